	.target	sm_90a

	.elftype	@"ET_EXEC"


//--------------------- .note.nv.tkinfo           --------------------------
	.section	.note.nv.tkinfo,"",@"SHT_NOTE"
	.sectionflags	@"SHF_NOTE_NV_TKINFO"
	.tkinfo
        /*0018*/ 	.word	0x00000002
        /*0030*/ 	.string	""
        /*0030*/ 	.string	"ptxas"
        /*0030*/ 	.string	"Cuda compilation tools, release 13.0, V13.0.88"
        /*0030*/ 	.string	"Build cuda_13.0.r13.0/compiler.36424714_0"
        /*0030*/ 	.string	"-arch sm_90a -m 64 "



//--------------------- .note.nv.cuinfo           --------------------------
	.section	.note.nv.cuinfo,"",@"SHT_NOTE"
	.sectionflags	@"SHF_NOTE_NV_CUINFO"
        /*0018*/ 	.short	0x0002
        /*001a*/ 	.short	0x005a
        /*001c*/ 	.short	0x0082
	.zero		2


//--------------------- .nv.info                  --------------------------
	.section	.nv.info,"",@"SHT_CUDA_INFO"
	.align	4


	//----- nvinfo : EIATTR_REGCOUNT
	.align		4
        /*0000*/ 	.byte	0x04, 0x2f
        /*0002*/ 	.short	(.L_27 - .L_26)
	.align		4
.L_26:
        /*0004*/ 	.word	index@(_ZN4mmha33masked_multihead_attention_kernelIfLi192ELi256ELi4ELi64ELi64ELb0ELb0EEEv26Multihead_attention_paramsIT_XT5_EE)
        /*0008*/ 	.word	0x000000a7


	//----- nvinfo : EIATTR_FRAME_SIZE
	.align		4
.L_27:
        /*000c*/ 	.byte	0x04, 0x11
        /*000e*/ 	.short	(.L_29 - .L_28)
	.align		4
.L_28:
        /*0010*/ 	.word	index@(_ZN4mmha33masked_multihead_attention_kernelIfLi192ELi256ELi4ELi64ELi64ELb0ELb0EEEv26Multihead_attention_paramsIT_XT5_EE)
        /*0014*/ 	.word	0x00000000


	//----- nvinfo : EIATTR_REGCOUNT
	.align		4
.L_29:
        /*0018*/ 	.byte	0x04, 0x2f
        /*001a*/ 	.short	(.L_31 - .L_30)
	.align		4
.L_30:
        /*001c*/ 	.word	index@(_ZN4mmha33masked_multihead_attention_kernelIfLi192ELi256ELi2ELi64ELi128ELb0ELb0EEEv26Multihead_attention_paramsIT_XT5_EE)
        /*0020*/ 	.word	0x000000ff


	//----- nvinfo : EIATTR_FRAME_SIZE
	.align		4
.L_31:
        /*0024*/ 	.byte	0x04, 0x11
        /*0026*/ 	.short	(.L_33 - .L_32)
	.align		4
.L_32:
        /*0028*/ 	.word	index@(_ZN4mmha33masked_multihead_attention_kernelIfLi192ELi256ELi2ELi64ELi128ELb0ELb0EEEv26Multihead_attention_paramsIT_XT5_EE)
        /*002c*/ 	.word	0x00000090


	//----- nvinfo : EIATTR_REGCOUNT
	.align		4
.L_33:
        /*0030*/ 	.byte	0x04, 0x2f
        /*0032*/ 	.short	(.L_35 - .L_34)
	.align		4
.L_34:
        /*0034*/ 	.word	index@(_ZN4mmha33masked_multihead_attention_kernelIfLi192ELi256ELi1ELi64ELi256ELb0ELb0EEEv26Multihead_attention_paramsIT_XT5_EE)
        /*0038*/ 	.word	0x000000ff


	//----- nvinfo : EIATTR_FRAME_SIZE
	.align		4
.L_35:
        /*003c*/ 	.byte	0x04, 0x11
        /*003e*/ 	.short	(.L_37 - .L_36)
	.align		4
.L_36:
        /*0040*/ 	.word	index@(_ZN4mmha33masked_multihead_attention_kernelIfLi192ELi256ELi1ELi64ELi256ELb0ELb0EEEv26Multihead_attention_paramsIT_XT5_EE)
        /*0044*/ 	.word	0x00000498


	//----- nvinfo : EIATTR_REGCOUNT
	.align		4
.L_37:
        /*0048*/ 	.byte	0x04, 0x2f
        /*004a*/ 	.short	(.L_39 - .L_38)
	.align		4
.L_38:
        /*004c*/ 	.word	index@(_ZN4mmha33masked_multihead_attention_kernelIfLi192ELi256ELi4ELi64ELi64ELb0ELb1EEEv26Multihead_attention_paramsIT_XT5_EE)
        /*0050*/ 	.word	0x000000a8


	//----- nvinfo : EIATTR_FRAME_SIZE
	.align		4
.L_39:
        /*0054*/ 	.byte	0x04, 0x11
        /*0056*/ 	.short	(.L_41 - .L_40)
	.align		4
.L_40:
        /*0058*/ 	.word	index@(_ZN4mmha33masked_multihead_attention_kernelIfLi192ELi256ELi4ELi64ELi64ELb0ELb1EEEv26Multihead_attention_paramsIT_XT5_EE)
        /*005c*/ 	.word	0x00000000


	//----- nvinfo : EIATTR_REGCOUNT
	.align		4
.L_41:
        /*0060*/ 	.byte	0x04, 0x2f
        /*0062*/ 	.short	(.L_43 - .L_42)
	.align		4
.L_42:
        /*0064*/ 	.word	index@(_ZN4mmha33masked_multihead_attention_kernelIfLi192ELi256ELi2ELi64ELi128ELb0ELb1EEEv26Multihead_attention_paramsIT_XT5_EE)
        /*0068*/ 	.word	0x000000ff


	//----- nvinfo : EIATTR_FRAME_SIZE
	.align		4
.L_43:
        /*006c*/ 	.byte	0x04, 0x11
        /*006e*/ 	.short	(.L_45 - .L_44)
	.align		4
.L_44:
        /*0070*/ 	.word	index@(_ZN4mmha33masked_multihead_attention_kernelIfLi192ELi256ELi2ELi64ELi128ELb0ELb1EEEv26Multihead_attention_paramsIT_XT5_EE)
        /*0074*/ 	.word	0x00000098


	//----- nvinfo : EIATTR_REGCOUNT
	.align		4
.L_45:
        /*0078*/ 	.byte	0x04, 0x2f
        /*007a*/ 	.short	(.L_47 - .L_46)
	.align		4
.L_46:
        /*007c*/ 	.word	index@(_ZN4mmha33masked_multihead_attention_kernelIfLi192ELi256ELi1ELi64ELi256ELb0ELb1EEEv26Multihead_attention_paramsIT_XT5_EE)
        /*0080*/ 	.word	0x000000ff


	//----- nvinfo : EIATTR_FRAME_SIZE
	.align		4
.L_47:
        /*0084*/ 	.byte	0x04, 0x11
        /*0086*/ 	.short	(.L_49 - .L_48)
	.align		4
.L_48:
        /*0088*/ 	.word	index@(_ZN4mmha33masked_multihead_attention_kernelIfLi192ELi256ELi1ELi64ELi256ELb0ELb1EEEv26Multihead_attention_paramsIT_XT5_EE)
        /*008c*/ 	.word	0x000004a8


	//----- nvinfo : EIATTR_REGCOUNT
	.align		4
.L_49:
        /*0090*/ 	.byte	0x04, 0x2f
        /*0092*/ 	.short	(.L_51 - .L_50)
	.align		4
.L_50:
        /*0094*/ 	.word	index@(_ZN4mmha33masked_multihead_attention_kernelItLi192ELi256ELi4ELi32ELi64ELb0ELb0EEEv26Multihead_attention_paramsIT_XT5_EE)
        /*0098*/ 	.word	0x0000005f


	//----- nvinfo : EIATTR_FRAME_SIZE
	.align		4
.L_51:
        /*009c*/ 	.byte	0x04, 0x11
        /*009e*/ 	.short	(.L_53 - .L_52)
	.align		4
.L_52:
        /*00a0*/ 	.word	index@(_ZN4mmha33masked_multihead_attention_kernelItLi192ELi256ELi4ELi32ELi64ELb0ELb0EEEv26Multihead_attention_paramsIT_XT5_EE)
        /*00a4*/ 	.word	0x00000000


	//----- nvinfo : EIATTR_REGCOUNT
	.align		4
.L_53:
        /*00a8*/ 	.byte	0x04, 0x2f
        /*00aa*/ 	.short	(.L_55 - .L_54)
	.align		4
.L_54:
        /*00ac*/ 	.word	index@(_ZN4mmha33masked_multihead_attention_kernelItLi192ELi256ELi2ELi32ELi128ELb0ELb0EEEv26Multihead_attention_paramsIT_XT5_EE)
        /*00b0*/ 	.word	0x000000a8


	//----- nvinfo : EIATTR_FRAME_SIZE
	.align		4
.L_55:
        /*00b4*/ 	.byte	0x04, 0x11
        /*00b6*/ 	.short	(.L_57 - .L_56)
	.align		4
.L_56:
        /*00b8*/ 	.word	index@(_ZN4mmha33masked_multihead_attention_kernelItLi192ELi256ELi2ELi32ELi128ELb0ELb0EEEv26Multihead_attention_paramsIT_XT5_EE)
        /*00bc*/ 	.word	0x00000000


	//----- nvinfo : EIATTR_REGCOUNT
	.align		4
.L_57:
        /*00c0*/ 	.byte	0x04, 0x2f
        /*00c2*/ 	.short	(.L_59 - .L_58)
	.align		4
.L_58:
        /*00c4*/ 	.word	index@(_ZN4mmha33masked_multihead_attention_kernelItLi192ELi256ELi1ELi32ELi256ELb0ELb0EEEv26Multihead_attention_paramsIT_XT5_EE)
        /*00c8*/ 	.word	0x000000ff


	//----- nvinfo : EIATTR_FRAME_SIZE
	.align		4
.L_59:
        /*00cc*/ 	.byte	0x04, 0x11
        /*00ce*/ 	.short	(.L_61 - .L_60)
	.align		4
.L_60:
        /*00d0*/ 	.word	index@(_ZN4mmha33masked_multihead_attention_kernelItLi192ELi256ELi1ELi32ELi256ELb0ELb0EEEv26Multihead_attention_paramsIT_XT5_EE)
        /*00d4*/ 	.word	0x00000048


	//----- nvinfo : EIATTR_REGCOUNT
	.align		4
.L_61:
        /*00d8*/ 	.byte	0x04, 0x2f
        /*00da*/ 	.short	(.L_63 - .L_62)
	.align		4
.L_62:
        /*00dc*/ 	.word	index@(_ZN4mmha33masked_multihead_attention_kernelItLi192ELi256ELi4ELi32ELi64ELb0ELb1EEEv26Multihead_attention_paramsIT_XT5_EE)
        /*00e0*/ 	.word	0x00000060


	//----- nvinfo : EIATTR_FRAME_SIZE
	.align		4
.L_63:
        /*00e4*/ 	.byte	0x04, 0x11
        /*00e6*/ 	.short	(.L_65 - .L_64)
	.align		4
.L_64:
        /*00e8*/ 	.word	index@(_ZN4mmha33masked_multihead_attention_kernelItLi192ELi256ELi4ELi32ELi64ELb0ELb1EEEv26Multihead_attention_paramsIT_XT5_EE)
        /*00ec*/ 	.word	0x00000000


	//----- nvinfo : EIATTR_REGCOUNT
	.align		4
.L_65:
        /*00f0*/ 	.byte	0x04, 0x2f
        /*00f2*/ 	.short	(.L_67 - .L_66)
	.align		4
.L_66:
        /*00f4*/ 	.word	index@(_ZN4mmha33masked_multihead_attention_kernelItLi192ELi256ELi2ELi32ELi128ELb0ELb1EEEv26Multihead_attention_paramsIT_XT5_EE)
        /*00f8*/ 	.word	0x000000a7


	//----- nvinfo : EIATTR_FRAME_SIZE
	.align		4
.L_67:
        /*00fc*/ 	.byte	0x04, 0x11
        /*00fe*/ 	.short	(.L_69 - .L_68)
	.align		4
.L_68:
        /*0100*/ 	.word	index@(_ZN4mmha33masked_multihead_attention_kernelItLi192ELi256ELi2ELi32ELi128ELb0ELb1EEEv26Multihead_attention_paramsIT_XT5_EE)
        /*0104*/ 	.word	0x00000000


	//----- nvinfo : EIATTR_REGCOUNT
	.align		4
.L_69:
        /*0108*/ 	.byte	0x04, 0x2f
        /*010a*/ 	.short	(.L_71 - .L_70)
	.align		4
.L_70:
        /*010c*/ 	.word	index@(_ZN4mmha33masked_multihead_attention_kernelItLi192ELi256ELi1ELi32ELi256ELb0ELb1EEEv26Multihead_attention_paramsIT_XT5_EE)
        /*0110*/ 	.word	0x000000ff


	//----- nvinfo : EIATTR_FRAME_SIZE
	.align		4
.L_71:
        /*0114*/ 	.byte	0x04, 0x11
        /*0116*/ 	.short	(.L_73 - .L_72)
	.align		4
.L_72:
        /*0118*/ 	.word	index@(_ZN4mmha33masked_multihead_attention_kernelItLi192ELi256ELi1ELi32ELi256ELb0ELb1EEEv26Multihead_attention_paramsIT_XT5_EE)
        /*011c*/ 	.word	0x00000040


	//----- nvinfo : EIATTR_REGCOUNT
	.align		4
.L_73:
        /*0120*/ 	.byte	0x04, 0x2f
        /*0122*/ 	.short	(.L_75 - .L_74)
	.align		4
.L_74:
        /*0124*/ 	.word	index@(_ZN4mmha33masked_multihead_attention_kernelIfLi192ELi256ELi4ELi64ELi64ELb1ELb0EEEv26Multihead_attention_paramsIT_XT5_EE)
        /*0128*/ 	.word	0x000000e7


	//----- nvinfo : EIATTR_FRAME_SIZE
	.align		4
.L_75:
        /*012c*/ 	.byte	0x04, 0x11
        /*012e*/ 	.short	(.L_77 - .L_76)
	.align		4
.L_76:
        /*0130*/ 	.word	index@(_ZN4mmha33masked_multihead_attention_kernelIfLi192ELi256ELi4ELi64ELi64ELb1ELb0EEEv26Multihead_attention_paramsIT_XT5_EE)
        /*0134*/ 	.word	0x00000000


	//----- nvinfo : EIATTR_REGCOUNT
	.align		4
.L_77:
        /*0138*/ 	.byte	0x04, 0x2f
        /*013a*/ 	.short	(.L_79 - .L_78)
	.align		4
.L_78:
        /*013c*/ 	.word	index@(_ZN4mmha33masked_multihead_attention_kernelIfLi192ELi256ELi2ELi64ELi128ELb1ELb0EEEv26Multihead_attention_paramsIT_XT5_EE)
        /*0140*/ 	.word	0x000000ff


	//----- nvinfo : EIATTR_FRAME_SIZE
	.align		4
.L_79:
        /*0144*/ 	.byte	0x04, 0x11
        /*0146*/ 	.short	(.L_81 - .L_80)
	.align		4
.L_80:
        /*0148*/ 	.word	index@(_ZN4mmha33masked_multihead_attention_kernelIfLi192ELi256ELi2ELi64ELi128ELb1ELb0EEEv26Multihead_attention_paramsIT_XT5_EE)
        /*014c*/ 	.word	0x000002e0


	//----- nvinfo : EIATTR_REGCOUNT
	.align		4
.L_81:
        /*0150*/ 	.byte	0x04, 0x2f
        /*0152*/ 	.short	(.L_83 - .L_82)
	.align		4
.L_82:
        /*0154*/ 	.word	index@(_ZN4mmha33masked_multihead_attention_kernelIfLi192ELi256ELi1ELi64ELi256ELb1ELb0EEEv26Multihead_attention_paramsIT_XT5_EE)
        /*0158*/ 	.word	0x000000ff


	//----- nvinfo : EIATTR_FRAME_SIZE
	.align		4
.L_83:
        /*015c*/ 	.byte	0x04, 0x11
        /*015e*/ 	.short	(.L_85 - .L_84)
	.align		4
.L_84:
        /*0160*/ 	.word	index@(_ZN4mmha33masked_multihead_attention_kernelIfLi192ELi256ELi1ELi64ELi256ELb1ELb0EEEv26Multihead_attention_paramsIT_XT5_EE)
        /*0164*/ 	.word	0x00000828


	//----- nvinfo : EIATTR_REGCOUNT
	.align		4
.L_85:
        /*0168*/ 	.byte	0x04, 0x2f
        /*016a*/ 	.short	(.L_87 - .L_86)
	.align		4
.L_86:
        /*016c*/ 	.word	index@(_ZN4mmha33masked_multihead_attention_kernelIfLi192ELi256ELi4ELi64ELi64ELb1ELb1EEEv26Multihead_attention_paramsIT_XT5_EE)
        /*0170*/ 	.word	0x000000e5


	//----- nvinfo : EIATTR_FRAME_SIZE
	.align		4
.L_87:
        /*0174*/ 	.byte	0x04, 0x11
        /*0176*/ 	.short	(.L_89 - .L_88)
	.align		4
.L_88:
        /*0178*/ 	.word	index@(_ZN4mmha33masked_multihead_attention_kernelIfLi192ELi256ELi4ELi64ELi64ELb1ELb1EEEv26Multihead_attention_paramsIT_XT5_EE)
        /*017c*/ 	.word	0x00000000


	//----- nvinfo : EIATTR_REGCOUNT
	.align		4
.L_89:
        /*0180*/ 	.byte	0x04, 0x2f
        /*0182*/ 	.short	(.L_91 - .L_90)
	.align		4
.L_90:
        /*0184*/ 	.word	index@(_ZN4mmha33masked_multihead_attention_kernelIfLi192ELi256ELi2ELi64ELi128ELb1ELb1EEEv26Multihead_attention_paramsIT_XT5_EE)
        /*0188*/ 	.word	0x000000ff


	//----- nvinfo : EIATTR_FRAME_SIZE
	.align		4
.L_91:
        /*018c*/ 	.byte	0x04, 0x11
        /*018e*/ 	.short	(.L_93 - .L_92)
	.align		4
.L_92:
        /*0190*/ 	.word	index@(_ZN4mmha33masked_multihead_attention_kernelIfLi192ELi256ELi2ELi64ELi128ELb1ELb1EEEv26Multihead_attention_paramsIT_XT5_EE)
        /*0194*/ 	.word	0x000002e0


	//----- nvinfo : EIATTR_REGCOUNT
	.align		4
.L_93:
        /*0198*/ 	.byte	0x04, 0x2f
        /*019a*/ 	.short	(.L_95 - .L_94)
	.align		4
.L_94:
        /*019c*/ 	.word	index@(_ZN4mmha33masked_multihead_attention_kernelIfLi192ELi256ELi1ELi64ELi256ELb1ELb1EEEv26Multihead_attention_paramsIT_XT5_EE)
        /*01a0*/ 	.word	0x000000ff


	//----- nvinfo : EIATTR_FRAME_SIZE
	.align		4
.L_95:
        /*01a4*/ 	.byte	0x04, 0x11
        /*01a6*/ 	.short	(.L_97 - .L_96)
	.align		4
.L_96:
        /*01a8*/ 	.word	index@(_ZN4mmha33masked_multihead_attention_kernelIfLi192ELi256ELi1ELi64ELi256ELb1ELb1EEEv26Multihead_attention_paramsIT_XT5_EE)
        /*01ac*/ 	.word	0x00000830


	//----- nvinfo : EIATTR_REGCOUNT
	.align		4
.L_97:
        /*01b0*/ 	.byte	0x04, 0x2f
        /*01b2*/ 	.short	(.L_99 - .L_98)
	.align		4
.L_98:
        /*01b4*/ 	.word	index@(_ZN4mmha33masked_multihead_attention_kernelItLi192ELi256ELi4ELi32ELi64ELb1ELb0EEEv26Multihead_attention_paramsIT_XT5_EE)
        /*01b8*/ 	.word	0x00000089


	//----- nvinfo : EIATTR_FRAME_SIZE
	.align		4
.L_99:
        /*01bc*/ 	.byte	0x04, 0x11
        /*01be*/ 	.short	(.L_101 - .L_100)
	.align		4
.L_100:
        /*01c0*/ 	.word	index@(_ZN4mmha33masked_multihead_attention_kernelItLi192ELi256ELi4ELi32ELi64ELb1ELb0EEEv26Multihead_attention_paramsIT_XT5_EE)
        /*01c4*/ 	.word	0x00000000


	//----- nvinfo : EIATTR_REGCOUNT
	.align		4
.L_101:
        /*01c8*/ 	.byte	0x04, 0x2f
        /*01ca*/ 	.short	(.L_103 - .L_102)
	.align		4
.L_102:
        /*01cc*/ 	.word	index@(_ZN4mmha33masked_multihead_attention_kernelItLi192ELi256ELi2ELi32ELi128ELb1ELb0EEEv26Multihead_attention_paramsIT_XT5_EE)
        /*01d0*/ 	.word	0x000000ea


	//----- nvinfo : EIATTR_FRAME_SIZE
	.align		4
.L_103:
        /*01d4*/ 	.byte	0x04, 0x11
        /*01d6*/ 	.short	(.L_105 - .L_104)
	.align		4
.L_104:
        /*01d8*/ 	.word	index@(_ZN4mmha33masked_multihead_attention_kernelItLi192ELi256ELi2ELi32ELi128ELb1ELb0EEEv26Multihead_attention_paramsIT_XT5_EE)
        /*01dc*/ 	.word	0x00000000


	//----- nvinfo : EIATTR_REGCOUNT
	.align		4
.L_105:
        /*01e0*/ 	.byte	0x04, 0x2f
        /*01e2*/ 	.short	(.L_107 - .L_106)
	.align		4
.L_106:
        /*01e4*/ 	.word	index@(_ZN4mmha33masked_multihead_attention_kernelItLi192ELi256ELi1ELi32ELi256ELb1ELb0EEEv26Multihead_attention_paramsIT_XT5_EE)
        /*01e8*/ 	.word	0x000000ff


	//----- nvinfo : EIATTR_FRAME_SIZE
	.align		4
.L_107:
        /*01ec*/ 	.byte	0x04, 0x11
        /*01ee*/ 	.short	(.L_109 - .L_108)
	.align		4
.L_108:
        /*01f0*/ 	.word	index@(_ZN4mmha33masked_multihead_attention_kernelItLi192ELi256ELi1ELi32ELi256ELb1ELb0EEEv26Multihead_attention_paramsIT_XT5_EE)
        /*01f4*/ 	.word	0x000002c8


	//----- nvinfo : EIATTR_REGCOUNT
	.align		4
.L_109:
        /*01f8*/ 	.byte	0x04, 0x2f
        /*01fa*/ 	.short	(.L_111 - .L_110)
	.align		4
.L_110:
        /*01fc*/ 	.word	index@(_ZN4mmha33masked_multihead_attention_kernelItLi192ELi256ELi4ELi32ELi64ELb1ELb1EEEv26Multihead_attention_paramsIT_XT5_EE)
        /*0200*/ 	.word	0x0000008b


	//----- nvinfo : EIATTR_FRAME_SIZE
	.align		4
.L_111:
        /*0204*/ 	.byte	0x04, 0x11
        /*0206*/ 	.short	(.L_113 - .L_112)
	.align		4
.L_112:
        /*0208*/ 	.word	index@(_ZN4mmha33masked_multihead_attention_kernelItLi192ELi256ELi4ELi32ELi64ELb1ELb1EEEv26Multihead_attention_paramsIT_XT5_EE)
        /*020c*/ 	.word	0x00000000


	//----- nvinfo : EIATTR_REGCOUNT
	.align		4
.L_113:
        /*0210*/ 	.byte	0x04, 0x2f
        /*0212*/ 	.short	(.L_115 - .L_114)
	.align		4
.L_114:
        /*0214*/ 	.word	index@(_ZN4mmha33masked_multihead_attention_kernelItLi192ELi256ELi2ELi32ELi128ELb1ELb1EEEv26Multihead_attention_paramsIT_XT5_EE)
        /*0218*/ 	.word	0x000000ec


	//----- nvinfo : EIATTR_FRAME_SIZE
	.align		4
.L_115:
        /*021c*/ 	.byte	0x04, 0x11
        /*021e*/ 	.short	(.L_117 - .L_116)
	.align		4
.L_116:
        /*0220*/ 	.word	index@(_ZN4mmha33masked_multihead_attention_kernelItLi192ELi256ELi2ELi32ELi128ELb1ELb1EEEv26Multihead_attention_paramsIT_XT5_EE)
        /*0224*/ 	.word	0x00000000


	//----- nvinfo : EIATTR_REGCOUNT
	.align		4
.L_117:
        /*0228*/ 	.byte	0x04, 0x2f
        /*022a*/ 	.short	(.L_119 - .L_118)
	.align		4
.L_118:
        /*022c*/ 	.word	index@(_ZN4mmha33masked_multihead_attention_kernelItLi192ELi256ELi1ELi32ELi256ELb1ELb1EEEv26Multihead_attention_paramsIT_XT5_EE)
        /*0230*/ 	.word	0x000000ff


	//----- nvinfo : EIATTR_FRAME_SIZE
	.align		4
.L_119:
        /*0234*/ 	.byte	0x04, 0x11
        /*0236*/ 	.short	(.L_121 - .L_120)
	.align		4
.L_120:
        /*0238*/ 	.word	index@(_ZN4mmha33masked_multihead_attention_kernelItLi192ELi256ELi1ELi32ELi256ELb1ELb1EEEv26Multihead_attention_paramsIT_XT5_EE)
        /*023c*/ 	.word	0x000002c0


	//----- nvinfo : EIATTR_MIN_STACK_SIZE
	.align		4
.L_121:
        /*0240*/ 	.byte	0x04, 0x12
        /*0242*/ 	.short	(.L_123 - .L_122)
	.align		4
.L_122:
        /*0244*/ 	.word	index@(_ZN4mmha33masked_multihead_attention_kernelItLi192ELi256ELi1ELi32ELi256ELb1ELb1EEEv26Multihead_attention_paramsIT_XT5_EE)
        /*0248*/ 	.word	0x000002c0


	//----- nvinfo : EIATTR_MIN_STACK_SIZE
	.align		4
.L_123:
        /*024c*/ 	.byte	0x04, 0x12
        /*024e*/ 	.short	(.L_125 - .L_124)
	.align		4
.L_124:
        /*0250*/ 	.word	index@(_ZN4mmha33masked_multihead_attention_kernelItLi192ELi256ELi2ELi32ELi128ELb1ELb1EEEv26Multihead_attention_paramsIT_XT5_EE)
        /*0254*/ 	.word	0x00000000


	//----- nvinfo : EIATTR_MIN_STACK_SIZE
	.align		4
.L_125:
        /*0258*/ 	.byte	0x04, 0x12
        /*025a*/ 	.short	(.L_127 - .L_126)
	.align		4
.L_126:
        /*025c*/ 	.word	index@(_ZN4mmha33masked_multihead_attention_kernelItLi192ELi256ELi4ELi32ELi64ELb1ELb1EEEv26Multihead_attention_paramsIT_XT5_EE)
        /*0260*/ 	.word	0x00000000


	//----- nvinfo : EIATTR_MIN_STACK_SIZE
	.align		4
.L_127:
        /*0264*/ 	.byte	0x04, 0x12
        /*0266*/ 	.short	(.L_129 - .L_128)
	.align		4
.L_128:
        /*0268*/ 	.word	index@(_ZN4mmha33masked_multihead_attention_kernelItLi192ELi256ELi1ELi32ELi256ELb1ELb0EEEv26Multihead_attention_paramsIT_XT5_EE)
        /*026c*/ 	.word	0x000002c8


	//----- nvinfo : EIATTR_MIN_STACK_SIZE
	.align		4
.L_129:
        /*0270*/ 	.byte	0x04, 0x12
        /*0272*/ 	.short	(.L_131 - .L_130)
	.align		4
.L_130:
        /*0274*/ 	.word	index@(_ZN4mmha33masked_multihead_attention_kernelItLi192ELi256ELi2ELi32ELi128ELb1ELb0EEEv26Multihead_attention_paramsIT_XT5_EE)
        /*0278*/ 	.word	0x00000000


	//----- nvinfo : EIATTR_MIN_STACK_SIZE
	.align		4
.L_131:
        /*027c*/ 	.byte	0x04, 0x12
        /*027e*/ 	.short	(.L_133 - .L_132)
	.align		4
.L_132:
        /*0280*/ 	.word	index@(_ZN4mmha33masked_multihead_attention_kernelItLi192ELi256ELi4ELi32ELi64ELb1ELb0EEEv26Multihead_attention_paramsIT_XT5_EE)
        /*0284*/ 	.word	0x00000000


	//----- nvinfo : EIATTR_MIN_STACK_SIZE
	.align		4
.L_133:
        /*0288*/ 	.byte	0x04, 0x12
        /*028a*/ 	.short	(.L_135 - .L_134)
	.align		4
.L_134:
        /*028c*/ 	.word	index@(_ZN4mmha33masked_multihead_attention_kernelIfLi192ELi256ELi1ELi64ELi256ELb1ELb1EEEv26Multihead_attention_paramsIT_XT5_EE)
        /*0290*/ 	.word	0x00000830


	//----- nvinfo : EIATTR_MIN_STACK_SIZE
	.align		4
.L_135:
        /*0294*/ 	.byte	0x04, 0x12
        /*0296*/ 	.short	(.L_137 - .L_136)
	.align		4
.L_136:
        /*0298*/ 	.word	index@(_ZN4mmha33masked_multihead_attention_kernelIfLi192ELi256ELi2ELi64ELi128ELb1ELb1EEEv26Multihead_attention_paramsIT_XT5_EE)
        /*029c*/ 	.word	0x000002e0


	//----- nvinfo : EIATTR_MIN_STACK_SIZE
	.align		4
.L_137:
        /*02a0*/ 	.byte	0x04, 0x12
        /*02a2*/ 	.short	(.L_139 - .L_138)
	.align		4
.L_138:
        /*02a4*/ 	.word	index@(_ZN4mmha33masked_multihead_attention_kernelIfLi192ELi256ELi4ELi64ELi64ELb1ELb1EEEv26Multihead_attention_paramsIT_XT5_EE)
        /*02a8*/ 	.word	0x00000000


	//----- nvinfo : EIATTR_MIN_STACK_SIZE
	.align		4
.L_139:
        /*02ac*/ 	.byte	0x04, 0x12
        /*02ae*/ 	.short	(.L_141 - .L_140)
	.align		4
.L_140:
        /*02b0*/ 	.word	index@(_ZN4mmha33masked_multihead_attention_kernelIfLi192ELi256ELi1ELi64ELi256ELb1ELb0EEEv26Multihead_attention_paramsIT_XT5_EE)
        /*02b4*/ 	.word	0x00000828


	//----- nvinfo : EIATTR_MIN_STACK_SIZE
	.align		4
.L_141:
        /*02b8*/ 	.byte	0x04, 0x12
        /*02ba*/ 	.short	(.L_143 - .L_142)
	.align		4
.L_142:
        /*02bc*/ 	.word	index@(_ZN4mmha33masked_multihead_attention_kernelIfLi192ELi256ELi2ELi64ELi128ELb1ELb0EEEv26Multihead_attention_paramsIT_XT5_EE)
        /*02c0*/ 	.word	0x000002e0


	//----- nvinfo : EIATTR_MIN_STACK_SIZE
	.align		4
.L_143:
        /*02c4*/ 	.byte	0x04, 0x12
        /*02c6*/ 	.short	(.L_145 - .L_144)
	.align		4
.L_144:
        /*02c8*/ 	.word	index@(_ZN4mmha33masked_multihead_attention_kernelIfLi192ELi256ELi4ELi64ELi64ELb1ELb0EEEv26Multihead_attention_paramsIT_XT5_EE)
        /*02cc*/ 	.word	0x00000000


	//----- nvinfo : EIATTR_MIN_STACK_SIZE
	.align		4
.L_145:
        /*02d0*/ 	.byte	0x04, 0x12
        /*02d2*/ 	.short	(.L_147 - .L_146)
	.align		4
.L_146:
        /*02d4*/ 	.word	index@(_ZN4mmha33masked_multihead_attention_kernelItLi192ELi256ELi1ELi32ELi256ELb0ELb1EEEv26Multihead_attention_paramsIT_XT5_EE)
        /*02d8*/ 	.word	0x00000040


	//----- nvinfo : EIATTR_MIN_STACK_SIZE
	.align		4
.L_147:
        /*02dc*/ 	.byte	0x04, 0x12
        /*02de*/ 	.short	(.L_149 - .L_148)
	.align		4
.L_148:
        /*02e0*/ 	.word	index@(_ZN4mmha33masked_multihead_attention_kernelItLi192ELi256ELi2ELi32ELi128ELb0ELb1EEEv26Multihead_attention_paramsIT_XT5_EE)
        /*02e4*/ 	.word	0x00000000


	//----- nvinfo : EIATTR_MIN_STACK_SIZE
	.align		4
.L_149:
        /*02e8*/ 	.byte	0x04, 0x12
        /*02ea*/ 	.short	(.L_151 - .L_150)
	.align		4
.L_150:
        /*02ec*/ 	.word	index@(_ZN4mmha33masked_multihead_attention_kernelItLi192ELi256ELi4ELi32ELi64ELb0ELb1EEEv26Multihead_attention_paramsIT_XT5_EE)
        /*02f0*/ 	.word	0x00000000


	//----- nvinfo : EIATTR_MIN_STACK_SIZE
	.align		4
.L_151:
        /*02f4*/ 	.byte	0x04, 0x12
        /*02f6*/ 	.short	(.L_153 - .L_152)
	.align		4
.L_152:
        /*02f8*/ 	.word	index@(_ZN4mmha33masked_multihead_attention_kernelItLi192ELi256ELi1ELi32ELi256ELb0ELb0EEEv26Multihead_attention_paramsIT_XT5_EE)
        /*02fc*/ 	.word	0x00000048


	//----- nvinfo : EIATTR_MIN_STACK_SIZE
	.align		4
.L_153:
        /*0300*/ 	.byte	0x04, 0x12
        /*0302*/ 	.short	(.L_155 - .L_154)
	.align		4
.L_154:
        /*0304*/ 	.word	index@(_ZN4mmha33masked_multihead_attention_kernelItLi192ELi256ELi2ELi32ELi128ELb0ELb0EEEv26Multihead_attention_paramsIT_XT5_EE)
        /*0308*/ 	.word	0x00000000


	//----- nvinfo : EIATTR_MIN_STACK_SIZE
	.align		4
.L_155:
        /*030c*/ 	.byte	0x04, 0x12
        /*030e*/ 	.short	(.L_157 - .L_156)
	.align		4
.L_156:
        /*0310*/ 	.word	index@(_ZN4mmha33masked_multihead_attention_kernelItLi192ELi256ELi4ELi32ELi64ELb0ELb0EEEv26Multihead_attention_paramsIT_XT5_EE)
        /*0314*/ 	.word	0x00000000


	//----- nvinfo : EIATTR_MIN_STACK_SIZE
	.align		4
.L_157:
        /*0318*/ 	.byte	0x04, 0x12
        /*031a*/ 	.short	(.L_159 - .L_158)
	.align		4
.L_158:
        /*031c*/ 	.word	index@(_ZN4mmha33masked_multihead_attention_kernelIfLi192ELi256ELi1ELi64ELi256ELb0ELb1EEEv26Multihead_attention_paramsIT_XT5_EE)
        /*0320*/ 	.word	0x000004a8


	//----- nvinfo : EIATTR_MIN_STACK_SIZE
	.align		4
.L_159:
        /*0324*/ 	.byte	0x04, 0x12
        /*0326*/ 	.short	(.L_161 - .L_160)
	.align		4
.L_160:
        /*0328*/ 	.word	index@(_ZN4mmha33masked_multihead_attention_kernelIfLi192ELi256ELi2ELi64ELi128ELb0ELb1EEEv26Multihead_attention_paramsIT_XT5_EE)
        /*032c*/ 	.word	0x00000098


	//----- nvinfo : EIATTR_MIN_STACK_SIZE
	.align		4
.L_161:
        /*0330*/ 	.byte	0x04, 0x12
        /*0332*/ 	.short	(.L_163 - .L_162)
	.align		4
.L_162:
        /*0334*/ 	.word	index@(_ZN4mmha33masked_multihead_attention_kernelIfLi192ELi256ELi4ELi64ELi64ELb0ELb1EEEv26Multihead_attention_paramsIT_XT5_EE)
        /*0338*/ 	.word	0x00000000


	//----- nvinfo : EIATTR_MIN_STACK_SIZE
	.align		4
.L_163:
        /*033c*/ 	.byte	0x04, 0x12
        /*033e*/ 	.short	(.L_165 - .L_164)
	.align		4
.L_164:
        /*0340*/ 	.word	index@(_ZN4mmha33masked_multihead_attention_kernelIfLi192ELi256ELi1ELi64ELi256ELb0ELb0EEEv26Multihead_attention_paramsIT_XT5_EE)
        /*0344*/ 	.word	0x00000498


	//----- nvinfo : EIATTR_MIN_STACK_SIZE
	.align		4
.L_165:
        /*0348*/ 	.byte	0x04, 0x12
        /*034a*/ 	.short	(.L_167 - .L_166)
	.align		4
.L_166:
        /*034c*/ 	.word	index@(_ZN4mmha33masked_multihead_attention_kernelIfLi192ELi256ELi2ELi64ELi128ELb0ELb0EEEv26Multihead_attention_paramsIT_XT5_EE)
        /*0350*/ 	.word	0x00000090


	//----- nvinfo : EIATTR_MIN_STACK_SIZE
	.align		4
.L_167:
        /*0354*/ 	.byte	0x04, 0x12
        /*0356*/ 	.short	(.L_169 - .L_168)
	.align		4
.L_168:
        /*0358*/ 	.word	index@(_ZN4mmha33masked_multihead_attention_kernelIfLi192ELi256ELi4ELi64ELi64ELb0ELb0EEEv26Multihead_attention_paramsIT_XT5_EE)
        /*035c*/ 	.word	0x00000000
.L_169:


//--------------------- .nv.compat                --------------------------
	.section	.nv.compat,"",@"SHT_CUDA_COMPAT_INFO"
	.align	4
        /*0000*/ 	.byte	0x02, 0x09, 0x01, 0x00, 0x02, 0x02, 0x01, 0x00, 0x02, 0x05, 0x05, 0x00, 0x03, 0x07, 0x01, 0x01
        /*0010*/ 	.byte	0x02, 0x03, 0x00, 0x00, 0x02, 0x06, 0x01, 0x00, 0x04, 0x0b, 0x08, 0x00, 0x00, 0x00, 0x00, 0x00
        /*0020*/ 	.byte	0x00, 0x00, 0x00, 0x00


//--------------------- .nv.info._ZN4mmha33masked_multihead_attention_kernelItLi192ELi256ELi1ELi32ELi256ELb1ELb1EEEv26Multihead_attention_paramsIT_XT5_EE --------------------------
	.section	.nv.info._ZN4mmha33masked_multihead_attention_kernelItLi192ELi256ELi1ELi32ELi256ELb1ELb1EEEv26Multihead_attention_paramsIT_XT5_EE,"",@"SHT_CUDA_INFO"
	.sectionflags	@""
	.align	4


	//----- nvinfo : EIATTR_CUDA_API_VERSION
	.align		4
        /*0000*/ 	.byte	0x04, 0x37
        /*0002*/ 	.short	(.L_171 - .L_170)
.L_170:
        /*0004*/ 	.word	0x00000082


	//----- nvinfo : EIATTR_KPARAM_INFO
	.align		4
.L_171:
        /*0008*/ 	.byte	0x04, 0x17
        /*000a*/ 	.short	(.L_173 - .L_172)
.L_172:
        /*000c*/ 	.word	0x00000000
        /*0010*/ 	.short	0x0000
        /*0012*/ 	.short	0x0000
        /*0014*/ 	.byte	0x00, 0xf0, 0xa1, 0x04


	//----- nvinfo : EIATTR_SPARSE_MMA_MASK
	.align		4
.L_173:
        /*0018*/ 	.byte	0x03, 0x50
        /*001a*/ 	.short	0x0000


	//----- nvinfo : EIATTR_MAXREG_COUNT
	.align		4
        /*001c*/ 	.byte	0x03, 0x1b
        /*001e*/ 	.short	0x00ff


	//----- nvinfo : EIATTR_NUM_BARRIERS
	.align		4
        /*0020*/ 	.byte	0x02, 0x4c
        /*0022*/ 	.byte	0x01
	.zero		1


	//----- nvinfo : EIATTR_EXTERNS
	.align		4
        /*0024*/ 	.byte	0x04, 0x0f
        /*0026*/ 	.short	(.L_175 - .L_174)


	//   ....[0]....
	.align		4
.L_174:
        /*0028*/ 	.word	index@(__assertfail)


	//----- nvinfo : EIATTR_ANNOTATIONS
	.align		4
.L_175:
        /*002c*/ 	.byte	0x04, 0x55
        /*002e*/ 	.short	(.L_177 - .L_176)


	//   ....[0]....
.L_176:
        /*0030*/ 	.word	0x00000001
        /*0034*/ 	.byte	0x10, 0x0b, 0x00, 0x00, 0x01, 0x00, 0x00, 0x00, 0x20, 0x0b, 0x00, 0x00, 0x01, 0x00, 0x00, 0x00
        /* <DEDUP_REMOVED lines=135> */
        /*08b4*/ 	.byte	0xc0, 0xde, 0x00, 0x00, 0x01, 0x00, 0x00, 0x00, 0xc0, 0xdf, 0x00, 0x00


	//----- nvinfo : EIATTR_MERCURY_ISA_VERSION
	.align		4
.L_177:
        /*08c0*/ 	.byte	0x03, 0x5f
        /*08c2*/ 	.short	0x0101


	//----- nvinfo : EIATTR_COOP_GROUP_MASK_REGIDS
	.align		4
        /*08c4*/ 	.byte	0x04, 0x29
        /*08c6*/ 	.short	(.L_179 - .L_178)


	//   ....[0]....
.L_178:
        /*08c8*/ 	.word	0xffffffff


	//   ....[1]....
        /*08cc*/ 	.word	0xffffffff


	//   ....[2]....
        /*08d0*/ 	.word	0xffffffff


	//   ....[3]....
        /*08d4*/ 	.word	0xffffffff


	//   ....[4]....
        /*08d8*/ 	.word	0xffffffff


	//   ....[5]....
        /*08dc*/ 	.word	0xffffffff


	//   ....[6]....
        /*08e0*/ 	.word	0xffffffff


	//   ....[7]....
        /*08e4*/ 	.word	0xffffffff


	//   ....[8]....
        /*08e8*/ 	.word	0xffffffff


	//   ....[9]....
        /*08ec*/ 	.word	0xffffffff


	//   ....[10]....
        /*08f0*/ 	.word	0xffffffff


	//   ....[11]....
        /*08f4*/ 	.word	0xffffffff


	//   ....[12]....
        /*08f8*/ 	.word	0xffffffff


	//   ....[13]....
        /*08fc*/ 	.word	0xffffffff


	//   ....[14]....
        /*0900*/ 	.word	0xffffffff


	//   ....[15]....
        /*0904*/ 	.word	0xffffffff


	//   ....[16]....
        /*0908*/ 	.word	0xffffffff


	//   ....[17]....
        /*090c*/ 	.word	0xffffffff


	//   ....[18]....
        /*0910*/ 	.word	0xffffffff


	//   ....[19]....
        /*0914*/ 	.word	0xffffffff


	//   ....[20]....
        /*0918*/ 	.word	0xffffffff


	//   ....[21]....
        /*091c*/ 	.word	0xffffffff


	//   ....[22]....
        /*0920*/ 	.word	0xffffffff


	//   ....[23]....
        /*0924*/ 	.word	0x0500000f


	//   ....[24]....
        /*0928*/ 	.word	0x0500000f


	//   ....[25]....
        /*092c*/ 	.word	0x0500000f


	//   ....[26]....
        /*0930*/ 	.word	0x0500000f


	//   ....[27]....
        /*0934*/ 	.word	0x0500000f


	//----- nvinfo : EIATTR_COOP_GROUP_INSTR_OFFSETS
	.align		4
.L_179:
        /*0938*/ 	.byte	0x04, 0x28
        /*093a*/ 	.short	(.L_181 - .L_180)


	//   ....[0]....
.L_180:
        /*093c*/ 	.word	0x00002db0


	//   ....[1]....
        /*0940*/ 	.word	0x00002dd0


	//   ....[2]....
        /*0944*/ 	.word	0x00002df0


	//   ....[3]....
        /*0948*/ 	.word	0x00002e10


	//   ....[4]....
        /*094c*/ 	.word	0x00002e30


	//   ....[5]....
        /*0950*/ 	.word	0x0000ab40


	//   ....[6]....
        /*0954*/ 	.word	0x0000abf0


	//   ....[7]....
        /*0958*/ 	.word	0x0000ac60


	//   ....[8]....
        /*095c*/ 	.word	0x0000ac90


	//   ....[9]....
        /*0960*/ 	.word	0x0000ad10


	//   ....[10]....
        /*0964*/ 	.word	0x0000adf0


	//   ....[11]....
        /*0968*/ 	.word	0x0000ae10


	//   ....[12]....
        /*096c*/ 	.word	0x0000ae30


	//   ....[13]....
        /*0970*/ 	.word	0x0000ae50


	//   ....[14]....
        /*0974*/ 	.word	0x0000b570


	//   ....[15]....
        /*0978*/ 	.word	0x0000b660


	//   ....[16]....
        /*097c*/ 	.word	0x0000b6a0


	//   ....[17]....
        /*0980*/ 	.word	0x0000b6f0


	//   ....[18]....
        /*0984*/ 	.word	0x0000b730


	//   ....[19]....
        /*0988*/ 	.word	0x0000b790


	//   ....[20]....
        /*098c*/ 	.word	0x0000b7b0


	//   ....[21]....
        /*0990*/ 	.word	0x0000b7d0


	//   ....[22]....
        /*0994*/ 	.word	0x0000b7f0


	//   ....[23]....
        /*0998*/ 	.word	0x0000ed90


	//   ....[24]....
        /*099c*/ 	.word	0x0000edf0


	//   ....[25]....
        /*09a0*/ 	.word	0x0000ee50


	//   ....[26]....
        /*09a4*/ 	.word	0x0000eeb0


	//   ....[27]....
        /*09a8*/ 	.word	0x0000ef10


	//----- nvinfo : EIATTR_SYSCALL_OFFSETS
	.align		4
.L_181:
        /*09ac*/ 	.byte	0x04, 0x46
        /*09ae*/ 	.short	(.L_183 - .L_182)


	//   ....[0]....
.L_182:
        /*09b0*/ 	.word	0x00001040


	//----- nvinfo : EIATTR_EXIT_INSTR_OFFSETS
	.align		4
.L_183:
        /*09b4*/ 	.byte	0x04, 0x1c
        /*09b6*/ 	.short	(.L_185 - .L_184)


	//   ....[0]....
.L_184:
        /*09b8*/ 	.word	0x000000c0


	//   ....[1]....
        /*09bc*/ 	.word	0x0000e8b0


	//   ....[2]....
        /*09c0*/ 	.word	0x0000e9a0


	//   ....[3]....
        /*09c4*/ 	.word	0x0000ed40


	//----- nvinfo : EIATTR_CRS_STACK_SIZE
	.align		4
.L_185:
        /*09c8*/ 	.byte	0x04, 0x1e
        /*09ca*/ 	.short	(.L_187 - .L_186)
.L_186:
        /*09cc*/ 	.word	0x00000000


	//----- nvinfo : EIATTR_CBANK_PARAM_SIZE
	.align		4
.L_187:
        /*09d0*/ 	.byte	0x03, 0x19
        /*09d2*/ 	.short	0x0128


	//----- nvinfo : EIATTR_PARAM_CBANK
	.align		4
        /*09d4*/ 	.byte	0x04, 0x0a
        /*09d6*/ 	.short	(.L_189 - .L_188)
	.align		4
.L_188:
        /*09d8*/ 	.word	index@(.nv.constant0._ZN4mmha33masked_multihead_attention_kernelItLi192ELi256ELi1ELi32ELi256ELb1ELb1EEEv26Multihead_attention_paramsIT_XT5_EE)
        /*09dc*/ 	.short	0x0210
        /*09de*/ 	.short	0x0128


	//----- nvinfo : EIATTR_SW_WAR
	.align		4
.L_189:
        /*09e0*/ 	.byte	0x04, 0x36
        /*09e2*/ 	.short	(.L_191 - .L_190)
.L_190:
        /*09e4*/ 	.word	0x00000008
.L_191:


//--------------------- .nv.info._ZN4mmha33masked_multihead_attention_kernelItLi192ELi256ELi2ELi32ELi128ELb1ELb1EEEv26Multihead_attention_paramsIT_XT5_EE --------------------------
	.section	.nv.info._ZN4mmha33masked_multihead_attention_kernelItLi192ELi256ELi2ELi32ELi128ELb1ELb1EEEv26Multihead_attention_paramsIT_XT5_EE,"",@"SHT_CUDA_INFO"
	.sectionflags	@""
	.align	4


	//----- nvinfo : EIATTR_CUDA_API_VERSION
	.align		4
        /*0000*/ 	.byte	0x04, 0x37
        /*0002*/ 	.short	(.L_193 - .L_192)
.L_192:
        /*0004*/ 	.word	0x00000082


	//----- nvinfo : EIATTR_KPARAM_INFO
	.align		4
.L_193:
        /*0008*/ 	.byte	0x04, 0x17
        /*000a*/ 	.short	(.L_195 - .L_194)
.L_194:
        /*000c*/ 	.word	0x00000000
        /*0010*/ 	.short	0x0000
        /*0012*/ 	.short	0x0000
        /*0014*/ 	.byte	0x00, 0xf0, 0xa1, 0x04


	//----- nvinfo : EIATTR_SPARSE_MMA_MASK
	.align		4
.L_195:
        /*0018*/ 	.byte	0x03, 0x50
        /*001a*/ 	.short	0x0000


	//----- nvinfo : EIATTR_MAXREG_COUNT
	.align		4
        /*001c*/ 	.byte	0x03, 0x1b
        /*001e*/ 	.short	0x00ff


	//----- nvinfo : EIATTR_NUM_BARRIERS
	.align		4
        /*0020*/ 	.byte	0x02, 0x4c
        /*0022*/ 	.byte	0x01
	.zero		1


	//----- nvinfo : EIATTR_EXTERNS
	.align		4
        /*0024*/ 	.byte	0x04, 0x0f
        /*0026*/ 	.short	(.L_197 - .L_196)


	//   ....[0]....
	.align		4
.L_196:
        /*0028*/ 	.word	index@(__assertfail)


	//----- nvinfo : EIATTR_MERCURY_ISA_VERSION
	.align		4
.L_197:
        /*002c*/ 	.byte	0x03, 0x5f
        /*002e*/ 	.short	0x0101


	//----- nvinfo : EIATTR_COOP_GROUP_MASK_REGIDS
	.align		4
        /*0030*/ 	.byte	0x04, 0x29
        /*0032*/ 	.short	(.L_199 - .L_198)


	//   ....[0]....
.L_198:
        /*0034*/ 	.word	0xffffffff


	//   ....[1]....
        /*0038*/ 	.word	0xffffffff


	//   ....[2]....
        /*003c*/ 	.word	0xffffffff


	//   ....[3]....
        /*0040*/ 	.word	0xffffffff


	//   ....[4]....
        /*0044*/ 	.word	0xffffffff


	//   ....[5]....
        /*0048*/ 	.word	0xffffffff


	//   ....[6]....
        /*004c*/ 	.word	0xffffffff


	//   ....[7]....
        /*0050*/ 	.word	0xffffffff


	//   ....[8]....
        /*0054*/ 	.word	0xffffffff


	//   ....[9]....
        /*0058*/ 	.word	0xffffffff


	//   ....[10]....
        /*005c*/ 	.word	0xffffffff


	//   ....[11]....
        /*0060*/ 	.word	0xffffffff


	//   ....[12]....
        /*0064*/ 	.word	0xffffffff


	//   ....[13]....
        /*0068*/ 	.word	0xffffffff


	//   ....[14]....
        /*006c*/ 	.word	0xffffffff


	//   ....[15]....
        /*0070*/ 	.word	0xffffffff


	//   ....[16]....
        /*0074*/ 	.word	0xffffffff


	//   ....[17]....
        /*0078*/ 	.word	0xffffffff


	//   ....[18]....
        /*007c*/ 	.word	0xffffffff


	//   ....[19]....
        /*0080*/ 	.word	0xffffffff


	//   ....[20]....
        /*0084*/ 	.word	0xffffffff


	//   ....[21]....
        /*0088*/ 	.word	0x0500000f


	//   ....[22]....
        /*008c*/ 	.word	0x0500000f


	//   ....[23]....
        /*0090*/ 	.word	0x0500000f


	//   ....[24]....
        /*0094*/ 	.word	0x0500000f


	//   ....[25]....
        /*0098*/ 	.word	0x0500000f


	//   ....[26]....
        /*009c*/ 	.word	0x0500000f


	//   ....[27]....
        /*00a0*/ 	.word	0x0500000f


	//   ....[28]....
        /*00a4*/ 	.word	0x0500000f


	//   ....[29]....
        /*00a8*/ 	.word	0x0500000f


	//   ....[30]....
        /*00ac*/ 	.word	0x0500000f


	//----- nvinfo : EIATTR_COOP_GROUP_INSTR_OFFSETS
	.align		4
.L_199:
        /*00b0*/ 	.byte	0x04, 0x28
        /*00b2*/ 	.short	(.L_201 - .L_200)


	//   ....[0]....
.L_200:
        /*00b4*/ 	.word	0x00002dd0


	//   ....[1]....
        /*00b8*/ 	.word	0x00002df0


	//   ....[2]....
        /*00bc*/ 	.word	0x00002e10


	//   ....[3]....
        /*00c0*/ 	.word	0x00002e30


	//   ....[4]....
        /*00c4*/ 	.word	0x00002e50


	//   ....[5]....
        /*00c8*/ 	.word	0x00007fe0


	//   ....[6]....
        /*00cc*/ 	.word	0x00008270


	//   ....[7]....
        /*00d0*/ 	.word	0x00008290


	//   ....[8]....
        /*00d4*/ 	.word	0x000082b0


	//   ....[9]....
        /*00d8*/ 	.word	0x000082d0


	//   ....[10]....
        /*00dc*/ 	.word	0x000084a0


	//   ....[11]....
        /*00e0*/ 	.word	0x000084c0


	//   ....[12]....
        /*00e4*/ 	.word	0x000084e0


	//   ....[13]....
        /*00e8*/ 	.word	0x00008bb0


	//   ....[14]....
        /*00ec*/ 	.word	0x00008c30


	//   ....[15]....
        /*00f0*/ 	.word	0x00008c60


	//   ....[16]....
        /*00f4*/ 	.word	0x00008cb0


	//   ....[17]....
        /*00f8*/ 	.word	0x00008d00


	//   ....[18]....
        /*00fc*/ 	.word	0x00008d70


	//   ....[19]....
        /*0100*/ 	.word	0x00008d90


	//   ....[20]....
        /*0104*/ 	.word	0x00008db0


	//   ....[21]....
        /*0108*/ 	.word	0x0000c000


	//   ....[22]....
        /*010c*/ 	.word	0x0000c060


	//   ....[23]....
        /*0110*/ 	.word	0x0000c0c0


	//   ....[24]....
        /*0114*/ 	.word	0x0000c120


	//   ....[25]....
        /*0118*/ 	.word	0x0000c180


	//   ....[26]....
        /*011c*/ 	.word	0x0000c200


	//   ....[27]....
        /*0120*/ 	.word	0x0000c2a0


	//   ....[28]....
        /*0124*/ 	.word	0x0000c320


	//   ....[29]....
        /*0128*/ 	.word	0x0000c380


	//   ....[30]....
        /*012c*/ 	.word	0x0000c3e0


	//----- nvinfo : EIATTR_SYSCALL_OFFSETS
	.align		4
.L_201:
        /*0130*/ 	.byte	0x04, 0x46
        /*0132*/ 	.short	(.L_203 - .L_202)


	//   ....[0]....
.L_202:
        /*0134*/ 	.word	0x00001060


	//----- nvinfo : EIATTR_EXIT_INSTR_OFFSETS
	.align		4
.L_203:
        /*0138*/ 	.byte	0x04, 0x1c
        /*013a*/ 	.short	(.L_205 - .L_204)


	//   ....[0]....
.L_204:
        /*013c*/ 	.word	0x000000b0


	//   ....[1]....
        /*0140*/ 	.word	0x0000bb20


	//   ....[2]....
        /*0144*/ 	.word	0x0000bc10


	//   ....[3]....
        /*0148*/ 	.word	0x0000bfb0


	//----- nvinfo : EIATTR_CRS_STACK_SIZE
	.align		4
.L_205:
        /*014c*/ 	.byte	0x04, 0x1e
        /*014e*/ 	.short	(.L_207 - .L_206)
.L_206:
        /*0150*/ 	.word	0x00000000


	//----- nvinfo : EIATTR_CBANK_PARAM_SIZE
	.align		4
.L_207:
        /*0154*/ 	.byte	0x03, 0x19
        /*0156*/ 	.short	0x0128


	//----- nvinfo : EIATTR_PARAM_CBANK
	.align		4
        /*0158*/ 	.byte	0x04, 0x0a
        /*015a*/ 	.short	(.L_209 - .L_208)
	.align		4
.L_208:
        /*015c*/ 	.word	index@(.nv.constant0._ZN4mmha33masked_multihead_attention_kernelItLi192ELi256ELi2ELi32ELi128ELb1ELb1EEEv26Multihead_attention_paramsIT_XT5_EE)
        /*0160*/ 	.short	0x0210
        /*0162*/ 	.short	0x0128


	//----- nvinfo : EIATTR_SW_WAR
	.align		4
.L_209:
        /*0164*/ 	.byte	0x04, 0x36
        /*0166*/ 	.short	(.L_211 - .L_210)
.L_210:
        /*0168*/ 	.word	0x00000008
.L_211:


//--------------------- .nv.info._ZN4mmha33masked_multihead_attention_kernelItLi192ELi256ELi4ELi32ELi64ELb1ELb1EEEv26Multihead_attention_paramsIT_XT5_EE --------------------------
	.section	.nv.info._ZN4mmha33masked_multihead_attention_kernelItLi192ELi256ELi4ELi32ELi64ELb1ELb1EEEv26Multihead_attention_paramsIT_XT5_EE,"",@"SHT_CUDA_INFO"
	.sectionflags	@""
	.align	4


	//----- nvinfo : EIATTR_CUDA_API_VERSION
	.align		4
        /*0000*/ 	.byte	0x04, 0x37
        /*0002*/ 	.short	(.L_213 - .L_212)
.L_212:
        /*0004*/ 	.word	0x00000082


	//----- nvinfo : EIATTR_KPARAM_INFO
	.align		4
.L_213:
        /*0008*/ 	.byte	0x04, 0x17
        /*000a*/ 	.short	(.L_215 - .L_214)
.L_214:
        /*000c*/ 	.word	0x00000000
        /*0010*/ 	.short	0x0000
        /*0012*/ 	.short	0x0000
        /*0014*/ 	.byte	0x00, 0xf0, 0xa1, 0x04


	//----- nvinfo : EIATTR_SPARSE_MMA_MASK
	.align		4
.L_215:
        /*0018*/ 	.byte	0x03, 0x50
        /*001a*/ 	.short	0x0000


	//----- nvinfo : EIATTR_MAXREG_COUNT
	.align		4
        /*001c*/ 	.byte	0x03, 0x1b
        /*001e*/ 	.short	0x00ff


	//----- nvinfo : EIATTR_NUM_BARRIERS
	.align		4
        /*0020*/ 	.byte	0x02, 0x4c
        /*0022*/ 	.byte	0x01
	.zero		1


	//----- nvinfo : EIATTR_EXTERNS
	.align		4
        /*0024*/ 	.byte	0x04, 0x0f
        /*0026*/ 	.short	(.L_217 - .L_216)


	//   ....[0]....
	.align		4
.L_216:
        /*0028*/ 	.word	index@(__assertfail)


	//----- nvinfo : EIATTR_MERCURY_ISA_VERSION
	.align		4
.L_217:
        /*002c*/ 	.byte	0x03, 0x5f
        /*002e*/ 	.short	0x0101


	//----- nvinfo : EIATTR_COOP_GROUP_MASK_REGIDS
	.align		4
        /*0030*/ 	.byte	0x04, 0x29
        /*0032*/ 	.short	(.L_219 - .L_218)


	//   ....[0]....
.L_218:
        /*0034*/ 	.word	0xffffffff


	//   ....[1]....
        /*0038*/ 	.word	0xffffffff


	//   ....[2]....
        /*003c*/ 	.word	0xffffffff


	//   ....[3]....
        /*0040*/ 	.word	0xffffffff


	//   ....[4]....
        /*0044*/ 	.word	0xffffffff


	//   ....[5]....
        /*0048*/ 	.word	0xffffffff


	//   ....[6]....
        /*004c*/ 	.word	0xffffffff


	//   ....[7]....
        /*0050*/ 	.word	0xffffffff


	//   ....[8]....
        /*0054*/ 	.word	0xffffffff


	//   ....[9]....
        /*0058*/ 	.word	0xffffffff


	//   ....[10]....
        /*005c*/ 	.word	0xffffffff


	//   ....[11]....
        /*0060*/ 	.word	0xffffffff


	//   ....[12]....
        /*0064*/ 	.word	0xffffffff


	//   ....[13]....
        /*0068*/ 	.word	0xffffffff


	//   ....[14]....
        /*006c*/ 	.word	0xffffffff


	//   ....[15]....
        /*0070*/ 	.word	0xffffffff


	//   ....[16]....
        /*0074*/ 	.word	0xffffffff


	//   ....[17]....
        /*0078*/ 	.word	0xffffffff


	//   ....[18]....
        /*007c*/ 	.word	0xffffffff


	//   ....[19]....
        /*0080*/ 	.word	0x0500000f


	//   ....[20]....
        /*0084*/ 	.word	0x0500000f


	//   ....[21]....
        /*0088*/ 	.word	0x0500000f


	//   ....[22]....
        /*008c*/ 	.word	0x0500000f


	//   ....[23]....
        /*0090*/ 	.word	0x0500000f


	//   ....[24]....
        /*0094*/ 	.word	0x0500000f


	//   ....[25]....
        /*0098*/ 	.word	0x0500000f


	//   ....[26]....
        /*009c*/ 	.word	0x0500000f


	//   ....[27]....
        /*00a0*/ 	.word	0x0500000f


	//   ....[28]....
        /*00a4*/ 	.word	0x0500000f


	//----- nvinfo : EIATTR_COOP_GROUP_INSTR_OFFSETS
	.align		4
.L_219:
        /*00a8*/ 	.byte	0x04, 0x28
        /*00aa*/ 	.short	(.L_221 - .L_220)


	//   ....[0]....
.L_220:
        /*00ac*/ 	.word	0x00002dc0


	//   ....[1]....
        /*00b0*/ 	.word	0x00002de0


	//   ....[2]....
        /*00b4*/ 	.word	0x00002e00


	//   ....[3]....
        /*00b8*/ 	.word	0x00002e20


	//   ....[4]....
        /*00bc*/ 	.word	0x00002e40


	//   ....[5]....
        /*00c0*/ 	.word	0x00007bf0


	//   ....[6]....
        /*00c4*/ 	.word	0x00007c10


	//   ....[7]....
        /*00c8*/ 	.word	0x00007eb0


	//   ....[8]....
        /*00cc*/ 	.word	0x00007ed0


	//   ....[9]....
        /*00d0*/ 	.word	0x00007ef0


	//   ....[10]....
        /*00d4*/ 	.word	0x000080b0


	//   ....[11]....
        /*00d8*/ 	.word	0x000080d0


	//   ....[12]....
        /*00dc*/ 	.word	0x000087b0


	//   ....[13]....
        /*00e0*/ 	.word	0x00008830


	//   ....[14]....
        /*00e4*/ 	.word	0x00008860


	//   ....[15]....
        /*00e8*/ 	.word	0x000088b0


	//   ....[16]....
        /*00ec*/ 	.word	0x00008900


	//   ....[17]....
        /*00f0*/ 	.word	0x00008960


	//   ....[18]....
        /*00f4*/ 	.word	0x00008990


	//   ....[19]....
        /*00f8*/ 	.word	0x0000b990


	//   ....[20]....
        /*00fc*/ 	.word	0x0000b9f0


	//   ....[21]....
        /*0100*/ 	.word	0x0000ba50


	//   ....[22]....
        /*0104*/ 	.word	0x0000bab0


	//   ....[23]....
        /*0108*/ 	.word	0x0000bb10


	//   ....[24]....
        /*010c*/ 	.word	0x0000bb90


	//   ....[25]....
        /*0110*/ 	.word	0x0000bc10


	//   ....[26]....
        /*0114*/ 	.word	0x0000bca0


	//   ....[27]....
        /*0118*/ 	.word	0x0000bd20


	//   ....[28]....
        /*011c*/ 	.word	0x0000bd80


	//----- nvinfo : EIATTR_SYSCALL_OFFSETS
	.align		4
.L_221:
        /*0120*/ 	.byte	0x04, 0x46
        /*0122*/ 	.short	(.L_223 - .L_222)


	//   ....[0]....
.L_222:
        /*0124*/ 	.word	0x00001050


	//----- nvinfo : EIATTR_EXIT_INSTR_OFFSETS
	.align		4
.L_223:
        /*0128*/ 	.byte	0x04, 0x1c
        /*012a*/ 	.short	(.L_225 - .L_224)


	//   ....[0]....
.L_224:
        /*012c*/ 	.word	0x000000b0


	//   ....[1]....
        /*0130*/ 	.word	0x0000b4b0


	//   ....[2]....
        /*0134*/ 	.word	0x0000b5a0


	//   ....[3]....
        /*0138*/ 	.word	0x0000b940


	//----- nvinfo : EIATTR_CRS_STACK_SIZE
	.align		4
.L_225:
        /*013c*/ 	.byte	0x04, 0x1e
        /*013e*/ 	.short	(.L_227 - .L_226)
.L_226:
        /*0140*/ 	.word	0x00000000


	//----- nvinfo : EIATTR_CBANK_PARAM_SIZE
	.align		4
.L_227:
        /*0144*/ 	.byte	0x03, 0x19
        /*0146*/ 	.short	0x0128


	//----- nvinfo : EIATTR_PARAM_CBANK
	.align		4
        /*0148*/ 	.byte	0x04, 0x0a
        /*014a*/ 	.short	(.L_229 - .L_228)
	.align		4
.L_228:
        /*014c*/ 	.word	index@(.nv.constant0._ZN4mmha33masked_multihead_attention_kernelItLi192ELi256ELi4ELi32ELi64ELb1ELb1EEEv26Multihead_attention_paramsIT_XT5_EE)
        /*0150*/ 	.short	0x0210
        /*0152*/ 	.short	0x0128


	//----- nvinfo : EIATTR_SW_WAR
	.align		4
.L_229:
        /*0154*/ 	.byte	0x04, 0x36
        /*0156*/ 	.short	(.L_231 - .L_230)
.L_230:
        /*0158*/ 	.word	0x00000008
.L_231:


//--------------------- .nv.info._ZN4mmha33masked_multihead_attention_kernelItLi192ELi256ELi1ELi32ELi256ELb1ELb0EEEv26Multihead_attention_paramsIT_XT5_EE --------------------------
	.section	.nv.info._ZN4mmha33masked_multihead_attention_kernelItLi192ELi256ELi1ELi32ELi256ELb1ELb0EEEv26Multihead_attention_paramsIT_XT5_EE,"",@"SHT_CUDA_INFO"
	.sectionflags	@""
	.align	4


	//----- nvinfo : EIATTR_CUDA_API_VERSION
	.align		4
        /*0000*/ 	.byte	0x04, 0x37
        /*0002*/ 	.short	(.L_233 - .L_232)
.L_232:
        /*0004*/ 	.word	0x00000082


	//----- nvinfo : EIATTR_KPARAM_INFO
	.align		4
.L_233:
        /*0008*/ 	.byte	0x04, 0x17
        /*000a*/ 	.short	(.L_235 - .L_234)
.L_234:
        /*000c*/ 	.word	0x00000000
        /*0010*/ 	.short	0x0000
        /*0012*/ 	.short	0x0000
        /*0014*/ 	.byte	0x00, 0xf0, 0xa1, 0x04


	//----- nvinfo : EIATTR_SPARSE_MMA_MASK
	.align		4
.L_235:
        /*0018*/ 	.byte	0x03, 0x50
        /*001a*/ 	.short	0x0000


	//----- nvinfo : EIATTR_MAXREG_COUNT
	.align		4
        /*001c*/ 	.byte	0x03, 0x1b
        /*001e*/ 	.short	0x00ff


	//----- nvinfo : EIATTR_NUM_BARRIERS
	.align		4
        /*0020*/ 	.byte	0x02, 0x4c
        /*0022*/ 	.byte	0x01
	.zero		1


	//----- nvinfo : EIATTR_EXTERNS
	.align		4
        /*0024*/ 	.byte	0x04, 0x0f
        /*0026*/ 	.short	(.L_237 - .L_236)


	//   ....[0]....
	.align		4
.L_236:
        /*0028*/ 	.word	index@(__assertfail)


	//----- nvinfo : EIATTR_ANNOTATIONS
	.align		4
.L_237:
        /*002c*/ 	.byte	0x04, 0x55
        /*002e*/ 	.short	(.L_239 - .L_238)


	//   ....[0]....
.L_238:
        /* <DEDUP_REMOVED lines=140> */


	//----- nvinfo : EIATTR_MERCURY_ISA_VERSION
	.align		4
.L_239:
        /*08e0*/ 	.byte	0x03, 0x5f
        /*08e2*/ 	.short	0x0101


	//----- nvinfo : EIATTR_COOP_GROUP_MASK_REGIDS
	.align		4
        /*08e4*/ 	.byte	0x04, 0x29
        /*08e6*/ 	.short	(.L_241 - .L_240)


	//   ....[0]....
.L_240:
        /*08e8*/ 	.word	0xffffffff


	//   ....[1]....
        /*08ec*/ 	.word	0xffffffff


	//   ....[2]....
        /*08f0*/ 	.word	0xffffffff


	//   ....[3]....
        /*08f4*/ 	.word	0xffffffff


	//   ....[4]....
        /*08f8*/ 	.word	0xffffffff


	//   ....[5]....
        /*08fc*/ 	.word	0xffffffff


	//   ....[6]....
        /*0900*/ 	.word	0xffffffff


	//   ....[7]....
        /*0904*/ 	.word	0xffffffff


	//   ....[8]....
        /*0908*/ 	.word	0xffffffff


	//   ....[9]....
        /*090c*/ 	.word	0xffffffff


	//   ....[10]....
        /*0910*/ 	.word	0xffffffff


	//   ....[11]....
        /*0914*/ 	.word	0xffffffff


	//   ....[12]....
        /*0918*/ 	.word	0xffffffff


	//   ....[13]....
        /*091c*/ 	.word	0xffffffff


	//   ....[14]....
        /*0920*/ 	.word	0xffffffff


	//   ....[15]....
        /*0924*/ 	.word	0xffffffff


	//   ....[16]....
        /*0928*/ 	.word	0xffffffff


	//   ....[17]....
        /*092c*/ 	.word	0xffffffff


	//   ....[18]....
        /*0930*/ 	.word	0xffffffff


	//   ....[19]....
        /*0934*/ 	.word	0xffffffff


	//   ....[20]....
        /*0938*/ 	.word	0xffffffff


	//   ....[21]....
        /*093c*/ 	.word	0xffffffff


	//   ....[22]....
        /*0940*/ 	.word	0xffffffff


	//   ....[23]....
        /*0944*/ 	.word	0x0500000f


	//   ....[24]....
        /*0948*/ 	.word	0x0500000f


	//   ....[25]....
        /*094c*/ 	.word	0x0500000f


	//   ....[26]....
        /*0950*/ 	.word	0x0500000f


	//   ....[27]....
        /*0954*/ 	.word	0x0500000f


	//----- nvinfo : EIATTR_COOP_GROUP_INSTR_OFFSETS
	.align		4
.L_241:
        /*0958*/ 	.byte	0x04, 0x28
        /*095a*/ 	.short	(.L_243 - .L_242)


	//   ....[0]....
.L_242:
        /*095c*/ 	.word	0x00002dc0


	//   ....[1]....
        /*0960*/ 	.word	0x00002de0


	//   ....[2]....
        /*0964*/ 	.word	0x00002e00


	//   ....[3]....
        /*0968*/ 	.word	0x00002e20


	//   ....[4]....
        /*096c*/ 	.word	0x00002e40


	//   ....[5]....
        /*0970*/ 	.word	0x000099e0


	//   ....[6]....
        /*0974*/ 	.word	0x00009a70


	//   ....[7]....
        /*0978*/ 	.word	0x00009ac0


	//   ....[8]....
        /*097c*/ 	.word	0x00009af0


	//   ....[9]....
        /*0980*/ 	.word	0x00009b70


	//   ....[10]....
        /*0984*/ 	.word	0x00009c50


	//   ....[11]....
        /*0988*/ 	.word	0x00009c70


	//   ....[12]....
        /*098c*/ 	.word	0x00009c90


	//   ....[13]....
        /*0990*/ 	.word	0x00009cb0


	//   ....[14]....
        /*0994*/ 	.word	0x0000a3c0


	//   ....[15]....
        /*0998*/ 	.word	0x0000a4b0


	//   ....[16]....
        /*099c*/ 	.word	0x0000a4f0


	//   ....[17]....
        /*09a0*/ 	.word	0x0000a540


	//   ....[18]....
        /*09a4*/ 	.word	0x0000a580


	//   ....[19]....
        /*09a8*/ 	.word	0x0000a5e0


	//   ....[20]....
        /*09ac*/ 	.word	0x0000a600


	//   ....[21]....
        /*09b0*/ 	.word	0x0000a630


	//   ....[22]....
        /*09b4*/ 	.word	0x0000a650


	//   ....[23]....
        /*09b8*/ 	.word	0x0000d780


	//   ....[24]....
        /*09bc*/ 	.word	0x0000d7e0


	//   ....[25]....
        /*09c0*/ 	.word	0x0000d840


	//   ....[26]....
        /*09c4*/ 	.word	0x0000d8a0


	//   ....[27]....
        /*09c8*/ 	.word	0x0000d900


	//----- nvinfo : EIATTR_SYSCALL_OFFSETS
	.align		4
.L_243:
        /*09cc*/ 	.byte	0x04, 0x46
        /*09ce*/ 	.short	(.L_245 - .L_244)


	//   ....[0]....
.L_244:
        /*09d0*/ 	.word	0x00001050


	//----- nvinfo : EIATTR_EXIT_INSTR_OFFSETS
	.align		4
.L_245:
        /*09d4*/ 	.byte	0x04, 0x1c
        /*09d6*/ 	.short	(.L_247 - .L_246)


	//   ....[0]....
.L_246:
        /*09d8*/ 	.word	0x000000c0


	//   ....[1]....
        /*09dc*/ 	.word	0x0000d2a0


	//   ....[2]....
        /*09e0*/ 	.word	0x0000d390


	//   ....[3]....
        /*09e4*/ 	.word	0x0000d730


	//----- nvinfo : EIATTR_CRS_STACK_SIZE
	.align		4
.L_247:
        /*09e8*/ 	.byte	0x04, 0x1e
        /*09ea*/ 	.short	(.L_249 - .L_248)
.L_248:
        /*09ec*/ 	.word	0x00000000


	//----- nvinfo : EIATTR_CBANK_PARAM_SIZE
	.align		4
.L_249:
        /*09f0*/ 	.byte	0x03, 0x19
        /*09f2*/ 	.short	0x0128


	//----- nvinfo : EIATTR_PARAM_CBANK
	.align		4
        /*09f4*/ 	.byte	0x04, 0x0a
        /*09f6*/ 	.short	(.L_251 - .L_250)
	.align		4
.L_250:
        /*09f8*/ 	.word	index@(.nv.constant0._ZN4mmha33masked_multihead_attention_kernelItLi192ELi256ELi1ELi32ELi256ELb1ELb0EEEv26Multihead_attention_paramsIT_XT5_EE)
        /*09fc*/ 	.short	0x0210
        /*09fe*/ 	.short	0x0128


	//----- nvinfo : EIATTR_SW_WAR
	.align		4
.L_251:
        /*0a00*/ 	.byte	0x04, 0x36
        /*0a02*/ 	.short	(.L_253 - .L_252)
.L_252:
        /*0a04*/ 	.word	0x00000008
.L_253:


//--------------------- .nv.info._ZN4mmha33masked_multihead_attention_kernelItLi192ELi256ELi2ELi32ELi128ELb1ELb0EEEv26Multihead_attention_paramsIT_XT5_EE --------------------------
	.section	.nv.info._ZN4mmha33masked_multihead_attention_kernelItLi192ELi256ELi2ELi32ELi128ELb1ELb0EEEv26Multihead_attention_paramsIT_XT5_EE,"",@"SHT_CUDA_INFO"
	.sectionflags	@""
	.align	4


	//----- nvinfo : EIATTR_CUDA_API_VERSION
	.align		4
        /*0000*/ 	.byte	0x04, 0x37
        /*0002*/ 	.short	(.L_255 - .L_254)
.L_254:
        /*0004*/ 	.word	0x00000082


	//----- nvinfo : EIATTR_KPARAM_INFO
	.align		4
.L_255:
        /*0008*/ 	.byte	0x04, 0x17
        /*000a*/ 	.short	(.L_257 - .L_256)
.L_256:
        /*000c*/ 	.word	0x00000000
        /*0010*/ 	.short	0x0000
        /*0012*/ 	.short	0x0000
        /*0014*/ 	.byte	0x00, 0xf0, 0xa1, 0x04


	//----- nvinfo : EIATTR_SPARSE_MMA_MASK
	.align		4
.L_257:
        /*0018*/ 	.byte	0x03, 0x50
        /*001a*/ 	.short	0x0000


	//----- nvinfo : EIATTR_MAXREG_COUNT
	.align		4
        /*001c*/ 	.byte	0x03, 0x1b
        /*001e*/ 	.short	0x00ff


	//----- nvinfo : EIATTR_NUM_BARRIERS
	.align		4
        /*0020*/ 	.byte	0x02, 0x4c
        /*0022*/ 	.byte	0x01
	.zero		1


	//----- nvinfo : EIATTR_EXTERNS
	.align		4
        /*0024*/ 	.byte	0x04, 0x0f
        /*0026*/ 	.short	(.L_259 - .L_258)


	//   ....[0]....
	.align		4
.L_258:
        /*0028*/ 	.word	index@(__assertfail)


	//----- nvinfo : EIATTR_MERCURY_ISA_VERSION
	.align		4
.L_259:
        /*002c*/ 	.byte	0x03, 0x5f
        /*002e*/ 	.short	0x0101


	//----- nvinfo : EIATTR_COOP_GROUP_MASK_REGIDS
	.align		4
        /*0030*/ 	.byte	0x04, 0x29
        /*0032*/ 	.short	(.L_261 - .L_260)


	//   ....[0]....
.L_260:
        /*0034*/ 	.word	0xffffffff


	//   ....[1]....
        /*0038*/ 	.word	0xffffffff


	//   ....[2]....
        /*003c*/ 	.word	0xffffffff


	//   ....[3]....
        /*0040*/ 	.word	0xffffffff


	//   ....[4]....
        /*0044*/ 	.word	0xffffffff


	//   ....[5]....
        /*0048*/ 	.word	0xffffffff


	//   ....[6]....
        /*004c*/ 	.word	0xffffffff


	//   ....[7]....
        /*0050*/ 	.word	0xffffffff


	//   ....[8]....
        /*0054*/ 	.word	0xffffffff


	//   ....[9]....
        /*0058*/ 	.word	0xffffffff


	//   ....[10]....
        /*005c*/ 	.word	0xffffffff


	//   ....[11]....
        /*0060*/ 	.word	0xffffffff


	//   ....[12]....
        /*0064*/ 	.word	0xffffffff


	//   ....[13]....
        /*0068*/ 	.word	0xffffffff


	//   ....[14]....
        /*006c*/ 	.word	0xffffffff


	//   ....[15]....
        /*0070*/ 	.word	0xffffffff


	//   ....[16]....
        /*0074*/ 	.word	0xffffffff


	//   ....[17]....
        /*0078*/ 	.word	0xffffffff


	//   ....[18]....
        /*007c*/ 	.word	0xffffffff


	//   ....[19]....
        /*0080*/ 	.word	0xffffffff


	//   ....[20]....
        /*0084*/ 	.word	0xffffffff


	//   ....[21]....
        /*0088*/ 	.word	0x0500000f


	//   ....[22]....
        /*008c*/ 	.word	0x0500000f


	//   ....[23]....
        /*0090*/ 	.word	0x0500000f


	//   ....[24]....
        /*0094*/ 	.word	0x0500000f


	//   ....[25]....
        /*0098*/ 	.word	0x0500000f


	//   ....[26]....
        /*009c*/ 	.word	0x0500000f


	//   ....[27]....
        /*00a0*/ 	.word	0x0500000f


	//   ....[28]....
        /*00a4*/ 	.word	0x0500000f


	//   ....[29]....
        /*00a8*/ 	.word	0x0500000f


	//   ....[30]....
        /*00ac*/ 	.word	0x0500000f


	//----- nvinfo : EIATTR_COOP_GROUP_INSTR_OFFSETS
	.align		4
.L_261:
        /*00b0*/ 	.byte	0x04, 0x28
        /*00b2*/ 	.short	(.L_263 - .L_262)


	//   ....[0]....
.L_262:
        /*00b4*/ 	.word	0x00002dd0


	//   ....[1]....
        /*00b8*/ 	.word	0x00002df0


	//   ....[2]....
        /*00bc*/ 	.word	0x00002e10


	//   ....[3]....
        /*00c0*/ 	.word	0x00002e30


	//   ....[4]....
        /*00c4*/ 	.word	0x00002e50


	//   ....[5]....
        /*00c8*/ 	.word	0x00007990


	//   ....[6]....
        /*00cc*/ 	.word	0x00007c20


	//   ....[7]....
        /*00d0*/ 	.word	0x00007c40


	//   ....[8]....
        /*00d4*/ 	.word	0x00007c60


	//   ....[9]....
        /*00d8*/ 	.word	0x00007c80


	//   ....[10]....
        /*00dc*/ 	.word	0x00007e50


	//   ....[11]....
        /*00e0*/ 	.word	0x00007e70


	//   ....[12]....
        /*00e4*/ 	.word	0x00007e90


	//   ....[13]....
        /*00e8*/ 	.word	0x00008560


	//   ....[14]....
        /*00ec*/ 	.word	0x000085e0


	//   ....[15]....
        /*00f0*/ 	.word	0x00008610


	//   ....[16]....
        /*00f4*/ 	.word	0x00008660


	//   ....[17]....
        /*00f8*/ 	.word	0x000086b0


	//   ....[18]....
        /*00fc*/ 	.word	0x00008720


	//   ....[19]....
        /*0100*/ 	.word	0x00008740


	//   ....[20]....
        /*0104*/ 	.word	0x00008760


	//   ....[21]....
        /*0108*/ 	.word	0x0000b4f0


	//   ....[22]....
        /*010c*/ 	.word	0x0000b550


	//   ....[23]....
        /*0110*/ 	.word	0x0000b5b0


	//   ....[24]....
        /*0114*/ 	.word	0x0000b610


	//   ....[25]....
        /*0118*/ 	.word	0x0000b670


	//   ....[26]....
        /*011c*/ 	.word	0x0000b6f0


	//   ....[27]....
        /*0120*/ 	.word	0x0000b790


	//   ....[28]....
        /*0124*/ 	.word	0x0000b810


	//   ....[29]....
        /*0128*/ 	.word	0x0000b870


	//   ....[30]....
        /*012c*/ 	.word	0x0000b8d0


	//----- nvinfo : EIATTR_SYSCALL_OFFSETS
	.align		4
.L_263:
        /*0130*/ 	.byte	0x04, 0x46
        /*0132*/ 	.short	(.L_265 - .L_264)


	//   ....[0]....
.L_264:
        /*0134*/ 	.word	0x00001060


	//----- nvinfo : EIATTR_EXIT_INSTR_OFFSETS
	.align		4
.L_265:
        /*0138*/ 	.byte	0x04, 0x1c
        /*013a*/ 	.short	(.L_267 - .L_266)


	//   ....[0]....
.L_266:
        /*013c*/ 	.word	0x000000b0


	//   ....[1]....
        /*0140*/ 	.word	0x0000b010


	//   ....[2]....
        /*0144*/ 	.word	0x0000b100


	//   ....[3]....
        /*0148*/ 	.word	0x0000b4a0


	//----- nvinfo : EIATTR_CRS_STACK_SIZE
	.align		4
.L_267:
        /*014c*/ 	.byte	0x04, 0x1e
        /*014e*/ 	.short	(.L_269 - .L_268)
.L_268:
        /*0150*/ 	.word	0x00000000


	//----- nvinfo : EIATTR_CBANK_PARAM_SIZE
	.align		4
.L_269:
        /*0154*/ 	.byte	0x03, 0x19
        /*0156*/ 	.short	0x0128


	//----- nvinfo : EIATTR_PARAM_CBANK
	.align		4
        /*0158*/ 	.byte	0x04, 0x0a
        /*015a*/ 	.short	(.L_271 - .L_270)
	.align		4
.L_270:
        /*015c*/ 	.word	index@(.nv.constant0._ZN4mmha33masked_multihead_attention_kernelItLi192ELi256ELi2ELi32ELi128ELb1ELb0EEEv26Multihead_attention_paramsIT_XT5_EE)
        /*0160*/ 	.short	0x0210
        /*0162*/ 	.short	0x0128


	//----- nvinfo : EIATTR_SW_WAR
	.align		4
.L_271:
        /*0164*/ 	.byte	0x04, 0x36
        /*0166*/ 	.short	(.L_273 - .L_272)
.L_272:
        /*0168*/ 	.word	0x00000008
.L_273:


//--------------------- .nv.info._ZN4mmha33masked_multihead_attention_kernelItLi192ELi256ELi4ELi32ELi64ELb1ELb0EEEv26Multihead_attention_paramsIT_XT5_EE --------------------------
	.section	.nv.info._ZN4mmha33masked_multihead_attention_kernelItLi192ELi256ELi4ELi32ELi64ELb1ELb0EEEv26Multihead_attention_paramsIT_XT5_EE,"",@"SHT_CUDA_INFO"
	.sectionflags	@""
	.align	4


	//----- nvinfo : EIATTR_CUDA_API_VERSION
	.align		4
        /*0000*/ 	.byte	0x04, 0x37
        /*0002*/ 	.short	(.L_275 - .L_274)
.L_274:
        /*0004*/ 	.word	0x00000082


	//----- nvinfo : EIATTR_KPARAM_INFO
	.align		4
.L_275:
        /*0008*/ 	.byte	0x04, 0x17
        /*000a*/ 	.short	(.L_277 - .L_276)
.L_276:
        /*000c*/ 	.word	0x00000000
        /*0010*/ 	.short	0x0000
        /*0012*/ 	.short	0x0000
        /*0014*/ 	.byte	0x00, 0xf0, 0xa1, 0x04


	//----- nvinfo : EIATTR_SPARSE_MMA_MASK
	.align		4
.L_277:
        /*0018*/ 	.byte	0x03, 0x50
        /*001a*/ 	.short	0x0000


	//----- nvinfo : EIATTR_MAXREG_COUNT
	.align		4
        /*001c*/ 	.byte	0x03, 0x1b
        /*001e*/ 	.short	0x00ff


	//----- nvinfo : EIATTR_NUM_BARRIERS
	.align		4
        /*0020*/ 	.byte	0x02, 0x4c
        /*0022*/ 	.byte	0x01
	.zero		1


	//----- nvinfo : EIATTR_EXTERNS
	.align		4
        /*0024*/ 	.byte	0x04, 0x0f
        /*0026*/ 	.short	(.L_279 - .L_278)


	//   ....[0]....
	.align		4
.L_278:
        /*0028*/ 	.word	index@(__assertfail)


	//----- nvinfo : EIATTR_MERCURY_ISA_VERSION
	.align		4
.L_279:
        /*002c*/ 	.byte	0x03, 0x5f
        /*002e*/ 	.short	0x0101


	//----- nvinfo : EIATTR_COOP_GROUP_MASK_REGIDS
	.align		4
        /*0030*/ 	.byte	0x04, 0x29
        /*0032*/ 	.short	(.L_281 - .L_280)


	//   ....[0]....
.L_280:
        /*0034*/ 	.word	0xffffffff


	//   ....[1]....
        /*0038*/ 	.word	0xffffffff


	//   ....[2]....
        /*003c*/ 	.word	0xffffffff


	//   ....[3]....
        /*0040*/ 	.word	0xffffffff


	//   ....[4]....
        /*0044*/ 	.word	0xffffffff


	//   ....[5]....
        /*0048*/ 	.word	0xffffffff


	//   ....[6]....
        /*004c*/ 	.word	0xffffffff


	//   ....[7]....
        /*0050*/ 	.word	0xffffffff


	//   ....[8]....
        /*0054*/ 	.word	0xffffffff


	//   ....[9]....
        /*0058*/ 	.word	0xffffffff


	//   ....[10]....
        /*005c*/ 	.word	0xffffffff


	//   ....[11]....
        /*0060*/ 	.word	0xffffffff


	//   ....[12]....
        /*0064*/ 	.word	0xffffffff


	//   ....[13]....
        /*0068*/ 	.word	0xffffffff


	//   ....[14]....
        /*006c*/ 	.word	0xffffffff


	//   ....[15]....
        /*0070*/ 	.word	0xffffffff


	//   ....[16]....
        /*0074*/ 	.word	0xffffffff


	//   ....[17]....
        /*0078*/ 	.word	0xffffffff


	//   ....[18]....
        /*007c*/ 	.word	0xffffffff


	//   ....[19]....
        /*0080*/ 	.word	0x0500000f


	//   ....[20]....
        /*0084*/ 	.word	0x0500000f


	//   ....[21]....
        /*0088*/ 	.word	0x0500000f


	//   ....[22]....
        /*008c*/ 	.word	0x0500000f


	//   ....[23]....
        /*0090*/ 	.word	0x0500000f


	//   ....[24]....
        /*0094*/ 	.word	0x0500000f


	//   ....[25]....
        /*0098*/ 	.word	0x0500000f


	//   ....[26]....
        /*009c*/ 	.word	0x0500000f


	//   ....[27]....
        /*00a0*/ 	.word	0x0500000f


	//   ....[28]....
        /*00a4*/ 	.word	0x0500000f


	//----- nvinfo : EIATTR_COOP_GROUP_INSTR_OFFSETS
	.align		4
.L_281:
        /*00a8*/ 	.byte	0x04, 0x28
        /*00aa*/ 	.short	(.L_283 - .L_282)


	//   ....[0]....
.L_282:
        /*00ac*/ 	.word	0x00002dc0


	//   ....[1]....
        /*00b0*/ 	.word	0x00002de0


	//   ....[2]....
        /*00b4*/ 	.word	0x00002e00


	//   ....[3]....
        /*00b8*/ 	.word	0x00002e20


	//   ....[4]....
        /*00bc*/ 	.word	0x00002e40


	//   ....[5]....
        /*00c0*/ 	.word	0x00007380


	//   ....[6]....
        /*00c4*/ 	.word	0x000073a0


	//   ....[7]....
        /*00c8*/ 	.word	0x00007640


	//   ....[8]....
        /*00cc*/ 	.word	0x00007660


	//   ....[9]....
        /*00d0*/ 	.word	0x00007680


	//   ....[10]....
        /*00d4*/ 	.word	0x00007840


	//   ....[11]....
        /*00d8*/ 	.word	0x00007860


	//   ....[12]....
        /*00dc*/ 	.word	0x00007f40


	//   ....[13]....
        /*00e0*/ 	.word	0x00007fc0


	//   ....[14]....
        /*00e4*/ 	.word	0x00007ff0


	//   ....[15]....
        /*00e8*/ 	.word	0x00008040


	//   ....[16]....
        /*00ec*/ 	.word	0x00008090


	//   ....[17]....
        /*00f0*/ 	.word	0x000080f0


	//   ....[18]....
        /*00f4*/ 	.word	0x00008120


	//   ....[19]....
        /*00f8*/ 	.word	0x0000ace0


	//   ....[20]....
        /*00fc*/ 	.word	0x0000ad40


	//   ....[21]....
        /*0100*/ 	.word	0x0000ada0


	//   ....[22]....
        /*0104*/ 	.word	0x0000ae00


	//   ....[23]....
        /*0108*/ 	.word	0x0000ae60


	//   ....[24]....
        /*010c*/ 	.word	0x0000aee0


	//   ....[25]....
        /*0110*/ 	.word	0x0000af60


	//   ....[26]....
        /*0114*/ 	.word	0x0000aff0


	//   ....[27]....
        /*0118*/ 	.word	0x0000b070


	//   ....[28]....
        /*011c*/ 	.word	0x0000b0d0


	//----- nvinfo : EIATTR_SYSCALL_OFFSETS
	.align		4
.L_283:
        /*0120*/ 	.byte	0x04, 0x46
        /*0122*/ 	.short	(.L_285 - .L_284)


	//   ....[0]....
.L_284:
        /*0124*/ 	.word	0x00001050


	//----- nvinfo : EIATTR_EXIT_INSTR_OFFSETS
	.align		4
.L_285:
        /*0128*/ 	.byte	0x04, 0x1c
        /*012a*/ 	.short	(.L_287 - .L_286)


	//   ....[0]....
.L_286:
        /*012c*/ 	.word	0x000000b0


	//   ....[1]....
        /*0130*/ 	.word	0x0000a800


	//   ....[2]....
        /*0134*/ 	.word	0x0000a8f0


	//   ....[3]....
        /*0138*/ 	.word	0x0000ac90


	//----- nvinfo : EIATTR_CRS_STACK_SIZE
	.align		4
.L_287:
        /*013c*/ 	.byte	0x04, 0x1e
        /*013e*/ 	.short	(.L_289 - .L_288)
.L_288:
        /*0140*/ 	.word	0x00000000


	//----- nvinfo : EIATTR_CBANK_PARAM_SIZE
	.align		4
.L_289:
        /*0144*/ 	.byte	0x03, 0x19
        /*0146*/ 	.short	0x0128


	//----- nvinfo : EIATTR_PARAM_CBANK
	.align		4
        /*0148*/ 	.byte	0x04, 0x0a
        /*014a*/ 	.short	(.L_291 - .L_290)
	.align		4
.L_290:
        /*014c*/ 	.word	index@(.nv.constant0._ZN4mmha33masked_multihead_attention_kernelItLi192ELi256ELi4ELi32ELi64ELb1ELb0EEEv26Multihead_attention_paramsIT_XT5_EE)
        /*0150*/ 	.short	0x0210
        /*0152*/ 	.short	0x0128


	//----- nvinfo : EIATTR_SW_WAR
	.align		4
.L_291:
        /*0154*/ 	.byte	0x04, 0x36
        /*0156*/ 	.short	(.L_293 - .L_292)
.L_292:
        /*0158*/ 	.word	0x00000008
.L_293:


//--------------------- .nv.info._ZN4mmha33masked_multihead_attention_kernelIfLi192ELi256ELi1ELi64ELi256ELb1ELb1EEEv26Multihead_attention_paramsIT_XT5_EE --------------------------
	.section	.nv.info._ZN4mmha33masked_multihead_attention_kernelIfLi192ELi256ELi1ELi64ELi256ELb1ELb1EEEv26Multihead_attention_paramsIT_XT5_EE,"",@"SHT_CUDA_INFO"
	.sectionflags	@""
	.align	4


	//----- nvinfo : EIATTR_CUDA_API_VERSION
	.align		4
        /*0000*/ 	.byte	0x04, 0x37
        /*0002*/ 	.short	(.L_295 - .L_294)
.L_294:
        /*0004*/ 	.word	0x00000082


	//----- nvinfo : EIATTR_KPARAM_INFO
	.align		4
.L_295:
        /*0008*/ 	.byte	0x04, 0x17
        /*000a*/ 	.short	(.L_297 - .L_296)
.L_296:
        /*000c*/ 	.word	0x00000000
        /*0010*/ 	.short	0x0000
        /*0012*/ 	.short	0x0000
        /*0014*/ 	.byte	0x00, 0xf0, 0xa1, 0x04


	//----- nvinfo : EIATTR_SPARSE_MMA_MASK
	.align		4
.L_297:
        /*0018*/ 	.byte	0x03, 0x50
        /*001a*/ 	.short	0x0000


	//----- nvinfo : EIATTR_MAXREG_COUNT
	.align		4
        /*001c*/ 	.byte	0x03, 0x1b
        /*001e*/ 	.short	0x00ff


	//----- nvinfo : EIATTR_NUM_BARRIERS
	.align		4
        /*0020*/ 	.byte	0x02, 0x4c
        /*0022*/ 	.byte	0x01
	.zero		1


	//----- nvinfo : EIATTR_EXTERNS
	.align		4
        /*0024*/ 	.byte	0x04, 0x0f
        /*0026*/ 	.short	(.L_299 - .L_298)


	//   ....[0]....
	.align		4
.L_298:
        /*0028*/ 	.word	index@(__assertfail)


	//----- nvinfo : EIATTR_ANNOTATIONS
	.align		4
.L_299:
        /*002c*/ 	.byte	0x04, 0x55
        /*002e*/ 	.short	(.L_301 - .L_300)


	//   ....[0]....
.L_300:
        /* <DEDUP_REMOVED lines=1327> */


	//----- nvinfo : EIATTR_MERCURY_ISA_VERSION
	.align		4
.L_301:
        /*5310*/ 	.byte	0x03, 0x5f
        /*5312*/ 	.short	0x0101


	//----- nvinfo : EIATTR_INT_WARP_WIDE_INSTR_OFFSETS
	.align		4
        /*5314*/ 	.byte	0x04, 0x31
        /*5316*/ 	.short	(.L_303 - .L_302)


	//   ....[0]....
.L_302:
        /*5318*/ 	.word	0x00001d80


	//   ....[1]....
        /*531c*/ 	.word	0x00001f00


	//----- nvinfo : EIATTR_COOP_GROUP_MASK_REGIDS
	.align		4
.L_303:
        /*5320*/ 	.byte	0x04, 0x29
        /*5322*/ 	.short	(.L_305 - .L_304)


	//   ....[0]....
.L_304:
        /*5324*/ 	.word	0xffffffff


	//   ....[1]....
        /*5328*/ 	.word	0xffffffff


	//   ....[2]....
        /*532c*/ 	.word	0xffffffff


	//   ....[3]....
        /*5330*/ 	.word	0xffffffff


	//   ....[4]....
        /*5334*/ 	.word	0xffffffff


	//   ....[5]....
        /*5338*/ 	.word	0xffffffff


	//   ....[6]....
        /*533c*/ 	.word	0xffffffff


	//   ....[7]....
        /*5340*/ 	.word	0xffffffff


	//   ....[8]....
        /*5344*/ 	.word	0xffffffff


	//   ....[9]....
        /*5348*/ 	.word	0xffffffff


	//   ....[10]....
        /*534c*/ 	.word	0xffffffff


	//   ....[11]....
        /*5350*/ 	.word	0xffffffff


	//   ....[12]....
        /*5354*/ 	.word	0xffffffff


	//   ....[13]....
        /*5358*/ 	.word	0xffffffff


	//   ....[14]....
        /*535c*/ 	.word	0xffffffff


	//   ....[15]....
        /*5360*/ 	.word	0xffffffff


	//   ....[16]....
        /*5364*/ 	.word	0xffffffff


	//   ....[17]....
        /*5368*/ 	.word	0xffffffff


	//   ....[18]....
        /*536c*/ 	.word	0xffffffff


	//   ....[19]....
        /*5370*/ 	.word	0xffffffff


	//   ....[20]....
        /*5374*/ 	.word	0xffffffff


	//   ....[21]....
        /*5378*/ 	.word	0xffffffff


	//   ....[22]....
        /*537c*/ 	.word	0xffffffff


	//   ....[23]....
        /*5380*/ 	.word	0xffffffff


	//   ....[24]....
        /*5384*/ 	.word	0xffffffff


	//----- nvinfo : EIATTR_COOP_GROUP_INSTR_OFFSETS
	.align		4
.L_305:
        /*5388*/ 	.byte	0x04, 0x28
        /*538a*/ 	.short	(.L_307 - .L_306)


	//   ....[0]....
.L_306:
        /*538c*/ 	.word	0x00001ea0


	//   ....[1]....
        /*5390*/ 	.word	0x00001f50


	//   ....[2]....
        /*5394*/ 	.word	0x00001f90


	//   ....[3]....
        /*5398*/ 	.word	0x00001fd0


	//   ....[4]....
        /*539c*/ 	.word	0x00001ff0


	//   ....[5]....
        /*53a0*/ 	.word	0x00002110


	//   ....[6]....
        /*53a4*/ 	.word	0x00002130


	//   ....[7]....
        /*53a8*/ 	.word	0x0001b600


	//   ....[8]....
        /*53ac*/ 	.word	0x0001b630


	//   ....[9]....
        /*53b0*/ 	.word	0x0001b660


	//   ....[10]....
        /*53b4*/ 	.word	0x0001b700


	//   ....[11]....
        /*53b8*/ 	.word	0x0001b750


	//   ....[12]....
        /*53bc*/ 	.word	0x0001b810


	//   ....[13]....
        /*53c0*/ 	.word	0x0001b830


	//   ....[14]....
        /*53c4*/ 	.word	0x0001b850


	//   ....[15]....
        /*53c8*/ 	.word	0x0001b870


	//   ....[16]....
        /*53cc*/ 	.word	0x0001c000


	//   ....[17]....
        /*53d0*/ 	.word	0x0001c0a0


	//   ....[18]....
        /*53d4*/ 	.word	0x0001c0e0


	//   ....[19]....
        /*53d8*/ 	.word	0x0001c110


	//   ....[20]....
        /*53dc*/ 	.word	0x0001c160


	//   ....[21]....
        /*53e0*/ 	.word	0x0001c1e0


	//   ....[22]....
        /*53e4*/ 	.word	0x0001c200


	//   ....[23]....
        /*53e8*/ 	.word	0x0001c220


	//   ....[24]....
        /*53ec*/ 	.word	0x0001c250


	//----- nvinfo : EIATTR_SYSCALL_OFFSETS
	.align		4
.L_307:
        /*53f0*/ 	.byte	0x04, 0x46
        /*53f2*/ 	.short	(.L_309 - .L_308)


	//   ....[0]....
.L_308:
        /*53f4*/ 	.word	0x00000f30


	//----- nvinfo : EIATTR_EXIT_INSTR_OFFSETS
	.align		4
.L_309:
        /*53f8*/ 	.byte	0x04, 0x1c
        /*53fa*/ 	.short	(.L_311 - .L_310)


	//   ....[0]....
.L_310:
        /*53fc*/ 	.word	0x000000c0


	//   ....[1]....
        /*5400*/ 	.word	0x0001e800


	//   ....[2]....
        /*5404*/ 	.word	0x0001e870


	//   ....[3]....
        /*5408*/ 	.word	0x0001ea30


	//----- nvinfo : EIATTR_CRS_STACK_SIZE
	.align		4
.L_311:
        /*540c*/ 	.byte	0x04, 0x1e
        /*540e*/ 	.short	(.L_313 - .L_312)
.L_312:
        /*5410*/ 	.word	0x00000000


	//----- nvinfo : EIATTR_CBANK_PARAM_SIZE
	.align		4
.L_313:
        /*5414*/ 	.byte	0x03, 0x19
        /*5416*/ 	.short	0x0128


	//----- nvinfo : EIATTR_PARAM_CBANK
	.align		4
        /*5418*/ 	.byte	0x04, 0x0a
        /*541a*/ 	.short	(.L_315 - .L_314)
	.align		4
.L_314:
        /*541c*/ 	.word	index@(.nv.constant0._ZN4mmha33masked_multihead_attention_kernelIfLi192ELi256ELi1ELi64ELi256ELb1ELb1EEEv26Multihead_attention_paramsIT_XT5_EE)
        /*5420*/ 	.short	0x0210
        /*5422*/ 	.short	0x0128


	//----- nvinfo : EIATTR_SW_WAR
	.align		4
.L_315:
        /*5424*/ 	.byte	0x04, 0x36
        /*5426*/ 	.short	(.L_317 - .L_316)
.L_316:
        /*5428*/ 	.word	0x00000008
.L_317:


//--------------------- .nv.info._ZN4mmha33masked_multihead_attention_kernelIfLi192ELi256ELi2ELi64ELi128ELb1ELb1EEEv26Multihead_attention_paramsIT_XT5_EE --------------------------
	.section	.nv.info._ZN4mmha33masked_multihead_attention_kernelIfLi192ELi256ELi2ELi64ELi128ELb1ELb1EEEv26Multihead_attention_paramsIT_XT5_EE,"",@"SHT_CUDA_INFO"
	.sectionflags	@""
	.align	4


	//----- nvinfo : EIATTR_CUDA_API_VERSION
	.align		4
        /*0000*/ 	.byte	0x04, 0x37
        /*0002*/ 	.short	(.L_319 - .L_318)
.L_318:
        /*0004*/ 	.word	0x00000082


	//----- nvinfo : EIATTR_KPARAM_INFO
	.align		4
.L_319:
        /*0008*/ 	.byte	0x04, 0x17
        /*000a*/ 	.short	(.L_321 - .L_320)
.L_320:
        /*000c*/ 	.word	0x00000000
        /*0010*/ 	.short	0x0000
        /*0012*/ 	.short	0x0000
        /*0014*/ 	.byte	0x00, 0xf0, 0xa1, 0x04


	//----- nvinfo : EIATTR_SPARSE_MMA_MASK
	.align		4
.L_321:
        /*0018*/ 	.byte	0x03, 0x50
        /*001a*/ 	.short	0x0000


	//----- nvinfo : EIATTR_MAXREG_COUNT
	.align		4
        /*001c*/ 	.byte	0x03, 0x1b
        /*001e*/ 	.short	0x00ff


	//----- nvinfo : EIATTR_NUM_BARRIERS
	.align		4
        /*0020*/ 	.byte	0x02, 0x4c
        /*0022*/ 	.byte	0x01
	.zero		1


	//----- nvinfo : EIATTR_EXTERNS
	.align		4
        /*0024*/ 	.byte	0x04, 0x0f
        /*0026*/ 	.short	(.L_323 - .L_322)


	//   ....[0]....
	.align		4
.L_322:
        /*0028*/ 	.word	index@(__assertfail)


	//----- nvinfo : EIATTR_ANNOTATIONS
	.align		4
.L_323:
        /*002c*/ 	.byte	0x04, 0x55
        /*002e*/ 	.short	(.L_325 - .L_324)


	//   ....[0]....
.L_324:
        /* <DEDUP_REMOVED lines=153> */
        /*09b4*/ 	.byte	0x50, 0x14, 0x01, 0x00


	//----- nvinfo : EIATTR_MERCURY_ISA_VERSION
	.align		4
.L_325:
        /*09b8*/ 	.byte	0x03, 0x5f
        /*09ba*/ 	.short	0x0101


	//----- nvinfo : EIATTR_INT_WARP_WIDE_INSTR_OFFSETS
	.align		4
        /*09bc*/ 	.byte	0x04, 0x31
        /*09be*/ 	.short	(.L_327 - .L_326)


	//   ....[0]....
.L_326:
        /*09c0*/ 	.word	0x00001eb0


	//----- nvinfo : EIATTR_COOP_GROUP_MASK_REGIDS
	.align		4
.L_327:
        /*09c4*/ 	.byte	0x04, 0x29
        /*09c6*/ 	.short	(.L_329 - .L_328)


	//   ....[0]....
.L_328:
        /*09c8*/ 	.word	0xffffffff


	//   ....[1]....
        /*09cc*/ 	.word	0xffffffff


	//   ....[2]....
        /*09d0*/ 	.word	0xffffffff


	//   ....[3]....
        /*09d4*/ 	.word	0xffffffff


	//   ....[4]....
        /*09d8*/ 	.word	0xffffffff


	//   ....[5]....
        /*09dc*/ 	.word	0xffffffff


	//   ....[6]....
        /*09e0*/ 	.word	0xffffffff


	//   ....[7]....
        /*09e4*/ 	.word	0xffffffff


	//   ....[8]....
        /*09e8*/ 	.word	0xffffffff


	//   ....[9]....
        /*09ec*/ 	.word	0xffffffff


	//   ....[10]....
        /*09f0*/ 	.word	0xffffffff


	//   ....[11]....
        /*09f4*/ 	.word	0xffffffff


	//   ....[12]....
        /*09f8*/ 	.word	0xffffffff


	//   ....[13]....
        /*09fc*/ 	.word	0xffffffff


	//   ....[14]....
        /*0a00*/ 	.word	0xffffffff


	//   ....[15]....
        /*0a04*/ 	.word	0xffffffff


	//   ....[16]....
        /*0a08*/ 	.word	0xffffffff


	//   ....[17]....
        /*0a0c*/ 	.word	0xffffffff


	//   ....[18]....
        /*0a10*/ 	.word	0xffffffff


	//   ....[19]....
        /*0a14*/ 	.word	0xffffffff


	//   ....[20]....
        /*0a18*/ 	.word	0xffffffff


	//   ....[21]....
        /*0a1c*/ 	.word	0xffffffff


	//   ....[22]....
        /*0a20*/ 	.word	0xffffffff


	//   ....[23]....
        /*0a24*/ 	.word	0x0500000f


	//   ....[24]....
        /*0a28*/ 	.word	0x0500000f


	//   ....[25]....
        /*0a2c*/ 	.word	0x0500000f


	//   ....[26]....
        /*0a30*/ 	.word	0x0500000f


	//   ....[27]....
        /*0a34*/ 	.word	0x0500000f


	//----- nvinfo : EIATTR_COOP_GROUP_INSTR_OFFSETS
	.align		4
.L_329:
        /*0a38*/ 	.byte	0x04, 0x28
        /*0a3a*/ 	.short	(.L_331 - .L_330)


	//   ....[0]....
.L_330:
        /*0a3c*/ 	.word	0x00001e30


	//   ....[1]....
        /*0a40*/ 	.word	0x00001f00


	//   ....[2]....
        /*0a44*/ 	.word	0x00001f30


	//   ....[3]....
        /*0a48*/ 	.word	0x00001f80


	//   ....[4]....
        /*0a4c*/ 	.word	0x00001fa0


	//   ....[5]....
        /*0a50*/ 	.word	0x00002030


	//   ....[6]....
        /*0a54*/ 	.word	0x00002060


	//   ....[7]....
        /*0a58*/ 	.word	0x0000e150


	//   ....[8]....
        /*0a5c*/ 	.word	0x0000e440


	//   ....[9]....
        /*0a60*/ 	.word	0x0000e460


	//   ....[10]....
        /*0a64*/ 	.word	0x0000e480


	//   ....[11]....
        /*0a68*/ 	.word	0x0000e4a0


	//   ....[12]....
        /*0a6c*/ 	.word	0x0000e630


	//   ....[13]....
        /*0a70*/ 	.word	0x0000e650


	//   ....[14]....
        /*0a74*/ 	.word	0x0000e670


	//   ....[15]....
        /*0a78*/ 	.word	0x0000ee30


	//   ....[16]....
        /*0a7c*/ 	.word	0x0000eed0


	//   ....[17]....
        /*0a80*/ 	.word	0x0000ef20


	//   ....[18]....
        /*0a84*/ 	.word	0x0000ef50


	//   ....[19]....
        /*0a88*/ 	.word	0x0000ef90


	//   ....[20]....
        /*0a8c*/ 	.word	0x0000f010


	//   ....[21]....
        /*0a90*/ 	.word	0x0000f030


	//   ....[22]....
        /*0a94*/ 	.word	0x0000f060


	//   ....[23]....
        /*0a98*/ 	.word	0x000117e0


	//   ....[24]....
        /*0a9c*/ 	.word	0x00011880


	//   ....[25]....
        /*0aa0*/ 	.word	0x00011900


	//   ....[26]....
        /*0aa4*/ 	.word	0x00011960


	//   ....[27]....
        /*0aa8*/ 	.word	0x000119c0


	//----- nvinfo : EIATTR_SYSCALL_OFFSETS
	.align		4
.L_331:
        /*0aac*/ 	.byte	0x04, 0x46
        /*0aae*/ 	.short	(.L_333 - .L_332)


	//   ....[0]....
.L_332:
        /*0ab0*/ 	.word	0x00000ed0


	//----- nvinfo : EIATTR_EXIT_INSTR_OFFSETS
	.align		4
.L_333:
        /*0ab4*/ 	.byte	0x04, 0x1c
        /*0ab6*/ 	.short	(.L_335 - .L_334)


	//   ....[0]....
.L_334:
        /*0ab8*/ 	.word	0x000000c0


	//   ....[1]....
        /*0abc*/ 	.word	0x00011540


	//   ....[2]....
        /*0ac0*/ 	.word	0x000115b0


	//   ....[3]....
        /*0ac4*/ 	.word	0x00011770


	//----- nvinfo : EIATTR_CRS_STACK_SIZE
	.align		4
.L_335:
        /*0ac8*/ 	.byte	0x04, 0x1e
        /*0aca*/ 	.short	(.L_337 - .L_336)
.L_336:
        /*0acc*/ 	.word	0x00000000


	//----- nvinfo : EIATTR_CBANK_PARAM_SIZE
	.align		4
.L_337:
        /*0ad0*/ 	.byte	0x03, 0x19
        /*0ad2*/ 	.short	0x0128


	//----- nvinfo : EIATTR_PARAM_CBANK
	.align		4
        /*0ad4*/ 	.byte	0x04, 0x0a
        /*0ad6*/ 	.short	(.L_339 - .L_338)
	.align		4
.L_338:
        /*0ad8*/ 	.word	index@(.nv.constant0._ZN4mmha33masked_multihead_attention_kernelIfLi192ELi256ELi2ELi64ELi128ELb1ELb1EEEv26Multihead_attention_paramsIT_XT5_EE)
        /*0adc*/ 	.short	0x0210
        /*0ade*/ 	.short	0x0128


	//----- nvinfo : EIATTR_SW_WAR
	.align		4
.L_339:
        /*0ae0*/ 	.byte	0x04, 0x36
        /*0ae2*/ 	.short	(.L_341 - .L_340)
.L_340:
        /*0ae4*/ 	.word	0x00000008
.L_341:


//--------------------- .nv.info._ZN4mmha33masked_multihead_attention_kernelIfLi192ELi256ELi4ELi64ELi64ELb1ELb1EEEv26Multihead_attention_paramsIT_XT5_EE --------------------------
	.section	.nv.info._ZN4mmha33masked_multihead_attention_kernelIfLi192ELi256ELi4ELi64ELi64ELb1ELb1EEEv26Multihead_attention_paramsIT_XT5_EE,"",@"SHT_CUDA_INFO"
	.sectionflags	@""
	.align	4


	//----- nvinfo : EIATTR_CUDA_API_VERSION
	.align		4
        /*0000*/ 	.byte	0x04, 0x37
        /*0002*/ 	.short	(.L_343 - .L_342)
.L_342:
        /*0004*/ 	.word	0x00000082


	//----- nvinfo : EIATTR_KPARAM_INFO
	.align		4
.L_343:
        /*0008*/ 	.byte	0x04, 0x17
        /*000a*/ 	.short	(.L_345 - .L_344)
.L_344:
        /*000c*/ 	.word	0x00000000
        /*0010*/ 	.short	0x0000
        /*0012*/ 	.short	0x0000
        /*0014*/ 	.byte	0x00, 0xf0, 0xa1, 0x04


	//----- nvinfo : EIATTR_SPARSE_MMA_MASK
	.align		4
.L_345:
        /*0018*/ 	.byte	0x03, 0x50
        /*001a*/ 	.short	0x0000


	//----- nvinfo : EIATTR_MAXREG_COUNT
	.align		4
        /*001c*/ 	.byte	0x03, 0x1b
        /*001e*/ 	.short	0x00ff


	//----- nvinfo : EIATTR_NUM_BARRIERS
	.align		4
        /*0020*/ 	.byte	0x02, 0x4c
        /*0022*/ 	.byte	0x01
	.zero		1


	//----- nvinfo : EIATTR_EXTERNS
	.align		4
        /*0024*/ 	.byte	0x04, 0x0f
        /*0026*/ 	.short	(.L_347 - .L_346)


	//   ....[0]....
	.align		4
.L_346:
        /*0028*/ 	.word	index@(__assertfail)


	//----- nvinfo : EIATTR_MERCURY_ISA_VERSION
	.align		4
.L_347:
        /*002c*/ 	.byte	0x03, 0x5f
        /*002e*/ 	.short	0x0101


	//----- nvinfo : EIATTR_INT_WARP_WIDE_INSTR_OFFSETS
	.align		4
        /*0030*/ 	.byte	0x04, 0x31
        /*0032*/ 	.short	(.L_349 - .L_348)


	//   ....[0]....
.L_348:
        /*0034*/ 	.word	0x00001e90


	//----- nvinfo : EIATTR_COOP_GROUP_MASK_REGIDS
	.align		4
.L_349:
        /*0038*/ 	.byte	0x04, 0x29
        /*003a*/ 	.short	(.L_351 - .L_350)


	//   ....[0]....
.L_350:
        /*003c*/ 	.word	0xffffffff


	//   ....[1]....
        /*0040*/ 	.word	0xffffffff


	//   ....[2]....
        /*0044*/ 	.word	0xffffffff


	//   ....[3]....
        /*0048*/ 	.word	0xffffffff


	//   ....[4]....
        /*004c*/ 	.word	0xffffffff


	//   ....[5]....
        /*0050*/ 	.word	0xffffffff


	//   ....[6]....
        /*0054*/ 	.word	0xffffffff


	//   ....[7]....
        /*0058*/ 	.word	0xffffffff


	//   ....[8]....
        /*005c*/ 	.word	0xffffffff


	//   ....[9]....
        /*0060*/ 	.word	0xffffffff


	//   ....[10]....
        /*0064*/ 	.word	0xffffffff


	//   ....[11]....
        /*0068*/ 	.word	0xffffffff


	//   ....[12]....
        /*006c*/ 	.word	0xffffffff


	//   ....[13]....
        /*0070*/ 	.word	0xffffffff


	//   ....[14]....
        /*0074*/ 	.word	0xffffffff


	//   ....[15]....
        /*0078*/ 	.word	0xffffffff


	//   ....[16]....
        /*007c*/ 	.word	0xffffffff


	//   ....[17]....
        /*0080*/ 	.word	0xffffffff


	//   ....[18]....
        /*0084*/ 	.word	0xffffffff


	//   ....[19]....
        /*0088*/ 	.word	0xffffffff


	//   ....[20]....
        /*008c*/ 	.word	0xffffffff


	//   ....[21]....
        /*0090*/ 	.word	0x0500000f


	//   ....[22]....
        /*0094*/ 	.word	0x0500000f


	//   ....[23]....
        /*0098*/ 	.word	0x0500000f


	//   ....[24]....
        /*009c*/ 	.word	0x0500000f


	//   ....[25]....
        /*00a0*/ 	.word	0x0500000f


	//----- nvinfo : EIATTR_COOP_GROUP_INSTR_OFFSETS
	.align		4
.L_351:
        /*00a4*/ 	.byte	0x04, 0x28
        /*00a6*/ 	.short	(.L_353 - .L_352)


	//   ....[0]....
.L_352:
        /*00a8*/ 	.word	0x00001e10


	//   ....[1]....
        /*00ac*/ 	.word	0x00001ee0


	//   ....[2]....
        /*00b0*/ 	.word	0x00001f20


	//   ....[3]....
        /*00b4*/ 	.word	0x00001f70


	//   ....[4]....
        /*00b8*/ 	.word	0x00001fa0


	//   ....[5]....
        /*00bc*/ 	.word	0x00002030


	//   ....[6]....
        /*00c0*/ 	.word	0x00002050


	//   ....[7]....
        /*00c4*/ 	.word	0x0000c690


	//   ....[8]....
        /*00c8*/ 	.word	0x0000c6b0


	//   ....[9]....
        /*00cc*/ 	.word	0x0000c930


	//   ....[10]....
        /*00d0*/ 	.word	0x0000c950


	//   ....[11]....
        /*00d4*/ 	.word	0x0000c970


	//   ....[12]....
        /*00d8*/ 	.word	0x0000cb00


	//   ....[13]....
        /*00dc*/ 	.word	0x0000cb20


	//   ....[14]....
        /*00e0*/ 	.word	0x0000d270


	//   ....[15]....
        /*00e4*/ 	.word	0x0000d310


	//   ....[16]....
        /*00e8*/ 	.word	0x0000d350


	//   ....[17]....
        /*00ec*/ 	.word	0x0000d380


	//   ....[18]....
        /*00f0*/ 	.word	0x0000d3d0


	//   ....[19]....
        /*00f4*/ 	.word	0x0000d460


	//   ....[20]....
        /*00f8*/ 	.word	0x0000d480


	//   ....[21]....
        /*00fc*/ 	.word	0x0000f980


	//   ....[22]....
        /*0100*/ 	.word	0x0000fa00


	//   ....[23]....
        /*0104*/ 	.word	0x0000fa90


	//   ....[24]....
        /*0108*/ 	.word	0x0000fb10


	//   ....[25]....
        /*010c*/ 	.word	0x0000fb70


	//----- nvinfo : EIATTR_SYSCALL_OFFSETS
	.align		4
.L_353:
        /*0110*/ 	.byte	0x04, 0x46
        /*0112*/ 	.short	(.L_355 - .L_354)


	//   ....[0]....
.L_354:
        /*0114*/ 	.word	0x00000eb0


	//----- nvinfo : EIATTR_EXIT_INSTR_OFFSETS
	.align		4
.L_355:
        /*0118*/ 	.byte	0x04, 0x1c
        /*011a*/ 	.short	(.L_357 - .L_356)


	//   ....[0]....
.L_356:
        /*011c*/ 	.word	0x000000b0


	//   ....[1]....
        /*0120*/ 	.word	0x0000f6f0


	//   ....[2]....
        /*0124*/ 	.word	0x0000f760


	//   ....[3]....
        /*0128*/ 	.word	0x0000f920


	//----- nvinfo : EIATTR_CRS_STACK_SIZE
	.align		4
.L_357:
        /*012c*/ 	.byte	0x04, 0x1e
        /*012e*/ 	.short	(.L_359 - .L_358)
.L_358:
        /*0130*/ 	.word	0x00000000


	//----- nvinfo : EIATTR_CBANK_PARAM_SIZE
	.align		4
.L_359:
        /*0134*/ 	.byte	0x03, 0x19
        /*0136*/ 	.short	0x0128


	//----- nvinfo : EIATTR_PARAM_CBANK
	.align		4
        /*0138*/ 	.byte	0x04, 0x0a
        /*013a*/ 	.short	(.L_361 - .L_360)
	.align		4
.L_360:
        /*013c*/ 	.word	index@(.nv.constant0._ZN4mmha33masked_multihead_attention_kernelIfLi192ELi256ELi4ELi64ELi64ELb1ELb1EEEv26Multihead_attention_paramsIT_XT5_EE)
        /*0140*/ 	.short	0x0210
        /*0142*/ 	.short	0x0128


	//----- nvinfo : EIATTR_SW_WAR
	.align		4
.L_361:
        /*0144*/ 	.byte	0x04, 0x36
        /*0146*/ 	.short	(.L_363 - .L_362)
.L_362:
        /*0148*/ 	.word	0x00000008
.L_363:


//--------------------- .nv.info._ZN4mmha33masked_multihead_attention_kernelIfLi192ELi256ELi1ELi64ELi256ELb1ELb0EEEv26Multihead_attention_paramsIT_XT5_EE --------------------------
	.section	.nv.info._ZN4mmha33masked_multihead_attention_kernelIfLi192ELi256ELi1ELi64ELi256ELb1ELb0EEEv26Multihead_attention_paramsIT_XT5_EE,"",@"SHT_CUDA_INFO"
	.sectionflags	@""
	.align	4


	//----- nvinfo : EIATTR_CUDA_API_VERSION
	.align		4
        /*0000*/ 	.byte	0x04, 0x37
        /*0002*/ 	.short	(.L_365 - .L_364)
.L_364:
        /*0004*/ 	.word	0x00000082


	//----- nvinfo : EIATTR_KPARAM_INFO
	.align		4
.L_365:
        /*0008*/ 	.byte	0x04, 0x17
        /*000a*/ 	.short	(.L_367 - .L_366)
.L_366:
        /*000c*/ 	.word	0x00000000
        /*0010*/ 	.short	0x0000
        /*0012*/ 	.short	0x0000
        /*0014*/ 	.byte	0x00, 0xf0, 0xa1, 0x04


	//----- nvinfo : EIATTR_SPARSE_MMA_MASK
	.align		4
.L_367:
        /*0018*/ 	.byte	0x03, 0x50
        /*001a*/ 	.short	0x0000


	//----- nvinfo : EIATTR_MAXREG_COUNT
	.align		4
        /*001c*/ 	.byte	0x03, 0x1b
        /*001e*/ 	.short	0x00ff


	//----- nvinfo : EIATTR_NUM_BARRIERS
	.align		4
        /*0020*/ 	.byte	0x02, 0x4c
        /*0022*/ 	.byte	0x01
	.zero		1


	//----- nvinfo : EIATTR_EXTERNS
	.align		4
        /*0024*/ 	.byte	0x04, 0x0f
        /*0026*/ 	.short	(.L_369 - .L_368)


	//   ....[0]....
	.align		4
.L_368:
        /*0028*/ 	.word	index@(__assertfail)


	//----- nvinfo : EIATTR_ANNOTATIONS
	.align		4
.L_369:
        /*002c*/ 	.byte	0x04, 0x55
        /*002e*/ 	.short	(.L_371 - .L_370)


	//   ....[0]....
.L_370:
        /* <DEDUP_REMOVED lines=1136> */


	//----- nvinfo : EIATTR_MERCURY_ISA_VERSION
	.align		4
.L_371:
        /*4718*/ 	.byte	0x03, 0x5f
        /*471a*/ 	.short	0x0101


	//----- nvinfo : EIATTR_INT_WARP_WIDE_INSTR_OFFSETS
	.align		4
        /*471c*/ 	.byte	0x04, 0x31
        /*471e*/ 	.short	(.L_373 - .L_372)


	//   ....[0]....
.L_372:
        /*4720*/ 	.word	0x00001d80


	//   ....[1]....
        /*4724*/ 	.word	0x00001f00


	//----- nvinfo : EIATTR_COOP_GROUP_MASK_REGIDS
	.align		4
.L_373:
        /*4728*/ 	.byte	0x04, 0x29
        /*472a*/ 	.short	(.L_375 - .L_374)


	//   ....[0]....
.L_374:
        /*472c*/ 	.word	0xffffffff


	//   ....[1]....
        /*4730*/ 	.word	0xffffffff


	//   ....[2]....
        /*4734*/ 	.word	0xffffffff


	//   ....[3]....
        /*4738*/ 	.word	0xffffffff


	//   ....[4]....
        /*473c*/ 	.word	0xffffffff


	//   ....[5]....
        /*4740*/ 	.word	0xffffffff


	//   ....[6]....
        /*4744*/ 	.word	0xffffffff


	//   ....[7]....
        /*4748*/ 	.word	0xffffffff


	//   ....[8]....
        /*474c*/ 	.word	0xffffffff


	//   ....[9]....
        /*4750*/ 	.word	0xffffffff


	//   ....[10]....
        /*4754*/ 	.word	0xffffffff


	//   ....[11]....
        /*4758*/ 	.word	0xffffffff


	//   ....[12]....
        /*475c*/ 	.word	0xffffffff


	//   ....[13]....
        /*4760*/ 	.word	0xffffffff


	//   ....[14]....
        /*4764*/ 	.word	0xffffffff


	//   ....[15]....
        /*4768*/ 	.word	0xffffffff


	//   ....[16]....
        /*476c*/ 	.word	0xffffffff


	//   ....[17]....
        /*4770*/ 	.word	0xffffffff


	//   ....[18]....
        /*4774*/ 	.word	0xffffffff


	//   ....[19]....
        /*4778*/ 	.word	0xffffffff


	//   ....[20]....
        /*477c*/ 	.word	0xffffffff


	//   ....[21]....
        /*4780*/ 	.word	0xffffffff


	//   ....[22]....
        /*4784*/ 	.word	0xffffffff


	//   ....[23]....
        /*4788*/ 	.word	0xffffffff


	//   ....[24]....
        /*478c*/ 	.word	0xffffffff


	//----- nvinfo : EIATTR_COOP_GROUP_INSTR_OFFSETS
	.align		4
.L_375:
        /*4790*/ 	.byte	0x04, 0x28
        /*4792*/ 	.short	(.L_377 - .L_376)


	//   ....[0]....
.L_376:
        /*4794*/ 	.word	0x00001ea0


	//   ....[1]....
        /*4798*/ 	.word	0x00001f50


	//   ....[2]....
        /*479c*/ 	.word	0x00001f90


	//   ....[3]....
        /*47a0*/ 	.word	0x00001fd0


	//   ....[4]....
        /*47a4*/ 	.word	0x00001ff0


	//   ....[5]....
        /*47a8*/ 	.word	0x00002110


	//   ....[6]....
        /*47ac*/ 	.word	0x00002130


	//   ....[7]....
        /*47b0*/ 	.word	0x00018ae0


	//   ....[8]....
        /*47b4*/ 	.word	0x00018b10


	//   ....[9]....
        /*47b8*/ 	.word	0x00018b40


	//   ....[10]....
        /*47bc*/ 	.word	0x00018bb0


	//   ....[11]....
        /*47c0*/ 	.word	0x00018c20


	//   ....[12]....
        /*47c4*/ 	.word	0x00018cf0


	//   ....[13]....
        /*47c8*/ 	.word	0x00018d10


	//   ....[14]....
        /*47cc*/ 	.word	0x00018d30


	//   ....[15]....
        /*47d0*/ 	.word	0x00018d50


	//   ....[16]....
        /*47d4*/ 	.word	0x000194e0


	//   ....[17]....
        /*47d8*/ 	.word	0x00019580


	//   ....[18]....
        /*47dc*/ 	.word	0x000195c0


	//   ....[19]....
        /*47e0*/ 	.word	0x000195f0


	//   ....[20]....
        /*47e4*/ 	.word	0x00019640


	//   ....[21]....
        /*47e8*/ 	.word	0x000196c0


	//   ....[22]....
        /*47ec*/ 	.word	0x000196e0


	//   ....[23]....
        /*47f0*/ 	.word	0x00019700


	//   ....[24]....
        /*47f4*/ 	.word	0x00019730


	//----- nvinfo : EIATTR_SYSCALL_OFFSETS
	.align		4
.L_377:
        /*47f8*/ 	.byte	0x04, 0x46
        /*47fa*/ 	.short	(.L_379 - .L_378)


	//   ....[0]....
.L_378:
        /*47fc*/ 	.word	0x00000f30


	//----- nvinfo : EIATTR_EXIT_INSTR_OFFSETS
	.align		4
.L_379:
        /*4800*/ 	.byte	0x04, 0x1c
        /*4802*/ 	.short	(.L_381 - .L_380)


	//   ....[0]....
.L_380:
        /*4804*/ 	.word	0x000000c0


	//   ....[1]....
        /*4808*/ 	.word	0x0001b910


	//   ....[2]....
        /*480c*/ 	.word	0x0001b980


	//   ....[3]....
        /*4810*/ 	.word	0x0001bb40


	//----- nvinfo : EIATTR_CRS_STACK_SIZE
	.align		4
.L_381:
        /*4814*/ 	.byte	0x04, 0x1e
        /*4816*/ 	.short	(.L_383 - .L_382)
.L_382:
        /*4818*/ 	.word	0x00000000


	//----- nvinfo : EIATTR_CBANK_PARAM_SIZE
	.align		4
.L_383:
        /*481c*/ 	.byte	0x03, 0x19
        /*481e*/ 	.short	0x0128


	//----- nvinfo : EIATTR_PARAM_CBANK
	.align		4
        /*4820*/ 	.byte	0x04, 0x0a
        /*4822*/ 	.short	(.L_385 - .L_384)
	.align		4
.L_384:
        /*4824*/ 	.word	index@(.nv.constant0._ZN4mmha33masked_multihead_attention_kernelIfLi192ELi256ELi1ELi64ELi256ELb1ELb0EEEv26Multihead_attention_paramsIT_XT5_EE)
        /*4828*/ 	.short	0x0210
        /*482a*/ 	.short	0x0128


	//----- nvinfo : EIATTR_SW_WAR
	.align		4
.L_385:
        /*482c*/ 	.byte	0x04, 0x36
        /*482e*/ 	.short	(.L_387 - .L_386)
.L_386:
        /*4830*/ 	.word	0x00000008
.L_387:


//--------------------- .nv.info._ZN4mmha33masked_multihead_attention_kernelIfLi192ELi256ELi2ELi64ELi128ELb1ELb0EEEv26Multihead_attention_paramsIT_XT5_EE --------------------------
	.section	.nv.info._ZN4mmha33masked_multihead_attention_kernelIfLi192ELi256ELi2ELi64ELi128ELb1ELb0EEEv26Multihead_attention_paramsIT_XT5_EE,"",@"SHT_CUDA_INFO"
	.sectionflags	@""
	.align	4


	//----- nvinfo : EIATTR_CUDA_API_VERSION
	.align		4
        /*0000*/ 	.byte	0x04, 0x37
        /*0002*/ 	.short	(.L_389 - .L_388)
.L_388:
        /*0004*/ 	.word	0x00000082


	//----- nvinfo : EIATTR_KPARAM_INFO
	.align		4
.L_389:
        /*0008*/ 	.byte	0x04, 0x17
        /*000a*/ 	.short	(.L_391 - .L_390)
.L_390:
        /*000c*/ 	.word	0x00000000
        /*0010*/ 	.short	0x0000
        /*0012*/ 	.short	0x0000
        /*0014*/ 	.byte	0x00, 0xf0, 0xa1, 0x04


	//----- nvinfo : EIATTR_SPARSE_MMA_MASK
	.align		4
.L_391:
        /*0018*/ 	.byte	0x03, 0x50
        /*001a*/ 	.short	0x0000


	//----- nvinfo : EIATTR_MAXREG_COUNT
	.align		4
        /*001c*/ 	.byte	0x03, 0x1b
        /*001e*/ 	.short	0x00ff


	//----- nvinfo : EIATTR_NUM_BARRIERS
	.align		4
        /*0020*/ 	.byte	0x02, 0x4c
        /*0022*/ 	.byte	0x01
	.zero		1


	//----- nvinfo : EIATTR_EXTERNS
	.align		4
        /*0024*/ 	.byte	0x04, 0x0f
        /*0026*/ 	.short	(.L_393 - .L_392)


	//   ....[0]....
	.align		4
.L_392:
        /*0028*/ 	.word	index@(__assertfail)


	//----- nvinfo : EIATTR_ANNOTATIONS
	.align		4
.L_393:
        /*002c*/ 	.byte	0x04, 0x55
        /*002e*/ 	.short	(.L_395 - .L_394)


	//   ....[0]....
.L_394:
        /* <DEDUP_REMOVED lines=157> */


	//----- nvinfo : EIATTR_MERCURY_ISA_VERSION
	.align		4
.L_395:
        /*09f0*/ 	.byte	0x03, 0x5f
        /*09f2*/ 	.short	0x0101


	//----- nvinfo : EIATTR_INT_WARP_WIDE_INSTR_OFFSETS
	.align		4
        /*09f4*/ 	.byte	0x04, 0x31
        /*09f6*/ 	.short	(.L_397 - .L_396)


	//   ....[0]....
.L_396:
        /*09f8*/ 	.word	0x00001ea0


	//----- nvinfo : EIATTR_COOP_GROUP_MASK_REGIDS
	.align		4
.L_397:
        /*09fc*/ 	.byte	0x04, 0x29
        /*09fe*/ 	.short	(.L_399 - .L_398)


	//   ....[0]....
.L_398:
        /*0a00*/ 	.word	0xffffffff


	//   ....[1]....
        /*0a04*/ 	.word	0xffffffff


	//   ....[2]....
        /*0a08*/ 	.word	0xffffffff


	//   ....[3]....
        /*0a0c*/ 	.word	0xffffffff


	//   ....[4]....
        /*0a10*/ 	.word	0xffffffff


	//   ....[5]....
        /*0a14*/ 	.word	0xffffffff


	//   ....[6]....
        /*0a18*/ 	.word	0xffffffff


	//   ....[7]....
        /*0a1c*/ 	.word	0xffffffff


	//   ....[8]....
        /*0a20*/ 	.word	0xffffffff


	//   ....[9]....
        /*0a24*/ 	.word	0xffffffff


	//   ....[10]....
        /*0a28*/ 	.word	0xffffffff


	//   ....[11]....
        /*0a2c*/ 	.word	0xffffffff


	//   ....[12]....
        /*0a30*/ 	.word	0xffffffff


	//   ....[13]....
        /*0a34*/ 	.word	0xffffffff


	//   ....[14]....
        /*0a38*/ 	.word	0xffffffff


	//   ....[15]....
        /*0a3c*/ 	.word	0xffffffff


	//   ....[16]....
        /*0a40*/ 	.word	0xffffffff


	//   ....[17]....
        /*0a44*/ 	.word	0xffffffff


	//   ....[18]....
        /*0a48*/ 	.word	0xffffffff


	//   ....[19]....
        /*0a4c*/ 	.word	0xffffffff


	//   ....[20]....
        /*0a50*/ 	.word	0xffffffff


	//   ....[21]....
        /*0a54*/ 	.word	0xffffffff


	//   ....[22]....
        /*0a58*/ 	.word	0xffffffff


	//   ....[23]....
        /*0a5c*/ 	.word	0x0500000f


	//   ....[24]....
        /*0a60*/ 	.word	0x0500000f


	//   ....[25]....
        /*0a64*/ 	.word	0x0500000f


	//   ....[26]....
        /*0a68*/ 	.word	0x0500000f


	//   ....[27]....
        /*0a6c*/ 	.word	0x0500000f


	//----- nvinfo : EIATTR_COOP_GROUP_INSTR_OFFSETS
	.align		4
.L_399:
        /*0a70*/ 	.byte	0x04, 0x28
        /*0a72*/ 	.short	(.L_401 - .L_400)


	//   ....[0]....
.L_400:
        /*0a74*/ 	.word	0x00001e30


	//   ....[1]....
        /*0a78*/ 	.word	0x00001ef0


	//   ....[2]....
        /*0a7c*/ 	.word	0x00001f20


	//   ....[3]....
        /*0a80*/ 	.word	0x00001f70


	//   ....[4]....
        /*0a84*/ 	.word	0x00001f90


	//   ....[5]....
        /*0a88*/ 	.word	0x00002020


	//   ....[6]....
        /*0a8c*/ 	.word	0x00002050


	//   ....[7]....
        /*0a90*/ 	.word	0x0000d470


	//   ....[8]....
        /*0a94*/ 	.word	0x0000d790


	//   ....[9]....
        /*0a98*/ 	.word	0x0000d7b0


	//   ....[10]....
        /*0a9c*/ 	.word	0x0000d7d0


	//   ....[11]....
        /*0aa0*/ 	.word	0x0000d7f0


	//   ....[12]....
        /*0aa4*/ 	.word	0x0000d980


	//   ....[13]....
        /*0aa8*/ 	.word	0x0000d9a0


	//   ....[14]....
        /*0aac*/ 	.word	0x0000d9c0


	//   ....[15]....
        /*0ab0*/ 	.word	0x0000e180


	//   ....[16]....
        /*0ab4*/ 	.word	0x0000e220


	//   ....[17]....
        /*0ab8*/ 	.word	0x0000e270


	//   ....[18]....
        /*0abc*/ 	.word	0x0000e2a0


	//   ....[19]....
        /*0ac0*/ 	.word	0x0000e2e0


	//   ....[20]....
        /*0ac4*/ 	.word	0x0000e360


	//   ....[21]....
        /*0ac8*/ 	.word	0x0000e380


	//   ....[22]....
        /*0acc*/ 	.word	0x0000e3b0


	//   ....[23]....
        /*0ad0*/ 	.word	0x00010710


	//   ....[24]....
        /*0ad4*/ 	.word	0x000107c0


	//   ....[25]....
        /*0ad8*/ 	.word	0x00010840


	//   ....[26]....
        /*0adc*/ 	.word	0x000108a0


	//   ....[27]....
        /*0ae0*/ 	.word	0x00010900


	//----- nvinfo : EIATTR_SYSCALL_OFFSETS
	.align		4
.L_401:
        /*0ae4*/ 	.byte	0x04, 0x46
        /*0ae6*/ 	.short	(.L_403 - .L_402)


	//   ....[0]....
.L_402:
        /*0ae8*/ 	.word	0x00000ed0


	//----- nvinfo : EIATTR_EXIT_INSTR_OFFSETS
	.align		4
.L_403:
        /*0aec*/ 	.byte	0x04, 0x1c
        /*0aee*/ 	.short	(.L_405 - .L_404)


	//   ....[0]....
.L_404:
        /*0af0*/ 	.word	0x000000c0


	//   ....[1]....
        /*0af4*/ 	.word	0x00010470


	//   ....[2]....
        /*0af8*/ 	.word	0x000104e0


	//   ....[3]....
        /*0afc*/ 	.word	0x000106a0


	//----- nvinfo : EIATTR_CRS_STACK_SIZE
	.align		4
.L_405:
        /*0b00*/ 	.byte	0x04, 0x1e
        /*0b02*/ 	.short	(.L_407 - .L_406)
.L_406:
        /*0b04*/ 	.word	0x00000000


	//----- nvinfo : EIATTR_CBANK_PARAM_SIZE
	.align		4
.L_407:
        /*0b08*/ 	.byte	0x03, 0x19
        /*0b0a*/ 	.short	0x0128


	//----- nvinfo : EIATTR_PARAM_CBANK
	.align		4
        /*0b0c*/ 	.byte	0x04, 0x0a
        /*0b0e*/ 	.short	(.L_409 - .L_408)
	.align		4
.L_408:
        /*0b10*/ 	.word	index@(.nv.constant0._ZN4mmha33masked_multihead_attention_kernelIfLi192ELi256ELi2ELi64ELi128ELb1ELb0EEEv26Multihead_attention_paramsIT_XT5_EE)
        /*0b14*/ 	.short	0x0210
        /*0b16*/ 	.short	0x0128


	//----- nvinfo : EIATTR_SW_WAR
	.align		4
.L_409:
        /*0b18*/ 	.byte	0x04, 0x36
        /*0b1a*/ 	.short	(.L_411 - .L_410)
.L_410:
        /*0b1c*/ 	.word	0x00000008
.L_411:


//--------------------- .nv.info._ZN4mmha33masked_multihead_attention_kernelIfLi192ELi256ELi4ELi64ELi64ELb1ELb0EEEv26Multihead_attention_paramsIT_XT5_EE --------------------------
	.section	.nv.info._ZN4mmha33masked_multihead_attention_kernelIfLi192ELi256ELi4ELi64ELi64ELb1ELb0EEEv26Multihead_attention_paramsIT_XT5_EE,"",@"SHT_CUDA_INFO"
	.sectionflags	@""
	.align	4


	//----- nvinfo : EIATTR_CUDA_API_VERSION
	.align		4
        /*0000*/ 	.byte	0x04, 0x37
        /*0002*/ 	.short	(.L_413 - .L_412)
.L_412:
        /*0004*/ 	.word	0x00000082


	//----- nvinfo : EIATTR_KPARAM_INFO
	.align		4
.L_413:
        /*0008*/ 	.byte	0x04, 0x17
        /*000a*/ 	.short	(.L_415 - .L_414)
.L_414:
        /*000c*/ 	.word	0x00000000
        /*0010*/ 	.short	0x0000
        /*0012*/ 	.short	0x0000
        /*0014*/ 	.byte	0x00, 0xf0, 0xa1, 0x04


	//----- nvinfo : EIATTR_SPARSE_MMA_MASK
	.align		4
.L_415:
        /*0018*/ 	.byte	0x03, 0x50
        /*001a*/ 	.short	0x0000


	//----- nvinfo : EIATTR_MAXREG_COUNT
	.align		4
        /*001c*/ 	.byte	0x03, 0x1b
        /*001e*/ 	.short	0x00ff


	//----- nvinfo : EIATTR_NUM_BARRIERS
	.align		4
        /*0020*/ 	.byte	0x02, 0x4c
        /*0022*/ 	.byte	0x01
	.zero		1


	//----- nvinfo : EIATTR_EXTERNS
	.align		4
        /*0024*/ 	.byte	0x04, 0x0f
        /*0026*/ 	.short	(.L_417 - .L_416)


	//   ....[0]....
	.align		4
.L_416:
        /*0028*/ 	.word	index@(__assertfail)


	//----- nvinfo : EIATTR_MERCURY_ISA_VERSION
	.align		4
.L_417:
        /*002c*/ 	.byte	0x03, 0x5f
        /*002e*/ 	.short	0x0101


	//----- nvinfo : EIATTR_INT_WARP_WIDE_INSTR_OFFSETS
	.align		4
        /*0030*/ 	.byte	0x04, 0x31
        /*0032*/ 	.short	(.L_419 - .L_418)


	//   ....[0]....
.L_418:
        /*0034*/ 	.word	0x00001e70


	//----- nvinfo : EIATTR_COOP_GROUP_MASK_REGIDS
	.align		4
.L_419:
        /*0038*/ 	.byte	0x04, 0x29
        /*003a*/ 	.short	(.L_421 - .L_420)


	//   ....[0]....
.L_420:
        /*003c*/ 	.word	0xffffffff


	//   ....[1]....
        /*0040*/ 	.word	0xffffffff


	//   ....[2]....
        /*0044*/ 	.word	0xffffffff


	//   ....[3]....
        /*0048*/ 	.word	0xffffffff


	//   ....[4]....
        /*004c*/ 	.word	0xffffffff


	//   ....[5]....
        /*0050*/ 	.word	0xffffffff


	//   ....[6]....
        /*0054*/ 	.word	0xffffffff


	//   ....[7]....
        /*0058*/ 	.word	0xffffffff


	//   ....[8]....
        /*005c*/ 	.word	0xffffffff


	//   ....[9]....
        /*0060*/ 	.word	0xffffffff


	//   ....[10]....
        /*0064*/ 	.word	0xffffffff


	//   ....[11]....
        /*0068*/ 	.word	0xffffffff


	//   ....[12]....
        /*006c*/ 	.word	0xffffffff


	//   ....[13]....
        /*0070*/ 	.word	0xffffffff


	//   ....[14]....
        /*0074*/ 	.word	0xffffffff


	//   ....[15]....
        /*0078*/ 	.word	0xffffffff


	//   ....[16]....
        /*007c*/ 	.word	0xffffffff


	//   ....[17]....
        /*0080*/ 	.word	0xffffffff


	//   ....[18]....
        /*0084*/ 	.word	0xffffffff


	//   ....[19]....
        /*0088*/ 	.word	0xffffffff


	//   ....[20]....
        /*008c*/ 	.word	0xffffffff


	//   ....[21]....
        /*0090*/ 	.word	0x0500000f


	//   ....[22]....
        /*0094*/ 	.word	0x0500000f


	//   ....[23]....
        /*0098*/ 	.word	0x0500000f


	//   ....[24]....
        /*009c*/ 	.word	0x0500000f


	//   ....[25]....
        /*00a0*/ 	.word	0x0500000f


	//----- nvinfo : EIATTR_COOP_GROUP_INSTR_OFFSETS
	.align		4
.L_421:
        /*00a4*/ 	.byte	0x04, 0x28
        /*00a6*/ 	.short	(.L_423 - .L_422)


	//   ....[0]....
.L_422:
        /*00a8*/ 	.word	0x00001df0


	//   ....[1]....
        /*00ac*/ 	.word	0x00001ec0


	//   ....[2]....
        /*00b0*/ 	.word	0x00001f00


	//   ....[3]....
        /*00b4*/ 	.word	0x00001f50


	//   ....[4]....
        /*00b8*/ 	.word	0x00001f80


	//   ....[5]....
        /*00bc*/ 	.word	0x00002010


	//   ....[6]....
        /*00c0*/ 	.word	0x00002030


	//   ....[7]....
        /*00c4*/ 	.word	0x0000a2c0


	//   ....[8]....
        /*00c8*/ 	.word	0x0000a2e0


	//   ....[9]....
        /*00cc*/ 	.word	0x0000a560


	//   ....[10]....
        /*00d0*/ 	.word	0x0000a580


	//   ....[11]....
        /*00d4*/ 	.word	0x0000a5a0


	//   ....[12]....
        /*00d8*/ 	.word	0x0000a730


	//   ....[13]....
        /*00dc*/ 	.word	0x0000a750


	//   ....[14]....
        /*00e0*/ 	.word	0x0000aea0


	//   ....[15]....
        /*00e4*/ 	.word	0x0000af40


	//   ....[16]....
        /*00e8*/ 	.word	0x0000af80


	//   ....[17]....
        /*00ec*/ 	.word	0x0000afb0


	//   ....[18]....
        /*00f0*/ 	.word	0x0000b000


	//   ....[19]....
        /*00f4*/ 	.word	0x0000b090


	//   ....[20]....
        /*00f8*/ 	.word	0x0000b0b0


	//   ....[21]....
        /*00fc*/ 	.word	0x0000d270


	//   ....[22]....
        /*0100*/ 	.word	0x0000d2f0


	//   ....[23]....
        /*0104*/ 	.word	0x0000d380


	//   ....[24]....
        /*0108*/ 	.word	0x0000d400


	//   ....[25]....
        /*010c*/ 	.word	0x0000d460


	//----- nvinfo : EIATTR_SYSCALL_OFFSETS
	.align		4
.L_423:
        /*0110*/ 	.byte	0x04, 0x46
        /*0112*/ 	.short	(.L_425 - .L_424)


	//   ....[0]....
.L_424:
        /*0114*/ 	.word	0x00000ea0


	//----- nvinfo : EIATTR_EXIT_INSTR_OFFSETS
	.align		4
.L_425:
        /*0118*/ 	.byte	0x04, 0x1c
        /*011a*/ 	.short	(.L_427 - .L_426)


	//   ....[0]....
.L_426:
        /*011c*/ 	.word	0x000000b0


	//   ....[1]....
        /*0120*/ 	.word	0x0000cfe0


	//   ....[2]....
        /*0124*/ 	.word	0x0000d050


	//   ....[3]....
        /*0128*/ 	.word	0x0000d210


	//----- nvinfo : EIATTR_CRS_STACK_SIZE
	.align		4
.L_427:
        /*012c*/ 	.byte	0x04, 0x1e
        /*012e*/ 	.short	(.L_429 - .L_428)
.L_428:
        /*0130*/ 	.word	0x00000000


	//----- nvinfo : EIATTR_CBANK_PARAM_SIZE
	.align		4
.L_429:
        /*0134*/ 	.byte	0x03, 0x19
        /*0136*/ 	.short	0x0128


	//----- nvinfo : EIATTR_PARAM_CBANK
	.align		4
        /*0138*/ 	.byte	0x04, 0x0a
        /*013a*/ 	.short	(.L_431 - .L_430)
	.align		4
.L_430:
        /*013c*/ 	.word	index@(.nv.constant0._ZN4mmha33masked_multihead_attention_kernelIfLi192ELi256ELi4ELi64ELi64ELb1ELb0EEEv26Multihead_attention_paramsIT_XT5_EE)
        /*0140*/ 	.short	0x0210
        /*0142*/ 	.short	0x0128


	//----- nvinfo : EIATTR_SW_WAR
	.align		4
.L_431:
        /*0144*/ 	.byte	0x04, 0x36
        /*0146*/ 	.short	(.L_433 - .L_432)
.L_432:
        /*0148*/ 	.word	0x00000008
.L_433:


//--------------------- .nv.info._ZN4mmha33masked_multihead_attention_kernelItLi192ELi256ELi1ELi32ELi256ELb0ELb1EEEv26Multihead_attention_paramsIT_XT5_EE --------------------------
	.section	.nv.info._ZN4mmha33masked_multihead_attention_kernelItLi192ELi256ELi1ELi32ELi256ELb0ELb1EEEv26Multihead_attention_paramsIT_XT5_EE,"",@"SHT_CUDA_INFO"
	.sectionflags	@""
	.align	4


	//----- nvinfo : EIATTR_CUDA_API_VERSION
	.align		4
        /*0000*/ 	.byte	0x04, 0x37
        /*0002*/ 	.short	(.L_435 - .L_434)
.L_434:
        /*0004*/ 	.word	0x00000082


	//----- nvinfo : EIATTR_KPARAM_INFO
	.align		4
.L_435:
        /*0008*/ 	.byte	0x04, 0x17
        /*000a*/ 	.short	(.L_437 - .L_436)
.L_436:
        /*000c*/ 	.word	0x00000000
        /*0010*/ 	.short	0x0000
        /*0012*/ 	.short	0x0000
        /*0014*/ 	.byte	0x00, 0xf0, 0xa1, 0x04


	//----- nvinfo : EIATTR_SPARSE_MMA_MASK
	.align		4
.L_437:
        /*0018*/ 	.byte	0x03, 0x50
        /*001a*/ 	.short	0x0000


	//----- nvinfo : EIATTR_MAXREG_COUNT
	.align		4
        /*001c*/ 	.byte	0x03, 0x1b
        /*001e*/ 	.short	0x00ff


	//----- nvinfo : EIATTR_NUM_BARRIERS
	.align		4
        /*0020*/ 	.byte	0x02, 0x4c
        /*0022*/ 	.byte	0x01
	.zero		1


	//----- nvinfo : EIATTR_EXTERNS
	.align		4
        /*0024*/ 	.byte	0x04, 0x0f
        /*0026*/ 	.short	(.L_439 - .L_438)


	//   ....[0]....
	.align		4
.L_438:
        /*0028*/ 	.word	index@(__assertfail)


	//----- nvinfo : EIATTR_ANNOTATIONS
	.align		4
.L_439:
        /*002c*/ 	.byte	0x04, 0x55
        /*002e*/ 	.short	(.L_441 - .L_440)


	//   ....[0]....
.L_440:
        /* <DEDUP_REMOVED lines=15> */


	//----- nvinfo : EIATTR_MERCURY_ISA_VERSION
	.align		4
.L_441:
        /*0108*/ 	.byte	0x03, 0x5f
        /*010a*/ 	.short	0x0101


	//----- nvinfo : EIATTR_INT_WARP_WIDE_INSTR_OFFSETS
	.align		4
        /*010c*/ 	.byte	0x04, 0x31
        /*010e*/ 	.short	(.L_443 - .L_442)


	//   ....[0]....
.L_442:
        /*0110*/ 	.word	0x00000e50


	//   ....[1]....
        /*0114*/ 	.word	0x00002650


	//   ....[2]....
        /*0118*/ 	.word	0x00007090


	//----- nvinfo : EIATTR_COOP_GROUP_MASK_REGIDS
	.align		4
.L_443:
        /*011c*/ 	.byte	0x04, 0x29
        /*011e*/ 	.short	(.L_445 - .L_444)


	//   ....[0]....
.L_444:
        /*0120*/ 	.word	0xffffffff


	//   ....[1]....
        /*0124*/ 	.word	0xffffffff


	//   ....[2]....
        /*0128*/ 	.word	0xffffffff


	//   ....[3]....
        /*012c*/ 	.word	0xffffffff


	//   ....[4]....
        /*0130*/ 	.word	0xffffffff


	//   ....[5]....
        /*0134*/ 	.word	0xffffffff


	//   ....[6]....
        /*0138*/ 	.word	0xffffffff


	//   ....[7]....
        /*013c*/ 	.word	0xffffffff


	//   ....[8]....
        /*0140*/ 	.word	0xffffffff


	//   ....[9]....
        /*0144*/ 	.word	0xffffffff


	//   ....[10]....
        /*0148*/ 	.word	0xffffffff


	//   ....[11]....
        /*014c*/ 	.word	0xffffffff


	//   ....[12]....
        /*0150*/ 	.word	0xffffffff


	//   ....[13]....
        /*0154*/ 	.word	0xffffffff


	//   ....[14]....
        /*0158*/ 	.word	0xffffffff


	//   ....[15]....
        /*015c*/ 	.word	0xffffffff


	//   ....[16]....
        /*0160*/ 	.word	0xffffffff


	//   ....[17]....
        /*0164*/ 	.word	0xffffffff


	//   ....[18]....
        /*0168*/ 	.word	0xffffffff


	//   ....[19]....
        /*016c*/ 	.word	0xffffffff


	//   ....[20]....
        /*0170*/ 	.word	0xffffffff


	//   ....[21]....
        /*0174*/ 	.word	0xffffffff


	//   ....[22]....
        /*0178*/ 	.word	0xffffffff


	//   ....[23]....
        /*017c*/ 	.word	0x0500000f


	//   ....[24]....
        /*0180*/ 	.word	0x0500000f


	//   ....[25]....
        /*0184*/ 	.word	0x0500000f


	//   ....[26]....
        /*0188*/ 	.word	0x0500000f


	//   ....[27]....
        /*018c*/ 	.word	0x0500000f


	//----- nvinfo : EIATTR_COOP_GROUP_INSTR_OFFSETS
	.align		4
.L_445:
        /*0190*/ 	.byte	0x04, 0x28
        /*0192*/ 	.short	(.L_447 - .L_446)


	//   ....[0]....
.L_446:
        /*0194*/ 	.word	0x00002750


	//   ....[1]....
        /*0198*/ 	.word	0x00002770


	//   ....[2]....
        /*019c*/ 	.word	0x00002790


	//   ....[3]....
        /*01a0*/ 	.word	0x000027b0


	//   ....[4]....
        /*01a4*/ 	.word	0x000027d0


	//   ....[5]....
        /*01a8*/ 	.word	0x00006b80


	//   ....[6]....
        /*01ac*/ 	.word	0x00006ba0


	//   ....[7]....
        /*01b0*/ 	.word	0x00006bd0


	//   ....[8]....
        /*01b4*/ 	.word	0x00006c30


	//   ....[9]....
        /*01b8*/ 	.word	0x00006c70


	//   ....[10]....
        /*01bc*/ 	.word	0x00006d00


	//   ....[11]....
        /*01c0*/ 	.word	0x00006d20


	//   ....[12]....
        /*01c4*/ 	.word	0x00006d40


	//   ....[13]....
        /*01c8*/ 	.word	0x00006d60


	//   ....[14]....
        /*01cc*/ 	.word	0x00006fa0


	//   ....[15]....
        /*01d0*/ 	.word	0x00007060


	//   ....[16]....
        /*01d4*/ 	.word	0x00007100


	//   ....[17]....
        /*01d8*/ 	.word	0x00007150


	//   ....[18]....
        /*01dc*/ 	.word	0x00007190


	//   ....[19]....
        /*01e0*/ 	.word	0x000072e0


	//   ....[20]....
        /*01e4*/ 	.word	0x00007300


	//   ....[21]....
        /*01e8*/ 	.word	0x00007320


	//   ....[22]....
        /*01ec*/ 	.word	0x00007340


	//   ....[23]....
        /*01f0*/ 	.word	0x00009e80


	//   ....[24]....
        /*01f4*/ 	.word	0x00009ee0


	//   ....[25]....
        /*01f8*/ 	.word	0x00009f40


	//   ....[26]....
        /*01fc*/ 	.word	0x00009fa0


	//   ....[27]....
        /*0200*/ 	.word	0x0000a000


	//----- nvinfo : EIATTR_SYSCALL_OFFSETS
	.align		4
.L_447:
        /*0204*/ 	.byte	0x04, 0x46
        /*0206*/ 	.short	(.L_449 - .L_448)


	//   ....[0]....
.L_448:
        /*0208*/ 	.word	0x00001390


	//----- nvinfo : EIATTR_EXIT_INSTR_OFFSETS
	.align		4
.L_449:
        /*020c*/ 	.byte	0x04, 0x1c
        /*020e*/ 	.short	(.L_451 - .L_450)


	//   ....[0]....
.L_450:
        /*0210*/ 	.word	0x000000e0


	//   ....[1]....
        /*0214*/ 	.word	0x00009980


	//   ....[2]....
        /*0218*/ 	.word	0x00009a80


	//   ....[3]....
        /*021c*/ 	.word	0x00009e30


	//----- nvinfo : EIATTR_CRS_STACK_SIZE
	.align		4
.L_451:
        /*0220*/ 	.byte	0x04, 0x1e
        /*0222*/ 	.short	(.L_453 - .L_452)
.L_452:
        /*0224*/ 	.word	0x00000000


	//----- nvinfo : EIATTR_CBANK_PARAM_SIZE
	.align		4
.L_453:
        /*0228*/ 	.byte	0x03, 0x19
        /*022a*/ 	.short	0x0128


	//----- nvinfo : EIATTR_PARAM_CBANK
	.align		4
        /*022c*/ 	.byte	0x04, 0x0a
        /*022e*/ 	.short	(.L_455 - .L_454)
	.align		4
.L_454:
        /*0230*/ 	.word	index@(.nv.constant0._ZN4mmha33masked_multihead_attention_kernelItLi192ELi256ELi1ELi32ELi256ELb0ELb1EEEv26Multihead_attention_paramsIT_XT5_EE)
        /*0234*/ 	.short	0x0210
        /*0236*/ 	.short	0x0128


	//----- nvinfo : EIATTR_SW_WAR
	.align		4
.L_455:
        /*0238*/ 	.byte	0x04, 0x36
        /*023a*/ 	.short	(.L_457 - .L_456)
.L_456:
        /*023c*/ 	.word	0x00000008
.L_457:


//--------------------- .nv.info._ZN4mmha33masked_multihead_attention_kernelItLi192ELi256ELi2ELi32ELi128ELb0ELb1EEEv26Multihead_attention_paramsIT_XT5_EE --------------------------
	.section	.nv.info._ZN4mmha33masked_multihead_attention_kernelItLi192ELi256ELi2ELi32ELi128ELb0ELb1EEEv26Multihead_attention_paramsIT_XT5_EE,"",@"SHT_CUDA_INFO"
	.sectionflags	@""
	.align	4


	//----- nvinfo : EIATTR_CUDA_API_VERSION
	.align		4
        /*0000*/ 	.byte	0x04, 0x37
        /*0002*/ 	.short	(.L_459 - .L_458)
.L_458:
        /*0004*/ 	.word	0x00000082


	//----- nvinfo : EIATTR_KPARAM_INFO
	.align		4
.L_459:
        /*0008*/ 	.byte	0x04, 0x17
        /*000a*/ 	.short	(.L_461 - .L_460)
.L_460:
        /*000c*/ 	.word	0x00000000
        /*0010*/ 	.short	0x0000
        /*0012*/ 	.short	0x0000
        /*0014*/ 	.byte	0x00, 0xf0, 0xa1, 0x04


	//----- nvinfo : EIATTR_SPARSE_MMA_MASK
	.align		4
.L_461:
        /*0018*/ 	.byte	0x03, 0x50
        /*001a*/ 	.short	0x0000


	//----- nvinfo : EIATTR_MAXREG_COUNT
	.align		4
        /*001c*/ 	.byte	0x03, 0x1b
        /*001e*/ 	.short	0x00ff


	//----- nvinfo : EIATTR_NUM_BARRIERS
	.align		4
        /*0020*/ 	.byte	0x02, 0x4c
        /*0022*/ 	.byte	0x01
	.zero		1


	//----- nvinfo : EIATTR_EXTERNS
	.align		4
        /*0024*/ 	.byte	0x04, 0x0f
        /*0026*/ 	.short	(.L_463 - .L_462)


	//   ....[0]....
	.align		4
.L_462:
        /*0028*/ 	.word	index@(__assertfail)


	//----- nvinfo : EIATTR_MERCURY_ISA_VERSION
	.align		4
.L_463:
        /*002c*/ 	.byte	0x03, 0x5f
        /*002e*/ 	.short	0x0101


	//----- nvinfo : EIATTR_INT_WARP_WIDE_INSTR_OFFSETS
	.align		4
        /*0030*/ 	.byte	0x04, 0x31
        /*0032*/ 	.short	(.L_465 - .L_464)


	//   ....[0]....
.L_464:
        /*0034*/ 	.word	0x00005a90


	//----- nvinfo : EIATTR_COOP_GROUP_MASK_REGIDS
	.align		4
.L_465:
        /*0038*/ 	.byte	0x04, 0x29
        /*003a*/ 	.short	(.L_467 - .L_466)


	//   ....[0]....
.L_466:
        /*003c*/ 	.word	0xffffffff


	//   ....[1]....
        /*0040*/ 	.word	0xffffffff


	//   ....[2]....
        /*0044*/ 	.word	0xffffffff


	//   ....[3]....
        /*0048*/ 	.word	0xffffffff


	//   ....[4]....
        /*004c*/ 	.word	0xffffffff


	//   ....[5]....
        /*0050*/ 	.word	0xffffffff


	//   ....[6]....
        /*0054*/ 	.word	0xffffffff


	//   ....[7]....
        /*0058*/ 	.word	0xffffffff


	//   ....[8]....
        /*005c*/ 	.word	0xffffffff


	//   ....[9]....
        /*0060*/ 	.word	0xffffffff


	//   ....[10]....
        /*0064*/ 	.word	0xffffffff


	//   ....[11]....
        /*0068*/ 	.word	0xffffffff


	//   ....[12]....
        /*006c*/ 	.word	0xffffffff


	//   ....[13]....
        /*0070*/ 	.word	0xffffffff


	//   ....[14]....
        /*0074*/ 	.word	0xffffffff


	//   ....[15]....
        /*0078*/ 	.word	0xffffffff


	//   ....[16]....
        /*007c*/ 	.word	0xffffffff


	//   ....[17]....
        /*0080*/ 	.word	0xffffffff


	//   ....[18]....
        /*0084*/ 	.word	0xffffffff


	//   ....[19]....
        /*0088*/ 	.word	0xffffffff


	//   ....[20]....
        /*008c*/ 	.word	0xffffffff


	//   ....[21]....
        /*0090*/ 	.word	0x0500000f


	//   ....[22]....
        /*0094*/ 	.word	0x0500000f


	//   ....[23]....
        /*0098*/ 	.word	0x0500000f


	//   ....[24]....
        /*009c*/ 	.word	0x0500000f


	//   ....[25]....
        /*00a0*/ 	.word	0x0500000f


	//   ....[26]....
        /*00a4*/ 	.word	0x0500000f


	//   ....[27]....
        /*00a8*/ 	.word	0x0500000f


	//   ....[28]....
        /*00ac*/ 	.word	0x0500000f


	//   ....[29]....
        /*00b0*/ 	.word	0x0500000f


	//   ....[30]....
        /*00b4*/ 	.word	0x0500000f


	//----- nvinfo : EIATTR_COOP_GROUP_INSTR_OFFSETS
	.align		4
.L_467:
        /*00b8*/ 	.byte	0x04, 0x28
        /*00ba*/ 	.short	(.L_469 - .L_468)


	//   ....[0]....
.L_468:
        /*00bc*/ 	.word	0x000025d0


	//   ....[1]....
        /*00c0*/ 	.word	0x000025f0


	//   ....[2]....
        /*00c4*/ 	.word	0x00002610


	//   ....[3]....
        /*00c8*/ 	.word	0x00002630


	//   ....[4]....
        /*00cc*/ 	.word	0x00002650


	//   ....[5]....
        /*00d0*/ 	.word	0x000052e0


	//   ....[6]....
        /*00d4*/ 	.word	0x00005590


	//   ....[7]....
        /*00d8*/ 	.word	0x000055b0


	//   ....[8]....
        /*00dc*/ 	.word	0x000055d0


	//   ....[9]....
        /*00e0*/ 	.word	0x000055f0


	//   ....[10]....
        /*00e4*/ 	.word	0x000057b0


	//   ....[11]....
        /*00e8*/ 	.word	0x000057d0


	//   ....[12]....
        /*00ec*/ 	.word	0x000057f0


	//   ....[13]....
        /*00f0*/ 	.word	0x00005a20


	//   ....[14]....
        /*00f4*/ 	.word	0x00005ae0


	//   ....[15]....
        /*00f8*/ 	.word	0x00005b20


	//   ....[16]....
        /*00fc*/ 	.word	0x00005b80


	//   ....[17]....
        /*0100*/ 	.word	0x00005bb0


	//   ....[18]....
        /*0104*/ 	.word	0x00005cc0


	//   ....[19]....
        /*0108*/ 	.word	0x00005cf0


	//   ....[20]....
        /*010c*/ 	.word	0x00005d40


	//   ....[21]....
        /*0110*/ 	.word	0x00008590


	//   ....[22]....
        /*0114*/ 	.word	0x000085f0


	//   ....[23]....
        /*0118*/ 	.word	0x00008650


	//   ....[24]....
        /*011c*/ 	.word	0x000086b0


	//   ....[25]....
        /*0120*/ 	.word	0x00008710


	//   ....[26]....
        /*0124*/ 	.word	0x00008790


	//   ....[27]....
        /*0128*/ 	.word	0x00008830


	//   ....[28]....
        /*012c*/ 	.word	0x000088b0


	//   ....[29]....
        /*0130*/ 	.word	0x00008910


	//   ....[30]....
        /*0134*/ 	.word	0x00008970


	//----- nvinfo : EIATTR_SYSCALL_OFFSETS
	.align		4
.L_469:
        /*0138*/ 	.byte	0x04, 0x46
        /*013a*/ 	.short	(.L_471 - .L_470)


	//   ....[0]....
.L_470:
        /*013c*/ 	.word	0x00001220


	//----- nvinfo : EIATTR_EXIT_INSTR_OFFSETS
	.align		4
.L_471:
        /*0140*/ 	.byte	0x04, 0x1c
        /*0142*/ 	.short	(.L_473 - .L_472)


	//   ....[0]....
.L_472:
        /*0144*/ 	.word	0x000000b0


	//   ....[1]....
        /*0148*/ 	.word	0x000080b0


	//   ....[2]....
        /*014c*/ 	.word	0x000081a0


	//   ....[3]....
        /*0150*/ 	.word	0x00008540


	//----- nvinfo : EIATTR_CRS_STACK_SIZE
	.align		4
.L_473:
        /*0154*/ 	.byte	0x04, 0x1e
        /*0156*/ 	.short	(.L_475 - .L_474)
.L_474:
        /*0158*/ 	.word	0x00000000


	//----- nvinfo : EIATTR_CBANK_PARAM_SIZE
	.align		4
.L_475:
        /*015c*/ 	.byte	0x03, 0x19
        /*015e*/ 	.short	0x0128


	//----- nvinfo : EIATTR_PARAM_CBANK
	.align		4
        /*0160*/ 	.byte	0x04, 0x0a
        /*0162*/ 	.short	(.L_477 - .L_476)
	.align		4
.L_476:
        /*0164*/ 	.word	index@(.nv.constant0._ZN4mmha33masked_multihead_attention_kernelItLi192ELi256ELi2ELi32ELi128ELb0ELb1EEEv26Multihead_attention_paramsIT_XT5_EE)
        /*0168*/ 	.short	0x0210
        /*016a*/ 	.short	0x0128


	//----- nvinfo : EIATTR_SW_WAR
	.align		4
.L_477:
        /*016c*/ 	.byte	0x04, 0x36
        /*016e*/ 	.short	(.L_479 - .L_478)
.L_478:
        /*0170*/ 	.word	0x00000008
.L_479:


//--------------------- .nv.info._ZN4mmha33masked_multihead_attention_kernelItLi192ELi256ELi4ELi32ELi64ELb0ELb1EEEv26Multihead_attention_paramsIT_XT5_EE --------------------------
	.section	.nv.info._ZN4mmha33masked_multihead_attention_kernelItLi192ELi256ELi4ELi32ELi64ELb0ELb1EEEv26Multihead_attention_paramsIT_XT5_EE,"",@"SHT_CUDA_INFO"
	.sectionflags	@""
	.align	4


	//----- nvinfo : EIATTR_CUDA_API_VERSION
	.align		4
        /*0000*/ 	.byte	0x04, 0x37
        /*0002*/ 	.short	(.L_481 - .L_480)
.L_480:
        /*0004*/ 	.word	0x00000082


	//----- nvinfo : EIATTR_KPARAM_INFO
	.align		4
.L_481:
        /*0008*/ 	.byte	0x04, 0x17
        /*000a*/ 	.short	(.L_483 - .L_482)
.L_482:
        /*000c*/ 	.word	0x00000000
        /*0010*/ 	.short	0x0000
        /*0012*/ 	.short	0x0000
        /*0014*/ 	.byte	0x00, 0xf0, 0xa1, 0x04


	//----- nvinfo : EIATTR_SPARSE_MMA_MASK
	.align		4
.L_483:
        /*0018*/ 	.byte	0x03, 0x50
        /*001a*/ 	.short	0x0000


	//----- nvinfo : EIATTR_MAXREG_COUNT
	.align		4
        /*001c*/ 	.byte	0x03, 0x1b
        /*001e*/ 	.short	0x00ff


	//----- nvinfo : EIATTR_NUM_BARRIERS
	.align		4
        /*0020*/ 	.byte	0x02, 0x4c
        /*0022*/ 	.byte	0x01
	.zero		1


	//----- nvinfo : EIATTR_EXTERNS
	.align		4
        /*0024*/ 	.byte	0x04, 0x0f
        /*0026*/ 	.short	(.L_485 - .L_484)


	//   ....[0]....
	.align		4
.L_484:
        /*0028*/ 	.word	index@(__assertfail)


	//----- nvinfo : EIATTR_MERCURY_ISA_VERSION
	.align		4
.L_485:
        /*002c*/ 	.byte	0x03, 0x5f
        /*002e*/ 	.short	0x0101


	//----- nvinfo : EIATTR_INT_WARP_WIDE_INSTR_OFFSETS
	.align		4
        /*0030*/ 	.byte	0x04, 0x31
        /*0032*/ 	.short	(.L_487 - .L_486)


	//   ....[0]....
.L_486:
        /*0034*/ 	.word	0x00000dd0


	//   ....[1]....
        /*0038*/ 	.word	0x00002600


	//   ....[2]....
        /*003c*/ 	.word	0x000059a0


	//----- nvinfo : EIATTR_COOP_GROUP_MASK_REGIDS
	.align		4
.L_487:
        /*0040*/ 	.byte	0x04, 0x29
        /*0042*/ 	.short	(.L_489 - .L_488)


	//   ....[0]....
.L_488:
        /*0044*/ 	.word	0xffffffff


	//   ....[1]....
        /*0048*/ 	.word	0xffffffff


	//   ....[2]....
        /*004c*/ 	.word	0xffffffff


	//   ....[3]....
        /*0050*/ 	.word	0xffffffff


	//   ....[4]....
        /*0054*/ 	.word	0xffffffff


	//   ....[5]....
        /*0058*/ 	.word	0xffffffff


	//   ....[6]....
        /*005c*/ 	.word	0xffffffff


	//   ....[7]....
        /*0060*/ 	.word	0xffffffff


	//   ....[8]....
        /*0064*/ 	.word	0xffffffff


	//   ....[9]....
        /*0068*/ 	.word	0xffffffff


	//   ....[10]....
        /*006c*/ 	.word	0xffffffff


	//   ....[11]....
        /*0070*/ 	.word	0xffffffff


	//   ....[12]....
        /*0074*/ 	.word	0xffffffff


	//   ....[13]....
        /*0078*/ 	.word	0xffffffff


	//   ....[14]....
        /*007c*/ 	.word	0xffffffff


	//   ....[15]....
        /*0080*/ 	.word	0xffffffff


	//   ....[16]....
        /*0084*/ 	.word	0xffffffff


	//   ....[17]....
        /*0088*/ 	.word	0xffffffff


	//   ....[18]....
        /*008c*/ 	.word	0xffffffff


	//   ....[19]....
        /*0090*/ 	.word	0x0500000f


	//   ....[20]....
        /*0094*/ 	.word	0x0500000f


	//   ....[21]....
        /*0098*/ 	.word	0x0500000f


	//   ....[22]....
        /*009c*/ 	.word	0x0500000f


	//   ....[23]....
        /*00a0*/ 	.word	0x0500000f


	//   ....[24]....
        /*00a4*/ 	.word	0x0500000f


	//   ....[25]....
        /*00a8*/ 	.word	0x0500000f


	//   ....[26]....
        /*00ac*/ 	.word	0x0500000f


	//   ....[27]....
        /*00b0*/ 	.word	0x0500000f


	//   ....[28]....
        /*00b4*/ 	.word	0x0500000f


	//----- nvinfo : EIATTR_COOP_GROUP_INSTR_OFFSETS
	.align		4
.L_489:
        /*00b8*/ 	.byte	0x04, 0x28
        /*00ba*/ 	.short	(.L_491 - .L_490)


	//   ....[0]....
.L_490:
        /*00bc*/ 	.word	0x00002700


	//   ....[1]....
        /*00c0*/ 	.word	0x00002720


	//   ....[2]....
        /*00c4*/ 	.word	0x00002740


	//   ....[3]....
        /*00c8*/ 	.word	0x00002760


	//   ....[4]....
        /*00cc*/ 	.word	0x00002780


	//   ....[5]....
        /*00d0*/ 	.word	0x00005140


	//   ....[6]....
        /*00d4*/ 	.word	0x00005160


	//   ....[7]....
        /*00d8*/ 	.word	0x00005480


	//   ....[8]....
        /*00dc*/ 	.word	0x000054a0


	//   ....[9]....
        /*00e0*/ 	.word	0x000054c0


	//   ....[10]....
        /*00e4*/ 	.word	0x00005670


	//   ....[11]....
        /*00e8*/ 	.word	0x00005690


	//   ....[12]....
        /*00ec*/ 	.word	0x000058e0


	//   ....[13]....
        /*00f0*/ 	.word	0x000059f0


	//   ....[14]....
        /*00f4*/ 	.word	0x00005a40


	//   ....[15]....
        /*00f8*/ 	.word	0x00005a70


	//   ....[16]....
        /*00fc*/ 	.word	0x00005ac0


	//   ....[17]....
        /*0100*/ 	.word	0x00005c10


	//   ....[18]....
        /*0104*/ 	.word	0x00005c30


	//   ....[19]....
        /*0108*/ 	.word	0x00008360


	//   ....[20]....
        /*010c*/ 	.word	0x000083c0


	//   ....[21]....
        /*0110*/ 	.word	0x00008420


	//   ....[22]....
        /*0114*/ 	.word	0x00008480


	//   ....[23]....
        /*0118*/ 	.word	0x000084e0


	//   ....[24]....
        /*011c*/ 	.word	0x00008560


	//   ....[25]....
        /*0120*/ 	.word	0x000085e0


	//   ....[26]....
        /*0124*/ 	.word	0x00008670


	//   ....[27]....
        /*0128*/ 	.word	0x000086f0


	//   ....[28]....
        /*012c*/ 	.word	0x00008750


	//----- nvinfo : EIATTR_SYSCALL_OFFSETS
	.align		4
.L_491:
        /*0130*/ 	.byte	0x04, 0x46
        /*0132*/ 	.short	(.L_493 - .L_492)


	//   ....[0]....
.L_492:
        /*0134*/ 	.word	0x00001340


	//----- nvinfo : EIATTR_EXIT_INSTR_OFFSETS
	.align		4
.L_493:
        /*0138*/ 	.byte	0x04, 0x1c
        /*013a*/ 	.short	(.L_495 - .L_494)


	//   ....[0]....
.L_494:
        /*013c*/ 	.word	0x000000d0


	//   ....[1]....
        /*0140*/ 	.word	0x00007e60


	//   ....[2]....
        /*0144*/ 	.word	0x00007f60


	//   ....[3]....
        /*0148*/ 	.word	0x00008310


	//----- nvinfo : EIATTR_CRS_STACK_SIZE
	.align		4
.L_495:
        /*014c*/ 	.byte	0x04, 0x1e
        /*014e*/ 	.short	(.L_497 - .L_496)
.L_496:
        /*0150*/ 	.word	0x00000000


	//----- nvinfo : EIATTR_CBANK_PARAM_SIZE
	.align		4
.L_497:
        /*0154*/ 	.byte	0x03, 0x19
        /*0156*/ 	.short	0x0128


	//----- nvinfo : EIATTR_PARAM_CBANK
	.align		4
        /*0158*/ 	.byte	0x04, 0x0a
        /*015a*/ 	.short	(.L_499 - .L_498)
	.align		4
.L_498:
        /*015c*/ 	.word	index@(.nv.constant0._ZN4mmha33masked_multihead_attention_kernelItLi192ELi256ELi4ELi32ELi64ELb0ELb1EEEv26Multihead_attention_paramsIT_XT5_EE)
        /*0160*/ 	.short	0x0210
        /*0162*/ 	.short	0x0128


	//----- nvinfo : EIATTR_SW_WAR
	.align		4
.L_499:
        /*0164*/ 	.byte	0x04, 0x36
        /*0166*/ 	.short	(.L_501 - .L_500)
.L_500:
        /*0168*/ 	.word	0x00000008
.L_501:


//--------------------- .nv.info._ZN4mmha33masked_multihead_attention_kernelItLi192ELi256ELi1ELi32ELi256ELb0ELb0EEEv26Multihead_attention_paramsIT_XT5_EE --------------------------
	.section	.nv.info._ZN4mmha33masked_multihead_attention_kernelItLi192ELi256ELi1ELi32ELi256ELb0ELb0EEEv26Multihead_attention_paramsIT_XT5_EE,"",@"SHT_CUDA_INFO"
	.sectionflags	@""
	.align	4


	//----- nvinfo : EIATTR_CUDA_API_VERSION
	.align		4
        /*0000*/ 	.byte	0x04, 0x37
        /*0002*/ 	.short	(.L_503 - .L_502)
.L_502:
        /*0004*/ 	.word	0x00000082


	//----- nvinfo : EIATTR_KPARAM_INFO
	.align		4
.L_503:
        /*0008*/ 	.byte	0x04, 0x17
        /*000a*/ 	.short	(.L_505 - .L_504)
.L_504:
        /*000c*/ 	.word	0x00000000
        /*0010*/ 	.short	0x0000
        /*0012*/ 	.short	0x0000
        /*0014*/ 	.byte	0x00, 0xf0, 0xa1, 0x04


	//----- nvinfo : EIATTR_SPARSE_MMA_MASK
	.align		4
.L_505:
        /*0018*/ 	.byte	0x03, 0x50
        /*001a*/ 	.short	0x0000


	//----- nvinfo : EIATTR_MAXREG_COUNT
	.align		4
        /*001c*/ 	.byte	0x03, 0x1b
        /*001e*/ 	.short	0x00ff


	//----- nvinfo : EIATTR_NUM_BARRIERS
	.align		4
        /*0020*/ 	.byte	0x02, 0x4c
        /*0022*/ 	.byte	0x01
	.zero		1


	//----- nvinfo : EIATTR_EXTERNS
	.align		4
        /*0024*/ 	.byte	0x04, 0x0f
        /*0026*/ 	.short	(.L_507 - .L_506)


	//   ....[0]....
	.align		4
.L_506:
        /*0028*/ 	.word	index@(__assertfail)


	//----- nvinfo : EIATTR_ANNOTATIONS
	.align		4
.L_507:
        /*002c*/ 	.byte	0x04, 0x55
        /*002e*/ 	.short	(.L_509 - .L_508)


	//   ....[0]....
.L_508:
        /* <DEDUP_REMOVED lines=18> */


	//----- nvinfo : EIATTR_MERCURY_ISA_VERSION
	.align		4
.L_509:
        /*0138*/ 	.byte	0x03, 0x5f
        /*013a*/ 	.short	0x0101


	//----- nvinfo : EIATTR_INT_WARP_WIDE_INSTR_OFFSETS
	.align		4
        /*013c*/ 	.byte	0x04, 0x31
        /*013e*/ 	.short	(.L_511 - .L_510)


	//   ....[0]....
.L_510:
        /*0140*/ 	.word	0x00000e50


	//   ....[1]....
        /*0144*/ 	.word	0x00002650


	//   ....[2]....
        /*0148*/ 	.word	0x00005ee0


	//----- nvinfo : EIATTR_COOP_GROUP_MASK_REGIDS
	.align		4
.L_511:
        /*014c*/ 	.byte	0x04, 0x29
        /*014e*/ 	.short	(.L_513 - .L_512)


	//   ....[0]....
.L_512:
        /*0150*/ 	.word	0xffffffff


	//   ....[1]....
        /*0154*/ 	.word	0xffffffff


	//   ....[2]....
        /*0158*/ 	.word	0xffffffff


	//   ....[3]....
        /*015c*/ 	.word	0xffffffff


	//   ....[4]....
        /*0160*/ 	.word	0xffffffff


	//   ....[5]....
        /*0164*/ 	.word	0xffffffff


	//   ....[6]....
        /*0168*/ 	.word	0xffffffff


	//   ....[7]....
        /*016c*/ 	.word	0xffffffff


	//   ....[8]....
        /*0170*/ 	.word	0xffffffff


	//   ....[9]....
        /*0174*/ 	.word	0xffffffff


	//   ....[10]....
        /*0178*/ 	.word	0xffffffff


	//   ....[11]....
        /*017c*/ 	.word	0xffffffff


	//   ....[12]....
        /*0180*/ 	.word	0xffffffff


	//   ....[13]....
        /*0184*/ 	.word	0xffffffff


	//   ....[14]....
        /*0188*/ 	.word	0xffffffff


	//   ....[15]....
        /*018c*/ 	.word	0xffffffff


	//   ....[16]....
        /*0190*/ 	.word	0xffffffff


	//   ....[17]....
        /*0194*/ 	.word	0xffffffff


	//   ....[18]....
        /*0198*/ 	.word	0xffffffff


	//   ....[19]....
        /*019c*/ 	.word	0xffffffff


	//   ....[20]....
        /*01a0*/ 	.word	0xffffffff


	//   ....[21]....
        /*01a4*/ 	.word	0xffffffff


	//   ....[22]....
        /*01a8*/ 	.word	0xffffffff


	//   ....[23]....
        /*01ac*/ 	.word	0x0500000f


	//   ....[24]....
        /*01b0*/ 	.word	0x0500000f


	//   ....[25]....
        /*01b4*/ 	.word	0x0500000f


	//   ....[26]....
        /*01b8*/ 	.word	0x0500000f


	//   ....[27]....
        /*01bc*/ 	.word	0x0500000f


	//----- nvinfo : EIATTR_COOP_GROUP_INSTR_OFFSETS
	.align		4
.L_513:
        /*01c0*/ 	.byte	0x04, 0x28
        /*01c2*/ 	.short	(.L_515 - .L_514)


	//   ....[0]....
.L_514:
        /*01c4*/ 	.word	0x00002750


	//   ....[1]....
        /*01c8*/ 	.word	0x00002770


	//   ....[2]....
        /*01cc*/ 	.word	0x00002790


	//   ....[3]....
        /*01d0*/ 	.word	0x000027b0


	//   ....[4]....
        /*01d4*/ 	.word	0x000027d0


	//   ....[5]....
        /*01d8*/ 	.word	0x000059d0


	//   ....[6]....
        /*01dc*/ 	.word	0x000059f0


	//   ....[7]....
        /*01e0*/ 	.word	0x00005a20


	//   ....[8]....
        /*01e4*/ 	.word	0x00005a80


	//   ....[9]....
        /*01e8*/ 	.word	0x00005ac0


	//   ....[10]....
        /*01ec*/ 	.word	0x00005b50


	//   ....[11]....
        /*01f0*/ 	.word	0x00005b70


	//   ....[12]....
        /*01f4*/ 	.word	0x00005b90


	//   ....[13]....
        /*01f8*/ 	.word	0x00005bb0


	//   ....[14]....
        /*01fc*/ 	.word	0x00005df0


	//   ....[15]....
        /*0200*/ 	.word	0x00005eb0


	//   ....[16]....
        /*0204*/ 	.word	0x00005f50


	//   ....[17]....
        /*0208*/ 	.word	0x00005f90


	//   ....[18]....
        /*020c*/ 	.word	0x00005fd0


	//   ....[19]....
        /*0210*/ 	.word	0x00006130


	//   ....[20]....
        /*0214*/ 	.word	0x00006150


	//   ....[21]....
        /*0218*/ 	.word	0x00006170


	//   ....[22]....
        /*021c*/ 	.word	0x00006190


	//   ....[23]....
        /*0220*/ 	.word	0x00008be0


	//   ....[24]....
        /*0224*/ 	.word	0x00008c40


	//   ....[25]....
        /*0228*/ 	.word	0x00008ca0


	//   ....[26]....
        /*022c*/ 	.word	0x00008d00


	//   ....[27]....
        /*0230*/ 	.word	0x00008d60


	//----- nvinfo : EIATTR_SYSCALL_OFFSETS
	.align		4
.L_515:
        /*0234*/ 	.byte	0x04, 0x46
        /*0236*/ 	.short	(.L_517 - .L_516)


	//   ....[0]....
.L_516:
        /*0238*/ 	.word	0x00001390


	//----- nvinfo : EIATTR_EXIT_INSTR_OFFSETS
	.align		4
.L_517:
        /*023c*/ 	.byte	0x04, 0x1c
        /*023e*/ 	.short	(.L_519 - .L_518)


	//   ....[0]....
.L_518:
        /*0240*/ 	.word	0x000000e0


	//   ....[1]....
        /*0244*/ 	.word	0x000086e0


	//   ....[2]....
        /*0248*/ 	.word	0x000087e0


	//   ....[3]....
        /*024c*/ 	.word	0x00008b90


	//----- nvinfo : EIATTR_CRS_STACK_SIZE
	.align		4
.L_519:
        /*0250*/ 	.byte	0x04, 0x1e
        /*0252*/ 	.short	(.L_521 - .L_520)
.L_520:
        /*0254*/ 	.word	0x00000000


	//----- nvinfo : EIATTR_CBANK_PARAM_SIZE
	.align		4
.L_521:
        /*0258*/ 	.byte	0x03, 0x19
        /*025a*/ 	.short	0x0128


	//----- nvinfo : EIATTR_PARAM_CBANK
	.align		4
        /*025c*/ 	.byte	0x04, 0x0a
        /*025e*/ 	.short	(.L_523 - .L_522)
	.align		4
.L_522:
        /*0260*/ 	.word	index@(.nv.constant0._ZN4mmha33masked_multihead_attention_kernelItLi192ELi256ELi1ELi32ELi256ELb0ELb0EEEv26Multihead_attention_paramsIT_XT5_EE)
        /*0264*/ 	.short	0x0210
        /*0266*/ 	.short	0x0128


	//----- nvinfo : EIATTR_SW_WAR
	.align		4
.L_523:
        /*0268*/ 	.byte	0x04, 0x36
        /*026a*/ 	.short	(.L_525 - .L_524)
.L_524:
        /*026c*/ 	.word	0x00000008
.L_525:


//--------------------- .nv.info._ZN4mmha33masked_multihead_attention_kernelItLi192ELi256ELi2ELi32ELi128ELb0ELb0EEEv26Multihead_attention_paramsIT_XT5_EE --------------------------
	.section	.nv.info._ZN4mmha33masked_multihead_attention_kernelItLi192ELi256ELi2ELi32ELi128ELb0ELb0EEEv26Multihead_attention_paramsIT_XT5_EE,"",@"SHT_CUDA_INFO"
	.sectionflags	@""
	.align	4


	//----- nvinfo : EIATTR_CUDA_API_VERSION
	.align		4
        /*0000*/ 	.byte	0x04, 0x37
        /*0002*/ 	.short	(.L_527 - .L_526)
.L_526:
        /*0004*/ 	.word	0x00000082


	//----- nvinfo : EIATTR_KPARAM_INFO
	.align		4
.L_527:
        /*0008*/ 	.byte	0x04, 0x17
        /*000a*/ 	.short	(.L_529 - .L_528)
.L_528:
        /*000c*/ 	.word	0x00000000
        /*0010*/ 	.short	0x0000
        /*0012*/ 	.short	0x0000
        /*0014*/ 	.byte	0x00, 0xf0, 0xa1, 0x04


	//----- nvinfo : EIATTR_SPARSE_MMA_MASK
	.align		4
.L_529:
        /*0018*/ 	.byte	0x03, 0x50
        /*001a*/ 	.short	0x0000


	//----- nvinfo : EIATTR_MAXREG_COUNT
	.align		4
        /*001c*/ 	.byte	0x03, 0x1b
        /*001e*/ 	.short	0x00ff


	//----- nvinfo : EIATTR_NUM_BARRIERS
	.align		4
        /*0020*/ 	.byte	0x02, 0x4c
        /*0022*/ 	.byte	0x01
	.zero		1


	//----- nvinfo : EIATTR_EXTERNS
	.align		4
        /*0024*/ 	.byte	0x04, 0x0f
        /*0026*/ 	.short	(.L_531 - .L_530)


	//   ....[0]....
	.align		4
.L_530:
        /*0028*/ 	.word	index@(__assertfail)


	//----- nvinfo : EIATTR_MERCURY_ISA_VERSION
	.align		4
.L_531:
        /*002c*/ 	.byte	0x03, 0x5f
        /*002e*/ 	.short	0x0101


	//----- nvinfo : EIATTR_INT_WARP_WIDE_INSTR_OFFSETS
	.align		4
        /*0030*/ 	.byte	0x04, 0x31
        /*0032*/ 	.short	(.L_533 - .L_532)


	//   ....[0]....
.L_532:
        /*0034*/ 	.word	0x00005030


	//----- nvinfo : EIATTR_COOP_GROUP_MASK_REGIDS
	.align		4
.L_533:
        /*0038*/ 	.byte	0x04, 0x29
        /*003a*/ 	.short	(.L_535 - .L_534)


	//   ....[0]....
.L_534:
        /*003c*/ 	.word	0xffffffff


	//   ....[1]....
        /*0040*/ 	.word	0xffffffff


	//   ....[2]....
        /*0044*/ 	.word	0xffffffff


	//   ....[3]....
        /*0048*/ 	.word	0xffffffff


	//   ....[4]....
        /*004c*/ 	.word	0xffffffff


	//   ....[5]....
        /*0050*/ 	.word	0xffffffff


	//   ....[6]....
        /*0054*/ 	.word	0xffffffff


	//   ....[7]....
        /*0058*/ 	.word	0xffffffff


	//   ....[8]....
        /*005c*/ 	.word	0xffffffff


	//   ....[9]....
        /*0060*/ 	.word	0xffffffff


	//   ....[10]....
        /*0064*/ 	.word	0xffffffff


	//   ....[11]....
        /*0068*/ 	.word	0xffffffff


	//   ....[12]....
        /*006c*/ 	.word	0xffffffff


	//   ....[13]....
        /*0070*/ 	.word	0xffffffff


	//   ....[14]....
        /*0074*/ 	.word	0xffffffff


	//   ....[15]....
        /*0078*/ 	.word	0xffffffff


	//   ....[16]....
        /*007c*/ 	.word	0xffffffff


	//   ....[17]....
        /*0080*/ 	.word	0xffffffff


	//   ....[18]....
        /*0084*/ 	.word	0xffffffff


	//   ....[19]....
        /*0088*/ 	.word	0xffffffff


	//   ....[20]....
        /*008c*/ 	.word	0xffffffff


	//   ....[21]....
        /*0090*/ 	.word	0x0500000f


	//   ....[22]....
        /*0094*/ 	.word	0x0500000f


	//   ....[23]....
        /*0098*/ 	.word	0x0500000f


	//   ....[24]....
        /*009c*/ 	.word	0x0500000f


	//   ....[25]....
        /*00a0*/ 	.word	0x0500000f


	//   ....[26]....
        /*00a4*/ 	.word	0x0500000f


	//   ....[27]....
        /*00a8*/ 	.word	0x0500000f


	//   ....[28]....
        /*00ac*/ 	.word	0x0500000f


	//   ....[29]....
        /*00b0*/ 	.word	0x0500000f


	//   ....[30]....
        /*00b4*/ 	.word	0x0500000f


	//----- nvinfo : EIATTR_COOP_GROUP_INSTR_OFFSETS
	.align		4
.L_535:
        /*00b8*/ 	.byte	0x04, 0x28
        /*00ba*/ 	.short	(.L_537 - .L_536)


	//   ....[0]....
.L_536:
        /*00bc*/ 	.word	0x000025d0


	//   ....[1]....
        /*00c0*/ 	.word	0x000025f0


	//   ....[2]....
        /*00c4*/ 	.word	0x00002610


	//   ....[3]....
        /*00c8*/ 	.word	0x00002630


	//   ....[4]....
        /*00cc*/ 	.word	0x00002650


	//   ....[5]....
        /*00d0*/ 	.word	0x00004880


	//   ....[6]....
        /*00d4*/ 	.word	0x00004b30


	//   ....[7]....
        /*00d8*/ 	.word	0x00004b50


	//   ....[8]....
        /*00dc*/ 	.word	0x00004b70


	//   ....[9]....
        /*00e0*/ 	.word	0x00004b90


	//   ....[10]....
        /*00e4*/ 	.word	0x00004d50


	//   ....[11]....
        /*00e8*/ 	.word	0x00004d70


	//   ....[12]....
        /*00ec*/ 	.word	0x00004d90


	//   ....[13]....
        /*00f0*/ 	.word	0x00004fc0


	//   ....[14]....
        /*00f4*/ 	.word	0x00005090


	//   ....[15]....
        /*00f8*/ 	.word	0x000050d0


	//   ....[16]....
        /*00fc*/ 	.word	0x00005120


	//   ....[17]....
        /*0100*/ 	.word	0x00005150


	//   ....[18]....
        /*0104*/ 	.word	0x00005230


	//   ....[19]....
        /*0108*/ 	.word	0x00005260


	//   ....[20]....
        /*010c*/ 	.word	0x000052d0


	//   ....[21]....
        /*0110*/ 	.word	0x000079d0


	//   ....[22]....
        /*0114*/ 	.word	0x00007a30


	//   ....[23]....
        /*0118*/ 	.word	0x00007a90


	//   ....[24]....
        /*011c*/ 	.word	0x00007af0


	//   ....[25]....
        /*0120*/ 	.word	0x00007b50


	//   ....[26]....
        /*0124*/ 	.word	0x00007bd0


	//   ....[27]....
        /*0128*/ 	.word	0x00007c70


	//   ....[28]....
        /*012c*/ 	.word	0x00007cf0


	//   ....[29]....
        /*0130*/ 	.word	0x00007d50


	//   ....[30]....
        /*0134*/ 	.word	0x00007db0


	//----- nvinfo : EIATTR_SYSCALL_OFFSETS
	.align		4
.L_537:
        /*0138*/ 	.byte	0x04, 0x46
        /*013a*/ 	.short	(.L_539 - .L_538)


	//   ....[0]....
.L_538:
        /*013c*/ 	.word	0x00001220


	//----- nvinfo : EIATTR_EXIT_INSTR_OFFSETS
	.align		4
.L_539:
        /*0140*/ 	.byte	0x04, 0x1c
        /*0142*/ 	.short	(.L_541 - .L_540)


	//   ....[0]....
.L_540:
        /*0144*/ 	.word	0x000000b0


	//   ....[1]....
        /*0148*/ 	.word	0x000074f0


	//   ....[2]....
        /*014c*/ 	.word	0x000075e0


	//   ....[3]....
        /*0150*/ 	.word	0x00007980


	//----- nvinfo : EIATTR_CRS_STACK_SIZE
	.align		4
.L_541:
        /*0154*/ 	.byte	0x04, 0x1e
        /*0156*/ 	.short	(.L_543 - .L_542)
.L_542:
        /*0158*/ 	.word	0x00000000


	//----- nvinfo : EIATTR_CBANK_PARAM_SIZE
	.align		4
.L_543:
        /*015c*/ 	.byte	0x03, 0x19
        /*015e*/ 	.short	0x0128


	//----- nvinfo : EIATTR_PARAM_CBANK
	.align		4
        /*0160*/ 	.byte	0x04, 0x0a
        /*0162*/ 	.short	(.L_545 - .L_544)
	.align		4
.L_544:
        /*0164*/ 	.word	index@(.nv.constant0._ZN4mmha33masked_multihead_attention_kernelItLi192ELi256ELi2ELi32ELi128ELb0ELb0EEEv26Multihead_attention_paramsIT_XT5_EE)
        /*0168*/ 	.short	0x0210
        /*016a*/ 	.short	0x0128


	//----- nvinfo : EIATTR_SW_WAR
	.align		4
.L_545:
        /*016c*/ 	.byte	0x04, 0x36
        /*016e*/ 	.short	(.L_547 - .L_546)
.L_546:
        /*0170*/ 	.word	0x00000008
.L_547:


//--------------------- .nv.info._ZN4mmha33masked_multihead_attention_kernelItLi192ELi256ELi4ELi32ELi64ELb0ELb0EEEv26Multihead_attention_paramsIT_XT5_EE --------------------------
	.section	.nv.info._ZN4mmha33masked_multihead_attention_kernelItLi192ELi256ELi4ELi32ELi64ELb0ELb0EEEv26Multihead_attention_paramsIT_XT5_EE,"",@"SHT_CUDA_INFO"
	.sectionflags	@""
	.align	4


	//----- nvinfo : EIATTR_CUDA_API_VERSION
	.align		4
        /*0000*/ 	.byte	0x04, 0x37
        /*0002*/ 	.short	(.L_549 - .L_548)
.L_548:
        /*0004*/ 	.word	0x00000082


	//----- nvinfo : EIATTR_KPARAM_INFO
	.align		4
.L_549:
        /*0008*/ 	.byte	0x04, 0x17
        /*000a*/ 	.short	(.L_551 - .L_550)
.L_550:
        /*000c*/ 	.word	0x00000000
        /*0010*/ 	.short	0x0000
        /*0012*/ 	.short	0x0000
        /*0014*/ 	.byte	0x00, 0xf0, 0xa1, 0x04


	//----- nvinfo : EIATTR_SPARSE_MMA_MASK
	.align		4
.L_551:
        /*0018*/ 	.byte	0x03, 0x50
        /*001a*/ 	.short	0x0000


	//----- nvinfo : EIATTR_MAXREG_COUNT
	.align		4
        /*001c*/ 	.byte	0x03, 0x1b
        /*001e*/ 	.short	0x00ff


	//----- nvinfo : EIATTR_NUM_BARRIERS
	.align		4
        /*0020*/ 	.byte	0x02, 0x4c
        /*0022*/ 	.byte	0x01
	.zero		1


	//----- nvinfo : EIATTR_EXTERNS
	.align		4
        /*0024*/ 	.byte	0x04, 0x0f
        /*0026*/ 	.short	(.L_553 - .L_552)


	//   ....[0]....
	.align		4
.L_552:
        /*0028*/ 	.word	index@(__assertfail)


	//----- nvinfo : EIATTR_MERCURY_ISA_VERSION
	.align		4
.L_553:
        /*002c*/ 	.byte	0x03, 0x5f
        /*002e*/ 	.short	0x0101


	//----- nvinfo : EIATTR_INT_WARP_WIDE_INSTR_OFFSETS
	.align		4
        /*0030*/ 	.byte	0x04, 0x31
        /*0032*/ 	.short	(.L_555 - .L_554)


	//   ....[0]....
.L_554:
        /*0034*/ 	.word	0x00000dd0


	//   ....[1]....
        /*0038*/ 	.word	0x00002600


	//   ....[2]....
        /*003c*/ 	.word	0x00004e40


	//----- nvinfo : EIATTR_COOP_GROUP_MASK_REGIDS
	.align		4
.L_555:
        /*0040*/ 	.byte	0x04, 0x29
        /*0042*/ 	.short	(.L_557 - .L_556)


	//   ....[0]....
.L_556:
        /*0044*/ 	.word	0xffffffff


	//   ....[1]....
        /*0048*/ 	.word	0xffffffff


	//   ....[2]....
        /*004c*/ 	.word	0xffffffff


	//   ....[3]....
        /*0050*/ 	.word	0xffffffff


	//   ....[4]....
        /*0054*/ 	.word	0xffffffff


	//   ....[5]....
        /*0058*/ 	.word	0xffffffff


	//   ....[6]....
        /*005c*/ 	.word	0xffffffff


	//   ....[7]....
        /*0060*/ 	.word	0xffffffff


	//   ....[8]....
        /*0064*/ 	.word	0xffffffff


	//   ....[9]....
        /*0068*/ 	.word	0xffffffff


	//   ....[10]....
        /*006c*/ 	.word	0xffffffff


	//   ....[11]....
        /*0070*/ 	.word	0xffffffff


	//   ....[12]....
        /*0074*/ 	.word	0xffffffff


	//   ....[13]....
        /*0078*/ 	.word	0xffffffff


	//   ....[14]....
        /*007c*/ 	.word	0xffffffff


	//   ....[15]....
        /*0080*/ 	.word	0xffffffff


	//   ....[16]....
        /*0084*/ 	.word	0xffffffff


	//   ....[17]....
        /*0088*/ 	.word	0xffffffff


	//   ....[18]....
        /*008c*/ 	.word	0xffffffff


	//   ....[19]....
        /*0090*/ 	.word	0x0500000f


	//   ....[20]....
        /*0094*/ 	.word	0x0500000f


	//   ....[21]....
        /*0098*/ 	.word	0x0500000f


	//   ....[22]....
        /*009c*/ 	.word	0x0500000f


	//   ....[23]....
        /*00a0*/ 	.word	0x0500000f


	//   ....[24]....
        /*00a4*/ 	.word	0x0500000f


	//   ....[25]....
        /*00a8*/ 	.word	0x0500000f


	//   ....[26]....
        /*00ac*/ 	.word	0x0500000f


	//   ....[27]....
        /*00b0*/ 	.word	0x0500000f


	//   ....[28]....
        /*00b4*/ 	.word	0x0500000f


	//----- nvinfo : EIATTR_COOP_GROUP_INSTR_OFFSETS
	.align		4
.L_557:
        /*00b8*/ 	.byte	0x04, 0x28
        /*00ba*/ 	.short	(.L_559 - .L_558)


	//   ....[0]....
.L_558:
        /*00bc*/ 	.word	0x00002700


	//   ....[1]....
        /*00c0*/ 	.word	0x00002720


	//   ....[2]....
        /*00c4*/ 	.word	0x00002740


	//   ....[3]....
        /*00c8*/ 	.word	0x00002760


	//   ....[4]....
        /*00cc*/ 	.word	0x00002780


	//   ....[5]....
        /*00d0*/ 	.word	0x000045f0


	//   ....[6]....
        /*00d4*/ 	.word	0x00004610


	//   ....[7]....
        /*00d8*/ 	.word	0x00004920


	//   ....[8]....
        /*00dc*/ 	.word	0x00004940


	//   ....[9]....
        /*00e0*/ 	.word	0x00004960


	//   ....[10]....
        /*00e4*/ 	.word	0x00004b10


	//   ....[11]....
        /*00e8*/ 	.word	0x00004b30


	//   ....[12]....
        /*00ec*/ 	.word	0x00004d80


	//   ....[13]....
        /*00f0*/ 	.word	0x00004e90


	//   ....[14]....
        /*00f4*/ 	.word	0x00004ed0


	//   ....[15]....
        /*00f8*/ 	.word	0x00004f00


	//   ....[16]....
        /*00fc*/ 	.word	0x00004f50


	//   ....[17]....
        /*0100*/ 	.word	0x000050b0


	//   ....[18]....
        /*0104*/ 	.word	0x000050d0


	//   ....[19]....
        /*0108*/ 	.word	0x000076d0


	//   ....[20]....
        /*010c*/ 	.word	0x00007730


	//   ....[21]....
        /*0110*/ 	.word	0x00007790


	//   ....[22]....
        /*0114*/ 	.word	0x000077f0


	//   ....[23]....
        /*0118*/ 	.word	0x00007850


	//   ....[24]....
        /*011c*/ 	.word	0x000078d0


	//   ....[25]....
        /*0120*/ 	.word	0x00007950


	//   ....[26]....
        /*0124*/ 	.word	0x000079e0


	//   ....[27]....
        /*0128*/ 	.word	0x00007a60


	//   ....[28]....
        /*012c*/ 	.word	0x00007ac0


	//----- nvinfo : EIATTR_SYSCALL_OFFSETS
	.align		4
.L_559:
        /*0130*/ 	.byte	0x04, 0x46
        /*0132*/ 	.short	(.L_561 - .L_560)


	//   ....[0]....
.L_560:
        /*0134*/ 	.word	0x00001340


	//----- nvinfo : EIATTR_EXIT_INSTR_OFFSETS
	.align		4
.L_561:
        /*0138*/ 	.byte	0x04, 0x1c
        /*013a*/ 	.short	(.L_563 - .L_562)


	//   ....[0]....
.L_562:
        /*013c*/ 	.word	0x000000d0


	//   ....[1]....
        /*0140*/ 	.word	0x000071d0


	//   ....[2]....
        /*0144*/ 	.word	0x000072d0


	//   ....[3]....
        /*0148*/ 	.word	0x00007680


	//----- nvinfo : EIATTR_CRS_STACK_SIZE
	.align		4
.L_563:
        /*014c*/ 	.byte	0x04, 0x1e
        /*014e*/ 	.short	(.L_565 - .L_564)
.L_564:
        /*0150*/ 	.word	0x00000000


	//----- nvinfo : EIATTR_CBANK_PARAM_SIZE
	.align		4
.L_565:
        /*0154*/ 	.byte	0x03, 0x19
        /*0156*/ 	.short	0x0128


	//----- nvinfo : EIATTR_PARAM_CBANK
	.align		4
        /*0158*/ 	.byte	0x04, 0x0a
        /*015a*/ 	.short	(.L_567 - .L_566)
	.align		4
.L_566:
        /*015c*/ 	.word	index@(.nv.constant0._ZN4mmha33masked_multihead_attention_kernelItLi192ELi256ELi4ELi32ELi64ELb0ELb0EEEv26Multihead_attention_paramsIT_XT5_EE)
        /*0160*/ 	.short	0x0210
        /*0162*/ 	.short	0x0128


	//----- nvinfo : EIATTR_SW_WAR
	.align		4
.L_567:
        /*0164*/ 	.byte	0x04, 0x36
        /*0166*/ 	.short	(.L_569 - .L_568)
.L_568:
        /*0168*/ 	.word	0x00000008
.L_569:


//--------------------- .nv.info._ZN4mmha33masked_multihead_attention_kernelIfLi192ELi256ELi1ELi64ELi256ELb0ELb1EEEv26Multihead_attention_paramsIT_XT5_EE --------------------------
	.section	.nv.info._ZN4mmha33masked_multihead_attention_kernelIfLi192ELi256ELi1ELi64ELi256ELb0ELb1EEEv26Multihead_attention_paramsIT_XT5_EE,"",@"SHT_CUDA_INFO"
	.sectionflags	@""
	.align	4


	//----- nvinfo : EIATTR_CUDA_API_VERSION
	.align		4
        /*0000*/ 	.byte	0x04, 0x37
        /*0002*/ 	.short	(.L_571 - .L_570)
.L_570:
        /*0004*/ 	.word	0x00000082


	//----- nvinfo : EIATTR_KPARAM_INFO
	.align		4
.L_571:
        /*0008*/ 	.byte	0x04, 0x17
        /*000a*/ 	.short	(.L_573 - .L_572)
.L_572:
        /*000c*/ 	.word	0x00000000
        /*0010*/ 	.short	0x0000
        /*0012*/ 	.short	0x0000
        /*0014*/ 	.byte	0x00, 0xf0, 0xa1, 0x04


	//----- nvinfo : EIATTR_SPARSE_MMA_MASK
	.align		4
.L_573:
        /*0018*/ 	.byte	0x03, 0x50
        /*001a*/ 	.short	0x0000


	//----- nvinfo : EIATTR_MAXREG_COUNT
	.align		4
        /*001c*/ 	.byte	0x03, 0x1b
        /*001e*/ 	.short	0x00ff


	//----- nvinfo : EIATTR_NUM_BARRIERS
	.align		4
        /*0020*/ 	.byte	0x02, 0x4c
        /*0022*/ 	.byte	0x01
	.zero		1


	//----- nvinfo : EIATTR_EXTERNS
	.align		4
        /*0024*/ 	.byte	0x04, 0x0f
        /*0026*/ 	.short	(.L_575 - .L_574)


	//   ....[0]....
	.align		4
.L_574:
        /*0028*/ 	.word	index@(__assertfail)


	//----- nvinfo : EIATTR_ANNOTATIONS
	.align		4
.L_575:
        /*002c*/ 	.byte	0x04, 0x55
        /*002e*/ 	.short	(.L_577 - .L_576)


	//   ....[0]....
.L_576:
        /* <DEDUP_REMOVED lines=427> */


	//----- nvinfo : EIATTR_MERCURY_ISA_VERSION
	.align		4
.L_577:
        /*1ac8*/ 	.byte	0x03, 0x5f
        /*1aca*/ 	.short	0x0101


	//----- nvinfo : EIATTR_INT_WARP_WIDE_INSTR_OFFSETS
	.align		4
        /*1acc*/ 	.byte	0x04, 0x31
        /*1ace*/ 	.short	(.L_579 - .L_578)


	//   ....[0]....
.L_578:
        /*1ad0*/ 	.word	0x00000c20


	//   ....[1]....
        /*1ad4*/ 	.word	0x00001ae0


	//   ....[2]....
        /*1ad8*/ 	.word	0x00001c10


	//----- nvinfo : EIATTR_COOP_GROUP_MASK_REGIDS
	.align		4
.L_579:
        /*1adc*/ 	.byte	0x04, 0x29
        /*1ade*/ 	.short	(.L_581 - .L_580)


	//   ....[0]....
.L_580:
        /*1ae0*/ 	.word	0xffffffff


	//   ....[1]....
        /*1ae4*/ 	.word	0xffffffff


	//   ....[2]....
        /*1ae8*/ 	.word	0xffffffff


	//   ....[3]....
        /*1aec*/ 	.word	0xffffffff


	//   ....[4]....
        /*1af0*/ 	.word	0xffffffff


	//   ....[5]....
        /*1af4*/ 	.word	0xffffffff


	//   ....[6]....
        /*1af8*/ 	.word	0xffffffff


	//   ....[7]....
        /*1afc*/ 	.word	0xffffffff


	//   ....[8]....
        /*1b00*/ 	.word	0xffffffff


	//   ....[9]....
        /*1b04*/ 	.word	0xffffffff


	//   ....[10]....
        /*1b08*/ 	.word	0xffffffff


	//   ....[11]....
        /*1b0c*/ 	.word	0xffffffff


	//   ....[12]....
        /*1b10*/ 	.word	0xffffffff


	//   ....[13]....
        /*1b14*/ 	.word	0xffffffff


	//   ....[14]....
        /*1b18*/ 	.word	0xffffffff


	//   ....[15]....
        /*1b1c*/ 	.word	0xffffffff


	//   ....[16]....
        /*1b20*/ 	.word	0xffffffff


	//   ....[17]....
        /*1b24*/ 	.word	0xffffffff


	//   ....[18]....
        /*1b28*/ 	.word	0xffffffff


	//   ....[19]....
        /*1b2c*/ 	.word	0xffffffff


	//   ....[20]....
        /*1b30*/ 	.word	0xffffffff


	//   ....[21]....
        /*1b34*/ 	.word	0xffffffff


	//   ....[22]....
        /*1b38*/ 	.word	0xffffffff


	//   ....[23]....
        /*1b3c*/ 	.word	0xffffffff


	//   ....[24]....
        /*1b40*/ 	.word	0xffffffff


	//----- nvinfo : EIATTR_COOP_GROUP_INSTR_OFFSETS
	.align		4
.L_581:
        /*1b44*/ 	.byte	0x04, 0x28
        /*1b46*/ 	.short	(.L_583 - .L_582)


	//   ....[0]....
.L_582:
        /*1b48*/ 	.word	0x00001ba0


	//   ....[1]....
        /*1b4c*/ 	.word	0x00001c60


	//   ....[2]....
        /*1b50*/ 	.word	0x00001c90


	//   ....[3]....
        /*1b54*/ 	.word	0x00001cc0


	//   ....[4]....
        /*1b58*/ 	.word	0x00001d00


	//   ....[5]....
        /*1b5c*/ 	.word	0x00001dc0


	//   ....[6]....
        /*1b60*/ 	.word	0x00001de0


	//   ....[7]....
        /*1b64*/ 	.word	0x0000d2d0


	//   ....[8]....
        /*1b68*/ 	.word	0x0000d2f0


	//   ....[9]....
        /*1b6c*/ 	.word	0x0000d310


	//   ....[10]....
        /*1b70*/ 	.word	0x0000d340


	//   ....[11]....
        /*1b74*/ 	.word	0x0000d390


	//   ....[12]....
        /*1b78*/ 	.word	0x0000d3f0


	//   ....[13]....
        /*1b7c*/ 	.word	0x0000d410


	//   ....[14]....
        /*1b80*/ 	.word	0x0000d430


	//   ....[15]....
        /*1b84*/ 	.word	0x0000d460


	//   ....[16]....
        /*1b88*/ 	.word	0x0000d690


	//   ....[17]....
        /*1b8c*/ 	.word	0x0000d700


	//   ....[18]....
        /*1b90*/ 	.word	0x0000d790


	//   ....[19]....
        /*1b94*/ 	.word	0x0000d7e0


	//   ....[20]....
        /*1b98*/ 	.word	0x0000d830


	//   ....[21]....
        /*1b9c*/ 	.word	0x0000d8c0


	//   ....[22]....
        /*1ba0*/ 	.word	0x0000d8e0


	//   ....[23]....
        /*1ba4*/ 	.word	0x0000d900


	//   ....[24]....
        /*1ba8*/ 	.word	0x0000d920


	//----- nvinfo : EIATTR_SYSCALL_OFFSETS
	.align		4
.L_583:
        /*1bac*/ 	.byte	0x04, 0x46
        /*1bae*/ 	.short	(.L_585 - .L_584)


	//   ....[0]....
.L_584:
        /*1bb0*/ 	.word	0x00001160


	//----- nvinfo : EIATTR_EXIT_INSTR_OFFSETS
	.align		4
.L_585:
        /*1bb4*/ 	.byte	0x04, 0x1c
        /*1bb6*/ 	.short	(.L_587 - .L_586)


	//   ....[0]....
.L_586:
        /*1bb8*/ 	.word	0x000000e0


	//   ....[1]....
        /*1bbc*/ 	.word	0x0000fda0


	//   ....[2]....
        /*1bc0*/ 	.word	0x0000fe20


	//   ....[3]....
        /*1bc4*/ 	.word	0x0000ffe0


	//----- nvinfo : EIATTR_CRS_STACK_SIZE
	.align		4
.L_587:
        /*1bc8*/ 	.byte	0x04, 0x1e
        /*1bca*/ 	.short	(.L_589 - .L_588)
.L_588:
        /*1bcc*/ 	.word	0x00000000


	//----- nvinfo : EIATTR_CBANK_PARAM_SIZE
	.align		4
.L_589:
        /*1bd0*/ 	.byte	0x03, 0x19
        /*1bd2*/ 	.short	0x0128


	//----- nvinfo : EIATTR_PARAM_CBANK
	.align		4
        /*1bd4*/ 	.byte	0x04, 0x0a
        /*1bd6*/ 	.short	(.L_591 - .L_590)
	.align		4
.L_590:
        /*1bd8*/ 	.word	index@(.nv.constant0._ZN4mmha33masked_multihead_attention_kernelIfLi192ELi256ELi1ELi64ELi256ELb0ELb1EEEv26Multihead_attention_paramsIT_XT5_EE)
        /*1bdc*/ 	.short	0x0210
        /*1bde*/ 	.short	0x0128


	//----- nvinfo : EIATTR_SW_WAR
	.align		4
.L_591:
        /*1be0*/ 	.byte	0x04, 0x36
        /*1be2*/ 	.short	(.L_593 - .L_592)
.L_592:
        /*1be4*/ 	.word	0x00000008
.L_593:


//--------------------- .nv.info._ZN4mmha33masked_multihead_attention_kernelIfLi192ELi256ELi2ELi64ELi128ELb0ELb1EEEv26Multihead_attention_paramsIT_XT5_EE --------------------------
	.section	.nv.info._ZN4mmha33masked_multihead_attention_kernelIfLi192ELi256ELi2ELi64ELi128ELb0ELb1EEEv26Multihead_attention_paramsIT_XT5_EE,"",@"SHT_CUDA_INFO"
	.sectionflags	@""
	.align	4


	//----- nvinfo : EIATTR_CUDA_API_VERSION
	.align		4
        /*0000*/ 	.byte	0x04, 0x37
        /*0002*/ 	.short	(.L_595 - .L_594)
.L_594:
        /*0004*/ 	.word	0x00000082


	//----- nvinfo : EIATTR_KPARAM_INFO
	.align		4
.L_595:
        /*0008*/ 	.byte	0x04, 0x17
        /*000a*/ 	.short	(.L_597 - .L_596)
.L_596:
        /*000c*/ 	.word	0x00000000
        /*0010*/ 	.short	0x0000
        /*0012*/ 	.short	0x0000
        /*0014*/ 	.byte	0x00, 0xf0, 0xa1, 0x04


	//----- nvinfo : EIATTR_SPARSE_MMA_MASK
	.align		4
.L_597:
        /*0018*/ 	.byte	0x03, 0x50
        /*001a*/ 	.short	0x0000


	//----- nvinfo : EIATTR_MAXREG_COUNT
	.align		4
        /*001c*/ 	.byte	0x03, 0x1b
        /*001e*/ 	.short	0x00ff


	//----- nvinfo : EIATTR_NUM_BARRIERS
	.align		4
        /*0020*/ 	.byte	0x02, 0x4c
        /*0022*/ 	.byte	0x01
	.zero		1


	//----- nvinfo : EIATTR_EXTERNS
	.align		4
        /*0024*/ 	.byte	0x04, 0x0f
        /*0026*/ 	.short	(.L_599 - .L_598)


	//   ....[0]....
	.align		4
.L_598:
        /*0028*/ 	.word	index@(__assertfail)


	//----- nvinfo : EIATTR_ANNOTATIONS
	.align		4
.L_599:
        /*002c*/ 	.byte	0x04, 0x55
        /*002e*/ 	.short	(.L_601 - .L_600)


	//   ....[0]....
.L_600:
        /* <DEDUP_REMOVED lines=32> */


	//----- nvinfo : EIATTR_MERCURY_ISA_VERSION
	.align		4
.L_601:
        /*0220*/ 	.byte	0x03, 0x5f
        /*0222*/ 	.short	0x0101


	//----- nvinfo : EIATTR_INT_WARP_WIDE_INSTR_OFFSETS
	.align		4
        /*0224*/ 	.byte	0x04, 0x31
        /*0226*/ 	.short	(.L_603 - .L_602)


	//   ....[0]....
.L_602:
        /*0228*/ 	.word	0x00000c20


	//   ....[1]....
        /*022c*/ 	.word	0x00001ac0


	//   ....[2]....
        /*0230*/ 	.word	0x00001c10


	//----- nvinfo : EIATTR_COOP_GROUP_MASK_REGIDS
	.align		4
.L_603:
        /*0234*/ 	.byte	0x04, 0x29
        /*0236*/ 	.short	(.L_605 - .L_604)


	//   ....[0]....
.L_604:
        /*0238*/ 	.word	0xffffffff


	//   ....[1]....
        /*023c*/ 	.word	0xffffffff


	//   ....[2]....
        /*0240*/ 	.word	0xffffffff


	//   ....[3]....
        /*0244*/ 	.word	0xffffffff


	//   ....[4]....
        /*0248*/ 	.word	0xffffffff


	//   ....[5]....
        /*024c*/ 	.word	0xffffffff


	//   ....[6]....
        /*0250*/ 	.word	0xffffffff


	//   ....[7]....
        /*0254*/ 	.word	0xffffffff


	//   ....[8]....
        /*0258*/ 	.word	0xffffffff


	//   ....[9]....
        /*025c*/ 	.word	0xffffffff


	//   ....[10]....
        /*0260*/ 	.word	0xffffffff


	//   ....[11]....
        /*0264*/ 	.word	0xffffffff


	//   ....[12]....
        /*0268*/ 	.word	0xffffffff


	//   ....[13]....
        /*026c*/ 	.word	0xffffffff


	//   ....[14]....
        /*0270*/ 	.word	0xffffffff


	//   ....[15]....
        /*0274*/ 	.word	0xffffffff


	//   ....[16]....
        /*0278*/ 	.word	0xffffffff


	//   ....[17]....
        /*027c*/ 	.word	0xffffffff


	//   ....[18]....
        /*0280*/ 	.word	0xffffffff


	//   ....[19]....
        /*0284*/ 	.word	0xffffffff


	//   ....[20]....
        /*0288*/ 	.word	0xffffffff


	//   ....[21]....
        /*028c*/ 	.word	0xffffffff


	//   ....[22]....
        /*0290*/ 	.word	0xffffffff


	//   ....[23]....
        /*0294*/ 	.word	0x0500000f


	//   ....[24]....
        /*0298*/ 	.word	0x0500000f


	//   ....[25]....
        /*029c*/ 	.word	0x0500000f


	//   ....[26]....
        /*02a0*/ 	.word	0x0500000f


	//   ....[27]....
        /*02a4*/ 	.word	0x0500000f


	//----- nvinfo : EIATTR_COOP_GROUP_INSTR_OFFSETS
	.align		4
.L_605:
        /*02a8*/ 	.byte	0x04, 0x28
        /*02aa*/ 	.short	(.L_607 - .L_606)


	//   ....[0]....
.L_606:
        /*02ac*/ 	.word	0x00001ba0


	//   ....[1]....
        /*02b0*/ 	.word	0x00001c60


	//   ....[2]....
        /*02b4*/ 	.word	0x00001c90


	//   ....[3]....
        /*02b8*/ 	.word	0x00001cc0


	//   ....[4]....
        /*02bc*/ 	.word	0x00001d00


	//   ....[5]....
        /*02c0*/ 	.word	0x00001da0


	//   ....[6]....
        /*02c4*/ 	.word	0x00001dc0


	//   ....[7]....
        /*02c8*/ 	.word	0x000073d0


	//   ....[8]....
        /*02cc*/ 	.word	0x00007710


	//   ....[9]....
        /*02d0*/ 	.word	0x00007730


	//   ....[10]....
        /*02d4*/ 	.word	0x00007750


	//   ....[11]....
        /*02d8*/ 	.word	0x00007770


	//   ....[12]....
        /*02dc*/ 	.word	0x00007930


	//   ....[13]....
        /*02e0*/ 	.word	0x00007950


	//   ....[14]....
        /*02e4*/ 	.word	0x00007970


	//   ....[15]....
        /*02e8*/ 	.word	0x00007b80


	//   ....[16]....
        /*02ec*/ 	.word	0x00007c50


	//   ....[17]....
        /*02f0*/ 	.word	0x00007ca0


	//   ....[18]....
        /*02f4*/ 	.word	0x00007cd0


	//   ....[19]....
        /*02f8*/ 	.word	0x00007d10


	//   ....[20]....
        /*02fc*/ 	.word	0x00007da0


	//   ....[21]....
        /*0300*/ 	.word	0x00007dc0


	//   ....[22]....
        /*0304*/ 	.word	0x00007de0


	//   ....[23]....
        /*0308*/ 	.word	0x0000a3a0


	//   ....[24]....
        /*030c*/ 	.word	0x0000a440


	//   ....[25]....
        /*0310*/ 	.word	0x0000a4c0


	//   ....[26]....
        /*0314*/ 	.word	0x0000a520


	//   ....[27]....
        /*0318*/ 	.word	0x0000a580


	//----- nvinfo : EIATTR_SYSCALL_OFFSETS
	.align		4
.L_607:
        /*031c*/ 	.byte	0x04, 0x46
        /*031e*/ 	.short	(.L_609 - .L_608)


	//   ....[0]....
.L_608:
        /*0320*/ 	.word	0x00001160


	//----- nvinfo : EIATTR_EXIT_INSTR_OFFSETS
	.align		4
.L_609:
        /*0324*/ 	.byte	0x04, 0x1c
        /*0326*/ 	.short	(.L_611 - .L_610)


	//   ....[0]....
.L_610:
        /*0328*/ 	.word	0x000000e0


	//   ....[1]....
        /*032c*/ 	.word	0x0000a0f0


	//   ....[2]....
        /*0330*/ 	.word	0x0000a170


	//   ....[3]....
        /*0334*/ 	.word	0x0000a330


	//----- nvinfo : EIATTR_CRS_STACK_SIZE
	.align		4
.L_611:
        /*0338*/ 	.byte	0x04, 0x1e
        /*033a*/ 	.short	(.L_613 - .L_612)
.L_612:
        /*033c*/ 	.word	0x00000000


	//----- nvinfo : EIATTR_CBANK_PARAM_SIZE
	.align		4
.L_613:
        /*0340*/ 	.byte	0x03, 0x19
        /*0342*/ 	.short	0x0128


	//----- nvinfo : EIATTR_PARAM_CBANK
	.align		4
        /*0344*/ 	.byte	0x04, 0x0a
        /*0346*/ 	.short	(.L_615 - .L_614)
	.align		4
.L_614:
        /*0348*/ 	.word	index@(.nv.constant0._ZN4mmha33masked_multihead_attention_kernelIfLi192ELi256ELi2ELi64ELi128ELb0ELb1EEEv26Multihead_attention_paramsIT_XT5_EE)
        /*034c*/ 	.short	0x0210
        /*034e*/ 	.short	0x0128


	//----- nvinfo : EIATTR_SW_WAR
	.align		4
.L_615:
        /*0350*/ 	.byte	0x04, 0x36
        /*0352*/ 	.short	(.L_617 - .L_616)
.L_616:
        /*0354*/ 	.word	0x00000008
.L_617:


//--------------------- .nv.info._ZN4mmha33masked_multihead_attention_kernelIfLi192ELi256ELi4ELi64ELi64ELb0ELb1EEEv26Multihead_attention_paramsIT_XT5_EE --------------------------
	.section	.nv.info._ZN4mmha33masked_multihead_attention_kernelIfLi192ELi256ELi4ELi64ELi64ELb0ELb1EEEv26Multihead_attention_paramsIT_XT5_EE,"",@"SHT_CUDA_INFO"
	.sectionflags	@""
	.align	4


	//----- nvinfo : EIATTR_CUDA_API_VERSION
	.align		4
        /*0000*/ 	.byte	0x04, 0x37
        /*0002*/ 	.short	(.L_619 - .L_618)
.L_618:
        /*0004*/ 	.word	0x00000082


	//----- nvinfo : EIATTR_KPARAM_INFO
	.align		4
.L_619:
        /*0008*/ 	.byte	0x04, 0x17
        /*000a*/ 	.short	(.L_621 - .L_620)
.L_620:
        /*000c*/ 	.word	0x00000000
        /*0010*/ 	.short	0x0000
        /*0012*/ 	.short	0x0000
        /*0014*/ 	.byte	0x00, 0xf0, 0xa1, 0x04


	//----- nvinfo : EIATTR_SPARSE_MMA_MASK
	.align		4
.L_621:
        /*0018*/ 	.byte	0x03, 0x50
        /*001a*/ 	.short	0x0000


	//----- nvinfo : EIATTR_MAXREG_COUNT
	.align		4
        /*001c*/ 	.byte	0x03, 0x1b
        /*001e*/ 	.short	0x00ff


	//----- nvinfo : EIATTR_NUM_BARRIERS
	.align		4
        /*0020*/ 	.byte	0x02, 0x4c
        /*0022*/ 	.byte	0x01
	.zero		1


	//----- nvinfo : EIATTR_EXTERNS
	.align		4
        /*0024*/ 	.byte	0x04, 0x0f
        /*0026*/ 	.short	(.L_623 - .L_622)


	//   ....[0]....
	.align		4
.L_622:
        /*0028*/ 	.word	index@(__assertfail)


	//----- nvinfo : EIATTR_MERCURY_ISA_VERSION
	.align		4
.L_623:
        /*002c*/ 	.byte	0x03, 0x5f
        /*002e*/ 	.short	0x0101


	//----- nvinfo : EIATTR_INT_WARP_WIDE_INSTR_OFFSETS
	.align		4
        /*0030*/ 	.byte	0x04, 0x31
        /*0032*/ 	.short	(.L_625 - .L_624)


	//   ....[0]....
.L_624:
        /*0034*/ 	.word	0x00001a70


	//----- nvinfo : EIATTR_COOP_GROUP_MASK_REGIDS
	.align		4
.L_625:
        /*0038*/ 	.byte	0x04, 0x29
        /*003a*/ 	.short	(.L_627 - .L_626)


	//   ....[0]....
.L_626:
        /*003c*/ 	.word	0xffffffff


	//   ....[1]....
        /*0040*/ 	.word	0xffffffff


	//   ....[2]....
        /*0044*/ 	.word	0xffffffff


	//   ....[3]....
        /*0048*/ 	.word	0xffffffff


	//   ....[4]....
        /*004c*/ 	.word	0xffffffff


	//   ....[5]....
        /*0050*/ 	.word	0xffffffff


	//   ....[6]....
        /*0054*/ 	.word	0xffffffff


	//   ....[7]....
        /*0058*/ 	.word	0xffffffff


	//   ....[8]....
        /*005c*/ 	.word	0xffffffff


	//   ....[9]....
        /*0060*/ 	.word	0xffffffff


	//   ....[10]....
        /*0064*/ 	.word	0xffffffff


	//   ....[11]....
        /*0068*/ 	.word	0xffffffff


	//   ....[12]....
        /*006c*/ 	.word	0xffffffff


	//   ....[13]....
        /*0070*/ 	.word	0xffffffff


	//   ....[14]....
        /*0074*/ 	.word	0xffffffff


	//   ....[15]....
        /*0078*/ 	.word	0xffffffff


	//   ....[16]....
        /*007c*/ 	.word	0xffffffff


	//   ....[17]....
        /*0080*/ 	.word	0xffffffff


	//   ....[18]....
        /*0084*/ 	.word	0xffffffff


	//   ....[19]....
        /*0088*/ 	.word	0xffffffff


	//   ....[20]....
        /*008c*/ 	.word	0xffffffff


	//   ....[21]....
        /*0090*/ 	.word	0x0500000f


	//   ....[22]....
        /*0094*/ 	.word	0x0500000f


	//   ....[23]....
        /*0098*/ 	.word	0x0500000f


	//   ....[24]....
        /*009c*/ 	.word	0x0500000f


	//   ....[25]....
        /*00a0*/ 	.word	0x0500000f


	//----- nvinfo : EIATTR_COOP_GROUP_INSTR_OFFSETS
	.align		4
.L_627:
        /*00a4*/ 	.byte	0x04, 0x28
        /*00a6*/ 	.short	(.L_629 - .L_628)


	//   ....[0]....
.L_628:
        /*00a8*/ 	.word	0x00001a10


	//   ....[1]....
        /*00ac*/ 	.word	0x00001ac0


	//   ....[2]....
        /*00b0*/ 	.word	0x00001b00


	//   ....[3]....
        /*00b4*/ 	.word	0x00001b40


	//   ....[4]....
        /*00b8*/ 	.word	0x00001b60


	//   ....[5]....
        /*00bc*/ 	.word	0x00001c00


	//   ....[6]....
        /*00c0*/ 	.word	0x00001c20


	//   ....[7]....
        /*00c4*/ 	.word	0x000065c0


	//   ....[8]....
        /*00c8*/ 	.word	0x000065e0


	//   ....[9]....
        /*00cc*/ 	.word	0x00006840


	//   ....[10]....
        /*00d0*/ 	.word	0x00006860


	//   ....[11]....
        /*00d4*/ 	.word	0x00006880


	//   ....[12]....
        /*00d8*/ 	.word	0x00006a30


	//   ....[13]....
        /*00dc*/ 	.word	0x00006a50


	//   ....[14]....
        /*00e0*/ 	.word	0x00006c40


	//   ....[15]....
        /*00e4*/ 	.word	0x00006ce0


	//   ....[16]....
        /*00e8*/ 	.word	0x00006d30


	//   ....[17]....
        /*00ec*/ 	.word	0x00006d60


	//   ....[18]....
        /*00f0*/ 	.word	0x00006da0


	//   ....[19]....
        /*00f4*/ 	.word	0x00006e20


	//   ....[20]....
        /*00f8*/ 	.word	0x00006e50


	//   ....[21]....
        /*00fc*/ 	.word	0x000091d0


	//   ....[22]....
        /*0100*/ 	.word	0x00009250


	//   ....[23]....
        /*0104*/ 	.word	0x000092e0


	//   ....[24]....
        /*0108*/ 	.word	0x00009360


	//   ....[25]....
        /*010c*/ 	.word	0x000093c0


	//----- nvinfo : EIATTR_SYSCALL_OFFSETS
	.align		4
.L_629:
        /*0110*/ 	.byte	0x04, 0x46
        /*0112*/ 	.short	(.L_631 - .L_630)


	//   ....[0]....
.L_630:
        /*0114*/ 	.word	0x00000fe0


	//----- nvinfo : EIATTR_EXIT_INSTR_OFFSETS
	.align		4
.L_631:
        /*0118*/ 	.byte	0x04, 0x1c
        /*011a*/ 	.short	(.L_633 - .L_632)


	//   ....[0]....
.L_632:
        /*011c*/ 	.word	0x000000b0


	//   ....[1]....
        /*0120*/ 	.word	0x00008f40


	//   ....[2]....
        /*0124*/ 	.word	0x00008fb0


	//   ....[3]....
        /*0128*/ 	.word	0x00009170


	//----- nvinfo : EIATTR_CRS_STACK_SIZE
	.align		4
.L_633:
        /*012c*/ 	.byte	0x04, 0x1e
        /*012e*/ 	.short	(.L_635 - .L_634)
.L_634:
        /*0130*/ 	.word	0x00000000


	//----- nvinfo : EIATTR_CBANK_PARAM_SIZE
	.align		4
.L_635:
        /*0134*/ 	.byte	0x03, 0x19
        /*0136*/ 	.short	0x0128


	//----- nvinfo : EIATTR_PARAM_CBANK
	.align		4
        /*0138*/ 	.byte	0x04, 0x0a
        /*013a*/ 	.short	(.L_637 - .L_636)
	.align		4
.L_636:
        /*013c*/ 	.word	index@(.nv.constant0._ZN4mmha33masked_multihead_attention_kernelIfLi192ELi256ELi4ELi64ELi64ELb0ELb1EEEv26Multihead_attention_paramsIT_XT5_EE)
        /*0140*/ 	.short	0x0210
        /*0142*/ 	.short	0x0128


	//----- nvinfo : EIATTR_SW_WAR
	.align		4
.L_637:
        /*0144*/ 	.byte	0x04, 0x36
        /*0146*/ 	.short	(.L_639 - .L_638)
.L_638:
        /*0148*/ 	.word	0x00000008
.L_639:


//--------------------- .nv.info._ZN4mmha33masked_multihead_attention_kernelIfLi192ELi256ELi1ELi64ELi256ELb0ELb0EEEv26Multihead_attention_paramsIT_XT5_EE --------------------------
	.section	.nv.info._ZN4mmha33masked_multihead_attention_kernelIfLi192ELi256ELi1ELi64ELi256ELb0ELb0EEEv26Multihead_attention_paramsIT_XT5_EE,"",@"SHT_CUDA_INFO"
	.sectionflags	@""
	.align	4


	//----- nvinfo : EIATTR_CUDA_API_VERSION
	.align		4
        /*0000*/ 	.byte	0x04, 0x37
        /*0002*/ 	.short	(.L_641 - .L_640)
.L_640:
        /*0004*/ 	.word	0x00000082


	//----- nvinfo : EIATTR_KPARAM_INFO
	.align		4
.L_641:
        /*0008*/ 	.byte	0x04, 0x17
        /*000a*/ 	.short	(.L_643 - .L_642)
.L_642:
        /*000c*/ 	.word	0x00000000
        /*0010*/ 	.short	0x0000
        /*0012*/ 	.short	0x0000
        /*0014*/ 	.byte	0x00, 0xf0, 0xa1, 0x04


	//----- nvinfo : EIATTR_SPARSE_MMA_MASK
	.align		4
.L_643:
        /*0018*/ 	.byte	0x03, 0x50
        /*001a*/ 	.short	0x0000


	//----- nvinfo : EIATTR_MAXREG_COUNT
	.align		4
        /*001c*/ 	.byte	0x03, 0x1b
        /*001e*/ 	.short	0x00ff


	//----- nvinfo : EIATTR_NUM_BARRIERS
	.align		4
        /*0020*/ 	.byte	0x02, 0x4c
        /*0022*/ 	.byte	0x01
	.zero		1


	//----- nvinfo : EIATTR_EXTERNS
	.align		4
        /*0024*/ 	.byte	0x04, 0x0f
        /*0026*/ 	.short	(.L_645 - .L_644)


	//   ....[0]....
	.align		4
.L_644:
        /*0028*/ 	.word	index@(__assertfail)


	//----- nvinfo : EIATTR_ANNOTATIONS
	.align		4
.L_645:
        /*002c*/ 	.byte	0x04, 0x55
        /*002e*/ 	.short	(.L_647 - .L_646)


	//   ....[0]....
.L_646:
        /* <DEDUP_REMOVED lines=422> */


	//----- nvinfo : EIATTR_MERCURY_ISA_VERSION
	.align		4
.L_647:
        /*1a80*/ 	.byte	0x03, 0x5f
        /*1a82*/ 	.short	0x0101


	//----- nvinfo : EIATTR_INT_WARP_WIDE_INSTR_OFFSETS
	.align		4
        /*1a84*/ 	.byte	0x04, 0x31
        /*1a86*/ 	.short	(.L_649 - .L_648)


	//   ....[0]....
.L_648:
        /*1a88*/ 	.word	0x00000c20


	//   ....[1]....
        /*1a8c*/ 	.word	0x00001ae0


	//   ....[2]....
        /*1a90*/ 	.word	0x00001c10


	//----- nvinfo : EIATTR_COOP_GROUP_MASK_REGIDS
	.align		4
.L_649:
        /*1a94*/ 	.byte	0x04, 0x29
        /*1a96*/ 	.short	(.L_651 - .L_650)


	//   ....[0]....
.L_650:
        /*1a98*/ 	.word	0xffffffff


	//   ....[1]....
        /*1a9c*/ 	.word	0xffffffff


	//   ....[2]....
        /*1aa0*/ 	.word	0xffffffff


	//   ....[3]....
        /*1aa4*/ 	.word	0xffffffff


	//   ....[4]....
        /*1aa8*/ 	.word	0xffffffff


	//   ....[5]....
        /*1aac*/ 	.word	0xffffffff


	//   ....[6]....
        /*1ab0*/ 	.word	0xffffffff


	//   ....[7]....
        /*1ab4*/ 	.word	0xffffffff


	//   ....[8]....
        /*1ab8*/ 	.word	0xffffffff


	//   ....[9]....
        /*1abc*/ 	.word	0xffffffff


	//   ....[10]....
        /*1ac0*/ 	.word	0xffffffff


	//   ....[11]....
        /*1ac4*/ 	.word	0xffffffff


	//   ....[12]....
        /*1ac8*/ 	.word	0xffffffff


	//   ....[13]....
        /*1acc*/ 	.word	0xffffffff


	//   ....[14]....
        /*1ad0*/ 	.word	0xffffffff


	//   ....[15]....
        /*1ad4*/ 	.word	0xffffffff


	//   ....[16]....
        /*1ad8*/ 	.word	0xffffffff


	//   ....[17]....
        /*1adc*/ 	.word	0xffffffff


	//   ....[18]....
        /*1ae0*/ 	.word	0xffffffff


	//   ....[19]....
        /*1ae4*/ 	.word	0xffffffff


	//   ....[20]....
        /*1ae8*/ 	.word	0xffffffff


	//   ....[21]....
        /*1aec*/ 	.word	0xffffffff


	//   ....[22]....
        /*1af0*/ 	.word	0xffffffff


	//   ....[23]....
        /*1af4*/ 	.word	0xffffffff


	//   ....[24]....
        /*1af8*/ 	.word	0xffffffff


	//----- nvinfo : EIATTR_COOP_GROUP_INSTR_OFFSETS
	.align		4
.L_651:
        /*1afc*/ 	.byte	0x04, 0x28
        /*1afe*/ 	.short	(.L_653 - .L_652)


	//   ....[0]....
.L_652:
        /*1b00*/ 	.word	0x00001ba0


	//   ....[1]....
        /*1b04*/ 	.word	0x00001c60


	//   ....[2]....
        /*1b08*/ 	.word	0x00001c90


	//   ....[3]....
        /*1b0c*/ 	.word	0x00001cc0


	//   ....[4]....
        /*1b10*/ 	.word	0x00001d00


	//   ....[5]....
        /*1b14*/ 	.word	0x00001dc0


	//   ....[6]....
        /*1b18*/ 	.word	0x00001de0


	//   ....[7]....
        /*1b1c*/ 	.word	0x0000aae0


	//   ....[8]....
        /*1b20*/ 	.word	0x0000ab00


	//   ....[9]....
        /*1b24*/ 	.word	0x0000ab20


	//   ....[10]....
        /*1b28*/ 	.word	0x0000ab50


	//   ....[11]....
        /*1b2c*/ 	.word	0x0000ab90


	//   ....[12]....
        /*1b30*/ 	.word	0x0000ac00


	//   ....[13]....
        /*1b34*/ 	.word	0x0000ac30


	//   ....[14]....
        /*1b38*/ 	.word	0x0000ac60


	//   ....[15]....
        /*1b3c*/ 	.word	0x0000ac80


	//   ....[16]....
        /*1b40*/ 	.word	0x0000ae90


	//   ....[17]....
        /*1b44*/ 	.word	0x0000af00


	//   ....[18]....
        /*1b48*/ 	.word	0x0000af90


	//   ....[19]....
        /*1b4c*/ 	.word	0x0000aff0


	//   ....[20]....
        /*1b50*/ 	.word	0x0000b030


	//   ....[21]....
        /*1b54*/ 	.word	0x0000b0c0


	//   ....[22]....
        /*1b58*/ 	.word	0x0000b0e0


	//   ....[23]....
        /*1b5c*/ 	.word	0x0000b100


	//   ....[24]....
        /*1b60*/ 	.word	0x0000b120


	//----- nvinfo : EIATTR_SYSCALL_OFFSETS
	.align		4
.L_653:
        /*1b64*/ 	.byte	0x04, 0x46
        /*1b66*/ 	.short	(.L_655 - .L_654)


	//   ....[0]....
.L_654:
        /*1b68*/ 	.word	0x00001160


	//----- nvinfo : EIATTR_EXIT_INSTR_OFFSETS
	.align		4
.L_655:
        /*1b6c*/ 	.byte	0x04, 0x1c
        /*1b6e*/ 	.short	(.L_657 - .L_656)


	//   ....[0]....
.L_656:
        /*1b70*/ 	.word	0x000000e0


	//   ....[1]....
        /*1b74*/ 	.word	0x0000da10


	//   ....[2]....
        /*1b78*/ 	.word	0x0000da90


	//   ....[3]....
        /*1b7c*/ 	.word	0x0000dc50


	//----- nvinfo : EIATTR_CRS_STACK_SIZE
	.align		4
.L_657:
        /*1b80*/ 	.byte	0x04, 0x1e
        /*1b82*/ 	.short	(.L_659 - .L_658)
.L_658:
        /*1b84*/ 	.word	0x00000000


	//----- nvinfo : EIATTR_CBANK_PARAM_SIZE
	.align		4
.L_659:
        /*1b88*/ 	.byte	0x03, 0x19
        /*1b8a*/ 	.short	0x0128


	//----- nvinfo : EIATTR_PARAM_CBANK
	.align		4
        /*1b8c*/ 	.byte	0x04, 0x0a
        /*1b8e*/ 	.short	(.L_661 - .L_660)
	.align		4
.L_660:
        /*1b90*/ 	.word	index@(.nv.constant0._ZN4mmha33masked_multihead_attention_kernelIfLi192ELi256ELi1ELi64ELi256ELb0ELb0EEEv26Multihead_attention_paramsIT_XT5_EE)
        /*1b94*/ 	.short	0x0210
        /*1b96*/ 	.short	0x0128


	//----- nvinfo : EIATTR_SW_WAR
	.align		4
.L_661:
        /*1b98*/ 	.byte	0x04, 0x36
        /*1b9a*/ 	.short	(.L_663 - .L_662)
.L_662:
        /*1b9c*/ 	.word	0x00000008
.L_663:


//--------------------- .nv.info._ZN4mmha33masked_multihead_attention_kernelIfLi192ELi256ELi2ELi64ELi128ELb0ELb0EEEv26Multihead_attention_paramsIT_XT5_EE --------------------------
	.section	.nv.info._ZN4mmha33masked_multihead_attention_kernelIfLi192ELi256ELi2ELi64ELi128ELb0ELb0EEEv26Multihead_attention_paramsIT_XT5_EE,"",@"SHT_CUDA_INFO"
	.sectionflags	@""
	.align	4


	//----- nvinfo : EIATTR_CUDA_API_VERSION
	.align		4
        /*0000*/ 	.byte	0x04, 0x37
        /*0002*/ 	.short	(.L_665 - .L_664)
.L_664:
        /*0004*/ 	.word	0x00000082


	//----- nvinfo : EIATTR_KPARAM_INFO
	.align		4
.L_665:
        /*0008*/ 	.byte	0x04, 0x17
        /*000a*/ 	.short	(.L_667 - .L_666)
.L_666:
        /*000c*/ 	.word	0x00000000
        /*0010*/ 	.short	0x0000
        /*0012*/ 	.short	0x0000
        /*0014*/ 	.byte	0x00, 0xf0, 0xa1, 0x04


	//----- nvinfo : EIATTR_SPARSE_MMA_MASK
	.align		4
.L_667:
        /*0018*/ 	.byte	0x03, 0x50
        /*001a*/ 	.short	0x0000


	//----- nvinfo : EIATTR_MAXREG_COUNT
	.align		4
        /*001c*/ 	.byte	0x03, 0x1b
        /*001e*/ 	.short	0x00ff


	//----- nvinfo : EIATTR_NUM_BARRIERS
	.align		4
        /*0020*/ 	.byte	0x02, 0x4c
        /*0022*/ 	.byte	0x01
	.zero		1


	//----- nvinfo : EIATTR_EXTERNS
	.align		4
        /*0024*/ 	.byte	0x04, 0x0f
        /*0026*/ 	.short	(.L_669 - .L_668)


	//   ....[0]....
	.align		4
.L_668:
        /*0028*/ 	.word	index@(__assertfail)


	//----- nvinfo : EIATTR_ANNOTATIONS
	.align		4
.L_669:
        /*002c*/ 	.byte	0x04, 0x55
        /*002e*/ 	.short	(.L_671 - .L_670)


	//   ....[0]....
.L_670:
        /* <DEDUP_REMOVED lines=31> */


	//----- nvinfo : EIATTR_MERCURY_ISA_VERSION
	.align		4
.L_671:
        /*0208*/ 	.byte	0x03, 0x5f
        /*020a*/ 	.short	0x0101


	//----- nvinfo : EIATTR_INT_WARP_WIDE_INSTR_OFFSETS
	.align		4
        /*020c*/ 	.byte	0x04, 0x31
        /*020e*/ 	.short	(.L_673 - .L_672)


	//   ....[0]....
.L_672:
        /*0210*/ 	.word	0x00000bf0


	//   ....[1]....
        /*0214*/ 	.word	0x00001ad0


	//   ....[2]....
        /*0218*/ 	.word	0x00001c10


	//----- nvinfo : EIATTR_COOP_GROUP_MASK_REGIDS
	.align		4
.L_673:
        /*021c*/ 	.byte	0x04, 0x29
        /*021e*/ 	.short	(.L_675 - .L_674)


	//   ....[0]....
.L_674:
        /*0220*/ 	.word	0xffffffff


	//   ....[1]....
        /*0224*/ 	.word	0xffffffff


	//   ....[2]....
        /*0228*/ 	.word	0xffffffff


	//   ....[3]....
        /*022c*/ 	.word	0xffffffff


	//   ....[4]....
        /*0230*/ 	.word	0xffffffff


	//   ....[5]....
        /*0234*/ 	.word	0xffffffff


	//   ....[6]....
        /*0238*/ 	.word	0xffffffff


	//   ....[7]....
        /*023c*/ 	.word	0xffffffff


	//   ....[8]....
        /*0240*/ 	.word	0xffffffff


	//   ....[9]....
        /*0244*/ 	.word	0xffffffff


	//   ....[10]....
        /*0248*/ 	.word	0xffffffff


	//   ....[11]....
        /*024c*/ 	.word	0xffffffff


	//   ....[12]....
        /*0250*/ 	.word	0xffffffff


	//   ....[13]....
        /*0254*/ 	.word	0xffffffff


	//   ....[14]....
        /*0258*/ 	.word	0xffffffff


	//   ....[15]....
        /*025c*/ 	.word	0xffffffff


	//   ....[16]....
        /*0260*/ 	.word	0xffffffff


	//   ....[17]....
        /*0264*/ 	.word	0xffffffff


	//   ....[18]....
        /*0268*/ 	.word	0xffffffff


	//   ....[19]....
        /*026c*/ 	.word	0xffffffff


	//   ....[20]....
        /*0270*/ 	.word	0xffffffff


	//   ....[21]....
        /*0274*/ 	.word	0xffffffff


	//   ....[22]....
        /*0278*/ 	.word	0xffffffff


	//   ....[23]....
        /*027c*/ 	.word	0x0500000f


	//   ....[24]....
        /*0280*/ 	.word	0x0500000f


	//   ....[25]....
        /*0284*/ 	.word	0x0500000f


	//   ....[26]....
        /*0288*/ 	.word	0x0500000f


	//   ....[27]....
        /*028c*/ 	.word	0x0500000f


	//----- nvinfo : EIATTR_COOP_GROUP_INSTR_OFFSETS
	.align		4
.L_675:
        /*0290*/ 	.byte	0x04, 0x28
        /*0292*/ 	.short	(.L_677 - .L_676)


	//   ....[0]....
.L_676:
        /*0294*/ 	.word	0x00001ba0


	//   ....[1]....
        /*0298*/ 	.word	0x00001c60


	//   ....[2]....
        /*029c*/ 	.word	0x00001c90


	//   ....[3]....
        /*02a0*/ 	.word	0x00001cc0


	//   ....[4]....
        /*02a4*/ 	.word	0x00001d00


	//   ....[5]....
        /*02a8*/ 	.word	0x00001da0


	//   ....[6]....
        /*02ac*/ 	.word	0x00001dc0


	//   ....[7]....
        /*02b0*/ 	.word	0x00005f60


	//   ....[8]....
        /*02b4*/ 	.word	0x00006230


	//   ....[9]....
        /*02b8*/ 	.word	0x00006250


	//   ....[10]....
        /*02bc*/ 	.word	0x00006270


	//   ....[11]....
        /*02c0*/ 	.word	0x00006290


	//   ....[12]....
        /*02c4*/ 	.word	0x00006460


	//   ....[13]....
        /*02c8*/ 	.word	0x00006480


	//   ....[14]....
        /*02cc*/ 	.word	0x000064a0


	//   ....[15]....
        /*02d0*/ 	.word	0x000066b0


	//   ....[16]....
        /*02d4*/ 	.word	0x00006720


	//   ....[17]....
        /*02d8*/ 	.word	0x000067b0


	//   ....[18]....
        /*02dc*/ 	.word	0x00006810


	//   ....[19]....
        /*02e0*/ 	.word	0x00006850


	//   ....[20]....
        /*02e4*/ 	.word	0x000068e0


	//   ....[21]....
        /*02e8*/ 	.word	0x00006900


	//   ....[22]....
        /*02ec*/ 	.word	0x00006920


	//   ....[23]....
        /*02f0*/ 	.word	0x00009360


	//   ....[24]....
        /*02f4*/ 	.word	0x00009400


	//   ....[25]....
        /*02f8*/ 	.word	0x00009480


	//   ....[26]....
        /*02fc*/ 	.word	0x000094e0


	//   ....[27]....
        /*0300*/ 	.word	0x00009540


	//----- nvinfo : EIATTR_SYSCALL_OFFSETS
	.align		4
.L_677:
        /*0304*/ 	.byte	0x04, 0x46
        /*0306*/ 	.short	(.L_679 - .L_678)


	//   ....[0]....
.L_678:
        /*0308*/ 	.word	0x00001160


	//----- nvinfo : EIATTR_EXIT_INSTR_OFFSETS
	.align		4
.L_679:
        /*030c*/ 	.byte	0x04, 0x1c
        /*030e*/ 	.short	(.L_681 - .L_680)


	//   ....[0]....
.L_680:
        /*0310*/ 	.word	0x000000e0


	//   ....[1]....
        /*0314*/ 	.word	0x000090b0


	//   ....[2]....
        /*0318*/ 	.word	0x00009130


	//   ....[3]....
        /*031c*/ 	.word	0x000092f0


	//----- nvinfo : EIATTR_CRS_STACK_SIZE
	.align		4
.L_681:
        /*0320*/ 	.byte	0x04, 0x1e
        /*0322*/ 	.short	(.L_683 - .L_682)
.L_682:
        /*0324*/ 	.word	0x00000000


	//----- nvinfo : EIATTR_CBANK_PARAM_SIZE
	.align		4
.L_683:
        /*0328*/ 	.byte	0x03, 0x19
        /*032a*/ 	.short	0x0128


	//----- nvinfo : EIATTR_PARAM_CBANK
	.align		4
        /*032c*/ 	.byte	0x04, 0x0a
        /*032e*/ 	.short	(.L_685 - .L_684)
	.align		4
.L_684:
        /*0330*/ 	.word	index@(.nv.constant0._ZN4mmha33masked_multihead_attention_kernelIfLi192ELi256ELi2ELi64ELi128ELb0ELb0EEEv26Multihead_attention_paramsIT_XT5_EE)
        /*0334*/ 	.short	0x0210
        /*0336*/ 	.short	0x0128


	//----- nvinfo : EIATTR_SW_WAR
	.align		4
.L_685:
        /*0338*/ 	.byte	0x04, 0x36
        /*033a*/ 	.short	(.L_687 - .L_686)
.L_686:
        /*033c*/ 	.word	0x00000008
.L_687:


//--------------------- .nv.info._ZN4mmha33masked_multihead_attention_kernelIfLi192ELi256ELi4ELi64ELi64ELb0ELb0EEEv26Multihead_attention_paramsIT_XT5_EE --------------------------
	.section	.nv.info._ZN4mmha33masked_multihead_attention_kernelIfLi192ELi256ELi4ELi64ELi64ELb0ELb0EEEv26Multihead_attention_paramsIT_XT5_EE,"",@"SHT_CUDA_INFO"
	.sectionflags	@""
	.align	4


	//----- nvinfo : EIATTR_CUDA_API_VERSION
	.align		4
        /*0000*/ 	.byte	0x04, 0x37
        /*0002*/ 	.short	(.L_689 - .L_688)
.L_688:
        /*0004*/ 	.word	0x00000082


	//----- nvinfo : EIATTR_KPARAM_INFO
	.align		4
.L_689:
        /*0008*/ 	.byte	0x04, 0x17
        /*000a*/ 	.short	(.L_691 - .L_690)
.L_690:
        /*000c*/ 	.word	0x00000000
        /*0010*/ 	.short	0x0000
        /*0012*/ 	.short	0x0000
        /*0014*/ 	.byte	0x00, 0xf0, 0xa1, 0x04


	//----- nvinfo : EIATTR_SPARSE_MMA_MASK
	.align		4
.L_691:
        /*0018*/ 	.byte	0x03, 0x50
        /*001a*/ 	.short	0x0000


	//----- nvinfo : EIATTR_MAXREG_COUNT
	.align		4
        /*001c*/ 	.byte	0x03, 0x1b
        /*001e*/ 	.short	0x00ff


	//----- nvinfo : EIATTR_NUM_BARRIERS
	.align		4
        /*0020*/ 	.byte	0x02, 0x4c
        /*0022*/ 	.byte	0x01
	.zero		1


	//----- nvinfo : EIATTR_EXTERNS
	.align		4
        /*0024*/ 	.byte	0x04, 0x0f
        /*0026*/ 	.short	(.L_693 - .L_692)


	//   ....[0]....
	.align		4
.L_692:
        /*0028*/ 	.word	index@(__assertfail)


	//----- nvinfo : EIATTR_MERCURY_ISA_VERSION
	.align		4
.L_693:
        /*002c*/ 	.byte	0x03, 0x5f
        /*002e*/ 	.short	0x0101


	//----- nvinfo : EIATTR_INT_WARP_WIDE_INSTR_OFFSETS
	.align		4
        /*0030*/ 	.byte	0x04, 0x31
        /*0032*/ 	.short	(.L_695 - .L_694)


	//   ....[0]....
.L_694:
        /*0034*/ 	.word	0x00001a70


	//----- nvinfo : EIATTR_COOP_GROUP_MASK_REGIDS
	.align		4
.L_695:
        /*0038*/ 	.byte	0x04, 0x29
        /*003a*/ 	.short	(.L_697 - .L_696)


	//   ....[0]....
.L_696:
        /*003c*/ 	.word	0xffffffff


	//   ....[1]....
        /*0040*/ 	.word	0xffffffff


	//   ....[2]....
        /*0044*/ 	.word	0xffffffff


	//   ....[3]....
        /*0048*/ 	.word	0xffffffff


	//   ....[4]....
        /*004c*/ 	.word	0xffffffff


	//   ....[5]....
        /*0050*/ 	.word	0xffffffff


	//   ....[6]....
        /*0054*/ 	.word	0xffffffff


	//   ....[7]....
        /*0058*/ 	.word	0xffffffff


	//   ....[8]....
        /*005c*/ 	.word	0xffffffff


	//   ....[9]....
        /*0060*/ 	.word	0xffffffff


	//   ....[10]....
        /*0064*/ 	.word	0xffffffff


	//   ....[11]....
        /*0068*/ 	.word	0xffffffff


	//   ....[12]....
        /*006c*/ 	.word	0xffffffff


	//   ....[13]....
        /*0070*/ 	.word	0xffffffff


	//   ....[14]....
        /*0074*/ 	.word	0xffffffff


	//   ....[15]....
        /*0078*/ 	.word	0xffffffff


	//   ....[16]....
        /*007c*/ 	.word	0xffffffff


	//   ....[17]....
        /*0080*/ 	.word	0xffffffff


	//   ....[18]....
        /*0084*/ 	.word	0xffffffff


	//   ....[19]....
        /*0088*/ 	.word	0xffffffff


	//   ....[20]....
        /*008c*/ 	.word	0xffffffff


	//   ....[21]....
        /*0090*/ 	.word	0x0500000f


	//   ....[22]....
        /*0094*/ 	.word	0x0500000f


	//   ....[23]....
        /*0098*/ 	.word	0x0500000f


	//   ....[24]....
        /*009c*/ 	.word	0x0500000f


	//   ....[25]....
        /*00a0*/ 	.word	0x0500000f


	//----- nvinfo : EIATTR_COOP_GROUP_INSTR_OFFSETS
	.align		4
.L_697:
        /*00a4*/ 	.byte	0x04, 0x28
        /*00a6*/ 	.short	(.L_699 - .L_698)


	//   ....[0]....
.L_698:
        /*00a8*/ 	.word	0x00001a10


	//   ....[1]....
        /*00ac*/ 	.word	0x00001ac0


	//   ....[2]....
        /*00b0*/ 	.word	0x00001b00


	//   ....[3]....
        /*00b4*/ 	.word	0x00001b40


	//   ....[4]....
        /*00b8*/ 	.word	0x00001b60


	//   ....[5]....
        /*00bc*/ 	.word	0x00001c00


	//   ....[6]....
        /*00c0*/ 	.word	0x00001c20


	//   ....[7]....
        /*00c4*/ 	.word	0x00005160


	//   ....[8]....
        /*00c8*/ 	.word	0x00005180


	//   ....[9]....
        /*00cc*/ 	.word	0x000053e0


	//   ....[10]....
        /*00d0*/ 	.word	0x00005400


	//   ....[11]....
        /*00d4*/ 	.word	0x00005420


	//   ....[12]....
        /*00d8*/ 	.word	0x000055d0


	//   ....[13]....
        /*00dc*/ 	.word	0x000055f0


	//   ....[14]....
        /*00e0*/ 	.word	0x000057e0


	//   ....[15]....
        /*00e4*/ 	.word	0x00005870


	//   ....[16]....
        /*00e8*/ 	.word	0x000058c0


	//   ....[17]....
        /*00ec*/ 	.word	0x000058f0


	//   ....[18]....
        /*00f0*/ 	.word	0x00005940


	//   ....[19]....
        /*00f4*/ 	.word	0x000059c0


	//   ....[20]....
        /*00f8*/ 	.word	0x000059f0


	//   ....[21]....
        /*00fc*/ 	.word	0x000081c0


	//   ....[22]....
        /*0100*/ 	.word	0x00008240


	//   ....[23]....
        /*0104*/ 	.word	0x000082d0


	//   ....[24]....
        /*0108*/ 	.word	0x00008350


	//   ....[25]....
        /*010c*/ 	.word	0x000083b0


	//----- nvinfo : EIATTR_SYSCALL_OFFSETS
	.align		4
.L_699:
        /*0110*/ 	.byte	0x04, 0x46
        /*0112*/ 	.short	(.L_701 - .L_700)


	//   ....[0]....
.L_700:
        /*0114*/ 	.word	0x00000fe0


	//----- nvinfo : EIATTR_EXIT_INSTR_OFFSETS
	.align		4
.L_701:
        /*0118*/ 	.byte	0x04, 0x1c
        /*011a*/ 	.short	(.L_703 - .L_702)


	//   ....[0]....
.L_702:
        /*011c*/ 	.word	0x000000b0


	//   ....[1]....
        /*0120*/ 	.word	0x00007f30


	//   ....[2]....
        /*0124*/ 	.word	0x00007fa0


	//   ....[3]....
        /*0128*/ 	.word	0x00008160


	//----- nvinfo : EIATTR_CRS_STACK_SIZE
	.align		4
.L_703:
        /*012c*/ 	.byte	0x04, 0x1e
        /*012e*/ 	.short	(.L_705 - .L_704)
.L_704:
        /*0130*/ 	.word	0x00000000


	//----- nvinfo : EIATTR_CBANK_PARAM_SIZE
	.align		4
.L_705:
        /*0134*/ 	.byte	0x03, 0x19
        /*0136*/ 	.short	0x0128


	//----- nvinfo : EIATTR_PARAM_CBANK
	.align		4
        /*0138*/ 	.byte	0x04, 0x0a
        /*013a*/ 	.short	(.L_707 - .L_706)
	.align		4
.L_706:
        /*013c*/ 	.word	index@(.nv.constant0._ZN4mmha33masked_multihead_attention_kernelIfLi192ELi256ELi4ELi64ELi64ELb0ELb0EEEv26Multihead_attention_paramsIT_XT5_EE)
        /*0140*/ 	.short	0x0210
        /*0142*/ 	.short	0x0128


	//----- nvinfo : EIATTR_SW_WAR
	.align		4
.L_707:
        /*0144*/ 	.byte	0x04, 0x36
        /*0146*/ 	.short	(.L_709 - .L_708)
.L_708:
        /*0148*/ 	.word	0x00000008
.L_709:


//--------------------- .nv.callgraph             --------------------------
	.section	.nv.callgraph,"",@"SHT_CUDA_CALLGRAPH"
	.align	4
	.sectionentsize	8
	.align		4
        /*0000*/ 	.word	0x00000000
	.align		4
        /*0004*/ 	.word	0xffffffff
	.align		4
        /*0008*/ 	.word	index@(_ZN4mmha33masked_multihead_attention_kernelItLi192ELi256ELi1ELi32ELi256ELb1ELb1EEEv26Multihead_attention_paramsIT_XT5_EE)
	.align		4
        /*000c*/ 	.word	index@(__assertfail)
	.align		4
        /*0010*/ 	.word	index@(_ZN4mmha33masked_multihead_attention_kernelItLi192ELi256ELi2ELi32ELi128ELb1ELb1EEEv26Multihead_attention_paramsIT_XT5_EE)
	.align		4
        /*0014*/ 	.word	index@(__assertfail)
	.align		4
        /*0018*/ 	.word	index@(_ZN4mmha33masked_multihead_attention_kernelItLi192ELi256ELi4ELi32ELi64ELb1ELb1EEEv26Multihead_attention_paramsIT_XT5_EE)
	.align		4
        /*001c*/ 	.word	index@(__assertfail)
	.align		4
        /*0020*/ 	.word	index@(_ZN4mmha33masked_multihead_attention_kernelItLi192ELi256ELi1ELi32ELi256ELb1ELb0EEEv26Multihead_attention_paramsIT_XT5_EE)
	.align		4
        /*0024*/ 	.word	index@(__assertfail)
	.align		4
        /*0028*/ 	.word	index@(_ZN4mmha33masked_multihead_attention_kernelItLi192ELi256ELi2ELi32ELi128ELb1ELb0EEEv26Multihead_attention_paramsIT_XT5_EE)
	.align		4
        /*002c*/ 	.word	index@(__assertfail)
	.align		4
        /*0030*/ 	.word	index@(_ZN4mmha33masked_multihead_attention_kernelItLi192ELi256ELi4ELi32ELi64ELb1ELb0EEEv26Multihead_attention_paramsIT_XT5_EE)
	.align		4
        /*0034*/ 	.word	index@(__assertfail)
	.align		4
        /*0038*/ 	.word	index@(_ZN4mmha33masked_multihead_attention_kernelIfLi192ELi256ELi1ELi64ELi256ELb1ELb1EEEv26Multihead_attention_paramsIT_XT5_EE)
	.align		4
        /*003c*/ 	.word	index@(__assertfail)
	.align		4
        /*0040*/ 	.word	index@(_ZN4mmha33masked_multihead_attention_kernelIfLi192ELi256ELi2ELi64ELi128ELb1ELb1EEEv26Multihead_attention_paramsIT_XT5_EE)
	.align		4
        /*0044*/ 	.word	index@(__assertfail)
	.align		4
        /*0048*/ 	.word	index@(_ZN4mmha33masked_multihead_attention_kernelIfLi192ELi256ELi4ELi64ELi64ELb1ELb1EEEv26Multihead_attention_paramsIT_XT5_EE)
	.align		4
        /*004c*/ 	.word	index@(__assertfail)
	.align		4
        /*0050*/ 	.word	index@(_ZN4mmha33masked_multihead_attention_kernelIfLi192ELi256ELi1ELi64ELi256ELb1ELb0EEEv26Multihead_attention_paramsIT_XT5_EE)
	.align		4
        /*0054*/ 	.word	index@(__assertfail)
	.align		4
        /*0058*/ 	.word	index@(_ZN4mmha33masked_multihead_attention_kernelIfLi192ELi256ELi2ELi64ELi128ELb1ELb0EEEv26Multihead_attention_paramsIT_XT5_EE)
	.align		4
        /*005c*/ 	.word	index@(__assertfail)
	.align		4
        /*0060*/ 	.word	index@(_ZN4mmha33masked_multihead_attention_kernelIfLi192ELi256ELi4ELi64ELi64ELb1ELb0EEEv26Multihead_attention_paramsIT_XT5_EE)
	.align		4
        /*0064*/ 	.word	index@(__assertfail)
	.align		4
        /*0068*/ 	.word	index@(_ZN4mmha33masked_multihead_attention_kernelItLi192ELi256ELi1ELi32ELi256ELb0ELb1EEEv26Multihead_attention_paramsIT_XT5_EE)
	.align		4
        /*006c*/ 	.word	index@(__assertfail)
	.align		4
        /*0070*/ 	.word	index@(_ZN4mmha33masked_multihead_attention_kernelItLi192ELi256ELi2ELi32ELi128ELb0ELb1EEEv26Multihead_attention_paramsIT_XT5_EE)
	.align		4
        /*0074*/ 	.word	index@(__assertfail)
	.align		4
        /*0078*/ 	.word	index@(_ZN4mmha33masked_multihead_attention_kernelItLi192ELi256ELi4ELi32ELi64ELb0ELb1EEEv26Multihead_attention_paramsIT_XT5_EE)
	.align		4
        /*007c*/ 	.word	index@(__assertfail)
	.align		4
        /*0080*/ 	.word	index@(_ZN4mmha33masked_multihead_attention_kernelItLi192ELi256ELi1ELi32ELi256ELb0ELb0EEEv26Multihead_attention_paramsIT_XT5_EE)
	.align		4
        /*0084*/ 	.word	index@(__assertfail)
	.align		4
        /*0088*/ 	.word	index@(_ZN4mmha33masked_multihead_attention_kernelItLi192ELi256ELi2ELi32ELi128ELb0ELb0EEEv26Multihead_attention_paramsIT_XT5_EE)
	.align		4
        /*008c*/ 	.word	index@(__assertfail)
	.align		4
        /*0090*/ 	.word	index@(_ZN4mmha33masked_multihead_attention_kernelItLi192ELi256ELi4ELi32ELi64ELb0ELb0EEEv26Multihead_attention_paramsIT_XT5_EE)
	.align		4
        /*0094*/ 	.word	index@(__assertfail)
	.align		4
        /*0098*/ 	.word	index@(_ZN4mmha33masked_multihead_attention_kernelIfLi192ELi256ELi1ELi64ELi256ELb0ELb1EEEv26Multihead_attention_paramsIT_XT5_EE)
	.align		4
        /*009c*/ 	.word	index@(__assertfail)
	.align		4
        /*00a0*/ 	.word	index@(_ZN4mmha33masked_multihead_attention_kernelIfLi192ELi256ELi2ELi64ELi128ELb0ELb1EEEv26Multihead_attention_paramsIT_XT5_EE)
	.align		4
        /*00a4*/ 	.word	index@(__assertfail)
	.align		4
        /*00a8*/ 	.word	index@(_ZN4mmha33masked_multihead_attention_kernelIfLi192ELi256ELi4ELi64ELi64ELb0ELb1EEEv26Multihead_attention_paramsIT_XT5_EE)
	.align		4
        /*00ac*/ 	.word	index@(__assertfail)
	.align		4
        /*00b0*/ 	.word	index@(_ZN4mmha33masked_multihead_attention_kernelIfLi192ELi256ELi1ELi64ELi256ELb0ELb0EEEv26Multihead_attention_paramsIT_XT5_EE)
	.align		4
        /*00b4*/ 	.word	index@(__assertfail)
	.align		4
        /*00b8*/ 	.word	index@(_ZN4mmha33masked_multihead_attention_kernelIfLi192ELi256ELi2ELi64ELi128ELb0ELb0EEEv26Multihead_attention_paramsIT_XT5_EE)
	.align		4
        /*00bc*/ 	.word	index@(__assertfail)
	.align		4
        /*00c0*/ 	.word	index@(_ZN4mmha33masked_multihead_attention_kernelIfLi192ELi256ELi4ELi64ELi64ELb0ELb0EEEv26Multihead_attention_paramsIT_XT5_EE)
	.align		4
        /*00c4*/ 	.word	index@(__assertfail)
	.align		4
        /*00c8*/ 	.word	0x00000000
	.align		4
        /*00cc*/ 	.word	0xfffffffe
	.align		4
        /*00d0*/ 	.word	0x00000000
	.align		4
        /*00d4*/ 	.word	0xfffffffd
	.align		4
        /*00d8*/ 	.word	0x00000000
	.align		4
        /*00dc*/ 	.word	0xfffffffc


//--------------------- .nv.constant4             --------------------------
	.section	.nv.constant4,"a",@progbits
	.align	8
	.align		8
.nv.constant4:
        /*0000*/ 	.dword	__assertfail
	.align		8
        /*0008*/ 	.dword	__unnamed_1
	.align		8
        /*0010*/ 	.dword	__unnamed_2
	.align		8
        /*0018*/ 	.dword	__unnamed_3
	.align		8
        /*0020*/ 	.dword	__unnamed_4
	.align		8
        /*0028*/ 	.dword	__unnamed_5
	.align		8
        /*0030*/ 	.dword	__unnamed_6
	.align		8
        /*0038*/ 	.dword	__unnamed_7
	.align		8
        /*0040*/ 	.dword	__unnamed_8
	.align		8
        /*0048*/ 	.dword	__unnamed_9
	.align		8
        /*0050*/ 	.dword	__unnamed_10
	.align		8
        /*0058*/ 	.dword	__unnamed_11
	.align		8
        /*0060*/ 	.dword	__unnamed_12
	.align		8
        /*0068*/ 	.dword	__unnamed_13
	.align		8
        /*0070*/ 	.dword	__unnamed_14
	.align		8
        /*0078*/ 	.dword	__unnamed_15
	.align		8
        /*0080*/ 	.dword	__unnamed_16
	.align		8
        /*0088*/ 	.dword	__unnamed_17
	.align		8
        /*0090*/ 	.dword	__unnamed_18
	.align		8
        /*0098*/ 	.dword	__unnamed_19
	.align		8
        /*00a0*/ 	.dword	__unnamed_20
	.align		8
        /*00a8*/ 	.dword	__unnamed_21
	.align		8
        /*00b0*/ 	.dword	__unnamed_22
	.align		8
        /*00b8*/ 	.dword	__unnamed_23
	.align		8
        /*00c0*/ 	.dword	__unnamed_24
	.align		8
        /*00c8*/ 	.dword	$str
	.align		8
        /*00d0*/ 	.dword	$str$1


//--------------------- .text._ZN4mmha33masked_multihead_attention_kernelItLi192ELi256ELi1ELi32ELi256ELb1ELb1EEEv26Multihead_attention_paramsIT_XT5_EE --------------------------
	.section	.text._ZN4mmha33masked_multihead_attention_kernelItLi192ELi256ELi1ELi32ELi256ELb1ELb1EEEv26Multihead_attention_paramsIT_XT5_EE,"ax",@progbits
	.align	128
        .global         _ZN4mmha33masked_multihead_attention_kernelItLi192ELi256ELi1ELi32ELi256ELb1ELb1EEEv26Multihead_attention_paramsIT_XT5_EE
        .type           _ZN4mmha33masked_multihead_attention_kernelItLi192ELi256ELi1ELi32ELi256ELb1ELb1EEEv26Multihead_attention_paramsIT_XT5_EE,@function
        .size           _ZN4mmha33masked_multihead_attention_kernelItLi192ELi256ELi1ELi32ELi256ELb1ELb1EEEv26Multihead_attention_paramsIT_XT5_EE,(.L_x_4238 - _ZN4mmha33masked_multihead_attention_kernelItLi192ELi256ELi1ELi32ELi256ELb1ELb1EEEv26Multihead_attention_paramsIT_XT5_EE)
        .other          _ZN4mmha33masked_multihead_attention_kernelItLi192ELi256ELi1ELi32ELi256ELb1ELb1EEEv26Multihead_attention_paramsIT_XT5_EE,@"STO_CUDA_ENTRY STV_DEFAULT"
_ZN4mmha33masked_multihead_attention_kernelItLi192ELi256ELi1ELi32ELi256ELb1ELb1EEEv26Multihead_attention_paramsIT_XT5_EE:
.text._ZN4mmha33masked_multihead_attention_kernelItLi192ELi256ELi1ELi32ELi256ELb1ELb1EEEv26Multihead_attention_paramsIT_XT5_EE:
[----:B------:R-:W0:Y:S08]  /*0000*/  LDC R1, c[0x0][0x28] ;  /* 0x00000a00ff017b82 */ /* 0x000e300000000800 */
[----:B------:R-:W1:Y:S01]  /*0010*/  LDC.64 R2, c[0x0][0x320] ;  /* 0x0000c800ff027b82 */ /* 0x000e620000000a00 */
[----:B------:R-:W2:Y:S01]  /*0020*/  S2R R15, SR_CTAID.Y ;  /* 0x00000000000f7919 */ /* 0x000ea20000002600 */
[----:B------:R-:W-:Y:S01]  /*0030*/  ULDC.64 UR36, c[0x0][0x208] ;  /* 0x0000820000247ab9 */ /* 0x000fe20000000a00 */
[----:B0-----:R-:W-:-:S02]  /*0040*/  IADD3 R1, R1, -0x2c0, RZ ;  /* 0xfffffd4001017810 */ /* 0x001fc40007ffe0ff */
[----:B-1----:R-:W-:-:S04]  /*0050*/  ISETP.NE.U32.AND P0, PT, R2, RZ, PT ;  /* 0x000000ff0200720c */ /* 0x002fc80003f05070 */
[----:B------:R-:W-:-:S13]  /*0060*/  ISETP.NE.AND.EX P0, PT, R3, RZ, PT, P0 ;  /* 0x000000ff0300720c */ /* 0x000fda0003f05300 */
[----:B--2---:R-:W-:Y:S05]  /*0070*/  @!P0 BRA `(.L_x_0) ;  /* 0x0000000000148947 */ /* 0x004fea0003800000 */
[----:B------:R-:W-:-:S04]  /*0080*/  IADD3 R2, P0, R15, R2, RZ ;  /* 0x000000020f027210 */ /* 0x000fc80007f1e0ff */
[----:B------:R-:W-:-:S05]  /*0090*/  LEA.HI.X.SX32 R3, R15, R3, 0x1, P0 ;  /* 0x000000030f037211 */ /* 0x000fca00000f0eff */
[----:B------:R-:W2:Y:S02]  /*00a0*/  LDG.E.U8 R2, desc[UR36][R2.64] ;  /* 0x0000002402027981 */ /* 0x000ea4000c1e1100 */
[----:B--2---:R-:W-:-:S13]  /*00b0*/  ISETP.NE.AND P0, PT, R2, 0x1, PT ;  /* 0x000000010200780c */ /* 0x004fda0003f05270 */
[----:B------:R-:W-:Y:S05]  /*00c0*/  @!P0 EXIT ;  /* 0x000000000000894d */ /* 0x000fea0003800000 */
.L_x_0:
[----:B------:R-:W0:Y:S01]  /*00d0*/  LDC R7, c[0x0][0x280] ;  /* 0x0000a000ff077b82 */ /* 0x000e220000000800 */
[----:B------:R-:W-:Y:S01]  /*00e0*/  IABS R10, R15 ;  /* 0x0000000f000a7213 */ /* 0x000fe20000000000 */
[----:B------:R-:W-:Y:S01]  /*00f0*/  HFMA2.MMA R252, -RZ, RZ, 0, 0 ;  /* 0x00000000fffc7435 */ /* 0x000fe200000001ff */
[----:B------:R-:W-:-:S05]  /*0100*/  LOP3.LUT R2, R2, 0xfffffff7, RZ, 0xc0, !PT ;  /* 0xfffffff702027812 */ /* 0x000fca00078ec0ff */
[----:B------:R-:W1:Y:S08]  /*0110*/  LDC.64 R8, c[0x0][0x2f0] ;  /* 0x0000bc00ff087b82 */ /* 0x000e700000000a00 */
[----:B------:R-:W2:Y:S08]  /*0120*/  LDC R22, c[0x0][0x29c] ;  /* 0x0000a700ff167b82 */ /* 0x000eb00000000800 */
[----:B------:R-:W3:Y:S01]  /*0130*/  LDC.64 R244, c[0x0][0x328] ;  /* 0x0000ca00fff47b82 */ /* 0x000ee20000000a00 */
[----:B0-----:R-:W-:Y:S01]  /*0140*/  IABS R6, R7 ;  /* 0x0000000700067213 */ /* 0x001fe20000000000 */
[----:B------:R-:W0:Y:S01]  /*0150*/  S2R R16, SR_TID.X ;  /* 0x0000000000107919 */ /* 0x000e220000002100 */
[----:B------:R-:W-:-:S02]  /*0160*/  ULDC UR5, c[0x0][0x288] ;  /* 0x0000a20000057ab9 */ /* 0x000fc40000000800 */
[----:B------:R-:W4:Y:S01]  /*0170*/  I2F.RP R0, R6 ;  /* 0x0000000600007306 */ /* 0x000f220000209400 */
[----:B-1----:R-:W-:Y:S01]  /*0180*/  ISETP.NE.U32.AND P0, PT, R8, RZ, PT ;  /* 0x000000ff0800720c */ /* 0x002fe20003f05070 */
[----:B------:R-:W1:Y:S01]  /*0190*/  S2R R44, SR_CTAID.X ;  /* 0x00000000002c7919 */ /* 0x000e620000002500 */
[----:B------:R-:W1:Y:S02]  /*01a0*/  S2UR UR38, SR_CgaCtaId ;  /* 0x00000000002679c3 */ /* 0x000e640000008800 */
[----:B------:R-:W-:-:S04]  /*01b0*/  ISETP.NE.AND.EX P0, PT, R9, RZ, PT, P0 ;  /* 0x000000ff0900720c */ /* 0x000fc80003f05300 */
[----:B--2---:R-:W-:Y:S02]  /*01c0*/  ISETP.EQ.AND P3, PT, R22, RZ, P0 ;  /* 0x000000ff1600720c */ /* 0x004fe40000762270 */
[----:B------:R-:W2:Y:S01]  /*01d0*/  LDC.64 R18, c[0x0][0x2a8] ;  /* 0x0000aa00ff127b82 */ /* 0x000ea20000000a00 */
[----:B----4-:R-:W4:Y:S01]  /*01e0*/  MUFU.RCP R0, R0 ;  /* 0x0000000000007308 */ /* 0x010f220000001000 */
[----:B---3--:R-:W-:Y:S01]  /*01f0*/  IMAD.WIDE R244, R15, 0x4, R244 ;  /* 0x000000040ff47825 */ /* 0x008fe200078e02f4 */
[----:B------:R-:W-:Y:S01]  /*0200*/  UMOV UR4, 0x400 ;  /* 0x0000040000047882 */ /* 0x000fe20000000000 */
[----:B------:R-:W-:Y:S01]  /*0210*/  BSSY B0, `(.L_x_1) ;  /* 0x0000053000007945 */ /* 0x000fe20003800000 */
[----:B------:R-:W-:Y:S02]  /*0220*/  CS2R R34, SRZ ;  /* 0x0000000000227805 */ /* 0x000fe4000001ff00 */
[----:B------:R-:W-:-:S04]  /*0230*/  CS2R R32, SRZ ;  /* 0x0000000000207805 */ /* 0x000fc8000001ff00 */
[----:B------:R-:W-:Y:S01]  /*0240*/  @P3 LOP3.LUT R2, R2, 0x8, RZ, 0xfc, !PT ;  /* 0x0000000802023812 */ /* 0x000fe200078efcff */
[----:B------:R3:W5:Y:S01]  /*0250*/  LDG.E R244, desc[UR36][R244.64] ;  /* 0x00000024f4f47981 */ /* 0x000762000c1e1900 */
[----:B----4-:R-:W-:-:S04]  /*0260*/  IADD3 R4, R0, 0xffffffe, RZ ;  /* 0x0ffffffe00047810 */ /* 0x010fc80007ffe0ff */
[----:B------:R4:W0:Y:S02]  /*0270*/  F2I.FTZ.U32.TRUNC.NTZ R5, R4 ;  /* 0x0000000400057305 */ /* 0x000824000021f000 */
[----:B----4-:R-:W-:Y:S01]  /*0280*/  HFMA2.MMA R4, -RZ, RZ, 0, 0 ;  /* 0x00000000ff047435 */ /* 0x010fe200000001ff */
[----:B0-----:R-:W-:-:S05]  /*0290*/  IADD3 R3, RZ, -R5, RZ ;  /* 0x80000005ff037210 */ /* 0x001fca0007ffe0ff */
[----:B------:R-:W-:-:S04]  /*02a0*/  IMAD R3, R3, R6, RZ ;  /* 0x0000000603037224 */ /* 0x000fc800078e02ff */
[----:B------:R-:W-:Y:S01]  /*02b0*/  IMAD.HI.U32 R5, R5, R3, R4 ;  /* 0x0000000305057227 */ /* 0x000fe200078e0004 */
[----:B------:R-:W-:-:S05]  /*02c0*/  MOV R3, R10 ;  /* 0x0000000a00037202 */ /* 0x000fca0000000f00 */
[----:B------:R-:W-:-:S05]  /*02d0*/  IMAD.HI.U32 R0, R5, R3, RZ ;  /* 0x0000000305007227 */ /* 0x000fca00078e00ff */
[----:B------:R-:W-:-:S05]  /*02e0*/  IADD3 R4, -R0, RZ, RZ ;  /* 0x000000ff00047210 */ /* 0x000fca0007ffe1ff */
[C---:B------:R-:W-:Y:S02]  /*02f0*/  IMAD R3, R6.reuse, R4, R3 ;  /* 0x0000000406037224 */ /* 0x040fe400078e0203 */
[----:B------:R-:W0:Y:S03]  /*0300*/  @P3 LDC.64 R4, c[0x0][0x2f0] ;  /* 0x0000bc00ff043b82 */ /* 0x000e260000000a00 */
[----:B------:R-:W-:-:S13]  /*0310*/  ISETP.GT.U32.AND P1, PT, R6, R3, PT ;  /* 0x000000030600720c */ /* 0x000fda0003f24070 */
[-C--:B------:R-:W-:Y:S01]  /*0320*/  @!P1 IADD3 R3, R3, -R6.reuse, RZ ;  /* 0x8000000603039210 */ /* 0x080fe20007ffe0ff */
[----:B------:R-:W-:Y:S01]  /*0330*/  @!P1 VIADD R0, R0, 0x1 ;  /* 0x0000000100009836 */ /* 0x000fe20000000000 */
[----:B------:R-:W-:Y:S02]  /*0340*/  ISETP.NE.AND P1, PT, R7, RZ, PT ;  /* 0x000000ff0700720c */ /* 0x000fe40003f25270 */
[----:B------:R-:W-:Y:S02]  /*0350*/  ISETP.GE.U32.AND P0, PT, R3, R6, PT ;  /* 0x000000060300720c */ /* 0x000fe40003f06070 */
[----:B------:R-:W-:-:S04]  /*0360*/  LOP3.LUT R3, R15, R7, RZ, 0x3c, !PT ;  /* 0x000000070f037212 */ /* 0x000fc800078e3cff */
[----:B------:R-:W-:Y:S02]  /*0370*/  ISETP.GE.AND P2, PT, R3, RZ, PT ;  /* 0x000000ff0300720c */ /* 0x000fe40003f46270 */
[----:B------:R-:W4:Y:S05]  /*0380*/  LDC R3, c[0x0][0x278] ;  /* 0x00009e00ff037b82 */ /* 0x000f2a0000000800 */
[----:B------:R-:W-:-:S04]  /*0390*/  @P0 IADD3 R0, R0, 0x1, RZ ;  /* 0x0000000100000810 */ /* 0x000fc80007ffe0ff */
[----:B------:R-:W-:-:S04]  /*03a0*/  MOV R17, R0 ;  /* 0x0000000000117202 */ /* 0x000fc80000000f00 */
[----:B------:R-:W-:Y:S02]  /*03b0*/  @!P2 IADD3 R17, -R17, RZ, RZ ;  /* 0x000000ff1111a210 */ /* 0x000fe40007ffe1ff */
[----:B------:R-:W-:-:S05]  /*03c0*/  @!P1 LOP3.LUT R17, RZ, R7, RZ, 0x33, !PT ;  /* 0x00000007ff119212 */ /* 0x000fca00078e33ff */
[----:B0-----:R-:W-:-:S05]  /*03d0*/  @P3 IMAD.WIDE R4, R17, 0x4, R4 ;  /* 0x0000000411043825 */ /* 0x001fca00078e0204 */
[----:B------:R3:W5:Y:S01]  /*03e0*/  @P3 LDG.E R252, desc[UR36][R4.64] ;  /* 0x0000002404fc3981 */ /* 0x000762000c1e1900 */
[----:B------:R-:W-:Y:S01]  /*03f0*/  ISETP.GT.AND P1, PT, R16, 0x17, PT ;  /* 0x000000171000780c */ /* 0x000fe20003f24270 */
[----:B-1----:R-:W-:Y:S02]  /*0400*/  IMAD R104, R15, UR5, R44 ;  /* 0x000000050f687c24 */ /* 0x002fe4000f8e022c */
[----:B------:R-:W-:Y:S01]  /*0410*/  IMAD R0, R44, 0xc0, RZ ;  /* 0x000000c02c007824 */ /* 0x000fe200078e02ff */
[----:B------:R-:W-:Y:S01]  /*0420*/  UIADD3 UR4, UR4, 0x440, URZ ;  /* 0x0000044004047890 */ /* 0x000fe2000fffe03f */
[----:B----4-:R-:W-:Y:S01]  /*0430*/  ISETP.NE.AND P0, PT, R3, RZ, PT ;  /* 0x000000ff0300720c */ /* 0x010fe20003f05270 */
[----:B------:R-:W-:Y:S02]  /*0440*/  IMAD R104, R104, 0xc0, RZ ;  /* 0x000000c068687824 */ /* 0x000fe400078e02ff */
[----:B------:R-:W-:Y:S01]  /*0450*/  IMAD R3, R15, R3, R0 ;  /* 0x000000030f037224 */ /* 0x000fe200078e0200 */
[----:B------:R-:W-:Y:S01]  /*0460*/  ULEA UR38, UR38, UR4, 0x18 ;  /* 0x0000000426267291 */ /* 0x000fe2000f8ec03f */
[----:B------:R-:W-:-:S03]  /*0470*/  SHF.L.U32 R13, R16, 0x3, RZ ;  /* 0x00000003100d7819 */ /* 0x000fc600000006ff */
[----:B------:R-:W-:Y:S01]  /*0480*/  SEL R3, R104, R3, !P0 ;  /* 0x0000000368037207 */ /* 0x000fe20004000000 */
[----:B--23--:R-:W-:Y:S07]  /*0490*/  @P1 BRA `(.L_x_2) ;  /* 0x0000000000a81947 */ /* 0x00cfee0003800000 */
[----:B------:R-:W0:Y:S01]  /*04a0*/  LDC R4, c[0x0][0x308] ;  /* 0x0000c200ff047b82 */ /* 0x000e220000000800 */
[----:B------:R-:W-:Y:S02]  /*04b0*/  IADD3 R3, R3, R13, RZ ;  /* 0x0000000d03037210 */ /* 0x000fe40007ffe0ff */
[----:B0-----:R-:W-:-:S13]  /*04c0*/  ISETP.NE.AND P0, PT, R4, 0x2, PT ;  /* 0x000000020400780c */ /* 0x001fda0003f05270 */
[----:B------:R-:W0:Y:S02]  /*04d0*/  @P0 LDC.64 R32, c[0x0][0x218] ;  /* 0x00008600ff200b82 */ /* 0x000e240000000a00 */
[----:B0-----:R-:W-:-:S06]  /*04e0*/  @P0 IMAD.WIDE R32, R3, 0x2, R32 ;  /* 0x0000000203200825 */ /* 0x001fcc00078e0220 */
[----:B------:R-:W5:Y:S01]  /*04f0*/  @P0 LDG.E.128 R32, desc[UR36][R32.64] ;  /* 0x0000002420200981 */ /* 0x000f62000c1e1d00 */
[----:B------:R-:W-:Y:S05]  /*0500*/  @P0 BRA `(.L_x_2) ;  /* 0x00000000008c0947 */ /* 0x000fea0003800000 */
[----:B------:R-:W-:Y:S02]  /*0510*/  ULDC.64 UR6, c[0x0][0x218] ;  /* 0x0000860000067ab9 */ /* 0x000fe40000000a00 */
[----:B------:R-:W-:-:S04]  /*0520*/  IADD3 R6, P0, R3, UR6, RZ ;  /* 0x0000000603067c10 */ /* 0x000fc8000ff1e0ff */
[----:B------:R-:W-:-:S05]  /*0530*/  LEA.HI.X.SX32 R7, R3, UR7, 0x1, P0 ;  /* 0x0000000703077c11 */ /* 0x000fca00080f0eff */
[----:B------:R-:W2:Y:S01]  /*0540*/  LDG.E.64 R20, desc[UR36][R6.64] ;  /* 0x0000002406147981 */ /* 0x000ea2000c1e1b00 */
[----:B------:R-:W0:Y:S03]  /*0550*/  LDC.64 R4, c[0x0][0x2f8] ;  /* 0x0000be00ff047b82 */ /* 0x000e260000000a00 */
[----:B0-----:R0:W3:Y:S01]  /*0560*/  LDG.E R12, desc[UR36][R4.64] ;  /* 0x00000024040c7981 */ /* 0x0010e2000c1e1900 */
[C---:B--2---:R-:W-:Y:S01]  /*0570*/  SHF.R.U64 R14, R20.reuse, 0x10, R21 ;  /* 0x00000010140e7819 */ /* 0x044fe20000001215 */
[----:B------:R-:W3:Y:S01]  /*0580*/  I2F.S8 R8, R20 ;  /* 0x0000001400087306 */ /* 0x000ee20000001400 */
[----:B------:R-:W-:Y:S02]  /*0590*/  PRMT R3, R20, 0x9910, RZ ;  /* 0x0000991014037816 */ /* 0x000fe400000000ff */
[----:B0-----:R-:W-:Y:S02]  /*05a0*/  PRMT R5, R21, 0x9910, RZ ;  /* 0x0000991015057816 */ /* 0x001fe400000000ff */
[----:B------:R-:W-:-:S02]  /*05b0*/  PRMT R4, R14, 0x9910, RZ ;  /* 0x000099100e047816 */ /* 0x000fc400000000ff */
[--C-:B------:R-:W-:Y:S01]  /*05c0*/  SHF.R.U32.HI R10, RZ, 0x10, R21.reuse ;  /* 0x00000010ff0a7819 */ /* 0x100fe20000011615 */
[----:B------:R-:W0:Y:S01]  /*05d0*/  I2F.S8 R9, R21 ;  /* 0x0000001500097306 */ /* 0x000e220000001400 */
[----:B------:R-:W-:Y:S02]  /*05e0*/  SHF.R.S32.HI R11, RZ, 0x18, R21 ;  /* 0x00000018ff0b7819 */ /* 0x000fe40000011415 */
[----:B------:R-:W-:Y:S02]  /*05f0*/  SHF.R.S32.HI R3, RZ, 0x8, R3 ;  /* 0x00000008ff037819 */ /* 0x000fe40000011403 */
[----:B------:R-:W-:Y:S02]  /*0600*/  SHF.R.S32.HI R5, RZ, 0x8, R5 ;  /* 0x00000008ff057819 */ /* 0x000fe40000011405 */
[----:B------:R-:W-:Y:S01]  /*0610*/  SHF.R.S32.HI R4, RZ, 0x8, R4 ;  /* 0x00000008ff047819 */ /* 0x000fe20000011404 */
[----:B------:R-:W1:Y:S08]  /*0620*/  I2F.S8 R10, R10 ;  /* 0x0000000a000a7306 */ /* 0x000e700000001400 */
[----:B------:R-:W2:Y:S01]  /*0630*/  I2F.S16 R11, R11 ;  /* 0x0000000b000b7306 */ /* 0x000ea20000101400 */
[-C--:B---3--:R-:W-:Y:S01]  /*0640*/  FMUL.FTZ R8, R8, R12.reuse ;  /* 0x0000000c08087220 */ /* 0x088fe20000410000 */
[-C--:B0-----:R-:W-:Y:S01]  /*0650*/  FMUL.FTZ R9, R9, R12.reuse ;  /* 0x0000000c09097220 */ /* 0x081fe20000410000 */
[----:B-1----:R-:W-:-:S05]  /*0660*/  FMUL.FTZ R10, R10, R12 ;  /* 0x0000000c0a0a7220 */ /* 0x002fca0000410000 */
[----:B------:R-:W0:Y:S01]  /*0670*/  I2F.S8 R6, R14 ;  /* 0x0000000e00067306 */ /* 0x000e220000001400 */
[----:B--2---:R-:W-:-:S07]  /*0680*/  FMUL.FTZ R11, R11, R12 ;  /* 0x0000000c0b0b7220 */ /* 0x004fce0000410000 */
[----:B------:R-:W1:Y:S01]  /*0690*/  I2F.S16 R3, R3 ;  /* 0x0000000300037306 */ /* 0x000e620000101400 */
[----:B-----5:R-:W-:Y:S01]  /*06a0*/  F2FP.F16.F32.PACK_AB R35, R11, R10 ;  /* 0x0000000a0b23723e */ /* 0x020fe200000000ff */
[----:B0-----:R-:W-:-:S06]  /*06b0*/  FMUL.FTZ R6, R6, R12 ;  /* 0x0000000c06067220 */ /* 0x001fcc0000410000 */
[----:B------:R-:W0:Y:S01]  /*06c0*/  I2F.S16 R5, R5 ;  /* 0x0000000500057306 */ /* 0x000e220000101400 */
[----:B-1----:R-:W-:-:S07]  /*06d0*/  FMUL.FTZ R3, R3, R12 ;  /* 0x0000000c03037220 */ /* 0x002fce0000410000 */
[----:B------:R-:W1:Y:S01]  /*06e0*/  I2F.S16 R4, R4 ;  /* 0x0000000400047306 */ /* 0x000e620000101400 */
[----:B------:R-:W-:Y:S01]  /*06f0*/  F2FP.F16.F32.PACK_AB R32, R3, R8 ;  /* 0x000000080320723e */ /* 0x000fe200000000ff */
[----:B0-----:R-:W-:-:S05]  /*0700*/  FMUL.FTZ R34, R5, R12 ;  /* 0x0000000c05227220 */ /* 0x001fca0000410000 */
[----:B------:R-:W-:Y:S01]  /*0710*/  F2FP.F16.F32.PACK_AB R34, R34, R9 ;  /* 0x000000092222723e */ /* 0x000fe200000000ff */
[----:B-1----:R-:W-:-:S05]  /*0720*/  FMUL.FTZ R33, R4, R12 ;  /* 0x0000000c04217220 */ /* 0x002fca0000410000 */
[----:B------:R-:W-:-:S07]  /*0730*/  F2FP.F16.F32.PACK_AB R33, R33, R6 ;  /* 0x000000062121723e */ /* 0x000fce00000000ff */
.L_x_2:
[----:B------:R-:W-:Y:S05]  /*0740*/  BSYNC B0 ;  /* 0x0000000000007941 */ /* 0x000fea0003800000 */
.L_x_1:
[----:B------:R-:W-:Y:S01]  /*0750*/  ISETP.LT.AND P2, PT, R16, 0x20, P3 ;  /* 0x000000201000780c */ /* 0x000fe20001f41270 */
[----:B------:R-:W-:Y:S01]  /*0760*/  HFMA2.MMA R46, -RZ, RZ, 0, 0 ;  /* 0x00000000ff2e7435 */ /* 0x000fe200000001ff */
[----:B------:R-:W-:Y:S01]  /*0770*/  ISETP.NE.U32.AND P3, PT, R18, RZ, PT ;  /* 0x000000ff1200720c */ /* 0x000fe20003f65070 */
[----:B------:R-:W0:Y:S01]  /*0780*/  LDC R12, c[0x0][0x284] ;  /* 0x0000a100ff0c7b82 */ /* 0x000e220000000800 */
[----:B------:R-:W-:Y:S01]  /*0790*/  SHF.R.S32.HI R4, RZ, 0x1f, R15 ;  /* 0x0000001fff047819 */ /* 0x000fe2000001140f */
[----:B------:R-:W-:Y:S01]  /*07a0*/  ULDC.64 UR6, c[0x0][0x220] ;  /* 0x0000880000067ab9 */ /* 0x000fe20000000a00 */
[----:B------:R-:W-:Y:S01]  /*07b0*/  ISETP.NE.AND.EX P3, PT, R19, RZ, PT, P3 ;  /* 0x000000ff1300720c */ /* 0x000fe20003f65330 */
[----:B------:R-:W-:Y:S01]  /*07c0*/  IMAD.IADD R3, R0, 0x1, R13 ;  /* 0x0000000100037824 */ /* 0x000fe200078e020d */
[----:B------:R-:W-:Y:S02]  /*07d0*/  ISETP.EQ.U32.AND P0, PT, RZ, UR6, PT ;  /* 0x00000006ff007c0c */ /* 0x000fe4000bf02070 */
[----:B------:R-:W-:-:S02]  /*07e0*/  CS2R R36, SRZ ;  /* 0x0000000000247805 */ /* 0x000fc4000001ff00 */
[----:B------:R-:W-:Y:S02]  /*07f0*/  CS2R R38, SRZ ;  /* 0x0000000000267805 */ /* 0x000fe4000001ff00 */
[----:B------:R-:W-:Y:S01]  /*0800*/  ISETP.EQ.OR.EX P0, PT, RZ, UR7, P1, P0 ;  /* 0x00000007ff007c0c */ /* 0x000fe20008f02700 */
[----:B------:R-:W1:Y:S04]  /*0810*/  @P2 LDC.64 R8, c[0x0][0x2e0] ;  /* 0x0000b800ff082b82 */ /* 0x000e680000000a00 */
[----:B------:R-:W-:-:S04]  /*0820*/  @P3 LEA R10, P4, R15, R18, 0x2 ;  /* 0x000000120f0a3211 */ /* 0x000fc800078810ff */
[----:B------:R-:W-:Y:S01]  /*0830*/  @P3 LEA.HI.X R11, R15, R19, R4, 0x2, P4 ;  /* 0x000000130f0b3211 */ /* 0x000fe200020f1404 */
[----:B-----5:R-:W-:-:S03]  /*0840*/  @P2 IMAD R4, R252, UR5, R44 ;  /* 0x00000005fc042c24 */ /* 0x020fc6000f8e022c */
[----:B------:R-:W2:Y:S01]  /*0850*/  @!P0 LDC.64 R6, c[0x0][0x220] ;  /* 0x00008800ff068b82 */ /* 0x000ea20000000a00 */
[----:B------:R-:W3:Y:S01]  /*0860*/  @P3 LDG.E R46, desc[UR36][R10.64] ;  /* 0x000000240a2e3981 */ /* 0x000ee2000c1e1900 */
[----:B------:R-:W-:Y:S01]  /*0870*/  @P2 IMAD R15, R4, 0xc0, R13 ;  /* 0x000000c0040f2824 */ /* 0x000fe200078e020d */
[----:B------:R-:W-:Y:S02]  /*0880*/  IADD3 R18, R244, -0x1, RZ ;  /* 0xfffffffff4127810 */ /* 0x000fe40007ffe0ff */
[----:B------:R-:W-:-:S03]  /*0890*/  IADD3 R19, R104, R13, RZ ;  /* 0x0000000d68137210 */ /* 0x000fc60007ffe0ff */
[----:B------:R-:W4:Y:S01]  /*08a0*/  @!P1 LDC.64 R4, c[0x0][0x248] ;  /* 0x00009200ff049b82 */ /* 0x000f220000000a00 */
[----:B-1----:R-:W-:Y:S01]  /*08b0*/  @P2 IMAD.WIDE R8, R15, 0x2, R8 ;  /* 0x000000020f082825 */ /* 0x002fe200078e0208 */
[----:B------:R-:W-:-:S04]  /*08c0*/  @!P1 SHF.L.U32 R0, R18, 0x3, RZ ;  /* 0x0000000312009819 */ /* 0x000fc800000006ff */
[----:B------:R1:W5:Y:S01]  /*08d0*/  @P2 LDG.E.128 R40, desc[UR36][R8.64] ;  /* 0x0000002408282981 */ /* 0x000362000c1e1d00 */
[-C--:B0-----:R-:W-:Y:S02]  /*08e0*/  @!P1 IMAD R15, R19, R12.reuse, R0 ;  /* 0x0000000c130f9224 */ /* 0x081fe400078e0200 */
[----:B--2---:R-:W-:Y:S01]  /*08f0*/  @!P0 IMAD.WIDE R6, R3, 0x2, R6 ;  /* 0x0000000203068825 */ /* 0x004fe200078e0206 */
[----:B-1----:R-:W-:-:S04]  /*0900*/  IABS R9, R12 ;  /* 0x0000000c00097213 */ /* 0x002fc80000000000 */
[----:B------:R0:W5:Y:S01]  /*0910*/  @!P0 LDG.E.128 R36, desc[UR36][R6.64] ;  /* 0x0000002406248981 */ /* 0x000162000c1e1d00 */
[----:B------:R-:W1:Y:S08]  /*0920*/  I2F.RP R0, R9 ;  /* 0x0000000900007306 */ /* 0x000e700000209400 */
[----:B-1----:R-:W0:Y:S02]  /*0930*/  MUFU.RCP R0, R0 ;  /* 0x0000000000007308 */ /* 0x002e240000001000 */
[----:B0-----:R-:W-:-:S06]  /*0940*/  IADD3 R6, R0, 0xffffffe, RZ ;  /* 0x0ffffffe00067810 */ /* 0x001fcc0007ffe0ff */
[----:B------:R0:W1:Y:S01]  /*0950*/  F2I.FTZ.U32.TRUNC.NTZ R7, R6 ;  /* 0x0000000600077305 */ /* 0x000062000021f000 */
[----:B------:R-:W-:Y:S02]  /*0960*/  CS2R R24, SRZ ;  /* 0x0000000000187805 */ /* 0x000fe4000001ff00 */
[----:B------:R-:W-:Y:S01]  /*0970*/  CS2R R26, SRZ ;  /* 0x00000000001a7805 */ /* 0x000fe2000001ff00 */
[----:B----4-:R-:W-:-:S05]  /*0980*/  @!P1 IMAD.WIDE R4, R15, 0x2, R4 ;  /* 0x000000020f049825 */ /* 0x010fca00078e0204 */
[----:B------:R2:W5:Y:S01]  /*0990*/  @!P1 LDG.E.128 R24, desc[UR36][R4.64] ;  /* 0x0000002404189981 */ /* 0x000562000c1e1d00 */
[----:B0-----:R-:W-:Y:S02]  /*09a0*/  MOV R6, RZ ;  /* 0x000000ff00067202 */ /* 0x001fe40000000f00 */
[----:B-1----:R-:W-:-:S05]  /*09b0*/  IADD3 R8, RZ, -R7, RZ ;  /* 0x80000007ff087210 */ /* 0x002fca0007ffe0ff */
[----:B------:R-:W-:Y:S01]  /*09c0*/  IMAD R11, R8, R9, RZ ;  /* 0x00000009080b7224 */ /* 0x000fe200078e02ff */
[----:B--2---:R-:W-:-:S03]  /*09d0*/  IABS R4, R18 ;  /* 0x0000001200047213 */ /* 0x004fc60000000000 */
[----:B------:R-:W-:Y:S01]  /*09e0*/  IMAD.HI.U32 R7, R7, R11, R6 ;  /* 0x0000000b07077227 */ /* 0x000fe200078e0006 */
[----:B------:R-:W-:Y:S01]  /*09f0*/  ISETP.GE.AND P4, PT, R18, RZ, PT ;  /* 0x000000ff1200720c */ /* 0x000fe20003f86270 */
[----:B------:R-:W0:Y:S04]  /*0a00*/  LDC R6, c[0x0][0x290] ;  /* 0x0000a400ff067b82 */ /* 0x000e280000000800 */
[----:B------:R-:W-:-:S05]  /*0a10*/  IMAD.HI.U32 R7, R7, R4, RZ ;  /* 0x0000000407077227 */ /* 0x000fca00078e00ff */
[----:B------:R-:W-:-:S05]  /*0a20*/  IADD3 R7, -R7, RZ, RZ ;  /* 0x000000ff07077210 */ /* 0x000fca0007ffe1ff */
[----:B------:R-:W-:-:S05]  /*0a30*/  IMAD R0, R9, R7, R4 ;  /* 0x0000000709007224 */ /* 0x000fca00078e0204 */
[----:B------:R-:W-:-:S13]  /*0a40*/  ISETP.GT.U32.AND P0, PT, R9, R0, PT ;  /* 0x000000000900720c */ /* 0x000fda0003f04070 */
[----:B------:R-:W-:-:S05]  /*0a50*/  @!P0 IMAD.IADD R0, R0, 0x1, -R9 ;  /* 0x0000000100008824 */ /* 0x000fca00078e0a09 */
[----:B------:R-:W-:Y:S02]  /*0a60*/  ISETP.GT.U32.AND P3, PT, R9, R0, PT ;  /* 0x000000000900720c */ /* 0x000fe40003f64070 */
[----:B------:R-:W-:-:S11]  /*0a70*/  ISETP.NE.AND P0, PT, R12, RZ, PT ;  /* 0x000000ff0c00720c */ /* 0x000fd60003f05270 */
[----:B------:R-:W-:-:S04]  /*0a80*/  @!P3 IADD3 R0, R0, -R9, RZ ;  /* 0x800000090000b210 */ /* 0x000fc80007ffe0ff */
[----:B------:R-:W-:-:S04]  /*0a90*/  MOV R48, R0 ;  /* 0x0000000000307202 */ /* 0x000fc80000000f00 */
[----:B------:R-:W-:Y:S02]  /*0aa0*/  @!P4 IADD3 R48, -R48, RZ, RZ ;  /* 0x000000ff3030c210 */ /* 0x000fe40007ffe1ff */
[----:B------:R-:W-:Y:S02]  /*0ab0*/  @!P0 LOP3.LUT R48, RZ, R12, RZ, 0x33, !PT ;  /* 0x0000000cff308212 */ /* 0x000fe400078e33ff */
[----:B------:R-:W-:Y:S02]  /*0ac0*/  ISETP.NE.AND P5, PT, R22, RZ, PT ;  /* 0x000000ff1600720c */ /* 0x000fe40003fa5270 */
[----:B------:R-:W-:Y:S02]  /*0ad0*/  CS2R R30, SRZ ;  /* 0x00000000001e7805 */ /* 0x000fe4000001ff00 */
[----:B------:R-:W-:Y:S02]  /*0ae0*/  ISETP.GE.AND P0, PT, R16, 0x20, PT ;  /* 0x000000201000780c */ /* 0x000fe40003f06270 */
[----:B------:R-:W-:-:S02]  /*0af0*/  CS2R R28, SRZ ;  /* 0x00000000001c7805 */ /* 0x000fc4000001ff00 */
[----:B------:R-:W-:Y:S01]  /*0b00*/  ISETP.NE.AND P3, PT, R22, RZ, PT ;  /* 0x000000ff1600720c */ /* 0x000fe20003f65270 */
[----:B---3--:R1:W-:Y:S04]  /*0b10*/  STL [R1+0x260], R46 ;  /* 0x0002602e01007387 */ /* 0x0083e80000100800 */
[----:B------:R1:W-:Y:S01]  /*0b20*/  STL [R1+0x270], R48 ;  /* 0x0002703001007387 */ /* 0x0003e20000100800 */
[----:B0-----:R-:W-:Y:S07]  /*0b30*/  @P5 BRA `(.L_x_3) ;  /* 0x00000000002c5947 */ /* 0x001fee0003800000 */
[----:B------:R-:W-:Y:S01]  /*0b40*/  ULDC.64 UR6, c[0x0][0x230] ;  /* 0x00008c0000067ab9 */ /* 0x000fe20000000a00 */
[----:B------:R-:W-:Y:S01]  /*0b50*/  BSSY B0, `(.L_x_3) ;  /* 0x0000009000007945 */ /* 0x000fe20003800000 */
[----:B------:R-:W-:Y:S02]  /*0b60*/  ISETP.EQ.U32.AND P3, PT, RZ, UR6, PT ;  /* 0x00000006ff007c0c */ /* 0x000fe4000bf62070 */
[----:B------:R-:W-:Y:S02]  /*0b70*/  CS2R R28, SRZ ;  /* 0x00000000001c7805 */ /* 0x000fe4000001ff00 */
[----:B------:R-:W-:Y:S02]  /*0b80*/  CS2R R30, SRZ ;  /* 0x00000000001e7805 */ /* 0x000fe4000001ff00 */
[----:B------:R-:W-:-:S13]  /*0b90*/  ISETP.EQ.OR.EX P1, PT, RZ, UR7, P1, P3 ;  /* 0x00000007ff007c0c */ /* 0x000fda0008f22730 */
[----:B------:R-:W-:Y:S05]  /*0ba0*/  @P1 BRA `(.L_x_4) ;  /* 0x00000000000c1947 */ /* 0x000fea0003800000 */
[----:B------:R-:W0:Y:S02]  /*0bb0*/  LDC.64 R28, c[0x0][0x230] ;  /* 0x00008c00ff1c7b82 */ /* 0x000e240000000a00 */
[----:B0-----:R-:W-:-:S06]  /*0bc0*/  IMAD.WIDE R28, R3, 0x2, R28 ;  /* 0x00000002031c7825 */ /* 0x001fcc00078e021c */
[----:B------:R-:W5:Y:S02]  /*0bd0*/  LDG.E.128 R28, desc[UR36][R28.64] ;  /* 0x000000241c1c7981 */ /* 0x000f64000c1e1d00 */
.L_x_4:
[----:B------:R-:W-:Y:S05]  /*0be0*/  BSYNC B0 ;  /* 0x0000000000007941 */ /* 0x000fea0003800000 */
.L_x_3:
[----:B-----5:R-:W-:Y:S01]  /*0bf0*/  HFMA2.MMA R33, R33, 1, 1, R37 ;  /* 0x3c003c0021217835 */ /* 0x020fe20000000025 */
[----:B------:R-:W-:Y:S02]  /*0c00*/  HADD2 R32, R32, R36 ;  /* 0x0000002420207230 */ /* 0x000fe40000000000 */
[----:B------:R-:W-:Y:S01]  /*0c10*/  HADD2 R34, R34, R38 ;  /* 0x0000002622227230 */ /* 0x000fe20000000000 */
[----:B------:R-:W-:Y:S07]  /*0c20*/  @P5 BRA `(.L_x_5) ;  /* 0x0000000000105947 */ /* 0x000fee0003800000 */
[----:B------:R-:W-:Y:S01]  /*0c30*/  HFMA2.MMA R24, R24, 1, 1, R28 ;  /* 0x3c003c0018187835 */ /* 0x000fe2000000001c */
[----:B------:R-:W-:Y:S01]  /*0c40*/  HADD2 R25, R25, R29 ;  /* 0x0000001d19197230 */ /* 0x000fe20000000000 */
[----:B------:R-:W-:Y:S01]  /*0c50*/  HFMA2.MMA R26, R26, 1, 1, R30 ;  /* 0x3c003c001a1a7835 */ /* 0x000fe2000000001e */
[----:B------:R-:W-:-:S10]  /*0c60*/  HADD2 R27, R27, R31 ;  /* 0x0000001f1b1b7230 */ /* 0x000fd40000000000 */
.L_x_5:
[----:B------:R-:W-:Y:S01]  /*0c70*/  ULDC.U8 UR4, c[0x0][0x294] ;  /* 0x0000a50000047ab9 */ /* 0x000fe20000000000 */
[----:B------:R-:W-:Y:S01]  /*0c80*/  ISETP.GT.AND P3, PT, R6, RZ, PT ;  /* 0x000000ff0600720c */ /* 0x000fe20003f64270 */
[----:B------:R-:W-:Y:S01]  /*0c90*/  HFMA2.MMA R35, R35, 1, 1, R39 ;  /* 0x3c003c0023237835 */ /* 0x000fe20000000027 */
[----:B------:R-:W-:Y:S01]  /*0ca0*/  ISETP.NE.AND P1, PT, RZ, UR4, PT ;  /* 0x00000004ff007c0c */ /* 0x000fe2000bf25270 */
[----:B------:R-:W-:Y:S01]  /*0cb0*/  @P2 HFMA2.MMA R25, R25, R41, -RZ ;  /* 0x0000002919192235 */ /* 0x000fe200001000ff */
[----:B------:R-:W-:Y:S01]  /*0cc0*/  @P2 HMUL2 R24, R24, R40 ;  /* 0x0000002818182232 */ /* 0x000fe20000000000 */
[----:B------:R-:W-:Y:S01]  /*0cd0*/  @P2 HFMA2.MMA R27, R27, R43, -RZ ;  /* 0x0000002b1b1b2235 */ /* 0x000fe200001000ff */
[----:B------:R-:W-:Y:S02]  /*0ce0*/  @P2 HMUL2 R26, R26, R42 ;  /* 0x0000002a1a1a2232 */ /* 0x000fe40000000000 */
[----:B------:R-:W-:-:S07]  /*0cf0*/  IMAD R17, R17, UR5, RZ ;  /* 0x0000000511117c24 */ /* 0x000fce000f8e02ff */
[----:B------:R-:W-:Y:S05]  /*0d00*/  @!P1 BRA P3, `(.L_x_6) ;  /* 0x0000001400009947 */ /* 0x000fea0001800000 */
[----:B------:R-:W-:-:S13]  /*0d10*/  ISETP.LT.OR P1, PT, R6, 0x1, !P1 ;  /* 0x000000010600780c */ /* 0x000fda0004f21670 */
[----:B------:R-:W-:Y:S05]  /*0d20*/  @P1 BRA `(.L_x_7) ;  /* 0x0000001c00a01947 */ /* 0x000fea0003800000 */
[----:B------:R-:W-:Y:S02]  /*0d30*/  LEA.HI R0, R6, R6, RZ, 0x1 ;  /* 0x0000000606007211 */ /* 0x000fe400078f08ff */
[----:B------:R-:W-:Y:S02]  /*0d40*/  IABS R9, R13 ;  /* 0x0000000d00097213 */ /* 0x000fe40000000000 */
[----:B------:R-:W-:-:S04]  /*0d50*/  SHF.R.S32.HI R36, RZ, 0x1, R0 ;  /* 0x00000001ff247819 */ /* 0x000fc80000011400 */
[-C--:B------:R-:W-:Y:S02]  /*0d60*/  IABS R3, R36.reuse ;  /* 0x0000002400037213 */ /* 0x080fe40000000000 */
[----:B------:R-:W-:Y:S02]  /*0d70*/  IABS R10, R36 ;  /* 0x00000024000a7213 */ /* 0x000fe40000000000 */
[----:B------:R-:W0:Y:S08]  /*0d80*/  I2F.RP R0, R3 ;  /* 0x0000000300007306 */ /* 0x000e300000209400 */
[----:B0-----:R-:W0:Y:S02]  /*0d90*/  MUFU.RCP R0, R0 ;  /* 0x0000000000007308 */ /* 0x001e240000001000 */
[----:B0-----:R-:W-:Y:S01]  /*0da0*/  IADD3 R4, R0, 0xffffffe, RZ ;  /* 0x0ffffffe00047810 */ /* 0x001fe20007ffe0ff */
[----:B------:R-:W-:-:S05]  /*0db0*/  IMAD.MOV R0, RZ, RZ, -R10 ;  /* 0x000000ffff007224 */ /* 0x000fca00078e0a0a */
[----:B------:R0:W2:Y:S02]  /*0dc0*/  F2I.FTZ.U32.TRUNC.NTZ R5, R4 ;  /* 0x0000000400057305 */ /* 0x0000a4000021f000 */
[----:B0-----:R-:W-:Y:S01]  /*0dd0*/  HFMA2.MMA R4, -RZ, RZ, 0, 0 ;  /* 0x00000000ff047435 */ /* 0x001fe200000001ff */
[----:B--2---:R-:W-:-:S05]  /*0de0*/  IADD3 R8, RZ, -R5, RZ ;  /* 0x80000005ff087210 */ /* 0x004fca0007ffe0ff */
[----:B------:R-:W-:Y:S01]  /*0df0*/  IMAD R7, R8, R3, RZ ;  /* 0x0000000308077224 */ /* 0x000fe200078e02ff */
[----:B------:R-:W-:-:S03]  /*0e00*/  MOV R8, R9 ;  /* 0x0000000900087202 */ /* 0x000fc60000000f00 */
[----:B------:R-:W-:-:S06]  /*0e10*/  IMAD.HI.U32 R5, R5, R7, R4 ;  /* 0x0000000705057227 */ /* 0x000fcc00078e0004 */
[----:B------:R-:W-:-:S04]  /*0e20*/  IMAD.HI.U32 R5, R5, R8, RZ ;  /* 0x0000000805057227 */ /* 0x000fc800078e00ff */
[----:B------:R-:W-:-:S05]  /*0e30*/  IMAD R0, R5, R0, R8 ;  /* 0x0000000005007224 */ /* 0x000fca00078e0208 */
[----:B------:R-:W-:-:S13]  /*0e40*/  ISETP.GT.U32.AND P3, PT, R3, R0, PT ;  /* 0x000000000300720c */ /* 0x000fda0003f64070 */
[-C--:B------:R-:W-:Y:S02]  /*0e50*/  @!P3 IADD3 R0, R0, -R3.reuse, RZ ;  /* 0x800000030000b210 */ /* 0x080fe40007ffe0ff */
[----:B------:R-:W-:Y:S02]  /*0e60*/  @!P3 IADD3 R5, R5, 0x1, RZ ;  /* 0x000000010505b810 */ /* 0x000fe40007ffe0ff */
[----:B------:R-:W-:Y:S02]  /*0e70*/  ISETP.GE.U32.AND P1, PT, R0, R3, PT ;  /* 0x000000030000720c */ /* 0x000fe40003f26070 */
[----:B------:R-:W-:Y:S02]  /*0e80*/  LOP3.LUT R0, R13, R36, RZ, 0x3c, !PT ;  /* 0x000000240d007212 */ /* 0x000fe400078e3cff */
[----:B------:R-:W-:Y:S02]  /*0e90*/  ISETP.NE.AND P3, PT, R36, RZ, PT ;  /* 0x000000ff2400720c */ /* 0x000fe40003f65270 */
[----:B------:R-:W-:-:S07]  /*0ea0*/  ISETP.GE.AND P2, PT, R0, RZ, PT ;  /* 0x000000ff0000720c */ /* 0x000fce0003f46270 */
[----:B------:R-:W-:Y:S02]  /*0eb0*/  @P1 IADD3 R5, R5, 0x1, RZ ;  /* 0x0000000105051810 */ /* 0x000fe40007ffe0ff */
[----:B------:R-:W-:Y:S02]  /*0ec0*/  ISETP.LT.AND P1, PT, R13, R6, !P0 ;  /* 0x000000060d00720c */ /* 0x000fe40004721270 */
[----:B------:R-:W-:Y:S02]  /*0ed0*/  LOP3.LUT P0, RZ, R36, 0x7, RZ, 0xc0, !PT ;  /* 0x0000000724ff7812 */ /* 0x000fe4000780c0ff */
[----:B------:R-:W-:Y:S02]  /*0ee0*/  MOV R23, R5 ;  /* 0x0000000500177202 */ /* 0x000fe40000000f00 */
[----:B------:R-:W-:Y:S02]  /*0ef0*/  P2R R38, PR, RZ, 0x2 ;  /* 0x00000002ff267803 */ /* 0x000fe40000000000 */
[----:B------:R-:W-:-:S02]  /*0f00*/  @!P2 IADD3 R23, -R23, RZ, RZ ;  /* 0x000000ff1717a210 */ /* 0x000fc40007ffe1ff */
[----:B------:R-:W-:-:S04]  /*0f10*/  @!P3 LOP3.LUT R23, RZ, R36, RZ, 0x33, !PT ;  /* 0x00000024ff17b212 */ /* 0x000fc800078e33ff */
[----:B------:R-:W-:-:S05]  /*0f20*/  IADD3 R0, -R23, RZ, RZ ;  /* 0x000000ff17007210 */ /* 0x000fca0007ffe1ff */
[----:B------:R-:W-:Y:S01]  /*0f30*/  IMAD R37, R36, R0, R13 ;  /* 0x0000000024257224 */ /* 0x000fe200078e020d */
[----:B------:R-:W-:Y:S06]  /*0f40*/  @!P0 BRA `(.L_x_8) ;  /* 0x0000000000408947 */ /* 0x000fec0003800000 */
[----:B------:R-:W-:Y:S01]  /*0f50*/  MOV R0, 0x0 ;  /* 0x0000000000007802 */ /* 0x000fe20000000f00 */
[----:B------:R-:W-:Y:S01]  /*0f60*/  ULDC.64 UR4, c[0x4][0xc8] ;  /* 0x0100320000047ab9 */ /* 0x000fe20000000a00 */
[----:B------:R-:W-:Y:S01]  /*0f70*/  ULDC.64 UR6, c[0x4][0xc0] ;  /* 0x0100300000067ab9 */ /* 0x000fe20000000a00 */
[----:B------:R-:W-:Y:S01]  /*0f80*/  MOV R4, UR4 ;  /* 0x0000000400047c02 */ /* 0x000fe20008000f00 */
[----:B------:R0:W2:Y:S01]  /*0f90*/  LDC.64 R14, c[0x4][R0] ;  /* 0x01000000000e7b82 */ /* 0x0000a20000000a00 */
[----:B------:R-:W-:Y:S01]  /*0fa0*/  IMAD.U32 R5, RZ, RZ, UR5 ;  /* 0x00000005ff057e24 */ /* 0x000fe2000f8e00ff */
[----:B------:R-:W-:Y:S01]  /*0fb0*/  ULDC.64 UR4, c[0x4][0xd0] ;  /* 0x0100340000047ab9 */ /* 0x000fe20000000a00 */
[----:B------:R-:W-:Y:S02]  /*0fc0*/  MOV R10, UR6 ;  /* 0x00000006000a7c02 */ /* 0x000fe40008000f00 */
[----:B------:R-:W-:Y:S02]  /*0fd0*/  MOV R6, UR4 ;  /* 0x0000000400067c02 */ /* 0x000fe40008000f00 */
[----:B------:R-:W-:-:S02]  /*0fe0*/  MOV R7, UR5 ;  /* 0x0000000500077c02 */ /* 0x000fc40008000f00 */
[----:B------:R-:W-:Y:S02]  /*0ff0*/  MOV R11, UR7 ;  /* 0x00000007000b7c02 */ /* 0x000fe40008000f00 */
[----:B------:R-:W-:Y:S02]  /*1000*/  MOV R8, 0x53f ;  /* 0x0000053f00087802 */ /* 0x000fe40000000f00 */
[----:B------:R-:W-:Y:S02]  /*1010*/  MOV R12, 0x1 ;  /* 0x00000001000c7802 */ /* 0x000fe40000000f00 */
[----:B0-----:R-:W-:-:S07]  /*1020*/  MOV R13, RZ ;  /* 0x000000ff000d7202 */ /* 0x001fce0000000f00 */
[----:B------:R-:W-:-:S07]  /*1030*/  LEPC R20, `(.L_x_8) ;  /* 0x000000001014794e */ /* 0x000fce0000000000 */
[----:B-12---:R-:W-:Y:S05]  /*1040*/  CALL.ABS.NOINC R14 ;  /* 0x000000000e007343 */ /* 0x006fea0003c00000 */
.L_x_8:
[----:B------:R-:W0:Y:S01]  /*1050*/  LDC R5, c[0x0][0x290] ;  /* 0x0000a400ff057b82 */ /* 0x000e220000000800 */
[----:B------:R-:W-:Y:S01]  /*1060*/  ISETP.NE.AND P6, PT, R38, RZ, PT ;  /* 0x000000ff2600720c */ /* 0x000fe20003fc5270 */
[----:B------:R-:W-:-:S05]  /*1070*/  IMAD R0, R36, R23, R37 ;  /* 0x0000001724007224 */ /* 0x000fca00078e0225 */
[----:B------:R-:W-:-:S05]  /*1080*/  LEA R38, R0, UR38, 0x1 ;  /* 0x0000002600267c11 */ /* 0x000fca000f8e08ff */
[----:B0-----:R-:W-:Y:S02]  /*1090*/  IMAD R39, R5, 0x2, R38 ;  /* 0x0000000205277824 */ /* 0x001fe400078e0226 */
[----:B------:R-:W-:Y:S05]  /*10a0*/  @!P6 BRA `(.L_x_9) ;  /* 0x00000000000ce947 */ /* 0x000fea0003800000 */
[----:B------:R-:W-:Y:S01]  /*10b0*/  ISETP.NE.AND P5, PT, R22, RZ, PT ;  /* 0x000000ff1600720c */ /* 0x000fe20003fa5270 */
[----:B------:R0:W-:-:S12]  /*10c0*/  STS.128 [R38], R32 ;  /* 0x0000002026007388 */ /* 0x0001d80000000c00 */
[----:B------:R0:W-:Y:S02]  /*10d0*/  @!P5 STS.128 [R39], R24 ;  /* 0x000000182700d388 */ /* 0x0001e40000000c00 */
.L_x_9:
[----:B------:R-:W-:Y:S05]  /*10e0*/  WARPSYNC.ALL ;  /* 0x0000000000007948 */ /* 0x000fea0003800000 */
[----:B------:R-:W-:Y:S06]  /*10f0*/  BAR.SYNC.DEFER_BLOCKING 0x0 ;  /* 0x0000000000007b1d */ /* 0x000fec0000010000 */
[----:B------:R-:W-:Y:S05]  /*1100*/  @!P6 BRA.U `(.L_x_10) ;  /* 0x0000000d00dce947 */ /* 0x000fea0003800000 */
[----:B------:R-:W-:Y:S01]  /*1110*/  SHF.R.S32.HI R0, RZ, 0x1f, R5 ;  /* 0x0000001fff007819 */ /* 0x000fe20000011405 */
[----:B------:R-:W-:Y:S01]  /*1120*/  BSSY B0, `(.L_x_10) ;  /* 0x00000f5000007945 */ /* 0x000fe20003800000 */
[----:B------:R-:W-:Y:S02]  /*1130*/  LEA.HI R3, R37, R37, RZ, 0x1 ;  /* 0x0000002525037211 */ /* 0x000fe400078f08ff */
[----:B------:R-:W-:Y:S02]  /*1140*/  LEA.HI R0, R0, R5, RZ, 0x2 ;  /* 0x0000000500007211 */ /* 0x000fe400078f10ff */
[----:B------:R-:W-:Y:S02]  /*1150*/  SHF.R.S32.HI R3, RZ, 0x1, R3 ;  /* 0x00000001ff037819 */ /* 0x000fe40000011403 */
[----:B------:R-:W-:-:S05]  /*1160*/  SHF.R.S32.HI R0, RZ, 0x2, R0 ;  /* 0x00000002ff007819 */ /* 0x000fca0000011400 */
[----:B------:R-:W-:Y:S01]  /*1170*/  IMAD R3, R23, R0, R3 ;  /* 0x0000000017037224 */ /* 0x000fe200078e0203 */
[----:B------:R-:W-:Y:S06]  /*1180*/  @!P6 BRA `(.L_x_11) ;  /* 0x0000000c00b8e947 */ /* 0x000fec0003800000 */
[----:B------:R-:W-:Y:S01]  /*1190*/  LEA R37, R3, UR38, 0x1 ;  /* 0x0000002603257c11 */ /* 0x000fe2000f8e08ff */
[----:B------:R-:W-:Y:S01]  /*11a0*/  BSSY B1, `(.L_x_12) ;  /* 0x00000dc000017945 */ /* 0x000fe20003800000 */
[----:B------:R-:W-:Y:S02]  /*11b0*/  ISETP.NE.AND P0, PT, R22, RZ, PT ;  /* 0x000000ff1600720c */ /* 0x000fe40003f05270 */
[----:B------:R-:W-:Y:S01]  /*11c0*/  LEA R41, R36, R37, 0x1 ;  /* 0x0000002524297211 */ /* 0x000fe200078e08ff */
[----:B------:R-:W2:Y:S04]  /*11d0*/  LDS.64 R6, [R37] ;  /* 0x0000000025067984 */ /* 0x000ea80000000a00 */
[----:B------:R-:W0:Y:S01]  /*11e0*/  LDS.64 R8, [R41] ;  /* 0x0000000029087984 */ /* 0x000e220000000a00 */
[----:B--2---:R-:W-:-:S02]  /*11f0*/  SHF.R.U64 R4, R6, 0x10, R7 ;  /* 0x0000001006047819 */ /* 0x004fc40000001207 */
[----:B------:R-:W-:Y:S02]  /*1200*/  SHF.R.U32.HI R0, RZ, 0x10, R7 ;  /* 0x00000010ff007819 */ /* 0x000fe40000011607 */
[--C-:B0-----:R-:W-:Y:S02]  /*1210*/  SHF.R.U64 R33, R8, 0x10, R9.reuse ;  /* 0x0000001008217819 */ /* 0x101fe40000001209 */
[--C-:B------:R-:W-:Y:S02]  /*1220*/  SHF.R.U32.HI R35, RZ, 0x10, R9.reuse ;  /* 0x00000010ff237819 */ /* 0x100fe40000011609 */
[----:B------:R-:W-:Y:S02]  /*1230*/  PRMT R32, R6, 0x5410, R8 ;  /* 0x0000541006207816 */ /* 0x000fe40000000008 */
[----:B------:R-:W-:Y:S02]  /*1240*/  PRMT R34, R7, 0x5410, R9 ;  /* 0x0000541007227816 */ /* 0x000fe40000000009 */
[----:B------:R-:W-:-:S02]  /*1250*/  PRMT R33, R4, 0x5410, R33 ;  /* 0x0000541004217816 */ /* 0x000fc40000000021 */
[----:B------:R-:W-:Y:S01]  /*1260*/  PRMT R35, R0, 0x5410, R35 ;  /* 0x0000541000237816 */ /* 0x000fe20000000023 */
[----:B------:R-:W-:Y:S06]  /*1270*/  @!P0 BRA `(.L_x_13) ;  /* 0x0000000400288947 */ /* 0x000fec0003800000 */
[----:B------:R-:W-:-:S04]  /*1280*/  SHF.R.S32.HI R0, RZ, 0x1f, R3 ;  /* 0x0000001fff007819 */ /* 0x000fc80000011403 */
[----:B------:R-:W-:-:S04]  /*1290*/  LEA.HI R0, R0, R3, RZ, 0x2 ;  /* 0x0000000300007211 */ /* 0x000fc800078f10ff */
[----:B------:R-:W-:-:S04]  /*12a0*/  SHF.L.U32 R0, R0, 0x1, RZ ;  /* 0x0000000100007819 */ /* 0x000fc800000006ff */
[----:B------:R-:W-:-:S04]  /*12b0*/  LOP3.LUT R6, R0, 0xfffffff8, RZ, 0xc0, !PT ;  /* 0xfffffff800067812 */ /* 0x000fc800078ec0ff */
[----:B------:R-:W-:-:S13]  /*12c0*/  ISETP.GE.AND P0, PT, R6, R5, PT ;  /* 0x000000050600720c */ /* 0x000fda0003f06270 */
[----:B------:R-:W-:Y:S05]  /*12d0*/  @P0 BRA `(.L_x_14) ;  /* 0x0000000c00200947 */ /* 0x000fea0003800000 */
[----:B------:R-:W-:Y:S01]  /*12e0*/  I2FP.F32.S32 R0, R5 ;  /* 0x0000000500007245 */ /* 0x000fe20000201400 */
[----:B------:R-:W-:Y:S01]  /*12f0*/  ULDC UR4, c[0x0][0x29c] ;  /* 0x0000a70000047ab9 */ /* 0x000fe20000000800 */
[C---:B------:R-:W-:Y:S02]  /*1300*/  IADD3 R5, R6.reuse, 0x4, RZ ;  /* 0x0000000406057810 */ /* 0x040fe40007ffe0ff */
[----:B------:R0:W2:Y:S01]  /*1310*/  MUFU.RCP R7, R0 ;  /* 0x0000000000077308 */ /* 0x0000a20000001000 */
[----:B------:R-:W-:Y:S02]  /*1320*/  IADD3 R4, R6, 0x2, RZ ;  /* 0x0000000206047810 */ /* 0x000fe40007ffe0ff */
[----:B------:R-:W-:Y:S02]  /*1330*/  I2FP.F32.S32 R3, R6 ;  /* 0x0000000600037245 */ /* 0x000fe40000201400 */
[----:B------:R-:W-:Y:S02]  /*1340*/  I2FP.F32.S32 R5, R5 ;  /* 0x0000000500057245 */ /* 0x000fe40000201400 */
[----:B------:R-:W-:-:S02]  /*1350*/  I2FP.F32.S32 R4, R4 ;  /* 0x0000000400047245 */ /* 0x000fc40000201400 */
[----:B0-----:R-:W-:-:S04]  /*1360*/  IADD3 R0, R6, 0x6, RZ ;  /* 0x0000000606007810 */ /* 0x001fc80007ffe0ff */
[----:B------:R-:W-:Y:S01]  /*1370*/  I2FP.F32.S32 R0, R0 ;  /* 0x0000000000007245 */ /* 0x000fe20000201400 */
[-C--:B--2---:R-:W-:Y:S01]  /*1380*/  FMUL.FTZ R3, R3, R7.reuse ;  /* 0x0000000703037220 */ /* 0x084fe20000410000 */
[-C--:B------:R-:W-:Y:S01]  /*1390*/  FMUL.FTZ R5, R5, R7.reuse ;  /* 0x0000000705057220 */ /* 0x080fe20000410000 */
[-C--:B------:R-:W-:Y:S02]  /*13a0*/  FMUL.FTZ R4, R4, R7.reuse ;  /* 0x0000000704047220 */ /* 0x080fe40000410000 */
[----:B------:R-:W-:Y:S01]  /*13b0*/  FMUL.FTZ R3, R3, 13.28771209716796875 ;  /* 0x41549a7803037820 */ /* 0x000fe20000410000 */
[----:B------:R-:W-:Y:S01]  /*13c0*/  FMUL.FTZ R6, R5, 13.28771209716796875 ;  /* 0x41549a7805067820 */ /* 0x000fe20000410000 */
[----:B------:R-:W-:Y:S01]  /*13d0*/  FMUL.FTZ R4, R4, 13.28771209716796875 ;  /* 0x41549a7804047820 */ /* 0x000fe20000410000 */
[----:B------:R-:W-:Y:S01]  /*13e0*/  FMUL.FTZ R5, R0, R7 ;  /* 0x0000000700057220 */ /* 0x000fe20000410000 */
[----:B------:R-:W-:Y:S01]  /*13f0*/  I2FP.F32.S32 R0, UR4 ;  /* 0x0000000400007c45 */ /* 0x000fe20008201400 */
[----:B------:R-:W-:Y:S02]  /*1400*/  MUFU.EX2 R13, -R6 ;  /* 0x80000006000d7308 */ /* 0x000fe40000000800 */
[----:B------:R-:W-:-:S06]  /*1410*/  FMUL.FTZ R9, R5, 13.28771209716796875 ;  /* 0x41549a7805097820 */ /* 0x000fcc0000410000 */
[----:B------:R-:W0:Y:S08]  /*1420*/  MUFU.EX2 R11, -R4 ;  /* 0x80000004000b7308 */ /* 0x000e300000000800 */
[----:B------:R-:W2:Y:S08]  /*1430*/  MUFU.EX2 R3, -R3 ;  /* 0x8000000300037308 */ /* 0x000eb00000000800 */
[----:B------:R-:W3:Y:S01]  /*1440*/  MUFU.EX2 R9, -R9 ;  /* 0x8000000900097308 */ /* 0x000ee20000000800 */
[----:B0-----:R-:W-:-:S04]  /*1450*/  FMUL.FTZ R5, R0, R11 ;  /* 0x0000000b00057220 */ /* 0x001fc80000410000 */
[----:B------:R-:W-:Y:S01]  /*1460*/  FMUL.RZ R15, R5, 0.15915493667125701904 ;  /* 0x3e22f983050f7820 */ /* 0x000fe2000040c000 */
[C---:B------:R-:W-:Y:S01]  /*1470*/  FMUL.FTZ R5, R0.reuse, R13 ;  /* 0x0000000d00057220 */ /* 0x040fe20000410000 */
[----:B--2---:R-:W-:-:S03]  /*1480*/  FMUL.FTZ R3, R0, R3 ;  /* 0x0000000300037220 */ /* 0x004fc60000410000 */
[----:B------:R-:W-:Y:S01]  /*1490*/  FMUL.RZ R5, R5, 0.15915493667125701904 ;  /* 0x3e22f98305057820 */ /* 0x000fe2000040c000 */
[----:B------:R-:W-:Y:S01]  /*14a0*/  MUFU.SIN R8, R15 ;  /* 0x0000000f00087308 */ /* 0x000fe20000000400 */
[----:B------:R-:W-:Y:S01]  /*14b0*/  FMUL.RZ R12, R3, 0.15915493667125701904 ;  /* 0x3e22f983030c7820 */ /* 0x000fe2000040c000 */
[----:B---3--:R-:W-:Y:S01]  /*14c0*/  FMUL.FTZ R0, R0, R9 ;  /* 0x0000000900007220 */ /* 0x008fe20000410000 */
[----:B------:R-:W-:-:S05]  /*14d0*/  HADD2.F32 R9, -RZ, R33.H1_H1 ;  /* 0x30000021ff097230 */ /* 0x000fca0000004100 */
[----:B------:R-:W-:Y:S01]  /*14e0*/  MUFU.COS R3, R12 ;  /* 0x0000000c00037308 */ /* 0x000fe20000000000 */
[----:B------:R-:W-:Y:S02]  /*14f0*/  HADD2.F32 R33, -RZ, R33.H0_H0 ;  /* 0x20000021ff217230 */ /* 0x000fe40000004100 */
[----:B------:R-:W-:Y:S01]  /*1500*/  FMUL.RZ R20, R0, 0.15915493667125701904 ;  /* 0x3e22f98300147820 */ /* 0x000fe2000040c000 */
[--C-:B------:R-:W-:Y:S02]  /*1510*/  HADD2.F32 R0, -RZ, R32.reuse.H1_H1 ;  /* 0x30000020ff007230 */ /* 0x100fe40000004100 */
[----:B------:R-:W-:Y:S02]  /*1520*/  HADD2.F32 R32, -RZ, R32.H0_H0 ;  /* 0x20000020ff207230 */ /* 0x000fe40000004100 */
[----:B------:R0:W2:Y:S08]  /*1530*/  MUFU.SIN R4, R12 ;  /* 0x0000000c00047308 */ /* 0x0000b00000000400 */
[----:B------:R-:W3:Y:S01]  /*1540*/  MUFU.SIN R11, R5 ;  /* 0x00000005000b7308 */ /* 0x000ee20000000400 */
[----:B0-----:R-:W-:-:S02]  /*1550*/  HADD2.F32 R12, -RZ, R34.H1_H1 ;  /* 0x30000022ff0c7230 */ /* 0x001fc40000004100 */
[----:B------:R-:W-:-:S05]  /*1560*/  HADD2.F32 R34, -RZ, R34.H0_H0 ;  /* 0x20000022ff227230 */ /* 0x000fca0000004100 */
[----:B------:R-:W-:Y:S01]  /*1570*/  MUFU.SIN R14, R20 ;  /* 0x00000014000e7308 */ /* 0x000fe20000000400 */
[----:B--2---:R-:W-:-:S04]  /*1580*/  FMUL.FTZ R6, R4, R0 ;  /* 0x0000000004067220 */ /* 0x004fc80000410000 */
[----:B------:R-:W-:-:S03]  /*1590*/  FFMA.FTZ R6, R3, R32, -R6 ;  /* 0x0000002003067223 */ /* 0x000fc60000010806 */
[----:B------:R0:W2:Y:S08]  /*15a0*/  MUFU.COS R7, R15 ;  /* 0x0000000f00077308 */ /* 0x0000b00000000000 */
[----:B------:R4:W5:Y:S01]  /*15b0*/  MUFU.COS R10, R5 ;  /* 0x00000005000a7308 */ /* 0x0009620000000000 */
[--C-:B0-----:R-:W-:Y:S02]  /*15c0*/  HADD2.F32 R15, -RZ, R35.reuse.H1_H1 ;  /* 0x30000023ff0f7230 */ /* 0x101fe40000004100 */
[----:B------:R-:W-:-:S05]  /*15d0*/  HADD2.F32 R35, -RZ, R35.H0_H0 ;  /* 0x20000023ff237230 */ /* 0x000fca0000004100 */
[----:B------:R-:W0:Y:S01]  /*15e0*/  MUFU.COS R13, R20 ;  /* 0x00000014000d7308 */ /* 0x000e220000000000 */
[----:B----4-:R-:W-:Y:S01]  /*15f0*/  FMUL.FTZ R5, R3, R0 ;  /* 0x0000000003057220 */ /* 0x010fe20000410000 */
[-C--:B------:R-:W-:Y:S01]  /*1600*/  FMUL.FTZ R0, R8, R9.reuse ;  /* 0x0000000908007220 */ /* 0x080fe20000410000 */
[----:B---3--:R-:W-:Y:S01]  /*1610*/  FMUL.FTZ R3, R11, R12 ;  /* 0x0000000c0b037220 */ /* 0x008fe20000410000 */
[C---:B--2---:R-:W-:Y:S01]  /*1620*/  FMUL.FTZ R9, R7.reuse, R9 ;  /* 0x0000000907097220 */ /* 0x044fe20000410000 */
[----:B------:R-:W-:Y:S01]  /*1630*/  FFMA.FTZ R5, R4, R32, R5 ;  /* 0x0000002004057223 */ /* 0x000fe20000010005 */
[----:B------:R-:W-:Y:S01]  /*1640*/  FMUL.FTZ R4, R14, R15 ;  /* 0x0000000f0e047220 */ /* 0x000fe20000410000 */
[-C--:B------:R-:W-:Y:S01]  /*1650*/  FFMA.FTZ R0, R7, R33.reuse, -R0 ;  /* 0x0000002107007223 */ /* 0x080fe20000010800 */
[----:B------:R-:W-:Y:S01]  /*1660*/  FFMA.FTZ R33, R8, R33, R9 ;  /* 0x0000002108217223 */ /* 0x000fe20000010009 */
[C---:B-----5:R-:W-:Y:S01]  /*1670*/  FMUL.FTZ R12, R10.reuse, R12 ;  /* 0x0000000c0a0c7220 */ /* 0x060fe20000410000 */
[----:B------:R-:W-:Y:S01]  /*1680*/  FFMA.FTZ R3, R10, R34, -R3 ;  /* 0x000000220a037223 */ /* 0x000fe20000010803 */
[----:B------:R-:W-:-:S02]  /*1690*/  F2FP.F16.F32.PACK_AB R32, R5, R6 ;  /* 0x000000060520723e */ /* 0x000fc400000000ff */
[----:B------:R-:W-:Y:S01]  /*16a0*/  FFMA.FTZ R34, R11, R34, R12 ;  /* 0x000000220b227223 */ /* 0x000fe2000001000c */
[----:B------:R-:W-:Y:S01]  /*16b0*/  F2FP.F16.F32.PACK_AB R33, R33, R0 ;  /* 0x000000002121723e */ /* 0x000fe200000000ff */
[C---:B0-----:R-:W-:Y:S01]  /*16c0*/  FMUL.FTZ R15, R13.reuse, R15 ;  /* 0x0000000f0d0f7220 */ /* 0x041fe20000410000 */
[----:B------:R-:W-:Y:S02]  /*16d0*/  FFMA.FTZ R4, R13, R35, -R4 ;  /* 0x000000230d047223 */ /* 0x000fe40000010804 */
[----:B------:R-:W-:Y:S01]  /*16e0*/  F2FP.F16.F32.PACK_AB R34, R34, R3 ;  /* 0x000000032222723e */ /* 0x000fe200000000ff */
[----:B------:R-:W-:-:S05]  /*16f0*/  FFMA.FTZ R35, R14, R35, R15 ;  /* 0x000000230e237223 */ /* 0x000fca000001000f */
[----:B------:R-:W-:Y:S01]  /*1700*/  F2FP.F16.F32.PACK_AB R35, R35, R4 ;  /* 0x000000042323723e */ /* 0x000fe200000000ff */
[----:B------:R-:W-:Y:S06]  /*1710*/  BRA `(.L_x_14) ;  /* 0x0000000800107947 */ /* 0x000fec0003800000 */
.L_x_13:
[C---:B------:R-:W-:Y:S01]  /*1720*/  LEA R43, R5.reuse, R37, 0x1 ;  /* 0x00000025052b7211 */ /* 0x040fe200078e08ff */
[----:B------:R-:W-:Y:S01]  /*1730*/  BSSY B2, `(.L_x_15) ;  /* 0x0000072000027945 */ /* 0x000fe20003800000 */
[----:B------:R-:W-:Y:S02]  /*1740*/  LEA R45, R5, R41, 0x1 ;  /* 0x00000029052d7211 */ /* 0x000fe400078e08ff */
[----:B------:R-:W-:Y:S01]  /*1750*/  SHF.R.S32.HI R0, RZ, 0x1f, R3 ;  /* 0x0000001fff007819 */ /* 0x000fe20000011403 */
[----:B------:R-:W0:Y:S03]  /*1760*/  LDS.64 R8, [R43] ;  /* 0x000000002b087984 */ /* 0x000e260000000a00 */
[----:B------:R-:W-:Y:S01]  /*1770*/  LEA.HI R0, R0, R3, RZ, 0x2 ;  /* 0x0000000300007211 */ /* 0x000fe200078f10ff */
[----:B------:R-:W2:Y:S04]  /*1780*/  LDS.64 R10, [R45] ;  /* 0x000000002d0a7984 */ /* 0x000ea80000000a00 */
[----:B------:R-:W-:-:S05]  /*1790*/  IMAD.SHL.U32 R0, R0, 0x2, RZ ;  /* 0x0000000200007824 */ /* 0x000fca00078e00ff */
[----:B------:R-:W-:-:S04]  /*17a0*/  LOP3.LUT R6, R0, 0xfffffff8, RZ, 0xc0, !PT ;  /* 0xfffffff800067812 */ /* 0x000fc800078ec0ff */
[----:B------:R-:W-:Y:S02]  /*17b0*/  ISETP.GE.AND P0, PT, R6, R5, PT ;  /* 0x000000050600720c */ /* 0x000fe40003f06270 */
[--C-:B0-----:R-:W-:Y:S02]  /*17c0*/  SHF.R.U64 R4, R8, 0x10, R9.reuse ;  /* 0x0000001008047819 */ /* 0x101fe40000001209 */
[----:B------:R-:W-:Y:S02]  /*17d0*/  SHF.R.U32.HI R0, RZ, 0x10, R9 ;  /* 0x00000010ff007819 */ /* 0x000fe40000011609 */
[--C-:B--2---:R-:W-:Y:S02]  /*17e0*/  SHF.R.U64 R25, R10, 0x10, R11.reuse ;  /* 0x000000100a197819 */ /* 0x104fe4000000120b */
[----:B------:R-:W-:Y:S02]  /*17f0*/  SHF.R.U32.HI R27, RZ, 0x10, R11 ;  /* 0x00000010ff1b7819 */ /* 0x000fe4000001160b */
[----:B------:R-:W-:-:S02]  /*1800*/  PRMT R24, R8, 0x5410, R10 ;  /* 0x0000541008187816 */ /* 0x000fc4000000000a */
[----:B------:R-:W-:Y:S02]  /*1810*/  PRMT R26, R9, 0x5410, R11 ;  /* 0x00005410091a7816 */ /* 0x000fe4000000000b */
[----:B------:R-:W-:Y:S02]  /*1820*/  PRMT R25, R4, 0x5410, R25 ;  /* 0x0000541004197816 */ /* 0x000fe40000000019 */
[----:B------:R-:W-:Y:S01]  /*1830*/  PRMT R27, R0, 0x5410, R27 ;  /* 0x00005410001b7816 */ /* 0x000fe2000000001b */
[----:B------:R-:W-:Y:S06]  /*1840*/  @P0 BRA `(.L_x_16) ;  /* 0x0000000400800947 */ /* 0x000fec0003800000 */
[----:B------:R-:W-:Y:S01]  /*1850*/  I2FP.F32.S32 R5, R5 ;  /* 0x0000000500057245 */ /* 0x000fe20000201400 */
[----:B------:R-:W-:Y:S01]  /*1860*/  ULDC UR4, c[0x0][0x29c] ;  /* 0x0000a70000047ab9 */ /* 0x000fe20000000800 */
[----:B------:R-:W-:Y:S01]  /*1870*/  I2FP.F32.S32 R0, R6 ;  /* 0x0000000600007245 */ /* 0x000fe20000201400 */
[--C-:B------:R-:W-:Y:S01]  /*1880*/  HADD2.F32 R36, -RZ, R32.reuse.H1_H1 ;  /* 0x30000020ff247230 */ /* 0x100fe20000004100 */
[----:B------:R0:W2:Y:S01]  /*1890*/  MUFU.RCP R7, R5 ;  /* 0x0000000500077308 */ /* 0x0000a20000001000 */
[----:B------:R-:W-:Y:S01]  /*18a0*/  IADD3 R3, R6, 0x2, RZ ;  /* 0x0000000206037810 */ /* 0x000fe20007ffe0ff */
[----:B------:R-:W-:Y:S02]  /*18b0*/  HADD2.F32 R47, -RZ, R32.H0_H0 ;  /* 0x20000020ff2f7230 */ /* 0x000fe40000004100 */
[----:B------:R-:W-:Y:S01]  /*18c0*/  HADD2.F32 R32, -RZ, R33.H1_H1 ;  /* 0x30000021ff207230 */ /* 0x000fe20000004100 */
[----:B------:R-:W-:Y:S01]  /*18d0*/  I2FP.F32.S32 R4, R3 ;  /* 0x0000000300047245 */ /* 0x000fe20000201400 */
[----:B------:R-:W-:-:S02]  /*18e0*/  HADD2.F32 R14, -RZ, R26.H1_H1 ;  /* 0x3000001aff0e7230 */ /* 0x000fc40000004100 */
[----:B------:R-:W-:Y:S01]  /*18f0*/  HADD2.F32 R33, -RZ, R33.H0_H0 ;  /* 0x20000021ff217230 */ /* 0x000fe20000004100 */
[----:B0-----:R-:W-:Y:S01]  /*1900*/  IADD3 R5, R6, 0x6, RZ ;  /* 0x0000000606057810 */ /* 0x001fe20007ffe0ff */
[----:B------:R-:W-:Y:S02]  /*1910*/  HADD2.F32 R40, -RZ, R34.H1_H1 ;  /* 0x30000022ff287230 */ /* 0x000fe40000004100 */
[----:B------:R-:W-:Y:S01]  /*1920*/  HADD2.F32 R26, -RZ, R26.H0_H0 ;  /* 0x2000001aff1a7230 */ /* 0x000fe20000004100 */
[----:B------:R-:W-:Y:S01]  /*1930*/  I2FP.F32.S32 R5, R5 ;  /* 0x0000000500057245 */ /* 0x000fe20000201400 */
[----:B------:R-:W-:Y:S02]  /*1940*/  HADD2.F32 R34, -RZ, R34.H0_H0 ;  /* 0x20000022ff227230 */ /* 0x000fe40000004100 */
[----:B------:R-:W-:Y:S02]  /*1950*/  HADD2.F32 R21, -RZ, R27.H1_H1 ;  /* 0x3000001bff157230 */ /* 0x000fe40000004100 */
[-C--:B--2---:R-:W-:Y:S01]  /*1960*/  FMUL.FTZ R0, R0, R7.reuse ;  /* 0x0000000700007220 */ /* 0x084fe20000410000 */
[-C--:B------:R-:W-:Y:S01]  /*1970*/  FMUL.FTZ R4, R4, R7.reuse ;  /* 0x0000000704047220 */ /* 0x080fe20000410000 */
[----:B------:R-:W-:Y:S01]  /*1980*/  FMUL.FTZ R5, R5, R7 ;  /* 0x0000000705057220 */ /* 0x000fe20000410000 */
[----:B------:R-:W-:-:S02]  /*1990*/  HADD2.F32 R42, -RZ, R35.H1_H1 ;  /* 0x30000023ff2a7230 */ /* 0x000fc40000004100 */
[----:B------:R-:W-:Y:S01]  /*19a0*/  FMUL.FTZ R3, R0, 13.28771209716796875 ;  /* 0x41549a7800037820 */ /* 0x000fe20000410000 */
[----:B------:R-:W-:Y:S01]  /*19b0*/  IADD3 R0, R6, 0x4, RZ ;  /* 0x0000000406007810 */ /* 0x000fe20007ffe0ff */
[----:B------:R-:W-:Y:S01]  /*19c0*/  FMUL.FTZ R4, R4, 13.28771209716796875 ;  /* 0x41549a7804047820 */ /* 0x000fe20000410000 */
[----:B------:R-:W-:Y:S02]  /*19d0*/  HADD2.F32 R27, -RZ, R27.H0_H0 ;  /* 0x2000001bff1b7230 */ /* 0x000fe40000004100 */
[----:B------:R-:W-:Y:S01]  /*19e0*/  I2FP.F32.S32 R0, R0 ;  /* 0x0000000000007245 */ /* 0x000fe20000201400 */
[----:B------:R-:W0:Y:S01]  /*19f0*/  MUFU.EX2 R3, -R3 ;  /* 0x8000000300037308 */ /* 0x000e220000000800 */
[----:B------:R-:W-:-:S03]  /*1a00*/  HADD2.F32 R35, -RZ, R35.H0_H0 ;  /* 0x20000023ff237230 */ /* 0x000fc60000004100 */
[----:B------:R-:W-:Y:S01]  /*1a10*/  FMUL.FTZ R0, R0, R7 ;  /* 0x0000000700007220 */ /* 0x000fe20000410000 */
[----:B------:R-:W-:-:S03]  /*1a20*/  FMUL.FTZ R7, R5, 13.28771209716796875 ;  /* 0x41549a7805077820 */ /* 0x000fc60000410000 */
[----:B------:R-:W2:Y:S01]  /*1a30*/  MUFU.EX2 R9, -R4 ;  /* 0x8000000400097308 */ /* 0x000ea20000000800 */
[----:B------:R-:W-:Y:S01]  /*1a40*/  FMUL.FTZ R6, R0, 13.28771209716796875 ;  /* 0x41549a7800067820 */ /* 0x000fe20000410000 */
[----:B------:R-:W-:-:S04]  /*1a50*/  IADD3 R0, -R46, UR4, RZ ;  /* 0x000000042e007c10 */ /* 0x000fc8000fffe1ff */
[----:B------:R-:W-:Y:S02]  /*1a60*/  I2FP.F32.S32 R0, R0 ;  /* 0x0000000000007245 */ /* 0x000fe40000201400 */
[----:B------:R3:W4:Y:S03]  /*1a70*/  MUFU.EX2 R11, -R6 ;  /* 0x80000006000b7308 */ /* 0x0007260000000800 */
[----:B0-----:R-:W-:-:S04]  /*1a80*/  FMUL.FTZ R3, R0, R3 ;  /* 0x0000000300037220 */ /* 0x001fc80000410000 */
[----:B------:R-:W-:Y:S01]  /*1a90*/  FMUL.RZ R8, R3, 0.15915493667125701904 ;  /* 0x3e22f98303087820 */ /* 0x000fe2000040c000 */
[----:B------:R-:W0:Y:S01]  /*1aa0*/  MUFU.EX2 R7, -R7 ;  /* 0x8000000700077308 */ /* 0x000e220000000800 */
[C---:B--2---:R-:W-:Y:S01]  /*1ab0*/  FMUL.FTZ R5, R0.reuse, R9 ;  /* 0x0000000900057220 */ /* 0x044fe20000410000 */
[--C-:B---3--:R-:W-:Y:S02]  /*1ac0*/  HADD2.F32 R6, -RZ, R24.reuse.H1_H1 ;  /* 0x30000018ff067230 */ /* 0x108fe40000004100 */
[----:B------:R-:W-:Y:S02]  /*1ad0*/  HADD2.F32 R24, -RZ, R24.H0_H0 ;  /* 0x20000018ff187230 */ /* 0x000fe40000004100 */
[----:B------:R-:W-:Y:S02]  /*1ae0*/  FMUL.RZ R13, R5, 0.15915493667125701904 ;  /* 0x3e22f983050d7820 */ /* 0x000fe4000040c000 */
[----:B------:R-:W2:Y:S01]  /*1af0*/  MUFU.COS R3, R8 ;  /* 0x0000000800037308 */ /* 0x000ea20000000000 */
[----:B----4-:R-:W-:Y:S01]  /*1b00*/  FMUL.FTZ R5, R0, R11 ;  /* 0x0000000b00057220 */ /* 0x010fe20000410000 */
[----:B------:R-:W-:-:S02]  /*1b10*/  HADD2.F32 R11, -RZ, R25.H1_H1 ;  /* 0x30000019ff0b7230 */ /* 0x000fc40000004100 */
[----:B------:R-:W-:Y:S02]  /*1b20*/  HADD2.F32 R25, -RZ, R25.H0_H0 ;  /* 0x20000019ff197230 */ /* 0x000fe40000004100 */
[----:B------:R-:W-:Y:S02]  /*1b30*/  FMUL.RZ R20, R5, 0.15915493667125701904 ;  /* 0x3e22f98305147820 */ /* 0x000fe4000040c000 */
[----:B------:R-:W3:Y:S01]  /*1b40*/  MUFU.SIN R4, R8 ;  /* 0x0000000800047308 */ /* 0x000ee20000000400 */
[----:B0-----:R-:W-:-:S04]  /*1b50*/  FMUL.FTZ R0, R0, R7 ;  /* 0x0000000700007220 */ /* 0x001fc80000410000 */
[----:B------:R-:W-:-:S03]  /*1b60*/  FMUL.RZ R23, R0, 0.15915493667125701904 ;  /* 0x3e22f98300177820 */ /* 0x000fc6000040c000 */
[----:B------:R-:W0:Y:S01]  /*1b70*/  MUFU.SIN R10, R13 ;  /* 0x0000000d000a7308 */ /* 0x000e220000000400 */
[----:B--2---:R-:W-:Y:S01]  /*1b80*/  FMUL.FTZ R5, R36, R3 ;  /* 0x0000000324057220 */ /* 0x004fe20000410000 */
[----:B------:R-:W-:-:S06]  /*1b90*/  FMUL.FTZ R7, R3, R6 ;  /* 0x0000000603077220 */ /* 0x000fcc0000410000 */
[----:B------:R-:W2:Y:S01]  /*1ba0*/  MUFU.COS R9, R13 ;  /* 0x0000000d00097308 */ /* 0x000ea20000000000 */
[----:B---3--:R-:W-:Y:S01]  /*1bb0*/  FMUL.FTZ R0, R36, R4 ;  /* 0x0000000424007220 */ /* 0x008fe20000410000 */
[C---:B------:R-:W-:Y:S01]  /*1bc0*/  FMUL.FTZ R8, R4.reuse, R6 ;  /* 0x0000000604087220 */ /* 0x040fe20000410000 */
[C---:B------:R-:W-:Y:S01]  /*1bd0*/  FFMA.FTZ R5, R47.reuse, R4, R5 ;  /* 0x000000042f057223 */ /* 0x040fe20000010005 */
[-C--:B------:R-:W-:Y:S01]  /*1be0*/  FFMA.FTZ R7, R4, R24.reuse, R7 ;  /* 0x0000001804077223 */ /* 0x080fe20000010007 */
[----:B------:R-:W-:Y:S01]  /*1bf0*/  FFMA.FTZ R0, R47, R3, -R0 ;  /* 0x000000032f007223 */ /* 0x000fe20000010800 */
[----:B------:R-:W-:Y:S02]  /*1c00*/  FFMA.FTZ R8, R3, R24, -R8 ;  /* 0x0000001803087223 */ /* 0x000fe40000010808 */
[----:B------:R-:W3:Y:S01]  /*1c10*/  MUFU.SIN R13, R20 ;  /* 0x00000014000d7308 */ /* 0x000ee20000000400 */
[----:B0-----:R-:W-:Y:S01]  /*1c20*/  FMUL.FTZ R6, R10, R11 ;  /* 0x0000000b0a067220 */ /* 0x001fe20000410000 */
[----:B------:R-:W-:Y:S01]  /*1c30*/  FMUL.FTZ R4, R32, R10 ;  /* 0x0000000a20047220 */ /* 0x000fe20000410000 */
[----:B------:R-:W-:-:S05]  /*1c40*/  F2FP.F16.F32.PACK_AB R24, R7, R8 ;  /* 0x000000080718723e */ /* 0x000fca00000000ff */
[----:B------:R-:W0:Y:S01]  /*1c50*/  MUFU.COS R12, R20 ;  /* 0x00000014000c7308 */ /* 0x000e220000000000 */
[C---:B--2---:R-:W-:Y:S01]  /*1c60*/  FMUL.FTZ R11, R9.reuse, R11 ;  /* 0x0000000b090b7220 */ /* 0x044fe20000410000 */
[----:B------:R-:W-:Y:S01]  /*1c70*/  FMUL.FTZ R3, R32, R9 ;  /* 0x0000000920037220 */ /* 0x000fe20000410000 */
[----:B------:R-:W-:Y:S01]  /*1c80*/  FFMA.FTZ R6, R9, R25, -R6 ;  /* 0x0000001909067223 */ /* 0x000fe20000010806 */
[C---:B------:R-:W-:Y:S01]  /*1c90*/  FFMA.FTZ R4, R33.reuse, R9, -R4 ;  /* 0x0000000921047223 */ /* 0x040fe20000010804 */
[----:B------:R-:W-:Y:S01]  /*1ca0*/  FFMA.FTZ R25, R10, R25, R11 ;  /* 0x000000190a197223 */ /* 0x000fe2000001000b */
[----:B------:R-:W-:Y:S01]  /*1cb0*/  FFMA.FTZ R3, R33, R10, R3 ;  /* 0x0000000a21037223 */ /* 0x000fe20000010003 */
[----:B------:R-:W-:Y:S01]  /*1cc0*/  F2FP.F16.F32.PACK_AB R32, R5, R0 ;  /* 0x000000000520723e */ /* 0x000fe200000000ff */
[----:B------:R-:W2:Y:S01]  /*1cd0*/  MUFU.SIN R20, R23 ;  /* 0x0000001700147308 */ /* 0x000ea20000000400 */
[----:B---3--:R-:W-:Y:S01]  /*1ce0*/  FMUL.FTZ R11, R13, R14 ;  /* 0x0000000e0d0b7220 */ /* 0x008fe20000410000 */
[----:B------:R-:W-:Y:S01]  /*1cf0*/  FMUL.FTZ R9, R40, R13 ;  /* 0x0000000d28097220 */ /* 0x000fe20000410000 */
[----:B------:R-:W-:-:S02]  /*1d00*/  F2FP.F16.F32.PACK_AB R33, R3, R4 ;  /* 0x000000040321723e */ /* 0x000fc400000000ff */
[----:B------:R-:W-:-:S03]  /*1d10*/  F2FP.F16.F32.PACK_AB R25, R25, R6 ;  /* 0x000000061919723e */ /* 0x000fc600000000ff */
[----:B------:R-:W3:Y:S01]  /*1d20*/  MUFU.COS R15, R23 ;  /* 0x00000017000f7308 */ /* 0x000ee20000000000 */
[----:B0-----:R-:W-:Y:S01]  /*1d30*/  FMUL.FTZ R14, R12, R14 ;  /* 0x0000000e0c0e7220 */ /* 0x001fe20000410000 */
[----:B------:R-:W-:Y:S01]  /*1d40*/  FMUL.FTZ R10, R40, R12 ;  /* 0x0000000c280a7220 */ /* 0x000fe20000410000 */
[----:B------:R-:W-:Y:S01]  /*1d50*/  FFMA.FTZ R11, R12, R26, -R11 ;  /* 0x0000001a0c0b7223 */ /* 0x000fe2000001080b */
[C---:B------:R-:W-:Y:S01]  /*1d60*/  FFMA.FTZ R9, R34.reuse, R12, -R9 ;  /* 0x0000000c22097223 */ /* 0x040fe20000010809 */
[----:B------:R-:W-:Y:S01]  /*1d70*/  FFMA.FTZ R26, R13, R26, R14 ;  /* 0x0000001a0d1a7223 */ /* 0x000fe2000001000e */
[----:B------:R-:W-:Y:S01]  /*1d80*/  FFMA.FTZ R10, R34, R13, R10 ;  /* 0x0000000d220a7223 */ /* 0x000fe2000001000a */
[----:B--2---:R-:W-:Y:S01]  /*1d90*/  FMUL.FTZ R14, R20, R21 ;  /* 0x00000015140e7220 */ /* 0x004fe20000410000 */
[----:B------:R-:W-:-:S03]  /*1da0*/  FMUL.FTZ R12, R42, R20 ;  /* 0x000000142a0c7220 */ /* 0x000fc60000410000 */
[----:B------:R-:W-:Y:S02]  /*1db0*/  F2FP.F16.F32.PACK_AB R34, R10, R9 ;  /* 0x000000090a22723e */ /* 0x000fe400000000ff */
[----:B------:R-:W-:Y:S01]  /*1dc0*/  F2FP.F16.F32.PACK_AB R26, R26, R11 ;  /* 0x0000000b1a1a723e */ /* 0x000fe200000000ff */
[----:B---3--:R-:W-:Y:S01]  /*1dd0*/  FMUL.FTZ R13, R42, R15 ;  /* 0x0000000f2a0d7220 */ /* 0x008fe20000410000 */
[C---:B------:R-:W-:Y:S01]  /*1de0*/  FMUL.FTZ R21, R15.reuse, R21 ;  /* 0x000000150f157220 */ /* 0x040fe20000410000 */
[----:B------:R-:W-:Y:S01]  /*1df0*/  FFMA.FTZ R14, R15, R27, -R14 ;  /* 0x0000001b0f0e7223 */ /* 0x000fe2000001080e */
[C---:B------:R-:W-:Y:S01]  /*1e00*/  FFMA.FTZ R12, R35.reuse, R15, -R12 ;  /* 0x0000000f230c7223 */ /* 0x040fe2000001080c */
[----:B------:R-:W-:Y:S01]  /*1e10*/  FFMA.FTZ R13, R35, R20, R13 ;  /* 0x00000014230d7223 */ /* 0x000fe2000001000d */
[----:B------:R-:W-:-:S04]  /*1e20*/  FFMA.FTZ R27, R20, R27, R21 ;  /* 0x0000001b141b7223 */ /* 0x000fc80000010015 */
[----:B------:R-:W-:Y:S02]  /*1e30*/  F2FP.F16.F32.PACK_AB R35, R13, R12 ;  /* 0x0000000c0d23723e */ /* 0x000fe400000000ff */
[----:B------:R-:W-:-:S07]  /*1e40*/  F2FP.F16.F32.PACK_AB R27, R27, R14 ;  /* 0x0000000e1b1b723e */ /* 0x000fce00000000ff */
.L_x_16:
[----:B------:R-:W-:Y:S05]  /*1e50*/  BSYNC B2 ;  /* 0x0000000000027941 */ /* 0x000fea0003800000 */
.L_x_15:
[C---:B------:R-:W-:Y:S02]  /*1e60*/  LOP3.LUT R4, R25.reuse, 0xffff, RZ, 0xc0, !PT ;  /* 0x0000ffff19047812 */ /* 0x040fe400078ec0ff */
[----:B------:R-:W-:Y:S02]  /*1e70*/  PRMT R6, R25, 0x7732, RZ ;  /* 0x0000773219067816 */ /* 0x000fe400000000ff */
[----:B------:R-:W-:Y:S01]  /*1e80*/  PRMT R0, R27, 0x7732, RZ ;  /* 0x000077321b007816 */ /* 0x000fe200000000ff */
[----:B------:R-:W-:Y:S01]  /*1e90*/  IMAD.WIDE.U32 R4, R4, 0x10000, RZ ;  /* 0x0001000004047825 */ /* 0x000fe200078e00ff */
[----:B------:R-:W-:Y:S02]  /*1ea0*/  PRMT R3, R26, 0x7732, RZ ;  /* 0x000077321a037816 */ /* 0x000fe400000000ff */
[----:B------:R-:W-:Y:S01]  /*1eb0*/  PRMT R8, R24, 0x7732, RZ ;  /* 0x0000773218087816 */ /* 0x000fe200000000ff */
[----:B------:R-:W-:Y:S01]  /*1ec0*/  IMAD.WIDE.U32 R6, R6, 0x10000, RZ ;  /* 0x0001000006067825 */ /* 0x000fe200078e00ff */
[----:B------:R-:W-:-:S02]  /*1ed0*/  PRMT R11, R26, 0x5410, R27 ;  /* 0x000054101a0b7816 */ /* 0x000fc4000000001b */
[----:B------:R-:W-:Y:S02]  /*1ee0*/  PRMT R9, R3, 0x5410, R0 ;  /* 0x0000541003097816 */ /* 0x000fe40000000000 */
[----:B------:R-:W-:Y:S02]  /*1ef0*/  MOV R3, R8 ;  /* 0x0000000800037202 */ /* 0x000fe40000000f00 */
[----:B------:R-:W-:Y:S02]  /*1f00*/  LOP3.LUT R5, R11, R5, RZ, 0xfc, !PT ;  /* 0x000000050b057212 */ /* 0x000fe400078efcff */
[----:B------:R-:W-:Y:S02]  /*1f10*/  LOP3.LUT R4, R4, 0xffff, R24, 0xf8, !PT ;  /* 0x0000ffff04047812 */ /* 0x000fe400078ef818 */
[----:B------:R-:W-:Y:S02]  /*1f20*/  LOP3.LUT R7, R9, R7, RZ, 0xfc, !PT ;  /* 0x0000000709077212 */ /* 0x000fe400078efcff */
[----:B------:R-:W-:Y:S01]  /*1f30*/  LOP3.LUT R6, R6, R3, RZ, 0xfc, !PT ;  /* 0x0000000306067212 */ /* 0x000fe200078efcff */
[----:B------:R0:W-:Y:S04]  /*1f40*/  STS.64 [R43], R4 ;  /* 0x000000042b007388 */ /* 0x0001e80000000a00 */
[----:B------:R0:W-:Y:S02]  /*1f50*/  STS.64 [R45], R6 ;  /* 0x000000062d007388 */ /* 0x0001e40000000a00 */
.L_x_14:
[----:B------:R-:W-:Y:S05]  /*1f60*/  BSYNC B1 ;  /* 0x0000000000017941 */ /* 0x000fea0003800000 */
.L_x_12:
[C---:B0-----:R-:W-:Y:S02]  /*1f70*/  LOP3.LUT R4, R33.reuse, 0xffff, RZ, 0xc0, !PT ;  /* 0x0000ffff21047812 */ /* 0x041fe400078ec0ff */
        /* <DEDUP_REMOVED lines=15> */
.L_x_11:
[----:B------:R-:W-:Y:S05]  /*2070*/  BSYNC B0 ;  /* 0x0000000000007941 */ /* 0x000fea0003800000 */
.L_x_10:
[----:B------:R-:W-:Y:S06]  /*2080*/  BAR.SYNC.DEFER_BLOCKING 0x0 ;  /* 0x0000000000007b1d */ /* 0x000fec0000010000 */
[----:B------:R-:W-:Y:S04]  /*2090*/  BSSY B0, `(.L_x_17) ;  /* 0x0000005000007945 */ /* 0x000fe80003800000 */
[----:B------:R-:W-:Y:S05]  /*20a0*/  @!P6 BRA `(.L_x_18) ;  /* 0x00000000000ce947 */ /* 0x000fea0003800000 */
[----:B------:R-:W-:Y:S01]  /*20b0*/  ISETP.NE.AND P0, PT, R22, RZ, PT ;  /* 0x000000ff1600720c */ /* 0x000fe20003f05270 */
[----:B0-----:R3:W4:-:S12]  /*20c0*/  LDS.128 R32, [R38] ;  /* 0x0000000026207984 */ /* 0x0017180000000c00 */
[----:B------:R3:W0:Y:S02]  /*20d0*/  @!P0 LDS.128 R24, [R39] ;  /* 0x0000000027188984 */ /* 0x0006240000000c00 */
.L_x_18:
[----:B------:R-:W-:Y:S05]  /*20e0*/  BSYNC B0 ;  /* 0x0000000000007941 */ /* 0x000fea0003800000 */
.L_x_17:
[----:B------:R-:W-:Y:S06]  /*20f0*/  BAR.SYNC.DEFER_BLOCKING 0x0 ;  /* 0x0000000000007b1d */ /* 0x000fec0000010000 */
[----:B------:R-:W-:Y:S05]  /*2100*/  BRA `(.L_x_7) ;  /* 0x0000000800a87947 */ /* 0x000fea0003800000 */
.L_x_6:
[----:B------:R-:W-:Y:S01]  /*2110*/  ISETP.NE.AND P0, PT, R22, RZ, PT ;  /* 0x000000ff1600720c */ /* 0x000fe20003f05270 */
[----:B------:R-:W-:Y:S01]  /*2120*/  BSSY B0, `(.L_x_7) ;  /* 0x00000a8000007945 */ /* 0x000fe20003800000 */
[----:B------:R-:W-:-:S11]  /*2130*/  IADD3 R22, -R46, R22, RZ ;  /* 0x000000162e167210 */ /* 0x000fd60007ffe1ff */
[----:B------:R-:W-:Y:S05]  /*2140*/  @!P0 BRA `(.L_x_19) ;  /* 0x0000000400148947 */ /* 0x000fea0003800000 */
[----:B------:R-:W-:-:S13]  /*2150*/  ISETP.GE.AND P0, PT, R13, R6, PT ;  /* 0x000000060d00720c */ /* 0x000fda0003f06270 */
[----:B------:R-:W-:Y:S05]  /*2160*/  @P0 BRA `(.L_x_20) ;  /* 0x00000008008c0947 */ /* 0x000fea0003800000 */
[----:B------:R-:W-:Y:S01]  /*2170*/  I2FP.F32.S32 R6, R6 ;  /* 0x0000000600067245 */ /* 0x000fe20000201400 */
[--C-:B------:R-:W-:Y:S01]  /*2180*/  HADD2.F32 R15, -RZ, R33.reuse.H1_H1 ;  /* 0x30000021ff0f7230 */ /* 0x100fe20000004100 */
[----:B------:R-:W-:Y:S01]  /*2190*/  I2FP.F32.S32 R0, R13 ;  /* 0x0000000d00007245 */ /* 0x000fe20000201400 */
[----:B------:R-:W-:Y:S01]  /*21a0*/  HADD2.F32 R33, -RZ, R33.H0_H0 ;  /* 0x20000021ff217230 */ /* 0x000fe20000004100 */
[----:B------:R-:W0:Y:S01]  /*21b0*/  MUFU.RCP R9, R6 ;  /* 0x0000000600097308 */ /* 0x000e220000001000 */
[----:B------:R-:W-:Y:S01]  /*21c0*/  IADD3 R3, R13, 0x2, RZ ;  /* 0x000000020d037810 */ /* 0x000fe20007ffe0ff */
[--C-:B------:R-:W-:Y:S02]  /*21d0*/  HADD2.F32 R20, -RZ, R34.reuse.H1_H1 ;  /* 0x30000022ff147230 */ /* 0x100fe40000004100 */
[----:B------:R-:W-:Y:S01]  /*21e0*/  HADD2.F32 R21, -RZ, R35.H1_H1 ;  /* 0x30000023ff157230 */ /* 0x000fe20000004100 */
[----:B------:R-:W-:Y:S01]  /*21f0*/  I2FP.F32.S32 R4, R3 ;  /* 0x0000000300047245 */ /* 0x000fe20000201400 */
[----:B------:R-:W-:-:S02]  /*2200*/  HADD2.F32 R34, -RZ, R34.H0_H0 ;  /* 0x20000022ff227230 */ /* 0x000fc40000004100 */
[----:B------:R-:W-:Y:S02]  /*2210*/  HADD2.F32 R35, -RZ, R35.H0_H0 ;  /* 0x20000023ff237230 */ /* 0x000fe40000004100 */
[-C--:B0-----:R-:W-:Y:S01]  /*2220*/  FMUL.FTZ R0, R0, R9.reuse ;  /* 0x0000000900007220 */ /* 0x081fe20000410000 */
[----:B------:R-:W-:-:S03]  /*2230*/  FMUL.FTZ R4, R4, R9 ;  /* 0x0000000904047220 */ /* 0x000fc60000410000 */
[----:B------:R-:W-:Y:S01]  /*2240*/  FMUL.FTZ R3, R0, 13.28771209716796875 ;  /* 0x41549a7800037820 */ /* 0x000fe20000410000 */
[C---:B------:R-:W-:Y:S01]  /*2250*/  VIADD R0, R13.reuse, 0x4 ;  /* 0x000000040d007836 */ /* 0x040fe20000000000 */
[----:B------:R-:W-:Y:S01]  /*2260*/  IADD3 R13, R13, 0x6, RZ ;  /* 0x000000060d0d7810 */ /* 0x000fe20007ffe0ff */
[----:B------:R-:W-:-:S03]  /*2270*/  FMUL.FTZ R4, R4, 13.28771209716796875 ;  /* 0x41549a7804047820 */ /* 0x000fc60000410000 */
[----:B------:R-:W-:Y:S01]  /*2280*/  I2FP.F32.S32 R0, R0 ;  /* 0x0000000000007245 */ /* 0x000fe20000201400 */
[----:B------:R-:W0:Y:S01]  /*2290*/  MUFU.EX2 R3, -R3 ;  /* 0x8000000300037308 */ /* 0x000e220000000800 */
[----:B------:R-:W-:-:S03]  /*22a0*/  I2FP.F32.S32 R13, R13 ;  /* 0x0000000d000d7245 */ /* 0x000fc60000201400 */
[-C--:B------:R-:W-:Y:S02]  /*22b0*/  FMUL.FTZ R0, R0, R9.reuse ;  /* 0x0000000900007220 */ /* 0x080fe40000410000 */
[----:B------:R-:W-:Y:S02]  /*22c0*/  FMUL.FTZ R13, R13, R9 ;  /* 0x000000090d0d7220 */ /* 0x000fe40000410000 */
[----:B------:R-:W-:Y:S01]  /*22d0*/  FMUL.FTZ R7, R0, 13.28771209716796875 ;  /* 0x41549a7800077820 */ /* 0x000fe20000410000 */
[----:B------:R-:W2:Y:S01]  /*22e0*/  MUFU.EX2 R5, -R4 ;  /* 0x8000000400057308 */ /* 0x000ea20000000800 */
[----:B------:R-:W-:Y:S01]  /*22f0*/  FMUL.FTZ R13, R13, 13.28771209716796875 ;  /* 0x41549a780d0d7820 */ /* 0x000fe20000410000 */
[----:B------:R-:W-:-:S06]  /*2300*/  I2FP.F32.S32 R0, R22 ;  /* 0x0000001600007245 */ /* 0x000fcc0000201400 */
[----:B------:R-:W3:Y:S01]  /*2310*/  MUFU.EX2 R7, -R7 ;  /* 0x8000000700077308 */ /* 0x000ee20000000800 */
[----:B0-----:R-:W-:-:S04]  /*2320*/  FMUL.FTZ R3, R0, R3 ;  /* 0x0000000300037220 */ /* 0x001fc80000410000 */
[----:B------:R-:W-:-:S03]  /*2330*/  FMUL.RZ R8, R3, 0.15915493667125701904 ;  /* 0x3e22f98303087820 */ /* 0x000fc6000040c000 */
[----:B------:R-:W0:Y:S01]  /*2340*/  MUFU.EX2 R13, -R13 ;  /* 0x8000000d000d7308 */ /* 0x000e220000000800 */
[----:B--2---:R-:W-:-:S04]  /*2350*/  FMUL.FTZ R5, R0, R5 ;  /* 0x0000000500057220 */ /* 0x004fc80000410000 */
[----:B------:R-:W-:-:S03]  /*2360*/  FMUL.RZ R9, R5, 0.15915493667125701904 ;  /* 0x3e22f98305097820 */ /* 0x000fc6000040c000 */
[----:B------:R-:W-:Y:S01]  /*2370*/  MUFU.COS R3, R8 ;  /* 0x0000000800037308 */ /* 0x000fe20000000000 */
[----:B---3--:R-:W-:-:S04]  /*2380*/  FMUL.FTZ R5, R0, R7 ;  /* 0x0000000700057220 */ /* 0x008fc80000410000 */
[----:B------:R-:W-:-:S03]  /*2390*/  FMUL.RZ R5, R5, 0.15915493667125701904 ;  /* 0x3e22f98305057820 */ /* 0x000fc6000040c000 */
[----:B------:R2:W3:Y:S01]  /*23a0*/  MUFU.SIN R4, R8 ;  /* 0x0000000800047308 */ /* 0x0004e20000000400 */
[----:B0-----:R-:W-:-:S04]  /*23b0*/  FMUL.FTZ R0, R0, R13 ;  /* 0x0000000d00007220 */ /* 0x001fc80000410000 */
[----:B------:R-:W-:-:S03]  /*23c0*/  FMUL.RZ R14, R0, 0.15915493667125701904 ;  /* 0x3e22f983000e7820 */ /* 0x000fc6000040c000 */
[----:B------:R-:W-:Y:S01]  /*23d0*/  MUFU.COS R6, R9 ;  /* 0x0000000900067308 */ /* 0x000fe20000000000 */
[--C-:B--2---:R-:W-:Y:S02]  /*23e0*/  HADD2.F32 R8, -RZ, R32.reuse.H1_H1 ;  /* 0x30000020ff087230 */ /* 0x104fe40000004100 */
[----:B------:R-:W-:-:S05]  /*23f0*/  HADD2.F32 R32, -RZ, R32.H0_H0 ;  /* 0x20000020ff207230 */ /* 0x000fca0000004100 */
[----:B------:R-:W0:Y:S01]  /*2400*/  MUFU.SIN R7, R9 ;  /* 0x0000000900077308 */ /* 0x000e220000000400 */
[----:B---3--:R-:W-:-:S04]  /*2410*/  FMUL.FTZ R0, R4, R8 ;  /* 0x0000000804007220 */ /* 0x008fc80000410000 */
[----:B------:R-:W-:-:S03]  /*2420*/  FFMA.FTZ R0, R3, R32, -R0 ;  /* 0x0000002003007223 */ /* 0x000fc60000010800 */
[----:B------:R-:W2:Y:S08]  /*2430*/  MUFU.COS R10, R5 ;  /* 0x00000005000a7308 */ /* 0x000eb00000000000 */
[----:B------:R3:W4:Y:S01]  /*2440*/  MUFU.SIN R11, R5 ;  /* 0x00000005000b7308 */ /* 0x0007220000000400 */
[----:B0-----:R-:W-:-:S04]  /*2450*/  FMUL.FTZ R9, R7, R15 ;  /* 0x0000000f07097220 */ /* 0x001fc80000410000 */
[----:B------:R-:W-:-:S03]  /*2460*/  FFMA.FTZ R9, R6, R33, -R9 ;  /* 0x0000002106097223 */ /* 0x000fc60000010809 */
[----:B------:R-:W0:Y:S01]  /*2470*/  MUFU.SIN R13, R14 ;  /* 0x0000000e000d7308 */ /* 0x000e220000000400 */
[----:B---3--:R-:W-:Y:S01]  /*2480*/  FMUL.FTZ R5, R3, R8 ;  /* 0x0000000803057220 */ /* 0x008fe20000410000 */
[----:B------:R-:W-:-:S03]  /*2490*/  FMUL.FTZ R8, R6, R15 ;  /* 0x0000000f06087220 */ /* 0x000fc60000410000 */
[----:B------:R-:W-:Y:S01]  /*24a0*/  FFMA.FTZ R5, R4, R32, R5 ;  /* 0x0000002004057223 */ /* 0x000fe20000010005 */
[----:B------:R-:W-:Y:S01]  /*24b0*/  FFMA.FTZ R8, R7, R33, R8 ;  /* 0x0000002107087223 */ /* 0x000fe20000010008 */
[-C--:B--2---:R-:W-:Y:S01]  /*24c0*/  FMUL.FTZ R4, R10, R20.reuse ;  /* 0x000000140a047220 */ /* 0x084fe20000410000 */
[----:B------:R-:W2:Y:S01]  /*24d0*/  MUFU.COS R12, R14 ;  /* 0x0000000e000c7308 */ /* 0x000ea20000000000 */
[----:B----4-:R-:W-:Y:S01]  /*24e0*/  FMUL.FTZ R3, R11, R20 ;  /* 0x000000140b037220 */ /* 0x010fe20000410000 */
[----:B------:R-:W-:Y:S01]  /*24f0*/  F2FP.F16.F32.PACK_AB R32, R5, R0 ;  /* 0x000000000520723e */ /* 0x000fe200000000ff */
[-C--:B------:R-:W-:Y:S01]  /*2500*/  FFMA.FTZ R4, R11, R34.reuse, R4 ;  /* 0x000000220b047223 */ /* 0x080fe20000010004 */
[----:B------:R-:W-:Y:S01]  /*2510*/  F2FP.F16.F32.PACK_AB R33, R8, R9 ;  /* 0x000000090821723e */ /* 0x000fe200000000ff */
[----:B------:R-:W-:Y:S01]  /*2520*/  FFMA.FTZ R3, R10, R34, -R3 ;  /* 0x000000220a037223 */ /* 0x000fe20000010803 */
[----:B0-----:R-:W-:-:S04]  /*2530*/  FMUL.FTZ R7, R13, R21 ;  /* 0x000000150d077220 */ /* 0x001fc80000410000 */
[----:B------:R-:W-:Y:S01]  /*2540*/  F2FP.F16.F32.PACK_AB R34, R4, R3 ;  /* 0x000000030422723e */ /* 0x000fe200000000ff */
[C---:B--2---:R-:W-:Y:S01]  /*2550*/  FMUL.FTZ R6, R12.reuse, R21 ;  /* 0x000000150c067220 */ /* 0x044fe20000410000 */
[----:B------:R-:W-:-:S03]  /*2560*/  FFMA.FTZ R7, R12, R35, -R7 ;  /* 0x000000230c077223 */ /* 0x000fc60000010807 */
[----:B------:R-:W-:-:S05]  /*2570*/  FFMA.FTZ R6, R13, R35, R6 ;  /* 0x000000230d067223 */ /* 0x000fca0000010006 */
[----:B------:R-:W-:Y:S01]  /*2580*/  F2FP.F16.F32.PACK_AB R35, R6, R7 ;  /* 0x000000070623723e */ /* 0x000fe200000000ff */
[----:B------:R-:W-:Y:S06]  /*2590*/  BRA `(.L_x_20) ;  /* 0x0000000400807947 */ /* 0x000fec0003800000 */
.L_x_19:
[----:B------:R-:W-:-:S13]  /*25a0*/  ISETP.GE.AND P0, PT, R13, R6, PT ;  /* 0x000000060d00720c */ /* 0x000fda0003f06270 */
[----:B------:R-:W-:Y:S05]  /*25b0*/  @P0 BRA `(.L_x_20) ;  /* 0x0000000400780947 */ /* 0x000fea0003800000 */
[----:B------:R-:W-:Y:S01]  /*25c0*/  I2FP.F32.S32 R6, R6 ;  /* 0x0000000600067245 */ /* 0x000fe20000201400 */
[----:B------:R-:W-:Y:S01]  /*25d0*/  HADD2.F32 R23, -RZ, R26.H0_H0 ;  /* 0x2000001aff177230 */ /* 0x000fe20000004100 */
[----:B------:R-:W-:Y:S01]  /*25e0*/  I2FP.F32.S32 R0, R13 ;  /* 0x0000000d00007245 */ /* 0x000fe20000201400 */
[--C-:B------:R-:W-:Y:S01]  /*25f0*/  HADD2.F32 R38, -RZ, R27.reuse.H1_H1 ;  /* 0x3000001bff267230 */ /* 0x100fe20000004100 */
[----:B------:R0:W2:Y:S01]  /*2600*/  MUFU.RCP R3, R6 ;  /* 0x0000000600037308 */ /* 0x0000a20000001000 */
[C---:B------:R-:W-:Y:S01]  /*2610*/  IADD3 R4, R13.reuse, 0x2, RZ ;  /* 0x000000020d047810 */ /* 0x040fe20007ffe0ff */
[----:B------:R-:W-:Y:S01]  /*2620*/  HADD2.F32 R37, -RZ, R27.H0_H0 ;  /* 0x2000001bff257230 */ /* 0x000fe20000004100 */
[C---:B------:R-:W-:Y:S01]  /*2630*/  IADD3 R7, R13.reuse, 0x4, RZ ;  /* 0x000000040d077810 */ /* 0x040fe20007ffe0ff */
[----:B------:R-:W-:Y:S01]  /*2640*/  HADD2.F32 R12, -RZ, R33.H1_H1 ;  /* 0x30000021ff0c7230 */ /* 0x000fe20000004100 */
[----:B------:R-:W-:Y:S01]  /*2650*/  I2FP.F32.S32 R4, R4 ;  /* 0x0000000400047245 */ /* 0x000fe20000201400 */
[----:B------:R-:W-:Y:S01]  /*2660*/  HADD2.F32 R14, -RZ, R25.H1_H1 ;  /* 0x30000019ff0e7230 */ /* 0x000fe20000004100 */
[----:B------:R-:W-:Y:S01]  /*2670*/  I2FP.F32.S32 R8, R7 ;  /* 0x0000000700087245 */ /* 0x000fe20000201400 */
[----:B------:R-:W-:Y:S01]  /*2680*/  HADD2.F32 R33, -RZ, R33.H0_H0 ;  /* 0x20000021ff217230 */ /* 0x000fe20000004100 */
[----:B------:R-:W-:Y:S01]  /*2690*/  IADD3 R13, R13, 0x6, RZ ;  /* 0x000000060d0d7810 */ /* 0x000fe20007ffe0ff */
[----:B------:R-:W-:Y:S01]  /*26a0*/  HADD2.F32 R25, -RZ, R25.H0_H0 ;  /* 0x20000019ff197230 */ /* 0x000fe20000004100 */
[----:B------:R-:W-:Y:S01]  /*26b0*/  I2FP.F32.S32 R22, R22 ;  /* 0x0000001600167245 */ /* 0x000fe20000201400 */
[--C-:B------:R-:W-:Y:S01]  /*26c0*/  HADD2.F32 R21, -RZ, R34.reuse.H1_H1 ;  /* 0x30000022ff157230 */ /* 0x100fe20000004100 */
[----:B0-----:R-:W-:Y:S01]  /*26d0*/  I2FP.F32.S32 R6, R13 ;  /* 0x0000000d00067245 */ /* 0x001fe20000201400 */
[----:B------:R-:W-:-:S02]  /*26e0*/  HADD2.F32 R34, -RZ, R34.H0_H0 ;  /* 0x20000022ff227230 */ /* 0x000fc40000004100 */
[--C-:B------:R-:W-:Y:S02]  /*26f0*/  HADD2.F32 R36, -RZ, R35.reuse.H1_H1 ;  /* 0x30000023ff247230 */ /* 0x100fe40000004100 */
[-C--:B--2---:R-:W-:Y:S01]  /*2700*/  FMUL.FTZ R0, R0, R3.reuse ;  /* 0x0000000300007220 */ /* 0x084fe20000410000 */
[-C--:B------:R-:W-:Y:S01]  /*2710*/  FMUL.FTZ R4, R4, R3.reuse ;  /* 0x0000000304047220 */ /* 0x080fe20000410000 */
[-C--:B------:R-:W-:Y:S01]  /*2720*/  FMUL.FTZ R8, R8, R3.reuse ;  /* 0x0000000308087220 */ /* 0x080fe20000410000 */
[----:B------:R-:W-:Y:S01]  /*2730*/  FMUL.FTZ R6, R6, R3 ;  /* 0x0000000306067220 */ /* 0x000fe20000410000 */
[----:B------:R-:W-:Y:S01]  /*2740*/  FMUL.FTZ R0, R0, 13.28771209716796875 ;  /* 0x41549a7800007820 */ /* 0x000fe20000410000 */
[----:B------:R-:W-:Y:S01]  /*2750*/  FMUL.FTZ R4, R4, 13.28771209716796875 ;  /* 0x41549a7804047820 */ /* 0x000fe20000410000 */
[----:B------:R-:W-:Y:S01]  /*2760*/  FMUL.FTZ R8, R8, 13.28771209716796875 ;  /* 0x41549a7808087820 */ /* 0x000fe20000410000 */
[----:B------:R-:W-:Y:S01]  /*2770*/  FMUL.FTZ R6, R6, 13.28771209716796875 ;  /* 0x41549a7806067820 */ /* 0x000fe20000410000 */
[----:B------:R0:W2:Y:S01]  /*2780*/  MUFU.EX2 R5, -R0 ;  /* 0x8000000000057308 */ /* 0x0000a20000000800 */
[----:B------:R-:W-:-:S07]  /*2790*/  HADD2.F32 R35, -RZ, R35.H0_H0 ;  /* 0x20000023ff237230 */ /* 0x000fce0000004100 */
[----:B------:R-:W3:Y:S01]  /*27a0*/  MUFU.EX2 R9, -R4 ;  /* 0x8000000400097308 */ /* 0x000ee20000000800 */
[--C-:B0-----:R-:W-:Y:S02]  /*27b0*/  HADD2.F32 R0, -RZ, R32.reuse.H1_H1 ;  /* 0x30000020ff007230 */ /* 0x101fe40000004100 */
[----:B------:R-:W-:-:S05]  /*27c0*/  HADD2.F32 R32, -RZ, R32.H0_H0 ;  /* 0x20000020ff207230 */ /* 0x000fca0000004100 */
[----:B------:R-:W0:Y:S01]  /*27d0*/  MUFU.EX2 R3, -R8 ;  /* 0x8000000800037308 */ /* 0x000e220000000800 */
[----:B--2---:R-:W-:-:S04]  /*27e0*/  FMUL.FTZ R5, R22, R5 ;  /* 0x0000000516057220 */ /* 0x004fc80000410000 */
[----:B------:R-:W-:-:S03]  /*27f0*/  FMUL.RZ R5, R5, 0.15915493667125701904 ;  /* 0x3e22f98305057820 */ /* 0x000fc6000040c000 */
[----:B------:R-:W2:Y:S01]  /*2800*/  MUFU.EX2 R11, -R6 ;  /* 0x80000006000b7308 */ /* 0x000ea20000000800 */
[----:B---3--:R-:W-:-:S04]  /*2810*/  FMUL.FTZ R9, R22, R9 ;  /* 0x0000000916097220 */ /* 0x008fc80000410000 */
[----:B------:R-:W-:-:S03]  /*2820*/  FMUL.RZ R9, R9, 0.15915493667125701904 ;  /* 0x3e22f98309097820 */ /* 0x000fc6000040c000 */
[----:B------:R-:W3:Y:S01]  /*2830*/  MUFU.COS R7, R5 ;  /* 0x0000000500077308 */ /* 0x000ee20000000000 */
[----:B0-----:R-:W-:-:S04]  /*2840*/  FMUL.FTZ R3, R22, R3 ;  /* 0x0000000316037220 */ /* 0x001fc80000410000 */
[----:B------:R-:W-:Y:S01]  /*2850*/  FMUL.RZ R10, R3, 0.15915493667125701904 ;  /* 0x3e22f983030a7820 */ /* 0x000fe2000040c000 */
[----:B------:R-:W-:Y:S02]  /*2860*/  HADD2.F32 R3, -RZ, R24.H1_H1 ;  /* 0x30000018ff037230 */ /* 0x000fe40000004100 */
[----:B------:R3:W0:Y:S01]  /*2870*/  MUFU.SIN R4, R5 ;  /* 0x0000000500047308 */ /* 0x0006220000000400 */
[----:B--2---:R-:W-:Y:S01]  /*2880*/  FMUL.FTZ R11, R22, R11 ;  /* 0x0000000b160b7220 */ /* 0x004fe20000410000 */
[----:B------:R-:W-:-:S06]  /*2890*/  HADD2.F32 R22, -RZ, R26.H1_H1 ;  /* 0x3000001aff167230 */ /* 0x000fcc0000004100 */
[----:B------:R-:W-:Y:S01]  /*28a0*/  MUFU.SIN R8, R9 ;  /* 0x0000000900087308 */ /* 0x000fe20000000400 */
[----:B---3--:R-:W-:-:S07]  /*28b0*/  FMUL.FTZ R5, R7, R0 ;  /* 0x0000000007057220 */ /* 0x008fce0000410000 */
[----:B------:R2:W3:Y:S01]  /*28c0*/  MUFU.COS R13, R9 ;  /* 0x00000009000d7308 */ /* 0x0004e20000000000 */
[C---:B0-----:R-:W-:Y:S01]  /*28d0*/  FMUL.FTZ R6, R4.reuse, R0 ;  /* 0x0000000004067220 */ /* 0x041fe20000410000 */
[-C--:B------:R-:W-:Y:S01]  /*28e0*/  FMUL.FTZ R0, R4, R3.reuse ;  /* 0x0000000304007220 */ /* 0x080fe20000410000 */
[----:B------:R-:W-:-:S05]  /*28f0*/  FMUL.FTZ R3, R7, R3 ;  /* 0x0000000307037220 */ /* 0x000fca0000410000 */
[----:B------:R-:W0:Y:S01]  /*2900*/  MUFU.SIN R20, R10 ;  /* 0x0000000a00147308 */ /* 0x000e220000000400 */
[----:B--2---:R-:W-:Y:S02]  /*2910*/  HADD2.F32 R9, -RZ, R24.H0_H0 ;  /* 0x20000018ff097230 */ /* 0x004fe40000004100 */
[----:B------:R-:W-:Y:S01]  /*2920*/  FMUL.RZ R24, R11, 0.15915493667125701904 ;  /* 0x3e22f9830b187820 */ /* 0x000fe2000040c000 */
[C---:B------:R-:W-:Y:S02]  /*2930*/  FFMA.FTZ R11, R4.reuse, R32, R5 ;  /* 0x00000020040b7223 */ /* 0x040fe40000010005 */
[-C--:B------:R-:W-:Y:S01]  /*2940*/  FFMA.FTZ R0, R7, R9.reuse, -R0 ;  /* 0x0000000907007223 */ /* 0x080fe20000010800 */
[----:B------:R-:W-:Y:S01]  /*2950*/  FFMA.FTZ R3, R4, R9, R3 ;  /* 0x0000000904037223 */ /* 0x000fe20000010003 */
[----:B------:R2:W4:Y:S01]  /*2960*/  MUFU.COS R15, R10 ;  /* 0x0000000a000f7308 */ /* 0x0005220000000000 */
[-C--:B---3--:R-:W-:Y:S01]  /*2970*/  FMUL.FTZ R5, R13, R14.reuse ;  /* 0x0000000e0d057220 */ /* 0x088fe20000410000 */
[----:B------:R-:W-:-:S03]  /*2980*/  FMUL.FTZ R4, R8, R14 ;  /* 0x0000000e08047220 */ /* 0x000fc60000410000 */
[CC--:B------:R-:W-:Y:S01]  /*2990*/  FFMA.FTZ R5, R8.reuse, R25.reuse, R5 ;  /* 0x0000001908057223 */ /* 0x0c0fe20000010005 */
[----:B------:R-:W-:Y:S02]  /*29a0*/  FFMA.FTZ R4, R13, R25, -R4 ;  /* 0x000000190d047223 */ /* 0x000fe40000010804 */
[----:B------:R-:W3:Y:S01]  /*29b0*/  MUFU.SIN R26, R24 ;  /* 0x00000018001a7308 */ /* 0x000ee20000000400 */
[----:B--2---:R-:W-:Y:S01]  /*29c0*/  FFMA.FTZ R10, R7, R32, -R6 ;  /* 0x00000020070a7223 */ /* 0x004fe20000010806 */
[CC--:B------:R-:W-:Y:S01]  /*29d0*/  FMUL.FTZ R6, R8.reuse, R12.reuse ;  /* 0x0000000c08067220 */ /* 0x0c0fe20000410000 */
[----:B------:R-:W-:Y:S01]  /*29e0*/  FMUL.FTZ R7, R13, R12 ;  /* 0x0000000c0d077220 */ /* 0x000fe20000410000 */
[----:B------:R-:W-:Y:S02]  /*29f0*/  F2FP.F16.F32.PACK_AB R25, R5, R4 ;  /* 0x000000040519723e */ /* 0x000fe400000000ff */
[-C--:B------:R-:W-:Y:S01]  /*2a00*/  FFMA.FTZ R12, R13, R33.reuse, -R6 ;  /* 0x000000210d0c7223 */ /* 0x080fe20000010806 */
[----:B------:R-:W-:Y:S01]  /*2a10*/  FFMA.FTZ R33, R8, R33, R7 ;  /* 0x0000002108217223 */ /* 0x000fe20000010007 */
[----:B------:R2:W5:Y:S01]  /*2a20*/  MUFU.COS R27, R24 ;  /* 0x00000018001b7308 */ /* 0x0005620000000000 */
[CC--:B0-----:R-:W-:Y:S01]  /*2a30*/  FMUL.FTZ R8, R20.reuse, R21.reuse ;  /* 0x0000001514087220 */ /* 0x0c1fe20000410000 */
[CC--:B------:R-:W-:Y:S01]  /*2a40*/  FMUL.FTZ R6, R20.reuse, R22.reuse ;  /* 0x0000001614067220 */ /* 0x0c0fe20000410000 */
[C---:B----4-:R-:W-:Y:S01]  /*2a50*/  FMUL.FTZ R21, R15.reuse, R21 ;  /* 0x000000150f157220 */ /* 0x050fe20000410000 */
[C---:B------:R-:W-:Y:S01]  /*2a60*/  FMUL.FTZ R7, R15.reuse, R22 ;  /* 0x000000160f077220 */ /* 0x040fe20000410000 */
[CC--:B------:R-:W-:Y:S01]  /*2a70*/  FFMA.FTZ R13, R15.reuse, R34.reuse, -R8 ;  /* 0x000000220f0d7223 */ /* 0x0c0fe20000010808 */
[-C--:B------:R-:W-:Y:S01]  /*2a80*/  FFMA.FTZ R6, R15, R23.reuse, -R6 ;  /* 0x000000170f067223 */ /* 0x080fe20000010806 */
[C---:B------:R-:W-:Y:S01]  /*2a90*/  FFMA.FTZ R34, R20.reuse, R34, R21 ;  /* 0x0000002214227223 */ /* 0x040fe20000010015 */
[----:B------:R-:W-:Y:S01]  /*2aa0*/  FFMA.FTZ R7, R20, R23, R7 ;  /* 0x0000001714077223 */ /* 0x000fe20000010007 */
[C---:B---3--:R-:W-:Y:S01]  /*2ab0*/  FMUL.FTZ R14, R26.reuse, R36 ;  /* 0x000000241a0e7220 */ /* 0x048fe20000410000 */
[----:B------:R-:W-:Y:S01]  /*2ac0*/  FMUL.FTZ R8, R26, R38 ;  /* 0x000000261a087220 */ /* 0x000fe20000410000 */
[----:B------:R-:W-:-:S02]  /*2ad0*/  F2FP.F16.F32.PACK_AB R32, R11, R10 ;  /* 0x0000000a0b20723e */ /* 0x000fc400000000ff */
[----:B--2---:R-:W-:Y:S02]  /*2ae0*/  F2FP.F16.F32.PACK_AB R24, R3, R0 ;  /* 0x000000000318723e */ /* 0x004fe400000000ff */
[----:B------:R-:W-:Y:S01]  /*2af0*/  F2FP.F16.F32.PACK_AB R33, R33, R12 ;  /* 0x0000000c2121723e */ /* 0x000fe200000000ff */
[C---:B-----5:R-:W-:Y:S01]  /*2b00*/  FMUL.FTZ R15, R27.reuse, R36 ;  /* 0x000000241b0f7220 */ /* 0x060fe20000410000 */
[C---:B------:R-:W-:Y:S01]  /*2b10*/  FMUL.FTZ R9, R27.reuse, R38 ;  /* 0x000000261b097220 */ /* 0x040fe20000410000 */
[C---:B------:R-:W-:Y:S01]  /*2b20*/  FFMA.FTZ R14, R27.reuse, R35, -R14 ;  /* 0x000000231b0e7223 */ /* 0x040fe2000001080e */
[----:B------:R-:W-:Y:S01]  /*2b30*/  FFMA.FTZ R8, R27, R37, -R8 ;  /* 0x000000251b087223 */ /* 0x000fe20000010808 */
[C---:B------:R-:W-:Y:S01]  /*2b40*/  FFMA.FTZ R35, R26.reuse, R35, R15 ;  /* 0x000000231a237223 */ /* 0x040fe2000001000f */
[----:B------:R-:W-:Y:S01]  /*2b50*/  FFMA.FTZ R9, R26, R37, R9 ;  /* 0x000000251a097223 */ /* 0x000fe20000010009 */
[----:B------:R-:W-:Y:S02]  /*2b60*/  F2FP.F16.F32.PACK_AB R34, R34, R13 ;  /* 0x0000000d2222723e */ /* 0x000fe400000000ff */
[----:B------:R-:W-:-:S02]  /*2b70*/  F2FP.F16.F32.PACK_AB R26, R7, R6 ;  /* 0x00000006071a723e */ /* 0x000fc400000000ff */
[----:B------:R-:W-:Y:S02]  /*2b80*/  F2FP.F16.F32.PACK_AB R35, R35, R14 ;  /* 0x0000000e2323723e */ /* 0x000fe400000000ff */
[----:B------:R-:W-:-:S07]  /*2b90*/  F2FP.F16.F32.PACK_AB R27, R9, R8 ;  /* 0x00000008091b723e */ /* 0x000fce00000000ff */
.L_x_20:
[----:B------:R-:W-:Y:S05]  /*2ba0*/  BSYNC B0 ;  /* 0x0000000000007941 */ /* 0x000fea0003800000 */
.L_x_7:
[----:B------:R-:W-:Y:S01]  /*2bb0*/  ISETP.GT.AND P0, PT, R16, 0x1f, PT ;  /* 0x0000001f1000780c */ /* 0x000fe20003f04270 */
[----:B------:R-:W-:Y:S01]  /*2bc0*/  BSSY B0, `(.L_x_21) ;  /* 0x0000029000007945 */ /* 0x000fe20003800000 */
[----:B------:R-:W-:-:S11]  /*2bd0*/  HFMA2.MMA R14, -RZ, RZ, 0, 0 ;  /* 0x00000000ff0e7435 */ /* 0x000fd600000001ff */
[----:B------:R-:W-:Y:S05]  /*2be0*/  @P0 BRA `(.L_x_22) ;  /* 0x0000000000980947 */ /* 0x000fea0003800000 */
[----:B------:R-:W5:Y:S01]  /*2bf0*/  LDC R0, c[0x0][0x29c] ;  /* 0x0000a700ff007b82 */ /* 0x000f620000000800 */
[----:B--2---:R-:W2:Y:S01]  /*2c00*/  S2R R7, SR_CgaCtaId ;  /* 0x0000000000077919 */ /* 0x004ea20000008800 */
[----:B------:R-:W-:Y:S01]  /*2c10*/  MOV R6, 0x400 ;  /* 0x0000040000067802 */ /* 0x000fe20000000f00 */
[----:B0---4-:R-:W-:Y:S01]  /*2c20*/  HMUL2 R12, R33, R25 ;  /* 0x00000019210c7232 */ /* 0x011fe20000000000 */
[----:B------:R-:W-:-:S05]  /*2c30*/  UMOV UR4, 0xffffffff ;  /* 0xffffffff00047882 */ /* 0x000fca0000000000 */
[----:B------:R-:W-:-:S10]  /*2c40*/  HFMA2.MMA R13, R32, R24, R12 ;  /* 0x00000018200d7235 */ /* 0x000fd4000000000c */
[----:B------:R-:W-:Y:S01]  /*2c50*/  HFMA2 R13, R34, R26, R13 ;  /* 0x0000001a220d7231 */ /* 0x000fe2000000000d */
[----:B-----5:R-:W-:-:S05]  /*2c60*/  ISETP.NE.AND P1, PT, R0, RZ, PT ;  /* 0x000000ff0000720c */ /* 0x020fca0003f25270 */
[----:B------:R-:W-:Y:S01]  /*2c70*/  HFMA2.MMA R13, R35, R27, R13 ;  /* 0x0000001b230d7235 */ /* 0x000fe2000000000d */
[----:B------:R-:W-:Y:S02]  /*2c80*/  IADD3 R0, R6, 0x40, RZ ;  /* 0x0000004006007810 */ /* 0x000fe40007ffe0ff */
[----:B------:R-:W-:Y:S02]  /*2c90*/  ISETP.GT.OR P0, PT, R16, 0x17, P1 ;  /* 0x000000171000780c */ /* 0x000fe40000f04670 */
[----:B--2---:R-:W-:-:S05]  /*2ca0*/  LEA R3, R7, R0, 0x18 ;  /* 0x0000000007037211 */ /* 0x004fca00078ec0ff */
[--C-:B------:R-:W-:Y:S01]  /*2cb0*/  HADD2.F32 R0, -RZ, R13.reuse.H0_H0 ;  /* 0x2000000dff007230 */ /* 0x100fe20000004100 */
[----:B------:R-:W-:Y:S01]  /*2cc0*/  @!P1 IADD3 R6, R6, 0x240, RZ ;  /* 0x0000024006069810 */ /* 0x000fe20007ffe0ff */
[----:B------:R-:W-:Y:S01]  /*2cd0*/  HADD2.F32 R13, -RZ, R13.H1_H1 ;  /* 0x3000000dff0d7230 */ /* 0x000fe20000004100 */
[----:B------:R-:W-:-:S03]  /*2ce0*/  LEA R3, R16, R3, 0x4 ;  /* 0x0000000310037211 */ /* 0x000fc600078e20ff */
[----:B------:R-:W0:Y:S01]  /*2cf0*/  @!P0 LDC R9, c[0x0][0x284] ;  /* 0x0000a100ff098b82 */ /* 0x000e220000000800 */
[----:B------:R-:W-:Y:S01]  /*2d00*/  @!P0 IMAD.SHL.U32 R8, R48, 0x8, RZ ;  /* 0x0000000830088824 */ /* 0x000fe200078e00ff */
[----:B------:R-:W-:Y:S01]  /*2d10*/  @!P1 LEA R7, R7, R6, 0x18 ;  /* 0x0000000607079211 */ /* 0x000fe200078ec0ff */
[----:B------:R2:W-:Y:S01]  /*2d20*/  STS.128 [R3], R32 ;  /* 0x0000002003007388 */ /* 0x0005e20000000c00 */
[----:B------:R-:W-:Y:S02]  /*2d30*/  FADD.FTZ R13, R0, R13 ;  /* 0x0000000d000d7221 */ /* 0x000fe40000010000 */
[----:B------:R-:W-:Y:S02]  /*2d40*/  @!P1 LEA R7, R16, R7, 0x4 ;  /* 0x0000000710079211 */ /* 0x000fe400078e20ff */
[----:B------:R-:W4:Y:S03]  /*2d50*/  @!P0 LDC.64 R4, c[0x0][0x248] ;  /* 0x00009200ff048b82 */ /* 0x000f260000000a00 */
[----:B------:R2:W-:Y:S01]  /*2d60*/  @!P1 STS.128 [R7], R28 ;  /* 0x0000001c07009388 */ /* 0x0005e20000000c00 */
[----:B0-----:R-:W-:-:S04]  /*2d70*/  @!P0 IMAD R19, R19, R9, R8 ;  /* 0x0000000913138224 */ /* 0x001fc800078e0208 */
[----:B----4-:R-:W-:-:S05]  /*2d80*/  @!P0 IMAD.WIDE R4, R19, 0x2, R4 ;  /* 0x0000000213048825 */ /* 0x010fca00078e0204 */
[----:B------:R2:W-:Y:S01]  /*2d90*/  @!P0 STG.E.128 desc[UR36][R4.64], R24 ;  /* 0x0000001804008986 */ /* 0x0005e2000c101d24 */
[----:B------:R-:W-:Y:S05]  /*2da0*/  BRA.DIV UR4, `(.L_x_23) ;  /* 0x000000be04e87947 */ /* 0x000fea000b800000 */
[----:B------:R-:W0:Y:S02]  /*2db0*/  SHFL.BFLY PT, R14, R13, 0x10, 0x1f ;  /* 0x0e001f000d0e7f89 */ /* 0x000e2400000e0000 */
[----:B0-----:R-:W-:-:S05]  /*2dc0*/  FADD.FTZ R0, R13, R14 ;  /* 0x0000000e0d007221 */ /* 0x001fca0000010000 */
[----:B------:R-:W2:Y:S02]  /*2dd0*/  SHFL.BFLY PT, R14, R0, 0x8, 0x1f ;  /* 0x0d001f00000e7f89 */ /* 0x000ea400000e0000 */
[----:B--2---:R-:W-:-:S05]  /*2de0*/  FADD.FTZ R3, R0, R14 ;  /* 0x0000000e00037221 */ /* 0x004fca0000010000 */
[----:B------:R-:W0:Y:S02]  /*2df0*/  SHFL.BFLY PT, R14, R3, 0x4, 0x1f ;  /* 0x0c801f00030e7f89 */ /* 0x000e2400000e0000 */
[----:B0-----:R-:W-:-:S05]  /*2e00*/  FADD.FTZ R4, R3, R14 ;  /* 0x0000000e03047221 */ /* 0x001fca0000010000 */
[----:B------:R-:W0:Y:S02]  /*2e10*/  SHFL.BFLY PT, R14, R4, 0x2, 0x1f ;  /* 0x0c401f00040e7f89 */ /* 0x000e2400000e0000 */
[----:B0-----:R-:W-:-:S05]  /*2e20*/  FADD.FTZ R5, R4, R14 ;  /* 0x0000000e04057221 */ /* 0x001fca0000010000 */
[----:B------:R0:W2:Y:S02]  /*2e30*/  SHFL.BFLY PT, R14, R5, 0x1, 0x1f ;  /* 0x0c201f00050e7f89 */ /* 0x0000a400000e0000 */
.L_x_171:
[----:B--2---:R-:W-:-:S07]  /*2e40*/  FADD.FTZ R14, R5, R14 ;  /* 0x0000000e050e7221 */ /* 0x004fce0000010000 */
.L_x_22:
[----:B------:R-:W-:Y:S05]  /*2e50*/  BSYNC B0 ;  /* 0x0000000000007941 */ /* 0x000fea0003800000 */
.L_x_21:
[----:B--2---:R-:W2:Y:S01]  /*2e60*/  LDC R7, c[0x0][0x284] ;  /* 0x0000a100ff077b82 */ /* 0x004ea20000000800 */
[----:B------:R-:W-:Y:S02]  /*2e70*/  ISETP.NE.AND P0, PT, R16, RZ, PT ;  /* 0x000000ff1000720c */ /* 0x000fe40003f05270 */
[----:B------:R-:W-:Y:S02]  /*2e80*/  MOV R247, 0xff7fffff ;  /* 0xff7fffff00f77802 */ /* 0x000fe40000000f00 */
[----:B--2---:R-:W-:-:S05]  /*2e90*/  VIADDMNMX R8, R244, -R7, RZ, !PT ;  /* 0x80000007f4087246 */ /* 0x004fca00078001ff */
[----:B------:R2:W-:Y:S04]  /*2ea0*/  STL [R1+0x26c], R8 ;  /* 0x00026c0801007387 */ /* 0x0005e80000100800 */
[----:B------:R-:W-:Y:S05]  /*2eb0*/  @P0 BRA `(.L_x_24) ;  /* 0x0000000000440947 */ /* 0x000fea0003800000 */
[----:B------:R-:W-:Y:S02]  /*2ec0*/  ULDC.64 UR4, c[0x0][0x2c8] ;  /* 0x0000b20000047ab9 */ /* 0x000fe40000000a00 */
[----:B------:R-:W-:Y:S01]  /*2ed0*/  ISETP.NE.U32.AND P0, PT, RZ, UR4, PT ;  /* 0x00000004ff007c0c */ /* 0x000fe2000bf05070 */
[----:B------:R-:W-:-:S03]  /*2ee0*/  ULDC UR4, c[0x0][0x2a0] ;  /* 0x0000a80000047ab9 */ /* 0x000fc60000000800 */
[----:B------:R-:W-:-:S13]  /*2ef0*/  ISETP.NE.AND.EX P0, PT, RZ, UR5, PT, P0 ;  /* 0x00000005ff007c0c */ /* 0x000fda000bf05300 */
[----:B------:R-:W5:Y:S01]  /*2f00*/  @P0 LDC R9, c[0x0][0x2d0] ;  /* 0x0000b400ff090b82 */ /* 0x000f620000000800 */
[----:B------:R-:W-:-:S07]  /*2f10*/  @P0 IADD3 R0, R18, -R46, RZ ;  /* 0x8000002e12000210 */ /* 0x000fce0007ffe0ff */
[----:B0-----:R-:W0:Y:S01]  /*2f20*/  @P0 LDC.64 R4, c[0x0][0x2c8] ;  /* 0x0000b200ff040b82 */ /* 0x001e220000000a00 */
[----:B-----5:R-:W-:-:S04]  /*2f30*/  @P0 IMAD R3, R44, R9, R0 ;  /* 0x000000092c030224 */ /* 0x020fc800078e0200 */
[----:B------:R-:W-:-:S04]  /*2f40*/  @P0 IMAD R3, R3, R9, R0 ;  /* 0x0000000903030224 */ /* 0x000fc800078e0200 */
[----:B0-----:R-:W-:-:S06]  /*2f50*/  @P0 IMAD.WIDE R4, R3, 0x2, R4 ;  /* 0x0000000203040825 */ /* 0x001fcc00078e0204 */
[----:B------:R-:W5:Y:S01]  /*2f60*/  @P0 LDG.E.U16 R4, desc[UR36][R4.64] ;  /* 0x0000002404040981 */ /* 0x000f62000c1e1500 */
[----:B------:R-:W-:Y:S01]  /*2f70*/  IADD3 R3, R18, -R8, RZ ;  /* 0x8000000812037210 */ /* 0x000fe20007ffe0ff */
[----:B------:R-:W-:-:S03]  /*2f80*/  FMUL.FTZ R247, R14, UR4 ;  /* 0x000000040ef77c20 */ /* 0x000fc60008410000 */
[----:B------:R-:W-:Y:S01]  /*2f90*/  LEA R6, R3, UR38, 0x2 ;  /* 0x0000002603067c11 */ /* 0x000fe2000f8e10ff */
[----:B-----5:R-:W-:-:S05]  /*2fa0*/  @P0 HADD2.F32 R0, -RZ, R4.H0_H0 ;  /* 0x20000004ff000230 */ /* 0x020fca0000004100 */
[----:B------:R-:W-:-:S05]  /*2fb0*/  @P0 FADD.FTZ R247, R247, R0 ;  /* 0x00000000f7f70221 */ /* 0x000fca0000010000 */
[----:B------:R0:W-:Y:S02]  /*2fc0*/  STS [R6], R247 ;  /* 0x000000f706007388 */ /* 0x0001e40000000800 */
.L_x_24:
[----:B------:R-:W-:Y:S05]  /*2fd0*/  WARPSYNC.ALL ;  /* 0x0000000000007948 */ /* 0x000fea0003800000 */
[----:B------:R-:W5:Y:S08]  /*2fe0*/  S2UR UR5, SR_CgaCtaId ;  /* 0x00000000000579c3 */ /* 0x000f700000008800 */
[----:B------:R-:W-:Y:S01]  /*2ff0*/  BAR.SYNC.DEFER_BLOCKING 0x0 ;  /* 0x0000000000007b1d */ /* 0x000fe20000010000 */
[----:B------:R-:W-:-:S02]  /*3000*/  IADD3 R18, R18, 0x1f, -R8 ;  /* 0x0000001f12127810 */ /* 0x000fc40007ffe808 */
[----:B0-----:R-:W-:Y:S02]  /*3010*/  IADD3 R6, R16, R8, RZ ;  /* 0x0000000810067210 */ /* 0x001fe40007ffe0ff */
[----:B------:R-:W-:Y:S01]  /*3020*/  SHF.R.S32.HI R3, RZ, 0x1f, R18 ;  /* 0x0000001fff037819 */ /* 0x000fe20000011412 */
[----:B------:R-:W-:Y:S01]  /*3030*/  UMOV UR4, 0x400 ;  /* 0x0000040000047882 */ /* 0x000fe20000000000 */
[----:B------:R-:W-:Y:S01]  /*3040*/  ULDC UR10, c[0x0][0x29c] ;  /* 0x0000a700000a7ab9 */ /* 0x000fe20000000800 */
[----:B------:R-:W-:Y:S01]  /*3050*/  ULDC UR11, c[0x0][0x2a0] ;  /* 0x0000a800000b7ab9 */ /* 0x000fe20000000800 */
[----:B------:R-:W-:-:S04]  /*3060*/  LEA.HI R3, R3, R18, RZ, 0x5 ;  /* 0x0000001203037211 */ /* 0x000fc800078f28ff */
[----:B------:R-:W-:-:S04]  /*3070*/  LOP3.LUT R3, R3, 0xffffffe0, RZ, 0xc0, !PT ;  /* 0xffffffe003037812 */ /* 0x000fc800078ec0ff */
[----:B------:R-:W-:-:S04]  /*3080*/  IADD3 R0, R3, R8, RZ ;  /* 0x0000000803007210 */ /* 0x000fc80007ffe0ff */
[----:B------:R-:W-:Y:S01]  /*3090*/  ISETP.GE.AND P0, PT, R6, R0, PT ;  /* 0x000000000600720c */ /* 0x000fe20003f06270 */
[----:B-----5:R-:W-:-:S03]  /*30a0*/  ULEA UR4, UR5, UR4, 0x18 ;  /* 0x0000000405047291 */ /* 0x020fc6000f8ec03f */
[----:B------:R-:W-:Y:S02]  /*30b0*/  ULDC UR5, c[0x0][0x29c] ;  /* 0x0000a70000057ab9 */ /* 0x000fe40000000800 */
[----:B------:R-:W-:-:S03]  /*30c0*/  UISETP.NE.AND UP0, UPT, UR5, URZ, UPT ;  /* 0x0000003f0500728c */ /* 0x000fc6000bf05270 */
[----:B------:R-:W-:Y:S01]  /*30d0*/  ULDC UR5, c[0x0][0x280] ;  /* 0x0000a00000057ab9 */ /* 0x000fe20000000800 */
[----:B------:R-:W0:Y:S02]  /*30e0*/  LDS.128 R20, [UR4+0x40] ;  /* 0x00004004ff147984 */ /* 0x000e240008000c00 */
[----:B------:R-:W-:Y:S02]  /*30f0*/  PLOP3.LUT P2, PT, PT, PT, UP0, 0x80, 0x0 ;  /* 0x000000000000781c */ /* 0x000fe40003f4f008 */
[----:B------:R-:W5:Y:S04]  /*3100*/  LDS.128 R12, [UR4+0x50] ;  /* 0x00005004ff0c7984 */ /* 0x000f680008000c00 */
[----:B------:R-:W1:Y:S04]  /*3110*/  LDS.128 R24, [UR4+0x60] ;  /* 0x00006004ff187984 */ /* 0x000e680008000c00 */
[----:B0-----:R-:W-:Y:S04]  /*3120*/  STL.64 [R1+0x250], R20 ;  /* 0x0002501401007387 */ /* 0x001fe80000100a00 */
[----:B------:R-:W-:Y:S04]  /*3130*/  STL.64 [R1+0x258], R22 ;  /* 0x0002581601007387 */ /* 0x000fe80000100a00 */
[----:B------:R-:W0:Y:S04]  /*3140*/  LDS.128 R20, [UR4+0x70] ;  /* 0x00007004ff147984 */ /* 0x000e280008000c00 */
[----:B-----5:R-:W-:Y:S04]  /*3150*/  STL.64 [R1+0x240], R12 ;  /* 0x0002400c01007387 */ /* 0x020fe80000100a00 */
[----:B------:R-:W-:Y:S04]  /*3160*/  STL.64 [R1+0x248], R14 ;  /* 0x0002480e01007387 */ /* 0x000fe80000100a00 */
[----:B------:R-:W5:Y:S04]  /*3170*/  LDS.128 R12, [UR4+0x80] ;  /* 0x00008004ff0c7984 */ /* 0x000f680008000c00 */
[----:B-1----:R-:W-:Y:S04]  /*3180*/  STL.64 [R1+0x230], R24 ;  /* 0x0002301801007387 */ /* 0x002fe80000100a00 */
[----:B------:R-:W-:Y:S04]  /*3190*/  STL.64 [R1+0x238], R26 ;  /* 0x0002381a01007387 */ /* 0x000fe80000100a00 */
        /* <DEDUP_REMOVED lines=81> */
[----:B0-----:R-:W-:Y:S04]  /*36b0*/  STL.64 [R1+0x70], R20 ;  /* 0x0000701401007387 */ /* 0x001fe80000100a00 */
[----:B------:R-:W-:Y:S04]  /*36c0*/  STL.64 [R1+0x78], R22 ;  /* 0x0000781601007387 */ /* 0x000fe80000100a00 */
[----:B-----5:R-:W-:Y:S04]  /*36d0*/  STL.64 [R1+0x60], R12 ;  /* 0x0000600c01007387 */ /* 0x020fe80000100a00 */
[----:B------:R-:W-:Y:S04]  /*36e0*/  STL.64 [R1+0x68], R14 ;  /* 0x0000680e01007387 */ /* 0x000fe80000100a00 */
[----:B------:R0:W-:Y:S02]  /*36f0*/  STL [R1+0x264], R0 ;  /* 0x0002640001007387 */ /* 0x0001e40000100800 */
[----:B0-----:R-:W-:Y:S01]  /*3700*/  IMAD R0, R17, UR5, R44 ;  /* 0x0000000511007c24 */ /* 0x001fe2000f8e022c */
[----:B------:R-:W-:Y:S06]  /*3710*/  @P2 BRA `(.L_x_25) ;  /* 0x0000000000b02947 */ /* 0x000fec0003800000 */
[----:B------:R-:W0:Y:S04]  /*3720*/  LDS.128 R16, [UR4+0x240] ;  /* 0x00024004ff107984 */ /* 0x000e280008000c00 */
[----:B------:R-:W1:Y:S04]  /*3730*/  LDS.128 R12, [UR4+0x250] ;  /* 0x00025004ff0c7984 */ /* 0x000e680008000c00 */
[----:B--2---:R-:W2:Y:S04]  /*3740*/  LDS.128 R8, [UR4+0x260] ;  /* 0x00026004ff087984 */ /* 0x004ea80008000c00 */
[----:B------:R-:W-:Y:S04]  /*3750*/  LDS.128 R248, [UR4+0x2a0] ;  /* 0x0002a004fff87984 */ /* 0x000fe80008000c00 */
[----:B------:R-:W-:Y:S04]  /*3760*/  LDS.128 R240, [UR4+0x2b0] ;  /* 0x0002b004fff07984 */ /* 0x000fe80008000c00 */
[----:B------:R-:W-:Y:S04]  /*3770*/  LDS.128 R236, [UR4+0x2c0] ;  /* 0x0002c004ffec7984 */ /* 0x000fe80008000c00 */
[----:B------:R-:W-:Y:S04]  /*3780*/  LDS.128 R232, [UR4+0x2d0] ;  /* 0x0002d004ffe87984 */ /* 0x000fe80008000c00 */
[----:B------:R-:W-:Y:S04]  /*3790*/  LDS.128 R20, [UR4+0x2f0] ;  /* 0x0002f004ff147984 */ /* 0x000fe80008000c00 */
[----:B------:R-:W-:Y:S04]  /*37a0*/  LDS.128 R24, [UR4+0x300] ;  /* 0x00030004ff187984 */ /* 0x000fe80008000c00 */
[----:B------:R-:W-:Y:S04]  /*37b0*/  LDS.128 R28, [UR4+0x310] ;  /* 0x00031004ff1c7984 */ /* 0x000fe80008000c00 */
[----:B0-----:R-:W-:Y:S04]  /*37c0*/  STL.64 [R1+0x50], R16 ;  /* 0x0000501001007387 */ /* 0x001fe80000100a00 */
[----:B------:R-:W-:Y:S04]  /*37d0*/  STL.64 [R1+0x58], R18 ;  /* 0x0000581201007387 */ /* 0x000fe80000100a00 */
[----:B------:R-:W0:Y:S04]  /*37e0*/  LDS.128 R16, [UR4+0x270] ;  /* 0x00027004ff107984 */ /* 0x000e280008000c00 */
[----:B-1----:R-:W-:Y:S04]  /*37f0*/  STL.64 [R1+0x40], R12 ;  /* 0x0000400c01007387 */ /* 0x002fe80000100a00 */
[----:B------:R-:W-:Y:S04]  /*3800*/  STL.64 [R1+0x48], R14 ;  /* 0x0000480e01007387 */ /* 0x000fe80000100a00 */
[----:B------:R-:W1:Y:S04]  /*3810*/  LDS.128 R12, [UR4+0x280] ;  /* 0x00028004ff0c7984 */ /* 0x000e680008000c00 */
[----:B--2---:R-:W-:Y:S04]  /*3820*/  STL.64 [R1+0x30], R8 ;  /* 0x0000300801007387 */ /* 0x004fe80000100a00 */
[----:B------:R-:W-:Y:S04]  /*3830*/  STL.64 [R1+0x38], R10 ;  /* 0x0000380a01007387 */ /* 0x000fe80000100a00 */
[----:B------:R-:W2:Y:S04]  /*3840*/  LDS.128 R8, [UR4+0x290] ;  /* 0x00029004ff087984 */ /* 0x000ea80008000c00 */
[----:B----4-:R-:W4:Y:S04]  /*3850*/  LDS.128 R32, [UR4+0x320] ;  /* 0x00032004ff207984 */ /* 0x010f280008000c00 */
[----:B---3--:R-:W3:Y:S04]  /*3860*/  LDS.128 R36, [UR4+0x330] ;  /* 0x00033004ff247984 */ /* 0x008ee80008000c00 */
[----:B------:R-:W1:Y:S04]  /*3870*/  LDS.128 R40, [UR4+0x340] ;  /* 0x00034004ff287984 */ /* 0x000e680008000c00 */
[----:B0-----:R0:W-:Y:S04]  /*3880*/  STL.64 [R1+0x20], R16 ;  /* 0x0000201001007387 */ /* 0x0011e80000100a00 */
[----:B------:R0:W-:Y:S04]  /*3890*/  STL.64 [R1+0x28], R18 ;  /* 0x0000281201007387 */ /* 0x0001e80000100a00 */
[----:B------:R-:W0:Y:S04]  /*38a0*/  LDS.128 R16, [UR4+0x2e0] ;  /* 0x0002e004ff107984 */ /* 0x000e280008000c00 */
        /* <DEDUP_REMOVED lines=15> */
[----:B-1----:R1:W-:Y:S04]  /*39a0*/  STL.64 [R1+0x10], R12 ;  /* 0x0000100c01007387 */ /* 0x0023e80000100a00 */
[----:B------:R1:W-:Y:S04]  /*39b0*/  STL.64 [R1+0x18], R14 ;  /* 0x0000180e01007387 */ /* 0x0003e80000100a00 */
[----:B--2---:R1:W-:Y:S04]  /*39c0*/  STL.64 [R1], R8 ;  /* 0x0000000801007387 */ /* 0x0043e80000100a00 */
[----:B---34-:R1:W-:Y:S02]  /*39d0*/  STL.64 [R1+0x8], R10 ;  /* 0x0000080a01007387 */ /* 0x0183e40000100a00 */
.L_x_25:
[----:B------:R-:W-:Y:S01]  /*39e0*/  ULDC.64 UR8, c[0x0][0x258] ;  /* 0x0000960000087ab9 */ /* 0x000fe20000000a00 */
[----:B------:R-:W-:Y:S01]  /*39f0*/  ULDC.64 UR6, c[0x0][0x2b0] ;  /* 0x0000ac0000067ab9 */ /* 0x000fe20000000a00 */
[----:B------:R-:W-:Y:S01]  /*3a00*/  ULDC.64 UR12, c[0x0][0x2c8] ;  /* 0x0000b200000c7ab9 */ /* 0x000fe20000000a00 */
[----:B------:R-:W-:Y:S01]  /*3a10*/  BSSY B0, `(.L_x_26) ;  /* 0x0000712000007945 */ /* 0x000fe20003800000 */
[----:B------:R-:W-:-:S03]  /*3a20*/  IMAD R0, R0, 0xc0, RZ ;  /* 0x000000c000007824 */ /* 0x000fc600078e02ff */
[----:B------:R-:W-:Y:S05]  /*3a30*/  @P0 BRA `(.L_x_27) ;  /* 0x00000070003c0947 */ /* 0x000fea0003800000 */
[----:B------:R-:W-:Y:S01]  /*3a40*/  IABS R3, R7 ;  /* 0x0000000700037213 */ /* 0x000fe20000000000 */
[----:B------:R-:W-:-:S04]  /*3a50*/  ULDC UR4, c[0x0][0x298] ;  /* 0x0000a60000047ab9 */ /* 0x000fc80000000800 */
[----:B-12---:R-:W-:-:S04]  /*3a60*/  IMAD.MOV.U32 R8, RZ, RZ, R3 ;  /* 0x000000ffff087224 */ /* 0x006fc800078e0003 */
[----:B------:R-:W1:Y:S08]  /*3a70*/  I2F.RP R4, R8 ;  /* 0x0000000800047306 */ /* 0x000e700000209400 */
[----:B-1----:R-:W1:Y:S02]  /*3a80*/  MUFU.RCP R4, R4 ;  /* 0x0000000400047308 */ /* 0x002e640000001000 */
[----:B-1----:R-:W-:-:S06]  /*3a90*/  IADD3 R4, R4, 0xffffffe, RZ ;  /* 0x0ffffffe04047810 */ /* 0x002fcc0007ffe0ff */
[----:B------:R1:W2:Y:S02]  /*3aa0*/  F2I.FTZ.U32.TRUNC.NTZ R5, R4 ;  /* 0x0000000400057305 */ /* 0x0002a4000021f000 */
[----:B-1----:R-:W-:Y:S01]  /*3ab0*/  HFMA2.MMA R4, -RZ, RZ, 0, 0 ;  /* 0x00000000ff047435 */ /* 0x002fe200000001ff */
[----:B--2---:R-:W-:-:S05]  /*3ac0*/  IADD3 R3, RZ, -R5, RZ ;  /* 0x80000005ff037210 */ /* 0x004fca0007ffe0ff */
[----:B------:R-:W-:-:S04]  /*3ad0*/  IMAD R3, R3, R8, RZ ;  /* 0x0000000803037224 */ /* 0x000fc800078e02ff */
[----:B------:R-:W-:Y:S02]  /*3ae0*/  IMAD.HI.U32 R4, R5, R3, R4 ;  /* 0x0000000305047227 */ /* 0x000fe400078e0004 */
[----:B------:R-:W1:Y:S02]  /*3af0*/  LDC R5, c[0x0][0x2c0] ;  /* 0x0000b000ff057b82 */ /* 0x000e640000000800 */
[----:B------:R-:W-:Y:S01]  /*3b00*/  IMAD R3, R104, R7, RZ ;  /* 0x0000000768037224 */ /* 0x000fe200078e02ff */
[----:B------:R2:W-:Y:S02]  /*3b10*/  STL [R1+0x268], R4 ;  /* 0x0002680401007387 */ /* 0x0005e40000100800 */
[----:B--2---:R-:W-:Y:S02]  /*3b20*/  MOV R4, R6 ;  /* 0x0000000600047202 */ /* 0x004fe40000000f00 */
[----:B-1----:R-:W-:Y:S02]  /*3b30*/  IADD3 R6, R5, UR4, RZ ;  /* 0x0000000405067c10 */ /* 0x002fe4000fffe0ff */
[----:B------:R-:W-:-:S07]  /*3b40*/  SHF.R.S32.HI R5, RZ, 0x1f, R3 ;  /* 0x0000001fff057819 */ /* 0x000fce0000011403 */
.L_x_94:
[----:B-1----:R-:W2:Y:S01]  /*3b50*/  LDL R10, [R1+0x268] ;  /* 0x00026800010a7983 */ /* 0x002ea20000100800 */
[----:B------:R-:W1:Y:S01]  /*3b60*/  LDC R246, c[0x0][0x284] ;  /* 0x0000a100fff67b82 */ /* 0x000e620000000800 */
[----:B------:R-:W-:Y:S01]  /*3b70*/  ISETP.NE.U32.AND P0, PT, RZ, UR6, PT ;  /* 0x00000006ff007c0c */ /* 0x000fe2000bf05070 */
[----:B------:R-:W1:Y:S03]  /*3b80*/  S2R R5, SR_CTAID.Y ;  /* 0x0000000000057919 */ /* 0x000e660000002600 */
[----:B------:R-:W-:Y:S01]  /*3b90*/  ISETP.NE.AND.EX P0, PT, RZ, UR7, PT, P0 ;  /* 0x00000007ff007c0c */ /* 0x000fe2000bf05300 */
[----:B-1----:R-:W-:-:S12]  /*3ba0*/  IMAD R8, R5, R246, RZ ;  /* 0x000000f605087224 */ /* 0x002fd800078e02ff */
[----:B------:R-:W-:Y:S02]  /*3bb0*/  @P0 SHF.R.S32.HI R5, RZ, 0x1f, R4 ;  /* 0x0000001fff050819 */ /* 0x000fe40000011404 */
[--C-:B------:R-:W-:Y:S02]  /*3bc0*/  @P0 SHF.R.S32.HI R7, RZ, 0x1f, R8.reuse ;  /* 0x0000001fff070819 */ /* 0x100fe40000011408 */
[----:B------:R-:W-:-:S04]  /*3bd0*/  @P0 IADD3 R6, P1, P3, R4, UR6, R8 ;  /* 0x0000000604060c10 */ /* 0x000fc8000fb3e008 */
[----:B------:R-:W-:-:S05]  /*3be0*/  @P0 IADD3.X R7, R5, UR7, R7, P1, P3 ;  /* 0x0000000705070c10 */ /* 0x000fca0008fe6407 */
[----:B-----5:R2:W5:Y:S01]  /*3bf0*/  @P0 LDG.E.U8 R6, desc[UR36][R6.64] ;  /* 0x0000002406060981 */ /* 0x020562000c1e1100 */
[----:B------:R-:W-:Y:S01]  /*3c00*/  IABS R5, R4 ;  /* 0x0000000400057213 */ /* 0x000fe20000000000 */
[----:B------:R-:W-:Y:S01]  /*3c10*/  BSSY B1, `(.L_x_28) ;  /* 0x000004a000017945 */ /* 0x000fe20003800000 */
[----:B------:R-:W-:Y:S01]  /*3c20*/  IABS R9, R246 ;  /* 0x000000f600097213 */ /* 0x000fe20000000000 */
[----:B------:R-:W1:Y:S01]  /*3c30*/  S2R R229, SR_CTAID.X ;  /* 0x0000000000e57919 */ /* 0x000e620000002500 */
[----:B------:R-:W-:Y:S01]  /*3c40*/  ISETP.GE.AND P3, PT, R4, RZ, PT ;  /* 0x000000ff0400720c */ /* 0x000fe20003f66270 */
[----:B--2---:R-:W-:Y:S02]  /*3c50*/  IMAD.HI.U32 R7, R10, R5, RZ ;  /* 0x000000050a077227 */ /* 0x004fe400078e00ff */
[----:B------:R-:W2:Y:S03]  /*3c60*/  LDC R10, c[0x0][0x284] ;  /* 0x0000a100ff0a7b82 */ /* 0x000ea60000000800 */
[----:B------:R-:W-:-:S05]  /*3c70*/  IADD3 R7, -R7, RZ, RZ ;  /* 0x000000ff07077210 */ /* 0x000fca0007ffe1ff */
[----:B------:R-:W-:Y:S01]  /*3c80*/  IMAD R5, R9, R7, R5 ;  /* 0x0000000709057224 */ /* 0x000fe200078e0205 */
[----:B--2---:R-:W-:-:S04]  /*3c90*/  IABS R10, R10 ;  /* 0x0000000a000a7213 */ /* 0x004fc80000000000 */
[----:B------:R-:W-:-:S13]  /*3ca0*/  ISETP.GT.U32.AND P1, PT, R10, R5, PT ;  /* 0x000000050a00720c */ /* 0x000fda0003f24070 */
[----:B------:R-:W-:-:S04]  /*3cb0*/  @!P1 IADD3 R5, R5, -R9, RZ ;  /* 0x8000000905059210 */ /* 0x000fc80007ffe0ff */
[----:B------:R-:W-:Y:S02]  /*3cc0*/  ISETP.GT.U32.AND P1, PT, R10, R5, PT ;  /* 0x000000050a00720c */ /* 0x000fe40003f24070 */
[----:B-----5:R-:W-:Y:S02]  /*3cd0*/  ISETP.NE.AND P0, PT, R6, RZ, P0 ;  /* 0x000000ff0600720c */ /* 0x020fe40000705270 */
[----:B------:R-:W-:-:S09]  /*3ce0*/  IADD3 R6, R244, -0x1, RZ ;  /* 0xfffffffff4067810 */ /* 0x000fd20007ffe0ff */
[----:B------:R-:W-:Y:S01]  /*3cf0*/  @!P1 IMAD.IADD R5, R5, 0x1, -R9 ;  /* 0x0000000105059824 */ /* 0x000fe200078e0a09 */
[----:B------:R-:W-:-:S04]  /*3d00*/  ISETP.NE.AND P1, PT, R246, RZ, PT ;  /* 0x000000fff600720c */ /* 0x000fc80003f25270 */
[----:B------:R-:W-:-:S09]  /*3d10*/  @!P3 IADD3 R5, -R5, RZ, RZ ;  /* 0x000000ff0505b210 */ /* 0x000fd20007ffe1ff */
[----:B------:R-:W-:Y:S02]  /*3d20*/  @!P1 LOP3.LUT R5, RZ, R246, RZ, 0x33, !PT ;  /* 0x000000f6ff059212 */ /* 0x000fe400078e33ff */
[----:B------:R-:W-:Y:S02]  /*3d30*/  ISETP.GE.AND P1, PT, R4, R6, PT ;  /* 0x000000060400720c */ /* 0x000fe40003f26270 */
[----:B------:R-:W-:Y:S02]  /*3d40*/  SHF.R.S32.HI R6, RZ, 0x1f, R5 ;  /* 0x0000001fff067819 */ /* 0x000fe40000011405 */
[----:B------:R-:W-:-:S04]  /*3d50*/  IADD3 R7, P3, R5, R8, RZ ;  /* 0x0000000805077210 */ /* 0x000fc80007f7e0ff */
[----:B------:R-:W-:Y:S02]  /*3d60*/  LEA.HI.X.SX32 R8, R8, R6, 0x1, P3 ;  /* 0x0000000608087211 */ /* 0x000fe400018f0eff */
[----:B------:R-:W-:-:S04]  /*3d70*/  LEA R6, P3, R7, UR8, 0x2 ;  /* 0x0000000807067c11 */ /* 0x000fc8000f8610ff */
[----:B------:R-:W-:Y:S01]  /*3d80*/  LEA.HI.X R7, R7, UR9, R8, 0x2, P3 ;  /* 0x0000000907077c11 */ /* 0x000fe200098f1408 */
[----:B-1----:R-:W-:Y:S08]  /*3d90*/  @P1 BRA `(.L_x_29) ;  /* 0x0000000000c41947 */ /* 0x002ff00003800000 */
[----:B------:R-:W1:Y:S01]  /*3da0*/  LDC R10, c[0x0][0x284] ;  /* 0x0000a100ff0a7b82 */ /* 0x000e620000000800 */
[----:B------:R-:W-:Y:S01]  /*3db0*/  SHF.L.U32 R228, R5, 0x3, RZ ;  /* 0x0000000305e47819 */ /* 0x000fe200000006ff */
[----:B-1----:R-:W-:-:S05]  /*3dc0*/  IMAD R10, R10, 0xc0, RZ ;  /* 0x000000c00a0a7824 */ /* 0x002fca00078e02ff */
[----:B------:R-:W-:-:S13]  /*3dd0*/  ISETP.GE.AND P3, PT, R228, R10, PT ;  /* 0x0000000ae400720c */ /* 0x000fda0003f66270 */
[----:B------:R-:W2:Y:S01]  /*3de0*/  @!P3 LDG.E R10, desc[UR36][R6.64] ;  /* 0x00000024060ab981 */ /* 0x000ea2000c1e1900 */
[----:B------:R-:W2:Y:S01]  /*3df0*/  @!P3 LDC R8, c[0x0][0x288] ;  /* 0x0000a200ff08bb82 */ /* 0x000ea20000000800 */
[----:B------:R-:W-:Y:S01]  /*3e00*/  CS2R R106, SRZ ;  /* 0x00000000006a7805 */ /* 0x000fe2000001ff00 */
[----:B--2---:R-:W-:-:S06]  /*3e10*/  @!P3 IMAD R10, R10, R8, RZ ;  /* 0x000000080a0ab224 */ /* 0x004fcc00078e02ff */
[----:B------:R-:W1:Y:S01]  /*3e20*/  @!P3 LDC.64 R8, c[0x0][0x248] ;  /* 0x00009200ff08bb82 */ /* 0x000e620000000a00 */
[----:B------:R-:W-:-:S04]  /*3e30*/  @!P3 IMAD R10, R10, 0xc0, RZ ;  /* 0x000000c00a0ab824 */ /* 0x000fc800078e02ff */
[-C--:B------:R-:W-:Y:S02]  /*3e40*/  @!P3 IMAD R11, R10, R246.reuse, R228 ;  /* 0x000000f60a0bb224 */ /* 0x080fe400078e02e4 */
[----:B------:R-:W-:-:S05]  /*3e50*/  @!P3 IMAD R10, R0, R246, RZ ;  /* 0x000000f6000ab224 */ /* 0x000fca00078e02ff */
[----:B------:R-:W-:Y:S02]  /*3e60*/  @!P3 SHF.R.S32.HI R104, RZ, 0x1f, R10 ;  /* 0x0000001fff68b819 */ /* 0x000fe4000001140a */
[----:B------:R-:W-:-:S04]  /*3e70*/  @!P3 IADD3 R10, P2, R11, R10, RZ ;  /* 0x0000000a0b0ab210 */ /* 0x000fc80007f5e0ff */
[----:B------:R-:W-:Y:S02]  /*3e80*/  @!P3 LEA.HI.X.SX32 R11, R11, R104, 0x1, P2 ;  /* 0x000000680b0bb211 */ /* 0x000fe400010f0eff */
[----:B------:R-:W-:Y:S02]  /*3e90*/  CS2R R104, SRZ ;  /* 0x0000000000687805 */ /* 0x000fe4000001ff00 */
[----:B-1----:R-:W-:-:S04]  /*3ea0*/  @!P3 LEA R8, P2, R10, R8, 0x1 ;  /* 0x000000080a08b211 */ /* 0x002fc800078408ff */
[----:B------:R-:W-:-:S05]  /*3eb0*/  @!P3 LEA.HI.X R9, R10, R9, R11, 0x1, P2 ;  /* 0x000000090a09b211 */ /* 0x000fca00010f0c0b */
[----:B------:R1:W5:Y:S01]  /*3ec0*/  @!P3 LDG.E.128 R104, desc[UR36][R8.64] ;  /* 0x000000240868b981 */ /* 0x000362000c1e1d00 */
[----:B------:R-:W-:-:S06]  /*3ed0*/  UISETP.NE.AND UP0, UPT, UR10, URZ, UPT ;  /* 0x0000003f0a00728c */ /* 0x000fcc000bf05270 */
[----:B------:R-:W-:-:S13]  /*3ee0*/  PLOP3.LUT P2, PT, PT, PT, UP0, 0x80, 0x0 ;  /* 0x000000000000781c */ /* 0x000fda0003f4f008 */
[----:B-1----:R-:W-:Y:S05]  /*3ef0*/  @P2 BRA `(.L_x_29) ;  /* 0x00000000006c2947 */ /* 0x002fea0003800000 */
[----:B------:R-:W-:Y:S01]  /*3f00*/  LOP3.LUT P4, RZ, R2, 0x8, RZ, 0xc0, !PT ;  /* 0x0000000802ff7812 */ /* 0x000fe2000788c0ff */
[----:B------:R-:W2:Y:S04]  /*3f10*/  LDL R245, [R1+0x54] ;  /* 0x0000540001f57983 */ /* 0x000ea80000100800 */
[----:B------:R-:W3:Y:S04]  /*3f20*/  LDL R246, [R1+0x50] ;  /* 0x0000500001f67983 */ /* 0x000ee80000100800 */
[----:B------:R-:W4:Y:S04]  /*3f30*/  LDL R231, [R1+0x5c] ;  /* 0x00005c0001e77983 */ /* 0x000f280000100800 */
[----:B------:R-:W1:Y:S01]  /*3f40*/  @P4 LDC R10, c[0x0][0x288] ;  /* 0x0000a200ff0a4b82 */ /* 0x000e620000000800 */
[----:B------:R-:W4:Y:S07]  /*3f50*/  LDL R230, [R1+0x58] ;  /* 0x0000580001e67983 */ /* 0x000f2e0000100800 */
[----:B------:R-:W0:Y:S01]  /*3f60*/  @P4 LDC.64 R8, c[0x0][0x2e0] ;  /* 0x0000b800ff084b82 */ /* 0x000e220000000a00 */
[----:B-1----:R-:W-:-:S04]  /*3f70*/  @P4 IMAD R10, R252, R10, R229 ;  /* 0x0000000afc0a4224 */ /* 0x002fc800078e02e5 */
[----:B------:R-:W-:-:S04]  /*3f80*/  @P4 IMAD R10, R10, 0xc0, RZ ;  /* 0x000000c00a0a4824 */ /* 0x000fc800078e02ff */
[----:B0-----:R-:W-:-:S06]  /*3f90*/  @P4 IMAD.WIDE R8, R10, 0x2, R8 ;  /* 0x000000020a084825 */ /* 0x001fcc00078e0208 */
[----:B------:R-:W4:Y:S01]  /*3fa0*/  @P4 LDG.E.128 R8, desc[UR36][R8.64] ;  /* 0x0000002408084981 */ /* 0x000f22000c1e1d00 */
[----:B--2--5:R-:W-:Y:S01]  /*3fb0*/  HFMA2.MMA R105, R105, 1, 1, R245 ;  /* 0x3c003c0069697835 */ /* 0x024fe200000000f5 */
[----:B---3--:R-:W-:Y:S02]  /*3fc0*/  HADD2 R104, R104, R246 ;  /* 0x000000f668687230 */ /* 0x008fe40000000000 */
[----:B------:R-:W1:Y:S01]  /*3fd0*/  LDC R246, c[0x0][0x284] ;  /* 0x0000a100fff67b82 */ /* 0x000e620000000800 */
[----:B----4-:R-:W-:Y:S02]  /*3fe0*/  HADD2 R107, R107, R231 ;  /* 0x000000e76b6b7230 */ /* 0x010fe40000000000 */
[----:B------:R-:W-:Y:S01]  /*3ff0*/  HADD2 R106, R106, R230 ;  /* 0x000000e66a6a7230 */ /* 0x000fe20000000000 */
[----:B------:R-:W-:Y:S01]  /*4000*/  SHF.R.S32.HI R230, RZ, 0x1f, R3 ;  /* 0x0000001fffe67819 */ /* 0x000fe20000011403 */
[----:B------:R-:W-:Y:S01]  /*4010*/  @P4 HMUL2 R104, R104, R8 ;  /* 0x0000000868684232 */ /* 0x000fe20000000000 */
[----:B------:R-:W-:-:S02]  /*4020*/  @P4 HFMA2.MMA R105, R105, R9, -RZ ;  /* 0x0000000969694235 */ /* 0x000fc400001000ff */
[----:B------:R-:W0:Y:S01]  /*4030*/  @!P3 LDC.64 R8, c[0x0][0x248] ;  /* 0x00009200ff08bb82 */ /* 0x000e220000000a00 */
[----:B------:R-:W-:Y:S01]  /*4040*/  @P4 HMUL2 R106, R106, R10 ;  /* 0x0000000a6a6a4232 */ /* 0x000fe20000000000 */
[----:B------:R-:W-:Y:S01]  /*4050*/  @P4 HFMA2.MMA R107, R107, R11, -RZ ;  /* 0x0000000b6b6b4235 */ /* 0x000fe200001000ff */
[----:B------:R-:W-:-:S04]  /*4060*/  @!P3 IADD3 R10, P4, R3, R228, RZ ;  /* 0x000000e4030ab210 */ /* 0x000fc80007f9e0ff */
[----:B------:R-:W-:Y:S02]  /*4070*/  @!P3 LEA.HI.X.SX32 R11, R228, R230, 0x1, P4 ;  /* 0x000000e6e40bb211 */ /* 0x000fe400020f0eff */
[----:B0-----:R-:W-:-:S04]  /*4080*/  @!P3 LEA R8, P4, R10, R8, 0x1 ;  /* 0x000000080a08b211 */ /* 0x001fc800078808ff */
[----:B------:R-:W-:-:S05]  /*4090*/  @!P3 LEA.HI.X R9, R10, R9, R11, 0x1, P4 ;  /* 0x000000090a09b211 */ /* 0x000fca00020f0c0b */
[----:B-1----:R2:W-:Y:S04]  /*40a0*/  @!P3 STG.E.128 desc[UR36][R8.64], R104 ;  /* 0x000000680800b986 */ /* 0x0025e8000c101d24 */
.L_x_29:
[----:B------:R-:W-:Y:S05]  /*40b0*/  BSYNC B1 ;  /* 0x0000000000017941 */ /* 0x000fea0003800000 */
.L_x_28:
[----:B------:R-:W1:Y:S01]  /*40c0*/  LDC R228, c[0x0][0x288] ;  /* 0x0000a200ffe47b82 */ /* 0x000e620000000800 */
[----:B--2---:R-:W-:Y:S01]  /*40d0*/  MOV R9, 0xc0 ;  /* 0x000000c000097802 */ /* 0x004fe20000000f00 */
[----:B------:R-:W-:Y:S06]  /*40e0*/  BSSY B1, `(.L_x_30) ;  /* 0x0000031000017945 */ /* 0x000fec0003800000 */
[----:B------:R-:W2:Y:S01]  /*40f0*/  LDC.64 R10, c[0x0][0x2e0] ;  /* 0x0000b800ff0a7b82 */ /* 0x000ea20000000a00 */
[----:B-1----:R-:W-:-:S04]  /*4100*/  IMAD R8, R252, R228, R229 ;  /* 0x000000e4fc087224 */ /* 0x002fc800078e02e5 */
[----:B------:R-:W-:-:S04]  /*4110*/  IMAD R8, R8, R9, 0x8 ;  /* 0x0000000808087424 */ /* 0x000fc800078e0209 */
[----:B--2---:R-:W-:Y:S01]  /*4120*/  IMAD.WIDE R8, R8, 0x2, R10 ;  /* 0x0000000208087825 */ /* 0x004fe200078e020a */
[----:B------:R-:W-:Y:S06]  /*4130*/  @P1 BRA `(.L_x_31) ;  /* 0x0000000000ac1947 */ /* 0x000fec0003800000 */
[----:B------:R-:W1:Y:S01]  /*4140*/  LDC R229, c[0x0][0x284] ;  /* 0x0000a100ffe57b82 */ /* 0x000e620000000800 */
[----:B------:R-:W-:-:S04]  /*4150*/  IADD3 R10, R5, R246, RZ ;  /* 0x000000f6050a7210 */ /* 0x000fc80007ffe0ff */
[----:B------:R-:W-:Y:S01]  /*4160*/  SHF.L.U32 R245, R10, 0x3, RZ ;  /* 0x000000030af57819 */ /* 0x000fe200000006ff */
[----:B-1----:R-:W-:-:S05]  /*4170*/  IMAD R229, R229, 0xc0, RZ ;  /* 0x000000c0e5e57824 */ /* 0x002fca00078e02ff */
[----:B------:R-:W-:-:S13]  /*4180*/  ISETP.GE.AND P3, PT, R245, R229, PT ;  /* 0x000000e5f500720c */ /* 0x000fda0003f66270 */
[----:B------:R-:W2:Y:S01]  /*4190*/  @!P3 LDG.E R108, desc[UR36][R6.64] ;  /* 0x00000024066cb981 */ /* 0x000ea2000c1e1900 */
[----:B------:R-:W1:Y:S01]  /*41a0*/  @!P3 LDC.64 R10, c[0x0][0x248] ;  /* 0x00009200ff0abb82 */ /* 0x000e620000000a00 */
[----:B------:R-:W-:Y:S02]  /*41b0*/  @!P3 IMAD R109, R0, R246, RZ ;  /* 0x000000f6006db224 */ /* 0x000fe400078e02ff */
[----:B--2---:R-:W-:-:S04]  /*41c0*/  @!P3 IMAD R108, R108, R228, RZ ;  /* 0x000000e46c6cb224 */ /* 0x004fc800078e02ff */
[----:B------:R-:W-:-:S04]  /*41d0*/  @!P3 IMAD R108, R108, 0xc0, RZ ;  /* 0x000000c06c6cb824 */ /* 0x000fc800078e02ff */
[----:B------:R-:W-:-:S05]  /*41e0*/  @!P3 IMAD R108, R108, R246, R245 ;  /* 0x000000f66c6cb224 */ /* 0x000fca00078e02f5 */
[----:B------:R-:W-:Y:S02]  /*41f0*/  @!P3 SHF.R.S32.HI R110, RZ, 0x1f, R108 ;  /* 0x0000001fff6eb819 */ /* 0x000fe4000001146c */
[----:B------:R-:W-:-:S04]  /*4200*/  @!P3 IADD3 R108, P2, R109, R108, RZ ;  /* 0x0000006c6d6cb210 */ /* 0x000fc80007f5e0ff */
[----:B------:R-:W-:Y:S02]  /*4210*/  @!P3 LEA.HI.X.SX32 R109, R109, R110, 0x1, P2 ;  /* 0x0000006e6d6db211 */ /* 0x000fe400010f0eff */
[----:B------:R-:W-:Y:S02]  /*4220*/  CS2R R110, SRZ ;  /* 0x00000000006e7805 */ /* 0x000fe4000001ff00 */
[----:B-1----:R-:W-:-:S04]  /*4230*/  @!P3 LEA R10, P2, R108, R10, 0x1 ;  /* 0x0000000a6c0ab211 */ /* 0x002fc800078408ff */
[----:B------:R-:W-:Y:S02]  /*4240*/  @!P3 LEA.HI.X R11, R108, R11, R109, 0x1, P2 ;  /* 0x0000000b6c0bb211 */ /* 0x000fe400010f0c6d */
[----:B------:R-:W-:-:S06]  /*4250*/  CS2R R108, SRZ ;  /* 0x00000000006c7805 */ /* 0x000fcc000001ff00 */
[----:B------:R1:W5:Y:S01]  /*4260*/  @!P3 LDG.E.128 R108, desc[UR36][R10.64] ;  /* 0x000000240a6cb981 */ /* 0x000362000c1e1d00 */
[----:B------:R-:W-:-:S06]  /*4270*/  UISETP.NE.AND UP0, UPT, UR10, URZ, UPT ;  /* 0x0000003f0a00728c */ /* 0x000fcc000bf05270 */
[----:B------:R-:W-:-:S13]  /*4280*/  PLOP3.LUT P2, PT, PT, PT, UP0, 0x80, 0x0 ;  /* 0x000000000000781c */ /* 0x000fda0003f4f008 */
[----:B-1----:R-:W-:Y:S05]  /*4290*/  @P2 BRA `(.L_x_31) ;  /* 0x0000000000542947 */ /* 0x002fea0003800000 */
[----:B------:R-:W-:Y:S01]  /*42a0*/  LOP3.LUT P5, RZ, R2, 0x8, RZ, 0xc0, !PT ;  /* 0x0000000802ff7812 */ /* 0x000fe200078ac0ff */
[----:B------:R-:W2:-:S12]  /*42b0*/  LDL R11, [R1+0x40] ;  /* 0x00004000010b7983 */ /* 0x000e980000100800 */
[----:B------:R-:W3:Y:S01]  /*42c0*/  @P5 LDG.E.128 R228, desc[UR36][R8.64] ;  /* 0x0000002408e45981 */ /* 0x000ee2000c1e1d00 */
[----:B--2--5:R-:W-:Y:S02]  /*42d0*/  HADD2 R108, R108, R11 ;  /* 0x0000000b6c6c7230 */ /* 0x024fe40000000000 */
[----:B------:R-:W1:Y:S02]  /*42e0*/  @!P3 LDC.64 R10, c[0x0][0x248] ;  /* 0x00009200ff0abb82 */ /* 0x000e640000000a00 */
[----:B---3--:R-:W-:Y:S02]  /*42f0*/  @P5 HMUL2 R108, R108, R228 ;  /* 0x000000e46c6c5232 */ /* 0x008fe40000000000 */
[----:B------:R-:W2:Y:S02]  /*4300*/  LDL R228, [R1+0x44] ;  /* 0x0000440001e47983 */ /* 0x000ea40000100800 */
[----:B--2---:R-:W-:Y:S01]  /*4310*/  HFMA2.MMA R109, R109, 1, 1, R228 ;  /* 0x3c003c006d6d7835 */ /* 0x004fe200000000e4 */
[----:B------:R-:W-:-:S09]  /*4320*/  @!P3 IADD3 R228, P4, R3, R245, RZ ;  /* 0x000000f503e4b210 */ /* 0x000fd20007f9e0ff */
[----:B------:R-:W-:Y:S01]  /*4330*/  @P5 HMUL2 R109, R109, R229 ;  /* 0x000000e56d6d5232 */ /* 0x000fe20000000000 */
[----:B------:R-:W-:-:S04]  /*4340*/  SHF.R.S32.HI R229, RZ, 0x1f, R3 ;  /* 0x0000001fffe57819 */ /* 0x000fc80000011403 */
[----:B------:R-:W-:Y:S02]  /*4350*/  @!P3 LEA.HI.X.SX32 R229, R245, R229, 0x1, P4 ;  /* 0x000000e5f5e5b211 */ /* 0x000fe400020f0eff */
[----:B------:R-:W2:Y:S01]  /*4360*/  LDL R245, [R1+0x4c] ;  /* 0x00004c0001f57983 */ /* 0x000ea20000100800 */
[----:B-1----:R-:W-:-:S04]  /*4370*/  @!P3 LEA R10, P4, R228, R10, 0x1 ;  /* 0x0000000ae40ab211 */ /* 0x002fc800078808ff */
[----:B------:R-:W-:Y:S02]  /*4380*/  @!P3 LEA.HI.X R11, R228, R11, R229, 0x1, P4 ;  /* 0x0000000be40bb211 */ /* 0x000fe400020f0ce5 */
[----:B------:R-:W3:Y:S01]  /*4390*/  LDL R229, [R1+0x48] ;  /* 0x0000480001e57983 */ /* 0x000ee20000100800 */
[----:B--2---:R-:W-:Y:S01]  /*43a0*/  HFMA2.MMA R111, R111, 1, 1, R245 ;  /* 0x3c003c006f6f7835 */ /* 0x004fe200000000f5 */
[----:B---3--:R-:W-:-:S07]  /*43b0*/  HADD2 R110, R110, R229 ;  /* 0x000000e56e6e7230 */ /* 0x008fce0000000000 */
[----:B------:R-:W-:Y:S01]  /*43c0*/  @P5 HFMA2.MMA R111, R111, R231, -RZ ;  /* 0x000000e76f6f5235 */ /* 0x000fe200001000ff */
[----:B------:R-:W-:-:S06]  /*43d0*/  @P5 HMUL2 R110, R110, R230 ;  /* 0x000000e66e6e5232 */ /* 0x000fcc0000000000 */
[----:B------:R1:W-:Y:S04]  /*43e0*/  @!P3 STG.E.128 desc[UR36][R10.64], R108 ;  /* 0x0000006c0a00b986 */ /* 0x0003e8000c101d24 */
.L_x_31:
[----:B------:R-:W-:Y:S05]  /*43f0*/  BSYNC B1 ;  /* 0x0000000000017941 */ /* 0x000fea0003800000 */
.L_x_30:
[----:B------:R-:W-:Y:S04]  /*4400*/  BSSY B1, `(.L_x_32) ;  /* 0x000002e000017945 */ /* 0x000fe80003800000 */
[----:B------:R-:W-:Y:S05]  /*4410*/  @P1 BRA `(.L_x_33) ;  /* 0x0000000000b01947 */ /* 0x000fea0003800000 */
[----:B-1----:R-:W1:Y:S01]  /*4420*/  LDC R11, c[0x0][0x284] ;  /* 0x0000a100ff0b7b82 */ /* 0x002e620000000800 */
[----:B------:R-:W-:-:S05]  /*4430*/  LEA R10, R246, R5, 0x1 ;  /* 0x00000005f60a7211 */ /* 0x000fca00078e08ff */
[----:B------:R-:W-:Y:S02]  /*4440*/  IMAD.SHL.U32 R245, R10, 0x8, RZ ;  /* 0x000000080af57824 */ /* 0x000fe400078e00ff */
[----:B------:R-:W2:Y:S01]  /*4450*/  LDC R228, c[0x0][0x288] ;  /* 0x0000a200ffe47b82 */ /* 0x000ea20000000800 */
        /* <DEDUP_REMOVED lines=18> */
[----:B--2---:R-:W-:Y:S05]  /*4580*/  @P2 BRA `(.L_x_33) ;  /* 0x0000000000542947 */ /* 0x004fea0003800000 */
        /* <DEDUP_REMOVED lines=21> */
.L_x_33:
[----:B------:R-:W-:Y:S05]  /*46e0*/  BSYNC B1 ;  /* 0x0000000000017941 */ /* 0x000fea0003800000 */
.L_x_32:
[----:B------:R-:W-:Y:S04]  /*46f0*/  BSSY B1, `(.L_x_34) ;  /* 0x000002e000017945 */ /* 0x000fe80003800000 */
[----:B------:R-:W-:Y:S05]  /*4700*/  @P1 BRA `(.L_x_35) ;  /* 0x0000000000b01947 */ /* 0x000fea0003800000 */
[----:B-12---:R-:W1:Y:S01]  /*4710*/  LDC R11, c[0x0][0x284] ;  /* 0x0000a100ff0b7b82 */ /* 0x006e620000000800 */
[----:B------:R-:W-:-:S05]  /*4720*/  IMAD R10, R246, 0x3, R5 ;  /* 0x00000003f60a7824 */ /* 0x000fca00078e0205 */
[----:B------:R-:W-:Y:S02]  /*4730*/  SHF.L.U32 R245, R10, 0x3, RZ ;  /* 0x000000030af57819 */ /* 0x000fe400000006ff */
        /* <DEDUP_REMOVED lines=41> */
.L_x_35:
[----:B------:R-:W-:Y:S05]  /*49d0*/  BSYNC B1 ;  /* 0x0000000000017941 */ /* 0x000fea0003800000 */
.L_x_34:
[----:B------:R-:W-:Y:S04]  /*49e0*/  BSSY B1, `(.L_x_36) ;  /* 0x000002e000017945 */ /* 0x000fe80003800000 */
[----:B------:R-:W-:Y:S05]  /*49f0*/  @P1 BRA `(.L_x_37) ;  /* 0x0000000000b01947 */ /* 0x000fea0003800000 */
[----:B-12---:R-:W1:Y:S01]  /*4a00*/  LDC R11, c[0x0][0x284] ;  /* 0x0000a100ff0b7b82 */ /* 0x006e620000000800 */
[----:B------:R-:W-:-:S04]  /*4a10*/  LEA R10, R246, R5, 0x2 ;  /* 0x00000005f60a7211 */ /* 0x000fc800078e10ff */
[----:B------:R-:W-:-:S03]  /*4a20*/  SHF.L.U32 R245, R10, 0x3, RZ ;  /* 0x000000030af57819 */ /* 0x000fc600000006ff */
        /* <DEDUP_REMOVED lines=41> */
.L_x_37:
[----:B------:R-:W-:Y:S05]  /*4cc0*/  BSYNC B1 ;  /* 0x0000000000017941 */ /* 0x000fea0003800000 */
.L_x_36:
        /* <DEDUP_REMOVED lines=26> */
[----:B------:R-:W2:-:S12]  /*4e70*/  LDL R11, [R1] ;  /* 0x00000000010b7983 */ /* 0x000e980000100800 */
        /* <DEDUP_REMOVED lines=19> */
.L_x_39:
[----:B------:R-:W-:Y:S05]  /*4fb0*/  BSYNC B1 ;  /* 0x0000000000017941 */ /* 0x000fea0003800000 */
.L_x_38:
        /* <DEDUP_REMOVED lines=26> */
[----:B------:R-:W1:-:S12]  /*5160*/  @!P3 LDC.64 R10, c[0x0][0x248] ;  /* 0x00009200ff0abb82 */ /* 0x000e580000000a00 */
[----:B------:R-:W2:Y:S01]  /*5170*/  @P5 LDG.E.128 R228, desc[UR36][R8.64+0x50] ;  /* 0x0000502408e45981 */ /* 0x000ea2000c1e1d00 */
[----:B-----5:R-:W-:Y:S01]  /*5180*/  HFMA2.MMA R125, R125, 1, 1, R249 ;  /* 0x3c003c007d7d7835 */ /* 0x020fe200000000f9 */
[----:B------:R-:W-:Y:S01]  /*5190*/  HADD2 R124, R124, R248 ;  /* 0x000000f87c7c7230 */ /* 0x000fe20000000000 */
[----:B------:R-:W-:Y:S01]  /*51a0*/  HFMA2.MMA R127, R127, 1, 1, R251 ;  /* 0x3c003c007f7f7835 */ /* 0x000fe200000000fb */
[----:B------:R-:W-:Y:S02]  /*51b0*/  HADD2 R126, R126, R250 ;  /* 0x000000fa7e7e7230 */ /* 0x000fe40000000000 */
[----:B--2---:R-:W-:Y:S01]  /*51c0*/  @P5 HMUL2 R124, R124, R228 ;  /* 0x000000e47c7c5232 */ /* 0x004fe20000000000 */
[----:B------:R-:W-:-:S04]  /*51d0*/  @!P3 IADD3 R228, P4, R3, R245, RZ ;  /* 0x000000f503e4b210 */ /* 0x000fc80007f9e0ff */
[----:B------:R-:W-:Y:S01]  /*51e0*/  @P5 HMUL2 R125, R125, R229 ;  /* 0x000000e57d7d5232 */ /* 0x000fe20000000000 */
[----:B------:R-:W-:Y:S01]  /*51f0*/  SHF.R.S32.HI R229, RZ, 0x1f, R3 ;  /* 0x0000001fffe57819 */ /* 0x000fe20000011403 */
[----:B------:R-:W-:Y:S01]  /*5200*/  @P5 HFMA2.MMA R127, R127, R231, -RZ ;  /* 0x000000e77f7f5235 */ /* 0x000fe200001000ff */
[----:B------:R-:W-:Y:S02]  /*5210*/  @P5 HMUL2 R126, R126, R230 ;  /* 0x000000e67e7e5232 */ /* 0x000fe40000000000 */
[----:B------:R-:W-:Y:S02]  /*5220*/  @!P3 LEA.HI.X.SX32 R229, R245, R229, 0x1, P4 ;  /* 0x000000e5f5e5b211 */ /* 0x000fe400020f0eff */
[----:B-1----:R-:W-:-:S04]  /*5230*/  @!P3 LEA R10, P4, R228, R10, 0x1 ;  /* 0x0000000ae40ab211 */ /* 0x002fc800078808ff */
[----:B------:R-:W-:-:S05]  /*5240*/  @!P3 LEA.HI.X R11, R228, R11, R229, 0x1, P4 ;  /* 0x0000000be40bb211 */ /* 0x000fca00020f0ce5 */
[----:B------:R1:W-:Y:S04]  /*5250*/  @!P3 STG.E.128 desc[UR36][R10.64], R124 ;  /* 0x0000007c0a00b986 */ /* 0x0003e8000c101d24 */
.L_x_41:
[----:B------:R-:W-:Y:S05]  /*5260*/  BSYNC B1 ;  /* 0x0000000000017941 */ /* 0x000fea0003800000 */
.L_x_40:
        /* <DEDUP_REMOVED lines=42> */
.L_x_43:
[----:B------:R-:W-:Y:S05]  /*5510*/  BSYNC B1 ;  /* 0x0000000000017941 */ /* 0x000fea0003800000 */
.L_x_42:
[----:B------:R-:W-:Y:S04]  /*5520*/  BSSY B1, `(.L_x_44) ;  /* 0x000002a000017945 */ /* 0x000fe80003800000 */
[----:B------:R-:W-:Y:S05]  /*5530*/  @P1 BRA `(.L_x_45) ;  /* 0x0000000000a01947 */ /* 0x000fea0003800000 */
[----:B-12---:R-:W1:Y:S01]  /*5540*/  LDC R11, c[0x0][0x284] ;  /* 0x0000a100ff0b7b82 */ /* 0x006e620000000800 */
        /* <DEDUP_REMOVED lines=39> */
.L_x_45:
[----:B------:R-:W-:Y:S05]  /*57c0*/  BSYNC B1 ;  /* 0x0000000000017941 */ /* 0x000fea0003800000 */
.L_x_44:
        /* <DEDUP_REMOVED lines=42> */
.L_x_47:
[----:B------:R-:W-:Y:S05]  /*5a70*/  BSYNC B1 ;  /* 0x0000000000017941 */ /* 0x000fea0003800000 */
.L_x_46:
        /* <DEDUP_REMOVED lines=28> */
[----:B0----5:R-:W-:Y:S01]  /*5c40*/  HFMA2.MMA R141, R141, 1, 1, R17 ;  /* 0x3c003c008d8d7835 */ /* 0x021fe20000000011 */
        /* <DEDUP_REMOVED lines=13> */
.L_x_49:
[----:B------:R-:W-:Y:S05]  /*5d20*/  BSYNC B1 ;  /* 0x0000000000017941 */ /* 0x000fea0003800000 */
.L_x_48:
[----:B------:R-:W-:Y:S04]  /*5d30*/  BSSY B1, `(.L_x_50) ;  /* 0x000002a000017945 */ /* 0x000fe80003800000 */
[----:B------:R-:W-:Y:S05]  /*5d40*/  @P1 BRA `(.L_x_51) ;  /* 0x0000000000a01947 */ /* 0x000fea0003800000 */
[----:B012---:R-:W0:Y:S01]  /*5d50*/  LDC R11, c[0x0][0x284] ;  /* 0x0000a100ff0b7b82 */ /* 0x007e220000000800 */
[----:B------:R-:W-:-:S05]  /*5d60*/  IMAD R10, R246, 0xb, R5 ;  /* 0x0000000bf60a7824 */ /* 0x000fca00078e0205 */
[----:B------:R-:W-:Y:S02]  /*5d70*/  SHF.L.U32 R245, R10, 0x3, RZ ;  /* 0x000000030af57819 */ /* 0x000fe400000006ff */
[----:B------:R-:W1:Y:S01]  /*5d80*/  LDC R228, c[0x0][0x288] ;  /* 0x0000a200ffe47b82 */ /* 0x000e620000000800 */
[----:B0-----:R-:W-:-:S05]  /*5d90*/  IMAD R11, R11, 0xc0, RZ ;  /* 0x000000c00b0b7824 */ /* 0x001fca00078e02ff */
[----:B------:R-:W-:-:S13]  /*5da0*/  ISETP.GE.AND P3, PT, R245, R11, PT ;  /* 0x0000000bf500720c */ /* 0x000fda0003f66270 */
[----:B------:R-:W1:Y:S01]  /*5db0*/  @!P3 LDG.E R144, desc[UR36][R6.64] ;  /* 0x000000240690b981 */ /* 0x000e62000c1e1900 */
[----:B------:R-:W0:Y:S01]  /*5dc0*/  @!P3 LDC.64 R10, c[0x0][0x248] ;  /* 0x00009200ff0abb82 */ /* 0x000e220000000a00 */
[----:B------:R-:W-:Y:S02]  /*5dd0*/  @!P3 IMAD R145, R0, R246, RZ ;  /* 0x000000f60091b224 */ /* 0x000fe400078e02ff */
[----:B-1----:R-:W-:-:S04]  /*5de0*/  @!P3 IMAD R144, R144, R228, RZ ;  /* 0x000000e49090b224 */ /* 0x002fc800078e02ff */
[----:B------:R-:W-:-:S04]  /*5df0*/  @!P3 IMAD R144, R144, 0xc0, RZ ;  /* 0x000000c09090b824 */ /* 0x000fc800078e02ff */
[----:B------:R-:W-:-:S05]  /*5e00*/  @!P3 IMAD R144, R144, R246, R245 ;  /* 0x000000f69090b224 */ /* 0x000fca00078e02f5 */
[----:B------:R-:W-:Y:S02]  /*5e10*/  @!P3 SHF.R.S32.HI R146, RZ, 0x1f, R144 ;  /* 0x0000001fff92b819 */ /* 0x000fe40000011490 */
[----:B------:R-:W-:-:S04]  /*5e20*/  @!P3 IADD3 R144, P2, R145, R144, RZ ;  /* 0x000000909190b210 */ /* 0x000fc80007f5e0ff */
[----:B------:R-:W-:Y:S02]  /*5e30*/  @!P3 LEA.HI.X.SX32 R145, R145, R146, 0x1, P2 ;  /* 0x000000929191b211 */ /* 0x000fe400010f0eff */
[----:B------:R-:W-:Y:S02]  /*5e40*/  CS2R R146, SRZ ;  /* 0x0000000000927805 */ /* 0x000fe4000001ff00 */
[----:B0-----:R-:W-:-:S04]  /*5e50*/  @!P3 LEA R10, P2, R144, R10, 0x1 ;  /* 0x0000000a900ab211 */ /* 0x001fc800078408ff */
[----:B------:R-:W-:Y:S02]  /*5e60*/  @!P3 LEA.HI.X R11, R144, R11, R145, 0x1, P2 ;  /* 0x0000000b900bb211 */ /* 0x000fe400010f0c91 */
[----:B------:R-:W-:-:S06]  /*5e70*/  CS2R R144, SRZ ;  /* 0x0000000000907805 */ /* 0x000fcc000001ff00 */
[----:B------:R0:W5:Y:S01]  /*5e80*/  @!P3 LDG.E.128 R144, desc[UR36][R10.64] ;  /* 0x000000240a90b981 */ /* 0x000162000c1e1d00 */
[----:B------:R-:W-:-:S06]  /*5e90*/  UISETP.NE.AND UP0, UPT, UR10, URZ, UPT ;  /* 0x0000003f0a00728c */ /* 0x000fcc000bf05270 */
[----:B------:R-:W-:-:S13]  /*5ea0*/  PLOP3.LUT P2, PT, PT, PT, UP0, 0x80, 0x0 ;  /* 0x000000000000781c */ /* 0x000fda0003f4f008 */
[----:B0-----:R-:W-:Y:S05]  /*5eb0*/  @P2 BRA `(.L_x_51) ;  /* 0x0000000000442947 */ /* 0x001fea0003800000 */
[----:B------:R-:W-:Y:S01]  /*5ec0*/  LOP3.LUT P5, RZ, R2, 0x8, RZ, 0xc0, !PT ;  /* 0x0000000802ff7812 */ /* 0x000fe200078ac0ff */
[----:B------:R-:W0:-:S12]  /*5ed0*/  @!P3 LDC.64 R10, c[0x0][0x248] ;  /* 0x00009200ff0abb82 */ /* 0x000e180000000a00 */
        /* <DEDUP_REMOVED lines=12> */
[----:B0-----:R-:W-:-:S04]  /*5fa0*/  @!P3 LEA R10, P4, R228, R10, 0x1 ;  /* 0x0000000ae40ab211 */ /* 0x001fc800078808ff */
[----:B------:R-:W-:-:S05]  /*5fb0*/  @!P3 LEA.HI.X R11, R228, R11, R229, 0x1, P4 ;  /* 0x0000000be40bb211 */ /* 0x000fca00020f0ce5 */
[----:B------:R0:W-:Y:S04]  /*5fc0*/  @!P3 STG.E.128 desc[UR36][R10.64], R144 ;  /* 0x000000900a00b986 */ /* 0x0001e8000c101d24 */
.L_x_51:
[----:B------:R-:W-:Y:S05]  /*5fd0*/  BSYNC B1 ;  /* 0x0000000000017941 */ /* 0x000fea0003800000 */
.L_x_50:
        /* <DEDUP_REMOVED lines=42> */
.L_x_53:
[----:B------:R-:W-:Y:S05]  /*6280*/  BSYNC B1 ;  /* 0x0000000000017941 */ /* 0x000fea0003800000 */
.L_x_52:
        /* <DEDUP_REMOVED lines=42> */
.L_x_55:
[----:B------:R-:W-:Y:S05]  /*6530*/  BSYNC B1 ;  /* 0x0000000000017941 */ /* 0x000fea0003800000 */
.L_x_54:
        /* <DEDUP_REMOVED lines=28> */
[----:B----45:R-:W-:Y:S01]  /*6700*/  HFMA2.MMA R157, R157, 1, 1, R33 ;  /* 0x3c003c009d9d7835 */ /* 0x030fe20000000021 */
        /* <DEDUP_REMOVED lines=13> */
.L_x_57:
[----:B------:R-:W-:Y:S05]  /*67e0*/  BSYNC B1 ;  /* 0x0000000000017941 */ /* 0x000fea0003800000 */
.L_x_56:
        /* <DEDUP_REMOVED lines=42> */
.L_x_59:
[----:B------:R-:W-:Y:S05]  /*6a90*/  BSYNC B1 ;  /* 0x0000000000017941 */ /* 0x000fea0003800000 */
.L_x_58:
        /* <DEDUP_REMOVED lines=42> */
.L_x_61:
[----:B------:R-:W-:Y:S05]  /*6d40*/  BSYNC B1 ;  /* 0x0000000000017941 */ /* 0x000fea0003800000 */
.L_x_60:
        /* <DEDUP_REMOVED lines=42> */
.L_x_63:
[----:B------:R-:W-:Y:S05]  /*6ff0*/  BSYNC B1 ;  /* 0x0000000000017941 */ /* 0x000fea0003800000 */
.L_x_62:
        /* <DEDUP_REMOVED lines=42> */
.L_x_65:
[----:B------:R-:W-:Y:S05]  /*72a0*/  BSYNC B1 ;  /* 0x0000000000017941 */ /* 0x000fea0003800000 */
.L_x_64:
        /* <DEDUP_REMOVED lines=42> */
.L_x_67:
[----:B------:R-:W-:Y:S05]  /*7550*/  BSYNC B1 ;  /* 0x0000000000017941 */ /* 0x000fea0003800000 */
.L_x_66:
        /* <DEDUP_REMOVED lines=42> */
.L_x_69:
[----:B------:R-:W-:Y:S05]  /*7800*/  BSYNC B1 ;  /* 0x0000000000017941 */ /* 0x000fea0003800000 */
.L_x_68:
        /* <DEDUP_REMOVED lines=42> */
.L_x_71:
[----:B------:R-:W-:Y:S05]  /*7ab0*/  BSYNC B1 ;  /* 0x0000000000017941 */ /* 0x000fea0003800000 */
.L_x_70:
        /* <DEDUP_REMOVED lines=42> */
.L_x_73:
[----:B------:R-:W-:Y:S05]  /*7d60*/  BSYNC B1 ;  /* 0x0000000000017941 */ /* 0x000fea0003800000 */
.L_x_72:
[----:B------:R-:W-:Y:S04]  /*7d70*/  BSSY B1, `(.L_x_74) ;  /* 0x000002a000017945 */ /* 0x000fe80003800000 */
[----:B------:R-:W-:Y:S05]  /*7d80*/  @P1 BRA `(.L_x_75) ;  /* 0x0000000000a01947 */ /* 0x000fea0003800000 */
[----:B012---:R-:W0:Y:S01]  /*7d90*/  LDC R11, c[0x0][0x284] ;  /* 0x0000a100ff0b7b82 */ /* 0x007e220000000800 */
[----:B------:R-:W-:-:S04]  /*7da0*/  IMAD R10, R246, 0x17, R5 ;  /* 0x00000017f60a7824 */ /* 0x000fc800078e0205 */
[----:B------:R-:W-:-:S03]  /*7db0*/  IMAD.SHL.U32 R245, R10, 0x8, RZ ;  /* 0x000000080af57824 */ /* 0x000fc600078e00ff */
        /* <DEDUP_REMOVED lines=37> */
.L_x_75:
[----:B------:R-:W-:Y:S05]  /*8010*/  BSYNC B1 ;  /* 0x0000000000017941 */ /* 0x000fea0003800000 */
.L_x_74:
        /* <DEDUP_REMOVED lines=42> */
.L_x_77:
[----:B------:R-:W-:Y:S05]  /*82c0*/  BSYNC B1 ;  /* 0x0000000000017941 */ /* 0x000fea0003800000 */
.L_x_76:
        /* <DEDUP_REMOVED lines=42> */
.L_x_79:
[----:B------:R-:W-:Y:S05]  /*8570*/  BSYNC B1 ;  /* 0x0000000000017941 */ /* 0x000fea0003800000 */
.L_x_78:
        /* <DEDUP_REMOVED lines=42> */
.L_x_81:
[----:B------:R-:W-:Y:S05]  /*8820*/  BSYNC B1 ;  /* 0x0000000000017941 */ /* 0x000fea0003800000 */
.L_x_80:
        /* <DEDUP_REMOVED lines=42> */
.L_x_83:
[----:B------:R-:W-:Y:S05]  /*8ad0*/  BSYNC B1 ;  /* 0x0000000000017941 */ /* 0x000fea0003800000 */
.L_x_82:
        /* <DEDUP_REMOVED lines=42> */
.L_x_85:
[----:B------:R-:W-:Y:S05]  /*8d80*/  BSYNC B1 ;  /* 0x0000000000017941 */ /* 0x000fea0003800000 */
.L_x_84:
        /* <DEDUP_REMOVED lines=42> */
.L_x_87:
[----:B------:R-:W-:Y:S05]  /*9030*/  BSYNC B1 ;  /* 0x0000000000017941 */ /* 0x000fea0003800000 */
.L_x_86:
        /* <DEDUP_REMOVED lines=42> */
.L_x_89:
[----:B------:R-:W-:Y:S05]  /*92e0*/  BSYNC B1 ;  /* 0x0000000000017941 */ /* 0x000fea0003800000 */
.L_x_88:
        /* <DEDUP_REMOVED lines=9> */
[----:B------:R-:W-:Y:S01]  /*9380*/  @!P3 IMAD R11, R0, R246, RZ ;  /* 0x000000f6000bb224 */ /* 0x000fe200078e02ff */
[----:B------:R-:W-:Y:S01]  /*9390*/  CS2R R226, SRZ ;  /* 0x0000000000e27805 */ /* 0x000fe2000001ff00 */
[----:B-1----:R-:W-:Y:S02]  /*93a0*/  @!P3 IMAD R10, R6, R10, RZ ;  /* 0x0000000a060ab224 */ /* 0x002fe400078e02ff */
[----:B------:R-:W0:Y:S02]  /*93b0*/  @!P3 LDC.64 R6, c[0x0][0x248] ;  /* 0x00009200ff06bb82 */ /* 0x000e240000000a00 */
[----:B------:R-:W-:-:S04]  /*93c0*/  @!P3 IMAD R10, R10, 0xc0, RZ ;  /* 0x000000c00a0ab824 */ /* 0x000fc800078e02ff */
[----:B------:R-:W-:-:S05]  /*93d0*/  @!P3 IMAD R10, R10, R246, R5 ;  /* 0x000000f60a0ab224 */ /* 0x000fca00078e0205 */
[----:B------:R-:W-:Y:S02]  /*93e0*/  @!P3 SHF.R.S32.HI R224, RZ, 0x1f, R10 ;  /* 0x0000001fffe0b819 */ /* 0x000fe4000001140a */
[----:B------:R-:W-:-:S04]  /*93f0*/  @!P3 IADD3 R10, P2, R11, R10, RZ ;  /* 0x0000000a0b0ab210 */ /* 0x000fc80007f5e0ff */
[----:B------:R-:W-:Y:S02]  /*9400*/  @!P3 LEA.HI.X.SX32 R11, R11, R224, 0x1, P2 ;  /* 0x000000e00b0bb211 */ /* 0x000fe400010f0eff */
[----:B------:R-:W-:Y:S02]  /*9410*/  CS2R R224, SRZ ;  /* 0x0000000000e07805 */ /* 0x000fe4000001ff00 */
[----:B0-----:R-:W-:-:S04]  /*9420*/  @!P3 LEA R6, P2, R10, R6, 0x1 ;  /* 0x000000060a06b211 */ /* 0x001fc800078408ff */
[----:B------:R-:W-:-:S05]  /*9430*/  @!P3 LEA.HI.X R7, R10, R7, R11, 0x1, P2 ;  /* 0x000000070a07b211 */ /* 0x000fca00010f0c0b */
        /* <DEDUP_REMOVED lines=9> */
[----:B------:R-:W-:Y:S01]  /*94d0*/  SHF.R.S32.HI R228, RZ, 0x1f, R3 ;  /* 0x0000001fffe47819 */ /* 0x000fe20000011403 */
[----:B------:R-:W-:Y:S02]  /*94e0*/  HADD2 R224, R224, R100 ;  /* 0x00000064e0e07230 */ /* 0x000fe40000000000 */
[----:B------:R-:W-:Y:S02]  /*94f0*/  HADD2 R226, R226, R102 ;  /* 0x00000066e2e27230 */ /* 0x000fe40000000000 */
[----:B--2---:R-:W-:Y:S01]  /*9500*/  @P4 HMUL2 R224, R224, R8 ;  /* 0x00000008e0e04232 */ /* 0x004fe20000000000 */
[----:B------:R-:W-:Y:S01]  /*9510*/  @P4 HFMA2.MMA R225, R225, R9, -RZ ;  /* 0x00000009e1e14235 */ /* 0x000fe200001000ff */
[----:B------:R-:W-:Y:S01]  /*9520*/  @P4 HMUL2 R226, R226, R10 ;  /* 0x0000000ae2e24232 */ /* 0x000fe20000000000 */
[----:B------:R-:W-:Y:S01]  /*9530*/  @P4 HFMA2.MMA R227, R227, R11, -RZ ;  /* 0x0000000be3e34235 */ /* 0x000fe200001000ff */
[----:B------:R-:W-:-:S04]  /*9540*/  @!P3 IADD3 R8, P4, R3, R5, RZ ;  /* 0x000000050308b210 */ /* 0x000fc80007f9e0ff */
[----:B------:R-:W-:Y:S02]  /*9550*/  @!P3 LEA.HI.X.SX32 R5, R5, R228, 0x1, P4 ;  /* 0x000000e40505b211 */ /* 0x000fe400020f0eff */
[----:B0-----:R-:W-:-:S04]  /*9560*/  @!P3 LEA R6, P4, R8, R6, 0x1 ;  /* 0x000000060806b211 */ /* 0x001fc800078808ff */
[----:B------:R-:W-:-:S05]  /*9570*/  @!P3 LEA.HI.X R7, R8, R7, R5, 0x1, P4 ;  /* 0x000000070807b211 */ /* 0x000fca00020f0c05 */
[----:B------:R0:W-:Y:S04]  /*9580*/  @!P3 STG.E.128 desc[UR36][R6.64], R224 ;  /* 0x000000e00600b986 */ /* 0x0001e8000c101d24 */
.L_x_91:
[----:B------:R-:W-:Y:S05]  /*9590*/  BSYNC B1 ;  /* 0x0000000000017941 */ /* 0x000fea0003800000 */
.L_x_90:
[----:B------:R-:W-:Y:S04]  /*95a0*/  BSSY B1, `(.L_x_92) ;  /* 0x0000154000017945 */ /* 0x000fe80003800000 */
[----:B------:R-:W-:Y:S05]  /*95b0*/  @P1 BRA `(.L_x_93) ;  /* 0x0000001400481947 */ /* 0x000fea0003800000 */
[----:B------:R-:W3:Y:S04]  /*95c0*/  LDL R246, [R1+0x1e0] ;  /* 0x0001e00001f67983 */ /* 0x000ee80000100800 */
[----:B------:R-:W4:Y:S04]  /*95d0*/  LDL R245, [R1+0x1e4] ;  /* 0x0001e40001f57983 */ /* 0x000f280000100800 */
[----:B------:R-:W3:Y:S04]  /*95e0*/  LDL R231, [R1+0x1d0] ;  /* 0x0001d00001e77983 */ /* 0x000ee80000100800 */
[----:B------:R-:W3:Y:S04]  /*95f0*/  LDL R230, [R1+0x1d4] ;  /* 0x0001d40001e67983 */ /* 0x000ee80000100800 */
[----:B------:R-:W3:Y:S04]  /*9600*/  LDL R229, [R1+0x1c0] ;  /* 0x0001c00001e57983 */ /* 0x000ee80000100800 */
[----:B------:R-:W3:Y:S04]  /*9610*/  LDL R228, [R1+0x1c4] ;  /* 0x0001c40001e47983 */ /* 0x000ee80000100800 */
[----:B012---:R-:W2:Y:S04]  /*9620*/  LDL R11, [R1+0x1b0] ;  /* 0x0001b000010b7983 */ /* 0x007ea80000100800 */
[----:B------:R-:W2:Y:S04]  /*9630*/  LDL R10, [R1+0x1b4] ;  /* 0x0001b400010a7983 */ /* 0x000ea80000100800 */
[----:B------:R-:W2:Y:S04]  /*9640*/  LDL R9, [R1+0x1a0] ;  /* 0x0001a00001097983 */ /* 0x000ea80000100800 */
[----:B------:R-:W2:Y:S01]  /*9650*/  LDL R8, [R1+0x1a4] ;  /* 0x0001a40001087983 */ /* 0x000ea20000100800 */
[----:B------:R-:W-:Y:S01]  /*9660*/  ISETP.NE.U32.AND P1, PT, RZ, UR12, PT ;  /* 0x0000000cff007c0c */ /* 0x000fe2000bf25070 */
[----:B------:R-:W-:-:S02]  /*9670*/  ULDC UR4, c[0x0][0x298] ;  /* 0x0000a60000047ab9 */ /* 0x000fc40000000800 */
[----:B------:R0:W-:Y:S04]  /*9680*/  STL [R1+0x2b8], R30 ;  /* 0x0002b81e01007387 */ /* 0x0001e80000100800 */
[----:B0-----:R-:W4:Y:S04]  /*9690*/  LDL R30, [R1+0x1f4] ;  /* 0x0001f400011e7983 */ /* 0x001f280000100800 */
[----:B------:R0:W-:Y:S04]  /*96a0*/  STL [R1+0x2b4], R29 ;  /* 0x0002b41d01007387 */ /* 0x0001e80000100800 */
[----:B0-----:R-:W3:Y:S04]  /*96b0*/  LDL R29, [R1+0x1f0] ;  /* 0x0001f000011d7983 */ /* 0x001ee80000100800 */
[----:B------:R0:W-:Y:S04]  /*96c0*/  STL [R1+0x2b0], R28 ;  /* 0x0002b01c01007387 */ /* 0x0001e80000100800 */
[----:B0-----:R-:W2:Y:S04]  /*96d0*/  LDL R28, [R1+0x204] ;  /* 0x00020400011c7983 */ /* 0x001ea80000100800 */
[----:B------:R0:W-:Y:S04]  /*96e0*/  STL [R1+0x2ac], R27 ;  /* 0x0002ac1b01007387 */ /* 0x0001e80000100800 */
[----:B0-----:R-:W3:Y:S04]  /*96f0*/  LDL R27, [R1+0x200] ;  /* 0x00020000011b7983 */ /* 0x001ee80000100800 */
        /* <DEDUP_REMOVED lines=20> */
[----:B------:R-:W-:Y:S04]  /*9840*/  STL [R1+0x280], R16 ;  /* 0x0002801001007387 */ /* 0x000fe80000100800 */
[----:B------:R0:W-:Y:S04]  /*9850*/  STL [R1+0x27c], R3 ;  /* 0x00027c0301007387 */ /* 0x0001e80000100800 */
[----:B------:R1:W-:Y:S04]  /*9860*/  STL [R1+0x278], R2 ;  /* 0x0002780201007387 */ /* 0x0003e80000100800 */
[----:B------:R1:W-:Y:S04]  /*9870*/  STL [R1+0x274], R0 ;  /* 0x0002740001007387 */ /* 0x0003e80000100800 */
[----:B0-----:R-:W3:Y:S04]  /*9880*/  LDL R3, [R1+0x190] ;  /* 0x0001900001037983 */ /* 0x001ee80000100800 */
[----:B-1----:R-:W3:Y:S04]  /*9890*/  LDL R2, [R1+0x194] ;  /* 0x0001940001027983 */ /* 0x002ee80000100800 */
[----:B------:R-:W3:Y:S04]  /*98a0*/  LDL R16, [R1+0xd0] ;  /* 0x0000d00001107983 */ /* 0x000ee80000100800 */
[----:B------:R-:W3:Y:S01]  /*98b0*/  LDL R0, [R1+0xb4] ;  /* 0x0000b40001007983 */ /* 0x000ee20000100800 */
[----:B----45:R-:W-:-:S03]  /*98c0*/  HFMA2.MMA R7, R18, R105, -RZ ;  /* 0x0000006912077235 */ /* 0x030fc600001000ff */
[----:B------:R-:W4:Y:S07]  /*98d0*/  LDL R18, [R1+0xe0] ;  /* 0x0000e00001127983 */ /* 0x000f2e0000100800 */
[----:B--2---:R-:W-:Y:S02]  /*98e0*/  HFMA2 R7, R20, R109, R7 ;  /* 0x0000006d14077231 */ /* 0x004fe40000000007 */
[----:B------:R-:W2:Y:S01]  /*98f0*/  LDL R20, [R1+0x180] ;  /* 0x0001800001147983 */ /* 0x000ea20000100800 */
[----:B---3--:R-:W-:-:S02]  /*9900*/  HMUL2 R6, R17, R104 ;  /* 0x0000006811067232 */ /* 0x008fc40000000000 */
[----:B------:R-:W-:Y:S01]  /*9910*/  HFMA2 R7, R22, R13, R7 ;  /* 0x0000000d16077231 */ /* 0x000fe20000000007 */
[----:B------:R-:W3:Y:S03]  /*9920*/  LDL R17, [R1+0xe4] ;  /* 0x0000e40001117983 */ /* 0x000ee60000100800 */
[----:B------:R-:W-:Y:S01]  /*9930*/  HFMA2.MMA R6, R19, R108, R6 ;  /* 0x0000006c13067235 */ /* 0x000fe20000000006 */
[----:B------:R-:W-:Y:S01]  /*9940*/  HFMA2 R7, R24, R113, R7 ;  /* 0x0000007118077231 */ /* 0x000fe20000000007 */
[----:B------:R-:W4:Y:S04]  /*9950*/  LDL R19, [R1+0x184] ;  /* 0x0001840001137983 */ /* 0x000f280000100800 */
[----:B------:R-:W3:Y:S02]  /*9960*/  LDL R22, [R1+0x100] ;  /* 0x0001000001167983 */ /* 0x000ee40000100800 */
[----:B------:R-:W-:Y:S01]  /*9970*/  HFMA2.MMA R6, R21, R12, R6 ;  /* 0x0000000c15067235 */ /* 0x000fe20000000006 */
[----:B------:R-:W-:Y:S01]  /*9980*/  HFMA2 R7, R26, R117, R7 ;  /* 0x000000751a077231 */ /* 0x000fe20000000007 */
[----:B------:R-:W3:Y:S04]  /*9990*/  LDL R24, [R1+0x140] ;  /* 0x0001400001187983 */ /* 0x000ee80000100800 */
        /* <DEDUP_REMOVED lines=17> */
[----:B------:R-:W-:-:S02]  /*9ab0*/  HFMA2.MMA R6, R246, R128, R6 ;  /* 0x00000080f6067235 */ /* 0x000fc40000000006 */
[----:B------:R-:W3:Y:S04]  /*9ac0*/  LDL R246, [R1+0x130] ;  /* 0x0001300001f67983 */ /* 0x000ee80000100800 */
[----:B------:R-:W3:Y:S02]  /*9ad0*/  LDL R230, [R1+0x124] ;  /* 0x0001240001e67983 */ /* 0x000ee40000100800 */
[----:B------:R-:W-:Y:S02]  /*9ae0*/  HFMA2.MMA R6, R231, R132, R6 ;  /* 0x00000084e7067235 */ /* 0x000fe40000000006 */
[----:B------:R-:W3:Y:S06]  /*9af0*/  LDL R231, [R1+0x120] ;  /* 0x0001200001e77983 */ /* 0x000eec0000100800 */
[----:B------:R-:W-:-:S02]  /*9b00*/  HFMA2.MMA R6, R229, R136, R6 ;  /* 0x00000088e5067235 */ /* 0x000fc40000000006 */
[----:B------:R-:W3:Y:S06]  /*9b10*/  LDL R229, [R1+0x110] ;  /* 0x0001100001e57983 */ /* 0x000eec0000100800 */
[----:B------:R-:W-:Y:S01]  /*9b20*/  HFMA2.MMA R6, R11, R140, R6 ;  /* 0x0000008c0b067235 */ /* 0x000fe20000000006 */
[----:B------:R-:W-:Y:S01]  /*9b30*/  HFMA2 R7, R228, R137, R7 ;  /* 0x00000089e4077231 */ /* 0x000fe20000000007 */
[----:B------:R-:W3:Y:S06]  /*9b40*/  LDL R11, [R1+0xd4] ;  /* 0x0000d400010b7983 */ /* 0x000eec0000100800 */
[----:B------:R-:W-:Y:S01]  /*9b50*/  HFMA2.MMA R6, R9, R144, R6 ;  /* 0x0000009009067235 */ /* 0x000fe20000000006 */
[----:B------:R-:W-:Y:S01]  /*9b60*/  HFMA2 R7, R10, R141, R7 ;  /* 0x0000008d0a077231 */ /* 0x000fe20000000007 */
[----:B------:R-:W3:Y:S04]  /*9b70*/  LDL R228, [R1+0x114] ;  /* 0x0001140001e47983 */ /* 0x000ee80000100800 */
[----:B------:R-:W3:Y:S02]  /*9b80*/  LDL R10, [R1+0xc0] ;  /* 0x0000c000010a7983 */ /* 0x000ee40000100800 */
[----:B------:R-:W-:Y:S01]  /*9b90*/  HFMA2.MMA R6, R3, R148, R6 ;  /* 0x0000009403067235 */ /* 0x000fe20000000006 */
[----:B------:R-:W-:Y:S01]  /*9ba0*/  HFMA2 R7, R8, R145, R7 ;  /* 0x0000009108077231 */ /* 0x000fe20000000007 */
[----:B------:R-:W3:Y:S04]  /*9bb0*/  LDL R9, [R1+0xc4] ;  /* 0x0000c40001097983 */ /* 0x000ee80000100800 */
[----:B------:R-:W3:Y:S04]  /*9bc0*/  LDL R8, [R1+0xb0] ;  /* 0x0000b00001087983 */ /* 0x000ee80000100800 */
[----:B------:R-:W3:Y:S01]  /*9bd0*/  LDL R3, [R1+0xa0] ;  /* 0x0000a00001037983 */ /* 0x000ee20000100800 */
[----:B--2---:R-:W-:-:S03]  /*9be0*/  HFMA2.MMA R6, R20, R152, R6 ;  /* 0x0000009814067235 */ /* 0x004fc60000000006 */
[----:B------:R-:W2:Y:S01]  /*9bf0*/  LDL R20, [R1+0xf0] ;  /* 0x0000f00001147983 */ /* 0x000ea20000100800 */
[----:B------:R-:W-:-:S03]  /*9c00*/  HFMA2 R7, R2, R149, R7 ;  /* 0x0000009502077231 */ /* 0x000fc60000000007 */
[----:B------:R-:W2:Y:S01]  /*9c10*/  LDL R2, [R1+0xa4] ;  /* 0x0000a40001027983 */ /* 0x000ea20000100800 */
[----:B----4-:R-:W-:-:S03]  /*9c20*/  HFMA2 R7, R19, R153, R7 ;  /* 0x0000009913077231 */ /* 0x010fc60000000007 */
[----:B------:R-:W4:Y:S01]  /*9c30*/  LDL R19, [R1+0xf4] ;  /* 0x0000f40001137983 */ /* 0x000f220000100800 */
[----:B---3--:R-:W-:-:S03]  /*9c40*/  HFMA2.MMA R6, R30, R156, R6 ;  /* 0x0000009c1e067235 */ /* 0x008fc60000000006 */
[----:B------:R-:W5:Y:S05]  /*9c50*/  LDL.LU R30, [R1+0x2b8] ;  /* 0x0002b800011e7983 */ /* 0x000f6a0000300800 */
[----:B------:R-:W-:-:S08]  /*9c60*/  HFMA2.MMA R6, R28, R160, R6 ;  /* 0x000000a01c067235 */ /* 0x000fd00000000006 */
[----:B------:R-:W-:-:S08]  /*9c70*/  HFMA2.MMA R6, R26, R164, R6 ;  /* 0x000000a41a067235 */ /* 0x000fd00000000006 */
[----:B------:R-:W-:-:S08]  /*9c80*/  HFMA2.MMA R6, R24, R168, R6 ;  /* 0x000000a818067235 */ /* 0x000fd00000000006 */
[----:B------:R-:W-:-:S08]  /*9c90*/  HFMA2.MMA R6, R246, R172, R6 ;  /* 0x000000acf6067235 */ /* 0x000fd00000000006 */
[----:B------:R-:W-:-:S08]  /*9ca0*/  HFMA2.MMA R6, R231, R176, R6 ;  /* 0x000000b0e7067235 */ /* 0x000fd00000000006 */
[----:B------:R-:W-:-:S08]  /*9cb0*/  HFMA2.MMA R6, R229, R180, R6 ;  /* 0x000000b4e5067235 */ /* 0x000fd00000000006 */
[----:B------:R-:W-:Y:S01]  /*9cc0*/  HFMA2.MMA R6, R22, R184, R6 ;  /* 0x000000b816067235 */ /* 0x000fe20000000006 */
[----:B------:R-:W-:Y:S02]  /*9cd0*/  HFMA2 R7, R29, R157, R7 ;  /* 0x0000009d1d077231 */ /* 0x000fe40000000007 */
[----:B------:R-:W5:Y:S02]  /*9ce0*/  LDL.LU R29, [R1+0x2b4] ;  /* 0x0002b400011d7983 */ /* 0x000f640000300800 */
[----:B------:R-:W-:Y:S02]  /*9cf0*/  HFMA2 R7, R27, R161, R7 ;  /* 0x000000a11b077231 */ /* 0x000fe40000000007 */
[----:B------:R-:W5:Y:S02]  /*9d00*/  LDL.LU R28, [R1+0x2b0] ;  /* 0x0002b000011c7983 */ /* 0x000f640000300800 */
[----:B------:R-:W-:Y:S02]  /*9d10*/  HFMA2 R7, R25, R165, R7 ;  /* 0x000000a519077231 */ /* 0x000fe40000000007 */
[----:B------:R-:W5:Y:S02]  /*9d20*/  LDL.LU R27, [R1+0x2ac] ;  /* 0x0002ac00011b7983 */ /* 0x000f640000300800 */
[----:B------:R-:W-:-:S02]  /*9d30*/  HFMA2 R7, R23, R169, R7 ;  /* 0x000000a917077231 */ /* 0x000fc40000000007 */
[----:B------:R-:W5:Y:S04]  /*9d40*/  LDL.LU R26, [R1+0x2a8] ;  /* 0x0002a800011a7983 */ /* 0x000f680000300800 */
[----:B------:R-:W5:Y:S04]  /*9d50*/  LDL.LU R25, [R1+0x2a4] ;  /* 0x0002a40001197983 */ /* 0x000f680000300800 */
[----:B------:R-:W5:Y:S04]  /*9d60*/  LDL.LU R24, [R1+0x2a0] ;  /* 0x0002a00001187983 */ /* 0x000f680000300800 */
[----:B------:R-:W5:Y:S04]  /*9d70*/  LDL.LU R23, [R1+0x29c] ;  /* 0x00029c0001177983 */ /* 0x000f680000300800 */
[----:B------:R-:W3:Y:S01]  /*9d80*/  LDL R22, [R1+0x90] ;  /* 0x0000900001167983 */ /* 0x000ee20000100800 */
[----:B--2---:R-:W-:Y:S01]  /*9d90*/  HFMA2.MMA R6, R20, R188, R6 ;  /* 0x000000bc14067235 */ /* 0x004fe20000000006 */
[----:B------:R-:W-:-:S02]  /*9da0*/  HFMA2 R7, R245, R173, R7 ;  /* 0x000000adf5077231 */ /* 0x000fc40000000007 */
[----:B------:R-:W2:Y:S04]  /*9db0*/  LDL R229, [R1+0x238] ;  /* 0x0002380001e57983 */ /* 0x000ea80000100800 */
[----:B------:R-:W2:Y:S01]  /*9dc0*/  LDL R20, [R1+0x84] ;  /* 0x0000840001147983 */ /* 0x000ea20000100800 */
[----:B------:R-:W-:Y:S01]  /*9dd0*/  HFMA2.MMA R6, R18, R192, R6 ;  /* 0x000000c012067235 */ /* 0x000fe20000000006 */
[----:B------:R-:W-:Y:S02]  /*9de0*/  HFMA2 R7, R230, R177, R7 ;  /* 0x000000b1e6077231 */ /* 0x000fe40000000007 */
[----:B------:R-:W2:Y:S04]  /*9df0*/  LDL R245, [R1+0x248] ;  /* 0x0002480001f57983 */ /* 0x000ea80000100800 */
[----:B------:R-:W2:Y:S01]  /*9e00*/  LDL R18, [R1+0x70] ;  /* 0x0000700001127983 */ /* 0x000ea20000100800 */
[----:B------:R-:W-:Y:S01]  /*9e10*/  HFMA2.MMA R6, R16, R196, R6 ;  /* 0x000000c410067235 */ /* 0x000fe20000000006 */
[----:B------:R-:W-:-:S02]  /*9e20*/  HFMA2 R7, R228, R181, R7 ;  /* 0x000000b5e4077231 */ /* 0x000fc40000000007 */
[----:B------:R-:W2:Y:S04]  /*9e30*/  LDL R16, [R1+0x218] ;  /* 0x0002180001107983 */ /* 0x000ea80000100800 */
[----:B------:R-:W2:Y:S01]  /*9e40*/  LDL R246, [R1+0x74] ;  /* 0x0000740001f67983 */ /* 0x000ea20000100800 */
[----:B------:R-:W-:Y:S01]  /*9e50*/  HFMA2.MMA R6, R10, R200, R6 ;  /* 0x000000c80a067235 */ /* 0x000fe20000000006 */
[----:B------:R-:W-:Y:S02]  /*9e60*/  HFMA2 R7, R21, R185, R7 ;  /* 0x000000b915077231 */ /* 0x000fe40000000007 */
[----:B------:R-:W2:Y:S04]  /*9e70*/  LDL R228, [R1+0x228] ;  /* 0x0002280001e47983 */ /* 0x000ea80000100800 */
[----:B------:R-:W2:Y:S01]  /*9e80*/  LDL R10, [R1+0x208] ;  /* 0x00020800010a7983 */ /* 0x000ea20000100800 */
[----:B------:R-:W-:-:S03]  /*9e90*/  HFMA2.MMA R6, R8, R204, R6 ;  /* 0x000000cc08067235 */ /* 0x000fc60000000006 */
[----:B------:R-:W2:Y:S01]  /*9ea0*/  LDL R8, [R1+0x94] ;  /* 0x0000940001087983 */ /* 0x000ea20000100800 */
[----:B----4-:R-:W-:-:S03]  /*9eb0*/  HFMA2 R7, R19, R189, R7 ;  /* 0x000000bd13077231 */ /* 0x010fc60000000007 */
[----:B------:R-:W4:Y:S01]  /*9ec0*/  LDL R19, [R1+0x258] ;  /* 0x0002580001137983 */ /* 0x000f220000100800 */
[----:B------:R-:W-:-:S03]  /*9ed0*/  HFMA2 R7, R17, R193, R7 ;  /* 0x000000c111077231 */ /* 0x000fc60000000007 */
[----:B------:R-:W4:Y:S01]  /*9ee0*/  LDL R21, [R1+0x80] ;  /* 0x0000800001157983 */ /* 0x000f220000100800 */
[----:B------:R-:W-:-:S03]  /*9ef0*/  HFMA2 R7, R11, R197, R7 ;  /* 0x000000c50b077231 */ /* 0x000fc60000000007 */
[----:B------:R-:W4:Y:S01]  /*9f00*/  LDL R230, [R1+0x64] ;  /* 0x0000640001e67983 */ /* 0x000f220000100800 */
[----:B------:R-:W-:-:S03]  /*9f10*/  HFMA2 R7, R9, R201, R7 ;  /* 0x000000c909077231 */ /* 0x000fc60000000007 */
[----:B------:R-:W4:Y:S01]  /*9f20*/  LDL R231, [R1+0x60] ;  /* 0x0000600001e77983 */ /* 0x000f220000100800 */
[----:B------:R-:W-:-:S03]  /*9f30*/  HFMA2 R7, R0, R205, R7 ;  /* 0x000000cd00077231 */ /* 0x000fc60000000007 */
[----:B------:R-:W4:Y:S04]  /*9f40*/  LDL R0, [R1+0x1f8] ;  /* 0x0001f80001007983 */ /* 0x000f280000100800 */
[----:B------:R-:W4:Y:S04]  /*9f50*/  LDL R17, [R1+0x25c] ;  /* 0x00025c0001117983 */ /* 0x000f280000100800 */
[----:B------:R-:W4:Y:S04]  /*9f60*/  LDL R11, [R1+0x24c] ;  /* 0x00024c00010b7983 */ /* 0x000f280000100800 */
[----:B------:R-:W4:Y:S01]  /*9f70*/  LDL R9, [R1+0x23c] ;  /* 0x00023c0001097983 */ /* 0x000f220000100800 */
[----:B------:R-:W-:Y:S01]  /*9f80*/  HFMA2.MMA R6, R3, R208, R6 ;  /* 0x000000d003067235 */ /* 0x000fe20000000006 */
[----:B------:R-:W-:-:S02]  /*9f90*/  HFMA2 R7, R2, R209, R7 ;  /* 0x000000d102077231 */ /* 0x000fc40000000007 */
[----:B------:R-:W4:Y:S04]  /*9fa0*/  LDL R3, [R1+0x1e8] ;  /* 0x0001e80001037983 */ /* 0x000f280000100800 */
[----:B------:R-:W4:Y:S01]  /*9fb0*/  LDL R2, [R1+0x21c] ;  /* 0x00021c0001027983 */ /* 0x000f220000100800 */
[----:B---3--:R-:W-:-:S03]  /*9fc0*/  HFMA2.MMA R6, R22, R212, R6 ;  /* 0x000000d416067235 */ /* 0x008fc60000000006 */
[----:B------:R-:W5:Y:S01]  /*9fd0*/  LDL.LU R22, [R1+0x298] ;  /* 0x0002980001167983 */ /* 0x000f620000300800 */
[----:B--2---:R-:W-:-:S03]  /*9fe0*/  HFMA2 R7, R8, R213, R7 ;  /* 0x000000d508077231 */ /* 0x004fc60000000007 */
[----:B------:R-:W2:Y:S01]  /*9ff0*/  LDL R8, [R1+0x22c] ;  /* 0x00022c0001087983 */ /* 0x000ea20000100800 */
[----:B----4-:R-:W-:-:S06]  /*a000*/  HMUL2 R5, R19, R106 ;  /* 0x0000006a13057232 */ /* 0x010fcc0000000000 */
[----:B------:R-:W-:-:S10]  /*a010*/  HFMA2.MMA R5, R245, R110, R5 ;  /* 0x0000006ef5057235 */ /* 0x000fd40000000005 */
[----:B------:R-:W-:-:S06]  /*a020*/  HFMA2 R5, R229, R14, R5 ;  /* 0x0000000ee5057231 */ /* 0x000fcc0000000005 */
[----:B------:R-:W-:Y:S02]  /*a030*/  HFMA2.MMA R5, R228, R114, R5 ;  /* 0x00000072e4057235 */ /* 0x000fe40000000005 */
[----:B------:R-:W-:Y:S01]  /*a040*/  HFMA2.MMA R6, R21, R216, R6 ;  /* 0x000000d815067235 */ /* 0x000fe20000000006 */
[----:B------:R-:W-:Y:S01]  /*a050*/  HFMA2 R7, R20, R217, R7 ;  /* 0x000000d914077231 */ /* 0x000fe20000000007 */
[----:B------:R-:W5:Y:S04]  /*a060*/  LDL.LU R21, [R1+0x294] ;  /* 0x0002940001157983 */ /* 0x000f680000300800 */
[----:B------:R-:W5:Y:S02]  /*a070*/  LDL.LU R20, [R1+0x290] ;  /* 0x0002900001147983 */ /* 0x000f640000300800 */
[----:B------:R-:W-:Y:S01]  /*a080*/  HFMA2 R5, R16, R118, R5 ;  /* 0x0000007610057231 */ /* 0x000fe20000000005 */
[----:B------:R-:W-:Y:S01]  /*a090*/  HFMA2.MMA R6, R18, R220, R6 ;  /* 0x000000dc12067235 */ /* 0x000fe20000000006 */
[----:B------:R-:W5:Y:S02]  /*a0a0*/  LDL.LU R19, [R1+0x28c] ;  /* 0x00028c0001137983 */ /* 0x000f640000300800 */
[----:B------:R-:W-:-:S02]  /*a0b0*/  HFMA2 R5, R10, R122, R5 ;  /* 0x0000007a0a057231 */ /* 0x000fc40000000005 */
[----:B------:R-:W5:Y:S01]  /*a0c0*/  LDL.LU R18, [R1+0x288] ;  /* 0x0002880001127983 */ /* 0x000f620000300800 */
[----:B------:R-:W-:Y:S02]  /*a0d0*/  HFMA2 R7, R246, R221, R7 ;  /* 0x000000ddf6077231 */ /* 0x000fe40000000007 */
[----:B------:R-:W-:Y:S01]  /*a0e0*/  HFMA2 R5, R0, R126, R5 ;  /* 0x0000007e00057231 */ /* 0x000fe20000000005 */
[----:B------:R-:W3:Y:S04]  /*a0f0*/  LDL R245, [R1+0x1ec] ;  /* 0x0001ec0001f57983 */ /* 0x000ee80000100800 */
[----:B------:R-:W4:Y:S01]  /*a100*/  LDL R0, [R1+0x20c] ;  /* 0x00020c0001007983 */ /* 0x000f220000100800 */
[----:B------:R-:W-:Y:S01]  /*a110*/  HFMA2.MMA R7, R230, R225, R7 ;  /* 0x000000e1e6077235 */ /* 0x000fe20000000007 */
[----:B------:R-:W-:-:S02]  /*a120*/  HFMA2 R6, R231, R224, R6 ;  /* 0x000000e0e7067231 */ /* 0x000fc40000000006 */
[----:B------:R-:W3:Y:S04]  /*a130*/  LDL R230, [R1+0x1dc] ;  /* 0x0001dc0001e67983 */ /* 0x000ee80000100800 */
[----:B------:R-:W3:Y:S03]  /*a140*/  LDL R228, [R1+0x1cc] ;  /* 0x0001cc0001e47983 */ /* 0x000ee60000100800 */
[----:B------:R-:W-:Y:S01]  /*a150*/  HADD2 R6, R6, R7 ;  /* 0x0000000706067230 */ /* 0x000fe20000000000 */
[----:B------:R-:W3:Y:S01]  /*a160*/  LDL R246, [R1+0x1b8] ;  /* 0x0001b80001f67983 */ /* 0x000ee20000100800 */
[----:B------:R-:W-:-:S03]  /*a170*/  HMUL2 R7, R17, R107 ;  /* 0x0000006b11077232 */ /* 0x000fc60000000000 */
[----:B------:R-:W3:Y:S03]  /*a180*/  LDL R17, [R1+0x1c8] ;  /* 0x0001c80001117983 */ /* 0x000ee60000100800 */
[----:B------:R-:W-:Y:S01]  /*a190*/  HFMA2.MMA R7, R11, R111, R7 ;  /* 0x0000006f0b077235 */ /* 0x000fe20000000007 */
[----:B------:R-:W3:Y:S04]  /*a1a0*/  LDL R231, [R1+0x1a8] ;  /* 0x0001a80001e77983 */ /* 0x000ee80000100800 */
[----:B------:R-:W3:Y:S03]  /*a1b0*/  LDL R11, [R1+0x1bc] ;  /* 0x0001bc00010b7983 */ /* 0x000ee60000100800 */
[----:B------:R-:W-:Y:S01]  /*a1c0*/  HFMA2.MMA R7, R9, R15, R7 ;  /* 0x0000000f09077235 */ /* 0x000fe20000000007 */
[----:B------:R-:W3:Y:S04]  /*a1d0*/  LDL R229, [R1+0x198] ;  /* 0x0001980001e57983 */ /* 0x000ee80000100800 */
[----:B------:R-:W3:Y:S04]  /*a1e0*/  LDL R9, [R1+0x1d8] ;  /* 0x0001d80001097983 */ /* 0x000ee80000100800 */
[----:B------:R-:W3:Y:S04]  /*a1f0*/  LDL R16, [R1+0x188] ;  /* 0x0001880001107983 */ /* 0x000ee80000100800 */
[----:B------:R-:W3:Y:S01]  /*a200*/  LDL R10, [R1+0x168] ;  /* 0x00016800010a7983 */ /* 0x000ee20000100800 */
[----:B--2---:R-:W-:-:S03]  /*a210*/  HFMA2.MMA R7, R8, R115, R7 ;  /* 0x0000007308077235 */ /* 0x004fc60000000007 */
[----:B------:R-:W2:Y:S05]  /*a220*/  LDL R8, [R1+0x1fc] ;  /* 0x0001fc0001087983 */ /* 0x000eaa0000100800 */
[----:B------:R-:W-:Y:S02]  /*a230*/  HFMA2.MMA R7, R2, R119, R7 ;  /* 0x0000007702077235 */ /* 0x000fe40000000007 */
[----:B------:R-:W2:Y:S01]  /*a240*/  LDL R2, [R1+0x1ac] ;  /* 0x0001ac0001027983 */ /* 0x000ea20000100800 */
[----:B------:R-:W-:-:S03]  /*a250*/  HFMA2 R5, R3, R130, R5 ;  /* 0x0000008203057231 */ /* 0x000fc60000000005 */
[----:B------:R-:W2:Y:S02]  /*a260*/  LDL R3, [R1+0x178] ;  /* 0x0001780001037983 */ /* 0x000ea40000100800 */
[----:B----4-:R-:W-:Y:S02]  /*a270*/  HFMA2.MMA R7, R0, R123, R7 ;  /* 0x0000007b00077235 */ /* 0x010fe40000000007 */
[----:B------:R-:W4:Y:S01]  /*a280*/  LDL R0, [R1+0x158] ;  /* 0x0001580001007983 */ /* 0x000f220000100800 */
[----:B---3--:R-:W-:-:S03]  /*a290*/  HFMA2 R5, R9, R134, R5 ;  /* 0x0000008609057231 */ /* 0x008fc60000000005 */
[----:B------:R-:W3:Y:S01]  /*a2a0*/  LDL R9, [R1+0x19c] ;  /* 0x00019c0001097983 */ /* 0x000ee20000100800 */
[----:B------:R-:W-:-:S03]  /*a2b0*/  HFMA2 R5, R17, R138, R5 ;  /* 0x0000008a11057231 */ /* 0x000fc60000000005 */
[----:B------:R-:W5:Y:S01]  /*a2c0*/  LDL.LU R17, [R1+0x284] ;  /* 0x0002840001117983 */ /* 0x000f620000300800 */
[----:B--2---:R-:W-:-:S03]  /*a2d0*/  HFMA2.MMA R7, R8, R127, R7 ;  /* 0x0000007f08077235 */ /* 0x004fc60000000007 */
[----:B------:R-:W2:Y:S05]  /*a2e0*/  LDL R8, [R1+0x18c] ;  /* 0x00018c0001087983 */ /* 0x000eaa0000100800 */
[----:B------:R-:W-:Y:S01]  /*a2f0*/  HFMA2.MMA R7, R245, R131, R7 ;  /* 0x00000083f5077235 */ /* 0x000fe20000000007 */
[----:B------:R-:W-:Y:S01]  /*a300*/  HFMA2 R5, R246, R142, R5 ;  /* 0x0000008ef6057231 */ /* 0x000fe20000000005 */
[----:B------:R-:W2:Y:S06]  /*a310*/  LDL R245, [R1+0x118] ;  /* 0x0001180001f57983 */ /* 0x000eac0000100800 */
[----:B------:R-:W-:Y:S01]  /*a320*/  HFMA2.MMA R7, R230, R135, R7 ;  /* 0x00000087e6077235 */ /* 0x000fe20000000007 */
[----:B------:R-:W-:Y:S01]  /*a330*/  HFMA2 R5, R231, R146, R5 ;  /* 0x00000092e7057231 */ /* 0x000fe20000000005 */
[----:B------:R-:W2:Y:S04]  /*a340*/  LDL R246, [R1+0x128] ;  /* 0x0001280001f67983 */ /* 0x000ea80000100800 */
[----:B------:R-:W2:Y:S02]  /*a350*/  LDL R230, [R1+0x108] ;  /* 0x0001080001e67983 */ /* 0x000ea40000100800 */
        /* <DEDUP_REMOVED lines=8> */
[----:B------:R-:W-:-:S02]  /*a3e0*/  HFMA2.MMA R7, R2, R147, R7 ;  /* 0x0000009302077235 */ /* 0x000fc40000000007 */
[----:B------:R-:W2:Y:S01]  /*a3f0*/  LDL R2, [R1+0x17c] ;  /* 0x00017c0001027983 */ /* 0x000ea20000100800 */
[----:B------:R-:W-:-:S03]  /*a400*/  HFMA2 R5, R3, R158, R5 ;  /* 0x0000009e03057231 */ /* 0x000fc60000000005 */
[----:B------:R-:W2:Y:S01]  /*a410*/  LDL R3, [R1+0x148] ;  /* 0x0001480001037983 */ /* 0x000ea20000100800 */
[----:B------:R-:W-:-:S03]  /*a420*/  HFMA2 R5, R10, R162, R5 ;  /* 0x000000a20a057231 */ /* 0x000fc60000000005 */
[----:B------:R-:W2:Y:S01]  /*a430*/  LDL R16, [R1+0x138] ;  /* 0x0001380001107983 */ /* 0x000ea20000100800 */
[----:B----4-:R-:W-:-:S03]  /*a440*/  HFMA2 R5, R0, R166, R5 ;  /* 0x000000a600057231 */ /* 0x010fc60000000005 */
[----:B------:R-:W4:Y:S04]  /*a450*/  LDL R0, [R1+0x16c] ;  /* 0x00016c0001007983 */ /* 0x000f280000100800 */
[----:B------:R-:W4:Y:S01]  /*a460*/  LDL R10, [R1+0x11c] ;  /* 0x00011c00010a7983 */ /* 0x000f220000100800 */
[----:B---3--:R-:W-:-:S03]  /*a470*/  HFMA2.MMA R7, R9, R151, R7 ;  /* 0x0000009709077235 */ /* 0x008fc60000000007 */
[----:B------:R-:W3:Y:S05]  /*a480*/  LDL R9, [R1+0x12c] ;  /* 0x00012c0001097983 */ /* 0x000eea0000100800 */
[----:B--2---:R-:W-:Y:S02]  /*a490*/  HFMA2.MMA R7, R8, R155, R7 ;  /* 0x0000009b08077235 */ /* 0x004fe40000000007 */
[----:B------:R-:W2:Y:S06]  /*a4a0*/  LDL R8, [R1+0xe8] ;  /* 0x0000e80001087983 */ /* 0x000eac0000100800 */
[----:B------:R-:W-:-:S02]  /*a4b0*/  HFMA2.MMA R7, R2, R159, R7 ;  /* 0x0000009f02077235 */ /* 0x000fc40000000007 */
[----:B------:R-:W2:Y:S06]  /*a4c0*/  LDL R2, [R1+0x10c] ;  /* 0x00010c0001027983 */ /* 0x000eac0000100800 */
[----:B----4-:R-:W-:-:S08]  /*a4d0*/  HFMA2.MMA R7, R0, R163, R7 ;  /* 0x000000a300077235 */ /* 0x010fd00000000007 */
[----:B------:R-:W-:Y:S01]  /*a4e0*/  HFMA2.MMA R7, R11, R167, R7 ;  /* 0x000000a70b077235 */ /* 0x000fe20000000007 */
[----:B------:R-:W-:Y:S02]  /*a4f0*/  HFMA2 R5, R3, R170, R5 ;  /* 0x000000aa03057231 */ /* 0x000fe40000000005 */
[----:B------:R-:W4:Y:S05]  /*a500*/  LDL R3, [R1+0xd8] ;  /* 0x0000d80001037983 */ /* 0x000f2a0000100800 */
[----:B------:R-:W-:Y:S01]  /*a510*/  HFMA2.MMA R7, R231, R171, R7 ;  /* 0x000000abe7077235 */ /* 0x000fe20000000007 */
[----:B------:R-:W-:Y:S02]  /*a520*/  HFMA2 R5, R16, R174, R5 ;  /* 0x000000ae10057231 */ /* 0x000fe40000000005 */
[----:B------:R-:W5:Y:S04]  /*a530*/  LDL.LU R16, [R1+0x280] ;  /* 0x0002800001107983 */ /* 0x000f680000300800 */
[----:B------:R-:W4:Y:S01]  /*a540*/  LDL R0, [R1+0xc8] ;  /* 0x0000c80001007983 */ /* 0x000f220000100800 */
[----:B------:R-:W-:-:S03]  /*a550*/  HFMA2.MMA R7, R229, R175, R7 ;  /* 0x000000afe5077235 */ /* 0x000fc60000000007 */
[----:B------:R-:W4:Y:S01]  /*a560*/  LDL R11, [R1+0xfc] ;  /* 0x0000fc00010b7983 */ /* 0x000f220000100800 */
[----:B------:R-:W-:-:S03]  /*a570*/  HFMA2 R5, R246, R178, R5 ;  /* 0x000000b2f6057231 */ /* 0x000fc60000000005 */
[----:B------:R-:W4:Y:S01]  /*a580*/  LDL R246, [R1+0x88] ;  /* 0x0000880001f67983 */ /* 0x000f220000100800 */
[----:B---3--:R-:W-:-:S03]  /*a590*/  HFMA2.MMA R7, R9, R179, R7 ;  /* 0x000000b309077235 */ /* 0x008fc60000000007 */
[----:B------:R-:W3:Y:S01]  /*a5a0*/  LDL R9, [R1+0xb8] ;  /* 0x0000b80001097983 */ /* 0x000ee20000100800 */
[----:B------:R-:W-:-:S03]  /*a5b0*/  HFMA2 R5, R245, R182, R5 ;  /* 0x000000b6f5057231 */ /* 0x000fc60000000005 */
[----:B------:R-:W3:Y:S01]  /*a5c0*/  LDL R245, [R1+0xbc] ;  /* 0x0000bc0001f57983 */ /* 0x000ee20000100800 */
[----:B------:R-:W-:Y:S01]  /*a5d0*/  HFMA2 R5, R230, R186, R5 ;  /* 0x000000bae6057231 */ /* 0x000fe20000000005 */
[----:B------:R-:W-:Y:S02]  /*a5e0*/  HFMA2.MMA R7, R10, R183, R7 ;  /* 0x000000b70a077235 */ /* 0x000fe40000000007 */
[----:B------:R-:W3:Y:S01]  /*a5f0*/  LDL R10, [R1+0xcc] ;  /* 0x0000cc00010a7983 */ /* 0x000ee20000100800 */
[----:B------:R-:W-:-:S03]  /*a600*/  HFMA2 R5, R228, R190, R5 ;  /* 0x000000bee4057231 */ /* 0x000fc60000000005 */
[----:B------:R-:W3:Y:S04]  /*a610*/  LDL R230, [R1+0xac] ;  /* 0x0000ac0001e67983 */ /* 0x000ee80000100800 */
[----:B------:R-:W3:Y:S04]  /*a620*/  LDL R228, [R1+0x9c] ;  /* 0x00009c0001e47983 */ /* 0x000ee80000100800 */
[----:B------:R-:W3:Y:S04]  /*a630*/  LDL R231, [R1+0x78] ;  /* 0x0000780001e77983 */ /* 0x000ee80000100800 */
[----:B------:R-:W3:Y:S01]  /*a640*/  LDL R229, [R1+0x68] ;  /* 0x0000680001e57983 */ /* 0x000ee20000100800 */
[----:B--2---:R-:W-:-:S03]  /*a650*/  HFMA2 R5, R8, R194, R5 ;  /* 0x000000c208057231 */ /* 0x004fc60000000005 */
[----:B------:R-:W2:Y:S01]  /*a660*/  LDL R8, [R1+0xec] ;  /* 0x0000ec0001087983 */ /* 0x000ea20000100800 */
[----:B------:R-:W-:-:S03]  /*a670*/  HFMA2.MMA R7, R2, R187, R7 ;  /* 0x000000bb02077235 */ /* 0x000fc60000000007 */
[----:B------:R-:W2:Y:S01]  /*a680*/  LDL R2, [R1+0xdc] ;  /* 0x0000dc0001027983 */ /* 0x000ea20000100800 */
[----:B----4-:R-:W-:-:S03]  /*a690*/  HFMA2 R5, R3, R198, R5 ;  /* 0x000000c603057231 */ /* 0x010fc60000000005 */
[----:B------:R-:W4:Y:S01]  /*a6a0*/  LDL R3, [R1+0xa8] ;  /* 0x0000a80001037983 */ /* 0x000f220000100800 */
[----:B------:R-:W-:-:S03]  /*a6b0*/  HFMA2 R5, R0, R202, R5 ;  /* 0x000000ca00057231 */ /* 0x000fc60000000005 */
[----:B------:R-:W4:Y:S01]  /*a6c0*/  LDL R0, [R1+0x98] ;  /* 0x0000980001007983 */ /* 0x000f220000100800 */
[----:B------:R-:W-:-:S03]  /*a6d0*/  HFMA2.MMA R7, R11, R191, R7 ;  /* 0x000000bf0b077235 */ /* 0x000fc60000000007 */
[----:B------:R-:W4:Y:S01]  /*a6e0*/  LDL R11, [R1+0x8c] ;  /* 0x00008c00010b7983 */ /* 0x000f220000100800 */
[----:B---3--:R-:W-:-:S03]  /*a6f0*/  HFMA2 R5, R9, R206, R5 ;  /* 0x000000ce09057231 */ /* 0x008fc60000000005 */
[----:B------:R-:W3:Y:S01]  /*a700*/  LDL R9, [R1+0x7c] ;  /* 0x00007c0001097983 */ /* 0x000ee20000100800 */
[----:B--2---:R-:W-:-:S03]  /*a710*/  HFMA2.MMA R7, R8, R195, R7 ;  /* 0x000000c308077235 */ /* 0x004fc60000000007 */
[----:B------:R-:W2:Y:S05]  /*a720*/  LDL R8, [R1+0x6c] ;  /* 0x00006c0001087983 */ /* 0x000eaa0000100800 */
[----:B------:R-:W-:-:S08]  /*a730*/  HFMA2.MMA R7, R2, R199, R7 ;  /* 0x000000c702077235 */ /* 0x000fd00000000007 */
[----:B------:R-:W-:-:S08]  /*a740*/  HFMA2.MMA R7, R10, R203, R7 ;  /* 0x000000cb0a077235 */ /* 0x000fd00000000007 */
[----:B------:R-:W-:-:S08]  /*a750*/  HFMA2.MMA R7, R245, R207, R7 ;  /* 0x000000cff5077235 */ /* 0x000fd00000000007 */
[----:B------:R-:W-:Y:S01]  /*a760*/  HFMA2.MMA R7, R230, R211, R7 ;  /* 0x000000d3e6077235 */ /* 0x000fe20000000007 */
[----:B----4-:R-:W-:Y:S01]  /*a770*/  HFMA2 R5, R3, R210, R5 ;  /* 0x000000d203057231 */ /* 0x010fe20000000005 */
[----:B------:R-:W-:Y:S01]  /*a780*/  ISETP.NE.AND.EX P1, PT, RZ, UR13, PT, P1 ;  /* 0x0000000dff007c0c */ /* 0x000fe2000bf25310 */
[----:B------:R-:W5:Y:S04]  /*a790*/  LDL.LU R3, [R1+0x27c] ;  /* 0x00027c0001037983 */ /* 0x000f680000300800 */
[----:B------:R-:W5:Y:S01]  /*a7a0*/  LDL.LU R2, [R1+0x278] ;  /* 0x0002780001027983 */ /* 0x000f620000300800 */
[----:B------:R-:W-:Y:S01]  /*a7b0*/  HFMA2.MMA R7, R228, R215, R7 ;  /* 0x000000d7e4077235 */ /* 0x000fe20000000007 */
[----:B------:R-:W-:Y:S02]  /*a7c0*/  HFMA2 R5, R0, R214, R5 ;  /* 0x000000d600057231 */ /* 0x000fe40000000005 */
[----:B------:R-:W5:Y:S02]  /*a7d0*/  LDL.LU R0, [R1+0x274] ;  /* 0x0002740001007983 */ /* 0x000f640000300800 */
[----:B------:R-:W-:-:S02]  /*a7e0*/  HFMA2 R5, R246, R218, R5 ;  /* 0x000000daf6057231 */ /* 0x000fc40000000005 */
[----:B------:R-:W4:Y:S03]  /*a7f0*/  LDL R10, [R1+0x260] ;  /* 0x00026000010a7983 */ /* 0x000f260000100800 */
[----:B------:R-:W-:Y:S02]  /*a800*/  HFMA2 R7, R11, R219, R7 ;  /* 0x000000db0b077231 */ /* 0x000fe40000000007 */
[----:B------:R-:W-:Y:S01]  /*a810*/  HFMA2 R5, R231, R222, R5 ;  /* 0x000000dee7057231 */ /* 0x000fe20000000005 */
[----:B------:R-:W0:Y:S03]  /*a820*/  LDC R11, c[0x0][0x2c0] ;  /* 0x0000b000ff0b7b82 */ /* 0x000e260000000800 */
[----:B---3--:R-:W-:Y:S02]  /*a830*/  HFMA2.MMA R7, R9, R223, R7 ;  /* 0x000000df09077235 */ /* 0x008fe40000000007 */
[----:B------:R-:W1:Y:S01]  /*a840*/  S2R R9, SR_CTAID.X ;  /* 0x0000000000097919 */ /* 0x000e620000002500 */
[----:B------:R-:W-:-:S04]  /*a850*/  HFMA2 R5, R229, R226, R5 ;  /* 0x000000e2e5057231 */ /* 0x000fc80000000005 */
[----:B------:R-:W-:Y:S02]  /*a860*/  HADD2 R5, R6, R5 ;  /* 0x0000000506057230 */ /* 0x000fe40000000000 */
[----:B------:R-:W1:Y:S01]  /*a870*/  @P1 LDC R6, c[0x0][0x2d0] ;  /* 0x0000b400ff061b82 */ /* 0x000e620000000800 */
[----:B--2---:R-:W-:-:S04]  /*a880*/  HFMA2 R7, R8, R227, R7 ;  /* 0x000000e308077231 */ /* 0x004fc80000000007 */
[----:B------:R-:W-:-:S05]  /*a890*/  HADD2 R5, R5, R7 ;  /* 0x0000000705057230 */ /* 0x000fca0000000000 */
[--C-:B------:R-:W-:Y:S02]  /*a8a0*/  HADD2.F32 R7, -RZ, R5.reuse.H0_H0 ;  /* 0x20000005ff077230 */ /* 0x100fe40000004100 */
[----:B------:R-:W-:-:S05]  /*a8b0*/  HADD2.F32 R5, -RZ, R5.H1_H1 ;  /* 0x30000005ff057230 */ /* 0x000fca0000004100 */
[----:B------:R-:W-:Y:S01]  /*a8c0*/  FADD.FTZ R5, R7, R5 ;  /* 0x0000000507057221 */ /* 0x000fe20000010000 */
[----:B-1----:R-:W-:-:S05]  /*a8d0*/  @P1 IMAD R7, R9, R6, R244 ;  /* 0x0000000609071224 */ /* 0x002fca00078e02f4 */
[----:B------:R-:W-:-:S05]  /*a8e0*/  @P1 IADD3 R7, R7, -0x1, RZ ;  /* 0xffffffff07071810 */ /* 0x000fca0007ffe0ff */
[----:B------:R-:W-:Y:S02]  /*a8f0*/  @P1 IMAD R8, R7, R6, R4 ;  /* 0x0000000607081224 */ /* 0x000fe400078e0204 */
[----:B------:R-:W1:Y:S02]  /*a900*/  @P1 LDC.64 R6, c[0x0][0x2c8] ;  /* 0x0000b200ff061b82 */ /* 0x000e640000000a00 */
[----:B-1----:R-:W-:-:S06]  /*a910*/  @P1 IMAD.WIDE R6, R8, 0x2, R6 ;  /* 0x0000000208061825 */ /* 0x002fcc00078e0206 */
[----:B------:R-:W2:Y:S01]  /*a920*/  @P1 LDG.E.U16 R6, desc[UR36][R6.64] ;  /* 0x0000002406061981 */ /* 0x000ea2000c1e1500 */
[----:B------:R-:W-:Y:S01]  /*a930*/  FMUL.FTZ R5, R5, UR11 ;  /* 0x0000000b05057c20 */ /* 0x000fe20008410000 */
[----:B0-----:R-:W-:Y:S01]  /*a940*/  IADD3 R11, R11, UR4, RZ ;  /* 0x000000040b0b7c10 */ /* 0x001fe2000fffe0ff */
[----:B--2---:R-:W-:-:S05]  /*a950*/  @P1 HADD2.F32 R6, -RZ, R6.H0_H0 ;  /* 0x20000006ff061230 */ /* 0x004fca0000004100 */
[----:B------:R-:W-:Y:S02]  /*a960*/  @P1 FADD.FTZ R5, R5, R6 ;  /* 0x0000000605051221 */ /* 0x000fe40000010000 */
[----:B------:R-:W0:Y:S02]  /*a970*/  LDC.64 R6, c[0x0][0x2d8] ;  /* 0x0000b600ff067b82 */ /* 0x000e240000000a00 */
[----:B0-----:R-:W-:-:S04]  /*a980*/  ISETP.NE.U32.AND P1, PT, R6, RZ, PT ;  /* 0x000000ff0600720c */ /* 0x001fc80003f25070 */
[----:B------:R-:W-:-:S13]  /*a990*/  ISETP.NE.AND.EX P1, PT, R7, RZ, PT, P1 ;  /* 0x000000ff0700720c */ /* 0x000fda0003f25310 */
[C---:B------:R-:W-:Y:S02]  /*a9a0*/  @P1 ISETP.GE.AND P3, PT, R4.reuse, R11, PT ;  /* 0x0000000b0400120c */ /* 0x040fe40003f66270 */
[----:B------:R-:W-:Y:S02]  /*a9b0*/  @P1 IADD3 R6, R4, 0x1, -R244 ;  /* 0x0000000104061810 */ /* 0x000fe40007ffe8f4 */
[----:B----4-:R-:W-:-:S04]  /*a9c0*/  @P1 SEL R7, R10, RZ, !P3 ;  /* 0x000000ff0a071207 */ /* 0x010fc80005800000 */
[----:B------:R-:W-:Y:S02]  /*a9d0*/  @P1 IADD3 R8, R7, R6, RZ ;  /* 0x0000000607081210 */ /* 0x000fe40007ffe0ff */
[----:B------:R-:W0:Y:S02]  /*a9e0*/  @P1 LDC.64 R6, c[0x0][0x2d8] ;  /* 0x0000b600ff061b82 */ /* 0x000e240000000a00 */
[----:B0-----:R-:W-:-:S06]  /*a9f0*/  @P1 IMAD.WIDE R6, R9, 0x2, R6 ;  /* 0x0000000209061825 */ /* 0x001fcc00078e0206 */
[----:B------:R-:W0:Y:S01]  /*aa00*/  LDC R9, c[0x0][0x284] ;  /* 0x0000a100ff097b82 */ /* 0x000e220000000800 */
[----:B------:R1:W2:Y:S07]  /*aa10*/  @P1 LDG.E.U16 R6, desc[UR36][R6.64] ;  /* 0x0000002406061981 */ /* 0x0002ae000c1e1500 */
[----:B------:R-:W3:Y:S01]  /*aa20*/  S2UR UR5, SR_CgaCtaId ;  /* 0x00000000000579c3 */ /* 0x000ee20000008800 */
[----:B------:R-:W-:Y:S02]  /*aa30*/  UMOV UR4, 0x400 ;  /* 0x0000040000047882 */ /* 0x000fe40000000000 */
[----:B------:R-:W-:Y:S01]  /*aa40*/  UIADD3 UR4, UR4, 0x440, URZ ;  /* 0x0000044004047890 */ /* 0x000fe2000fffe03f */
[----:B-1----:R-:W-:-:S02]  /*aa50*/  @P1 I2FP.F32.S32 R7, R8 ;  /* 0x0000000800071245 */ /* 0x002fc40000201400 */
[----:B0-----:R-:W-:Y:S01]  /*aa60*/  VIADDMNMX R9, R244, -R9, RZ, !PT ;  /* 0x80000009f4097246 */ /* 0x001fe200078001ff */
[----:B---3--:R-:W-:Y:S01]  /*aa70*/  ULEA UR4, UR5, UR4, 0x18 ;  /* 0x0000000405047291 */ /* 0x008fe2000f8ec03f */
[----:B--2---:R-:W-:-:S05]  /*aa80*/  @P1 HADD2.F32 R6, -RZ, R6.H0_H0 ;  /* 0x20000006ff061230 */ /* 0x004fca0000004100 */
[----:B------:R-:W-:Y:S01]  /*aa90*/  @P1 FFMA.FTZ R5, R7, R6, R5 ;  /* 0x0000000607051223 */ /* 0x000fe20000010005 */
[----:B------:R-:W-:-:S04]  /*aaa0*/  IADD3 R6, R4, -R9, RZ ;  /* 0x8000000904067210 */ /* 0x000fc80007ffe0ff */
[----:B------:R-:W-:-:S05]  /*aab0*/  LEA R6, R6, UR4, 0x2 ;  /* 0x0000000406067c11 */ /* 0x000fca000f8e10ff */
[----:B------:R0:W-:Y:S01]  /*aac0*/  STS [R6], R5 ;  /* 0x0000000506007388 */ /* 0x0001e20000000800 */
[----:B------:R-:W-:-:S07]  /*aad0*/  @!P0 FMNMX.FTZ R247, R247, R5, !PT ;  /* 0x00000005f7f78209 */ /* 0x000fce0007810000 */
.L_x_93:
[----:B------:R-:W-:Y:S05]  /*aae0*/  BSYNC B1 ;  /* 0x0000000000017941 */ /* 0x000fea0003800000 */
.L_x_92:
[----:B0-----:R-:W2:Y:S01]  /*aaf0*/  LDL R5, [R1+0x264] ;  /* 0x0002640001057983 */ /* 0x001ea20000100800 */
[----:B------:R-:W-:-:S04]  /*ab00*/  IADD3 R4, R4, 0x100, RZ ;  /* 0x0000010004047810 */ /* 0x000fc80007ffe0ff */
[----:B--2---:R-:W-:-:S13]  /*ab10*/  ISETP.GE.AND P0, PT, R4, R5, PT ;  /* 0x000000050400720c */ /* 0x004fda0003f06270 */
[----:B------:R-:W-:Y:S05]  /*ab20*/  @!P0 BRA `(.L_x_94) ;  /* 0xffffff9000088947 */ /* 0x000fea000383ffff */
.L_x_27:
[----:B------:R-:W-:Y:S05]  /*ab30*/  BSYNC B0 ;  /* 0x0000000000007941 */ /* 0x000fea0003800000 */
.L_x_26:
[----:B------:R-:W1:Y:S01]  /*ab40*/  SHFL.BFLY PT, R4, R247, 0x10, 0x1f ;  /* 0x0e001f00f7047f89 */ /* 0x000e6200000e0000 */
[----:B------:R-:W2:Y:S01]  /*ab50*/  LDC R228, c[0x0][0x284] ;  /* 0x0000a100ffe47b82 */ /* 0x000ea20000000800 */
[----:B------:R-:W-:Y:S01]  /*ab60*/  UMOV UR4, 0x400 ;  /* 0x0000040000047882 */ /* 0x000fe20000000000 */
[----:B------:R-:W-:Y:S01]  /*ab70*/  ULDC.64 UR8, c[0x0][0x2b0] ;  /* 0x0000ac0000087ab9 */ /* 0x000fe20000000a00 */
[----:B-----5:R-:W3:Y:S01]  /*ab80*/  S2R R21, SR_TID.X ;  /* 0x0000000000157919 */ /* 0x020ee20000002100 */
[----:B------:R-:W-:Y:S01]  /*ab90*/  UIADD3 UR4, UR4, 0x440, URZ ;  /* 0x0000044004047890 */ /* 0x000fe2000fffe03f */
[----:B------:R-:W-:Y:S01]  /*aba0*/  BSSY B0, `(.L_x_95) ;  /* 0x000009c000007945 */ /* 0x000fe20003800000 */
[----:B------:R-:W-:Y:S02]  /*abb0*/  ULDC.64 UR10, c[0x0][0x2b0] ;  /* 0x0000ac00000a7ab9 */ /* 0x000fe40000000a00 */
[----:B------:R-:W4:Y:S01]  /*abc0*/  S2UR UR5, SR_CgaCtaId ;  /* 0x00000000000579c3 */ /* 0x000f220000008800 */
[----:B-1----:R-:W-:-:S02]  /*abd0*/  FMNMX.FTZ R3, R4, R247, !PT ;  /* 0x000000f704037209 */ /* 0x002fc40007810000 */
[----:B--2---:R-:W-:-:S03]  /*abe0*/  VIADDMNMX R228, R244, -R228, RZ, !PT ;  /* 0x800000e4f4e47246 */ /* 0x004fc600078001ff */
[----:B------:R-:W1:Y:S01]  /*abf0*/  SHFL.BFLY PT, R4, R3, 0x8, 0x1f ;  /* 0x0d001f0003047f89 */ /* 0x000e6200000e0000 */
[----:B----4-:R-:W-:Y:S01]  /*ac00*/  ULEA UR4, UR5, UR4, 0x18 ;  /* 0x0000000405047291 */ /* 0x010fe2000f8ec03f */
[----:B---3--:R-:W-:Y:S02]  /*ac10*/  SHF.R.S32.HI R6, RZ, 0x1f, R21 ;  /* 0x0000001fff067819 */ /* 0x008fe40000011415 */
[----:B------:R-:W-:Y:S02]  /*ac20*/  ULDC UR5, c[0x0][0x284] ;  /* 0x0000a10000057ab9 */ /* 0x000fe40000000800 */
[----:B------:R-:W-:-:S04]  /*ac30*/  LEA.HI R11, R6, R21, RZ, 0x5 ;  /* 0x00000015060b7211 */ /* 0x000fc800078f28ff */
[----:B------:R-:W-:Y:S02]  /*ac40*/  LOP3.LUT R8, R11, 0xffffffe0, RZ, 0xc0, !PT ;  /* 0xffffffe00b087812 */ /* 0x000fe400078ec0ff */
[----:B-1----:R-:W-:-:S05]  /*ac50*/  FMNMX.FTZ R5, R3, R4, !PT ;  /* 0x0000000403057209 */ /* 0x002fca0007810000 */
[----:B------:R-:W1:Y:S02]  /*ac60*/  SHFL.BFLY PT, R4, R5, 0x4, 0x1f ;  /* 0x0c801f0005047f89 */ /* 0x000e6400000e0000 */
[----:B-1----:R-:W-:Y:S02]  /*ac70*/  FMNMX.FTZ R6, R5, R4, !PT ;  /* 0x0000000405067209 */ /* 0x002fe40007810000 */
[----:B------:R-:W-:-:S03]  /*ac80*/  IADD3 R4, -R8, R21, RZ ;  /* 0x0000001508047210 */ /* 0x000fc60007ffe1ff */
[----:B------:R-:W1:Y:S01]  /*ac90*/  SHFL.BFLY PT, R7, R6, 0x2, 0x1f ;  /* 0x0c401f0006077f89 */ /* 0x000e6200000e0000 */
[C---:B------:R-:W-:Y:S02]  /*aca0*/  ISETP.NE.AND P0, PT, R4.reuse, RZ, PT ;  /* 0x000000ff0400720c */ /* 0x040fe40003f05270 */
[----:B------:R-:W-:-:S11]  /*acb0*/  ISETP.GT.AND P1, PT, R4, 0x7, PT ;  /* 0x000000070400780c */ /* 0x000fd60003f24270 */
[----:B------:R-:W2:Y:S01]  /*acc0*/  @!P0 S2R R10, SR_CgaCtaId ;  /* 0x00000000000a8919 */ /* 0x000ea20000008800 */
[----:B------:R-:W-:Y:S02]  /*acd0*/  @!P0 MOV R3, 0x400 ;  /* 0x0000040000038802 */ /* 0x000fe40000000f00 */
[----:B------:R-:W-:Y:S01]  /*ace0*/  @!P1 MOV R5, 0x400 ;  /* 0x0000040000059802 */ /* 0x000fe20000000f00 */
[----:B------:R-:W3:Y:S01]  /*acf0*/  @!P1 S2R R12, SR_CgaCtaId ;  /* 0x00000000000c9919 */ /* 0x000ee20000008800 */
[----:B-1----:R-:W-:-:S05]  /*ad00*/  FMNMX.FTZ R7, R6, R7, !PT ;  /* 0x0000000706077209 */ /* 0x002fca0007810000 */
[----:B------:R-:W1:Y:S01]  /*ad10*/  SHFL.BFLY PT, R8, R7, 0x1, 0x1f ;  /* 0x0c201f0007087f89 */ /* 0x000e6200000e0000 */
[----:B--2---:R-:W-:Y:S02]  /*ad20*/  @!P0 LEA R10, R10, R3, 0x18 ;  /* 0x000000030a0a8211 */ /* 0x004fe400078ec0ff */
[----:B------:R-:W-:Y:S02]  /*ad30*/  @!P0 SHF.R.S32.HI R3, RZ, 0x5, R11 ;  /* 0x00000005ff038819 */ /* 0x000fe4000001140b */
[----:B---3--:R-:W-:Y:S01]  /*ad40*/  @!P1 LEA R9, R12, R5, 0x18 ;  /* 0x000000050c099211 */ /* 0x008fe200078ec0ff */
[----:B------:R-:W-:Y:S01]  /*ad50*/  IMAD.MOV.U32 R5, RZ, RZ, -0x800001 ;  /* 0xff7fffffff057424 */ /* 0x000fe200078e00ff */
[----:B------:R-:W-:Y:S02]  /*ad60*/  @!P0 LEA R3, R3, R10, 0x2 ;  /* 0x0000000a03038211 */ /* 0x000fe400078e10ff */
[----:B-1----:R-:W-:Y:S02]  /*ad70*/  FMNMX.FTZ R12, R7, R8, !PT ;  /* 0x00000008070c7209 */ /* 0x002fe40007810000 */
[----:B------:R-:W-:-:S02]  /*ad80*/  @!P1 LEA R6, R4, R9, 0x2 ;  /* 0x0000000904069211 */ /* 0x000fc400078e10ff */
[----:B------:R-:W-:Y:S01]  /*ad90*/  IADD3 R9, R21, R228, RZ ;  /* 0x000000e415097210 */ /* 0x000fe20007ffe0ff */
[----:B------:R1:W-:Y:S01]  /*ada0*/  @!P0 STS [R3], R12 ;  /* 0x0000000c03008388 */ /* 0x0003e20000000800 */
[----:B------:R-:W-:Y:S01]  /*adb0*/  BAR.SYNC.DEFER_BLOCKING 0x0 ;  /* 0x0000000000007b1d */ /* 0x000fe20000010000 */
[----:B-1----:R-:W-:-:S05]  /*adc0*/  MOV R3, RZ ;  /* 0x000000ff00037202 */ /* 0x002fca0000000f00 */
[----:B------:R-:W1:Y:S01]  /*add0*/  @!P1 LDS R5, [R6] ;  /* 0x0000000006059984 */ /* 0x000e620000000800 */
[----:B------:R-:W-:-:S03]  /*ade0*/  ISETP.GE.AND P1, PT, R9, R244, PT ;  /* 0x000000f40900720c */ /* 0x000fc60003f26270 */
[----:B-1----:R-:W1:Y:S02]  /*adf0*/  SHFL.BFLY PT, R8, R5, 0x4, 0x1f ;  /* 0x0c801f0005087f89 */ /* 0x002e6400000e0000 */
[----:B-1----:R-:W-:-:S05]  /*ae00*/  FMNMX.FTZ R8, R8, R5, !PT ;  /* 0x0000000508087209 */ /* 0x002fca0007810000 */
[----:B------:R-:W1:Y:S02]  /*ae10*/  SHFL.BFLY PT, R7, R8, 0x2, 0x1f ;  /* 0x0c401f0008077f89 */ /* 0x000e6400000e0000 */
[----:B-1----:R-:W-:-:S05]  /*ae20*/  FMNMX.FTZ R7, R8, R7, !PT ;  /* 0x0000000708077209 */ /* 0x002fca0007810000 */
[----:B------:R-:W1:Y:S02]  /*ae30*/  SHFL.BFLY PT, R10, R7, 0x1, 0x1f ;  /* 0x0c201f00070a7f89 */ /* 0x000e6400000e0000 */
[----:B-1----:R-:W-:-:S05]  /*ae40*/  FMNMX.FTZ R10, R7, R10, !PT ;  /* 0x0000000a070a7209 */ /* 0x002fca0007810000 */
[----:B------:R1:W2:Y:S01]  /*ae50*/  SHFL.IDX PT, R14, R10, RZ, 0x1f ;  /* 0x00001fff0a0e7589 */ /* 0x0002a200000e0000 */
[----:B------:R-:W-:Y:S05]  /*ae60*/  @P1 BRA `(.L_x_96) ;  /* 0x0000000400bc1947 */ /* 0x000fea0003800000 */
[----:B------:R-:W-:Y:S01]  /*ae70*/  LOP3.LUT R3, RZ, R228, RZ, 0x33, !PT ;  /* 0x000000e4ff037212 */ /* 0x000fe200078e33ff */
[----:B------:R-:W-:Y:S03]  /*ae80*/  BSSY B1, `(.L_x_97) ;  /* 0x0000026000017945 */ /* 0x000fe60003800000 */
[----:B------:R-:W-:-:S04]  /*ae90*/  IADD3 R5, -R21, R244, R3 ;  /* 0x000000f415057210 */ /* 0x000fc80007ffe103 */
[----:B------:R-:W-:-:S04]  /*aea0*/  LEA.HI R3, R5, 0x1, RZ, 0x18 ;  /* 0x0000000105037811 */ /* 0x000fc800078fc0ff */
[----:B------:R-:W-:Y:S01]  /*aeb0*/  LOP3.LUT P0, R6, R3, 0x3, RZ, 0xc0, !PT ;  /* 0x0000000303067812 */ /* 0x000fe2000780c0ff */
[----:B------:R-:W-:-:S12]  /*aec0*/  HFMA2.MMA R3, -RZ, RZ, 0, 0 ;  /* 0x00000000ff037435 */ /* 0x000fd800000001ff */
[----:B------:R-:W-:Y:S05]  /*aed0*/  @!P0 BRA `(.L_x_98) ;  /* 0x0000000000808947 */ /* 0x000fea0003800000 */
[----:B------:R-:W-:Y:S01]  /*aee0*/  ULDC.64 UR6, c[0x0][0x2b0] ;  /* 0x0000ac0000067ab9 */ /* 0x000fe20000000a00 */
[----:B------:R-:W-:Y:S02]  /*aef0*/  MOV R8, R6 ;  /* 0x0000000600087202 */ /* 0x000fe40000000f00 */
[----:B------:R-:W-:Y:S02]  /*af00*/  ISETP.NE.U32.AND P0, PT, RZ, UR6, PT ;  /* 0x00000006ff007c0c */ /* 0x000fe4000bf05070 */
[----:B------:R-:W-:Y:S02]  /*af10*/  MOV R3, RZ ;  /* 0x000000ff00037202 */ /* 0x000fe40000000f00 */
[----:B------:R-:W-:-:S13]  /*af20*/  ISETP.NE.AND.EX P0, PT, RZ, UR7, PT, P0 ;  /* 0x00000007ff007c0c */ /* 0x000fda000bf05300 */
.L_x_102:
[----:B-1-3--:R-:W3:Y:S01]  /*af30*/  LDC R6, c[0x0][0x284] ;  /* 0x0000a100ff067b82 */ /* 0x00aee20000000800 */
[----:B------:R-:W-:Y:S01]  /*af40*/  IADD3 R8, R8, -0x1, RZ ;  /* 0xffffffff08087810 */ /* 0x000fe20007ffe0ff */
[----:B------:R-:W-:Y:S03]  /*af50*/  BSSY B2, `(.L_x_99) ;  /* 0x0000014000027945 */ /* 0x000fe60003800000 */
[----:B------:R-:W-:Y:S02]  /*af60*/  ISETP.NE.AND P3, PT, R8, RZ, PT ;  /* 0x000000ff0800720c */ /* 0x000fe40003f65270 */
[----:B---3--:R-:W-:-:S05]  /*af70*/  VIADDMNMX R6, R244, -R6, RZ, !PT ;  /* 0x80000006f4067246 */ /* 0x008fca00078001ff */
[----:B------:R-:W-:-:S05]  /*af80*/  IMAD.IADD R6, R9, 0x1, -R6 ;  /* 0x0000000109067824 */ /* 0x000fca00078e0a06 */
[----:B------:R-:W-:Y:S01]  /*af90*/  LEA R13, R6, UR4, 0x2 ;  /* 0x00000004060d7c11 */ /* 0x000fe2000f8e10ff */
[----:B------:R-:W-:Y:S06]  /*afa0*/  @!P0 BRA `(.L_x_100) ;  /* 0x0000000000288947 */ /* 0x000fec0003800000 */
[----:B------:R-:W3:Y:S02]  /*afb0*/  S2R R7, SR_CTAID.Y ;  /* 0x0000000000077919 */ /* 0x000ee40000002600 */
[----:B---3--:R-:W-:Y:S01]  /*afc0*/  IMAD R6, R7, UR5, RZ ;  /* 0x0000000507067c24 */ /* 0x008fe2000f8e02ff */
[----:B------:R-:W-:-:S04]  /*afd0*/  SHF.R.S32.HI R7, RZ, 0x1f, R9 ;  /* 0x0000001fff077819 */ /* 0x000fc80000011409 */
[--C-:B-1----:R-:W-:Y:S02]  /*afe0*/  SHF.R.S32.HI R10, RZ, 0x1f, R6.reuse ;  /* 0x0000001fff0a7819 */ /* 0x102fe40000011406 */
[----:B------:R-:W-:-:S04]  /*aff0*/  IADD3 R6, P4, P5, R9, UR8, R6 ;  /* 0x0000000809067c10 */ /* 0x000fc8000fd9e006 */
[----:B------:R-:W-:-:S05]  /*b000*/  IADD3.X R7, R7, UR9, R10, P4, P5 ;  /* 0x0000000907077c10 */ /* 0x000fca000a7ea40a */
[----:B------:R-:W3:Y:S02]  /*b010*/  LDG.E.U8 R6, desc[UR36][R6.64] ;  /* 0x0000002406067981 */ /* 0x000ee4000c1e1100 */
[----:B---3--:R-:W-:-:S13]  /*b020*/  ISETP.NE.AND P4, PT, R6, RZ, PT ;  /* 0x000000ff0600720c */ /* 0x008fda0003f85270 */
[----:B------:R-:W-:Y:S01]  /*b030*/  @P4 MOV R10, RZ ;  /* 0x000000ff000a4202 */ /* 0x000fe20000000f00 */
[----:B------:R-:W-:Y:S06]  /*b040*/  @P4 BRA `(.L_x_101) ;  /* 0x0000000000104947 */ /* 0x000fec0003800000 */
.L_x_100:
[----:B------:R-:W2:Y:S02]  /*b050*/  LDS R6, [R13] ;  /* 0x000000000d067984 */ /* 0x000ea40000000800 */
[----:B--2---:R-:W-:-:S04]  /*b060*/  FADD.FTZ R6, -R14, R6 ;  /* 0x000000060e067221 */ /* 0x004fc80000010100 */
[----:B------:R-:W-:-:S04]  /*b070*/  FMUL.FTZ R6, R6, 1.4426950216293334961 ;  /* 0x3fb8aa3b06067820 */ /* 0x000fc80000410000 */
[----:B-1----:R1:W3:Y:S03]  /*b080*/  MUFU.EX2 R10, R6 ;  /* 0x00000006000a7308 */ /* 0x0022e60000000800 */
.L_x_101:
[----:B------:R-:W-:Y:S05]  /*b090*/  BSYNC B2 ;  /* 0x0000000000027941 */ /* 0x000fea0003800000 */
.L_x_99:
[----:B---3--:R3:W-:Y:S01]  /*b0a0*/  STS [R13], R10 ;  /* 0x0000000a0d007388 */ /* 0x0087e20000000800 */
[----:B------:R-:W-:Y:S01]  /*b0b0*/  FADD.FTZ R3, R10, R3 ;  /* 0x000000030a037221 */ /* 0x000fe20000010000 */
[----:B------:R-:W-:Y:S01]  /*b0c0*/  IADD3 R9, R9, 0x100, RZ ;  /* 0x0000010009097810 */ /* 0x000fe20007ffe0ff */
[----:B------:R-:W-:Y:S06]  /*b0d0*/  @P3 BRA `(.L_x_102) ;  /* 0xfffffffc00943947 */ /* 0x000fec000383ffff */
.L_x_98:
[----:B------:R-:W-:Y:S05]  /*b0e0*/  BSYNC B1 ;  /* 0x0000000000017941 */ /* 0x000fea0003800000 */
.L_x_97:
[----:B------:R-:W-:-:S13]  /*b0f0*/  ISETP.GE.U32.AND P0, PT, R5, 0x300, PT ;  /* 0x000003000500780c */ /* 0x000fda0003f06070 */
[----:B------:R-:W-:Y:S05]  /*b100*/  @!P0 BRA `(.L_x_96) ;  /* 0x0000000400148947 */ /* 0x000fea0003800000 */
[----:B-1----:R-:W0:Y:S01]  /*b110*/  S2R R6, SR_CTAID.Y ;  /* 0x0000000000067919 */ /* 0x002e220000002600 */
[----:B------:R-:W-:Y:S02]  /*b120*/  ULDC.64 UR6, c[0x0][0x2b0] ;  /* 0x0000ac0000067ab9 */ /* 0x000fe40000000a00 */
[----:B------:R-:W-:Y:S01]  /*b130*/  ISETP.NE.U32.AND P0, PT, RZ, UR6, PT ;  /* 0x00000006ff007c0c */ /* 0x000fe2000bf05070 */
[----:B------:R-:W-:-:S03]  /*b140*/  ULDC UR6, c[0x0][0x284] ;  /* 0x0000a10000067ab9 */ /* 0x000fc60000000800 */
[----:B------:R-:W-:Y:S01]  /*b150*/  ISETP.NE.AND.EX P0, PT, RZ, UR7, PT, P0 ;  /* 0x00000007ff007c0c */ /* 0x000fe2000bf05300 */
[----:B0-----:R-:W-:-:S05]  /*b160*/  IMAD R16, R6, UR6, RZ ;  /* 0x0000000606107c24 */ /* 0x001fca000f8e02ff */
[----:B------:R-:W-:-:S07]  /*b170*/  SHF.R.S32.HI R18, RZ, 0x1f, R16 ;  /* 0x0000001fff127819 */ /* 0x000fce0000011410 */
.L_x_115:
[----:B----4-:R-:W0:Y:S01]  /*b180*/  LDC R5, c[0x0][0x284] ;  /* 0x0000a100ff057b82 */ /* 0x010e220000000800 */
[----:B------:R-:W-:Y:S01]  /*b190*/  SHF.R.S32.HI R7, RZ, 0x1f, R9 ;  /* 0x0000001fff077819 */ /* 0x000fe20000011409 */
[----:B------:R-:W-:Y:S01]  /*b1a0*/  BSSY B1, `(.L_x_103) ;  /* 0x0000011000017945 */ /* 0x000fe20003800000 */
[----:B------:R-:W-:-:S04]  /*b1b0*/  IADD3 R6, P4, P5, R9, UR10, R16 ;  /* 0x0000000a09067c10 */ /* 0x000fc8000fd9e010 */
[----:B------:R-:W-:Y:S02]  /*b1c0*/  IADD3.X R7, R7, UR11, R18, P4, P5 ;  /* 0x0000000b07077c10 */ /* 0x000fe4000a7ea412 */
[----:B0-----:R-:W-:-:S04]  /*b1d0*/  VIADDMNMX R5, R244, -R5, RZ, !PT ;  /* 0x80000005f4057246 */ /* 0x001fc800078001ff */
[----:B------:R-:W-:Y:S02]  /*b1e0*/  IADD3 R5, -R5, R9, RZ ;  /* 0x0000000905057210 */ /* 0x000fe40007ffe1ff */
[----:B------:R-:W-:Y:S02]  /*b1f0*/  IADD3 R9, R9, 0x400, RZ ;  /* 0x0000040009097810 */ /* 0x000fe40007ffe0ff */
[----:B-1-3--:R-:W-:Y:S02]  /*b200*/  LEA R10, R5, UR4, 0x2 ;  /* 0x00000004050a7c11 */ /* 0x00afe4000f8e10ff */
[----:B------:R-:W-:Y:S01]  /*b210*/  ISETP.GE.AND P3, PT, R9, R244, PT ;  /* 0x000000f40900720c */ /* 0x000fe20003f66270 */
[----:B------:R-:W-:-:S12]  /*b220*/  @!P0 BRA `(.L_x_104) ;  /* 0x0000000000108947 */ /* 0x000fd80003800000 */
[----:B------:R-:W3:Y:S02]  /*b230*/  LDG.E.U8 R5, desc[UR36][R6.64] ;  /* 0x0000002406057981 */ /* 0x000ee4000c1e1100 */
[----:B---3--:R-:W-:-:S13]  /*b240*/  ISETP.NE.AND P4, PT, R5, RZ, PT ;  /* 0x000000ff0500720c */ /* 0x008fda0003f85270 */
[----:B------:R-:W-:Y:S01]  /*b250*/  @P4 MOV R8, RZ ;  /* 0x000000ff00084202 */ /* 0x000fe20000000f00 */
[----:B------:R-:W-:Y:S06]  /*b260*/  @P4 BRA `(.L_x_105) ;  /* 0x0000000000104947 */ /* 0x000fec0003800000 */
.L_x_104:
[----:B------:R-:W2:Y:S02]  /*b270*/  LDS R5, [R10] ;  /* 0x000000000a057984 */ /* 0x000ea40000000800 */
[----:B--2---:R-:W-:-:S04]  /*b280*/  FADD.FTZ R5, -R14, R5 ;  /* 0x000000050e057221 */ /* 0x004fc80000010100 */
[----:B------:R-:W-:-:S04]  /*b290*/  FMUL.FTZ R5, R5, 1.4426950216293334961 ;  /* 0x3fb8aa3b05057820 */ /* 0x000fc80000410000 */
[----:B------:R0:W1:Y:S03]  /*b2a0*/  MUFU.EX2 R8, R5 ;  /* 0x0000000500087308 */ /* 0x0000660000000800 */
.L_x_105:
[----:B------:R-:W-:Y:S05]  /*b2b0*/  BSYNC B1 ;  /* 0x0000000000017941 */ /* 0x000fea0003800000 */
.L_x_103:
[----:B-1----:R1:W-:Y:S01]  /*b2c0*/  STS [R10], R8 ;  /* 0x000000080a007388 */ /* 0x0023e20000000800 */
[----:B------:R-:W-:Y:S01]  /*b2d0*/  BSSY B1, `(.L_x_106) ;  /* 0x000000b000017945 */ /* 0x000fe20003800000 */
[----:B------:R-:W-:-:S03]  /*b2e0*/  FADD.FTZ R12, R8, R3 ;  /* 0x00000003080c7221 */ /* 0x000fc60000010000 */
[----:B------:R-:W-:Y:S05]  /*b2f0*/  @!P0 BRA `(.L_x_107) ;  /* 0x0000000000108947 */ /* 0x000fea0003800000 */
[----:B------:R-:W3:Y:S02]  /*b300*/  LDG.E.U8 R3, desc[UR36][R6.64+0x100] ;  /* 0x0001002406037981 */ /* 0x000ee4000c1e1100 */
[----:B---3--:R-:W-:-:S13]  /*b310*/  ISETP.NE.AND P4, PT, R3, RZ, PT ;  /* 0x000000ff0300720c */ /* 0x008fda0003f85270 */
[----:B------:R-:W-:Y:S01]  /*b320*/  @P4 MOV R3, RZ ;  /* 0x000000ff00034202 */ /* 0x000fe20000000f00 */
[----:B------:R-:W-:Y:S06]  /*b330*/  @P4 BRA `(.L_x_108) ;  /* 0x0000000000104947 */ /* 0x000fec0003800000 */
.L_x_107:
[----:B------:R-:W2:Y:S02]  /*b340*/  LDS R3, [R10+0x400] ;  /* 0x000400000a037984 */ /* 0x000ea40000000800 */
[----:B--2---:R-:W-:-:S04]  /*b350*/  FADD.FTZ R3, -R14, R3 ;  /* 0x000000030e037221 */ /* 0x004fc80000010100 */
[----:B------:R-:W-:-:S06]  /*b360*/  FMUL.FTZ R3, R3, 1.4426950216293334961 ;  /* 0x3fb8aa3b03037820 */ /* 0x000fcc0000410000 */
[----:B------:R-:W3:Y:S02]  /*b370*/  MUFU.EX2 R3, R3 ;  /* 0x0000000300037308 */ /* 0x000ee40000000800 */
.L_x_108:
[----:B------:R-:W-:Y:S05]  /*b380*/  BSYNC B1 ;  /* 0x0000000000017941 */ /* 0x000fea0003800000 */
.L_x_106:
[----:B---3--:R3:W-:Y:S01]  /*b390*/  STS [R10+0x400], R3 ;  /* 0x000400030a007388 */ /* 0x0087e20000000800 */
[----:B------:R-:W-:Y:S01]  /*b3a0*/  BSSY B1, `(.L_x_109) ;  /* 0x000000b000017945 */ /* 0x000fe20003800000 */
[----:B------:R-:W-:-:S03]  /*b3b0*/  FADD.FTZ R12, R12, R3 ;  /* 0x000000030c0c7221 */ /* 0x000fc60000010000 */
[----:B------:R-:W-:Y:S05]  /*b3c0*/  @!P0 BRA `(.L_x_110) ;  /* 0x0000000000108947 */ /* 0x000fea0003800000 */
[----:B---3--:R-:W3:Y:S02]  /*b3d0*/  LDG.E.U8 R3, desc[UR36][R6.64+0x200] ;  /* 0x0002002406037981 */ /* 0x008ee4000c1e1100 */
[----:B---3--:R-:W-:-:S13]  /*b3e0*/  ISETP.NE.AND P4, PT, R3, RZ, PT ;  /* 0x000000ff0300720c */ /* 0x008fda0003f85270 */
[----:B------:R-:W-:Y:S01]  /*b3f0*/  @P4 MOV R3, RZ ;  /* 0x000000ff00034202 */ /* 0x000fe20000000f00 */
[----:B------:R-:W-:Y:S06]  /*b400*/  @P4 BRA `(.L_x_111) ;  /* 0x0000000000104947 */ /* 0x000fec0003800000 */
.L_x_110:
[----:B---3--:R-:W2:Y:S02]  /*b410*/  LDS R3, [R10+0x800] ;  /* 0x000800000a037984 */ /* 0x008ea40000000800 */
[----:B--2---:R-:W-:-:S04]  /*b420*/  FADD.FTZ R3, -R14, R3 ;  /* 0x000000030e037221 */ /* 0x004fc80000010100 */
[----:B------:R-:W-:-:S06]  /*b430*/  FMUL.FTZ R3, R3, 1.4426950216293334961 ;  /* 0x3fb8aa3b03037820 */ /* 0x000fcc0000410000 */
[----:B------:R-:W3:Y:S02]  /*b440*/  MUFU.EX2 R3, R3 ;  /* 0x0000000300037308 */ /* 0x000ee40000000800 */
.L_x_111:
[----:B------:R-:W-:Y:S05]  /*b450*/  BSYNC B1 ;  /* 0x0000000000017941 */ /* 0x000fea0003800000 */
.L_x_109:
[----:B---3--:R3:W-:Y:S01]  /*b460*/  STS [R10+0x800], R3 ;  /* 0x000800030a007388 */ /* 0x0087e20000000800 */
[----:B------:R-:W-:Y:S01]  /*b470*/  BSSY B1, `(.L_x_112) ;  /* 0x000000b000017945 */ /* 0x000fe20003800000 */
[----:B------:R-:W-:-:S03]  /*b480*/  FADD.FTZ R12, R12, R3 ;  /* 0x000000030c0c7221 */ /* 0x000fc60000010000 */
[----:B------:R-:W-:Y:S05]  /*b490*/  @!P0 BRA `(.L_x_113) ;  /* 0x0000000000108947 */ /* 0x000fea0003800000 */
[----:B------:R-:W4:Y:S02]  /*b4a0*/  LDG.E.U8 R6, desc[UR36][R6.64+0x300] ;  /* 0x0003002406067981 */ /* 0x000f24000c1e1100 */
[----:B----4-:R-:W-:-:S13]  /*b4b0*/  ISETP.NE.AND P4, PT, R6, RZ, PT ;  /* 0x000000ff0600720c */ /* 0x010fda0003f85270 */
[----:B0-----:R-:W-:Y:S01]  /*b4c0*/  @P4 IMAD.MOV.U32 R5, RZ, RZ, RZ ;  /* 0x000000ffff054224 */ /* 0x001fe200078e00ff */
[----:B------:R-:W-:Y:S06]  /*b4d0*/  @P4 BRA `(.L_x_114) ;  /* 0x0000000000104947 */ /* 0x000fec0003800000 */
.L_x_113:
[----:B---3--:R-:W2:Y:S02]  /*b4e0*/  LDS R3, [R10+0xc00] ;  /* 0x000c00000a037984 */ /* 0x008ea40000000800 */
[----:B--2---:R-:W-:-:S04]  /*b4f0*/  FADD.FTZ R3, -R14, R3 ;  /* 0x000000030e037221 */ /* 0x004fc80000010100 */
[----:B------:R-:W-:-:S04]  /*b500*/  FMUL.FTZ R3, R3, 1.4426950216293334961 ;  /* 0x3fb8aa3b03037820 */ /* 0x000fc80000410000 */
[----:B0-----:R0:W4:Y:S03]  /*b510*/  MUFU.EX2 R5, R3 ;  /* 0x0000000300057308 */ /* 0x0011260000000800 */
.L_x_114:
[----:B------:R-:W-:Y:S05]  /*b520*/  BSYNC B1 ;  /* 0x0000000000017941 */ /* 0x000fea0003800000 */
.L_x_112:
[----:B----4-:R4:W-:Y:S01]  /*b530*/  STS [R10+0xc00], R5 ;  /* 0x000c00050a007388 */ /* 0x0109e20000000800 */
[----:B0--3--:R-:W-:Y:S01]  /*b540*/  FADD.FTZ R3, R12, R5 ;  /* 0x000000050c037221 */ /* 0x009fe20000010000 */
[----:B------:R-:W-:Y:S06]  /*b550*/  @!P3 BRA `(.L_x_115) ;  /* 0xfffffffc0008b947 */ /* 0x000fec000383ffff */
.L_x_96:
[----:B------:R-:W-:Y:S05]  /*b560*/  BSYNC B0 ;  /* 0x0000000000007941 */ /* 0x000fea0003800000 */
.L_x_95:
[----:B-1----:R-:W1:Y:S01]  /*b570*/  SHFL.BFLY PT, R6, R3, 0x10, 0x1f ;  /* 0x0e001f0003067f89 */ /* 0x002e6200000e0000 */
[----:B------:R-:W-:Y:S01]  /*b580*/  LOP3.LUT P0, R9, R21, 0x1f, RZ, 0xc0, !PT ;  /* 0x0000001f15097812 */ /* 0x000fe2000780c0ff */
[----:B------:R-:W-:Y:S02]  /*b590*/  ULDC UR5, c[0x0][0x284] ;  /* 0x0000a10000057ab9 */ /* 0x000fe40000000800 */
[----:B------:R-:W-:Y:S01]  /*b5a0*/  UIADD3 UR5, UR5, 0x4, URZ ;  /* 0x0000000405057890 */ /* 0x000fe2000fffe03f */
[----:B------:R-:W-:-:S03]  /*b5b0*/  ISETP.GT.U32.AND P3, PT, R9, 0x7, PT ;  /* 0x000000070900780c */ /* 0x000fc60003f64070 */
[----:B------:R-:W-:-:S04]  /*b5c0*/  USHF.R.S32.HI UR6, URZ, 0x1f, UR5 ;  /* 0x0000001f3f067899 */ /* 0x000fc80008011405 */
[----:B------:R-:W-:Y:S02]  /*b5d0*/  ULEA.HI UR6, UR6, UR5, URZ, 0x2 ;  /* 0x0000000506067291 */ /* 0x000fe4000f8f103f */
[----:B---3--:R-:W3:Y:S01]  /*b5e0*/  @!P0 S2R R13, SR_CgaCtaId ;  /* 0x00000000000d8919 */ /* 0x008ee20000008800 */
[----:B------:R-:W-:Y:S01]  /*b5f0*/  ULDC.U8 UR5, c[0x0][0x31c] ;  /* 0x0000c70000057ab9 */ /* 0x000fe20000000000 */
[----:B------:R-:W-:Y:S02]  /*b600*/  USHF.L.U32 UR6, UR6, 0x2, URZ ;  /* 0x0000000206067899 */ /* 0x000fe4000800063f */
[----:B------:R-:W5:Y:S02]  /*b610*/  @!P3 S2R R12, SR_CgaCtaId ;  /* 0x00000000000cb919 */ /* 0x000f640000008800 */
[----:B------:R-:W-:Y:S01]  /*b620*/  ULOP3.LUT UR6, UR6, 0xfffffff0, URZ, 0xc0, !UPT ;  /* 0xfffffff006067892 */ /* 0x000fe2000f8ec03f */
[----:B-1----:R-:W-:Y:S01]  /*b630*/  FADD.FTZ R6, R6, R3 ;  /* 0x0000000306067221 */ /* 0x002fe20000010000 */
[----:B------:R-:W-:-:S02]  /*b640*/  @!P0 SHF.R.U32.HI R3, RZ, 0x3, R21 ;  /* 0x00000003ff038819 */ /* 0x000fc40000011615 */
[----:B------:R-:W-:Y:S02]  /*b650*/  UIADD3 UR7, UR6, UR4, URZ ;  /* 0x0000000406077290 */ /* 0x000fe4000fffe03f */
[----:B----4-:R-:W1:Y:S01]  /*b660*/  SHFL.BFLY PT, R5, R6, 0x8, 0x1f ;  /* 0x0d001f0006057f89 */ /* 0x010e6200000e0000 */
[----:B------:R-:W-:Y:S01]  /*b670*/  @!P0 LOP3.LUT R3, R3, 0x1ffffffc, RZ, 0xc0, !PT ;  /* 0x1ffffffc03038812 */ /* 0x000fe200078ec0ff */
[----:B-1----:R-:W-:Y:S01]  /*b680*/  FADD.FTZ R5, R6, R5 ;  /* 0x0000000506057221 */ /* 0x002fe20000010000 */
[----:B------:R-:W-:-:S04]  /*b690*/  @!P0 MOV R6, 0x400 ;  /* 0x0000040000068802 */ /* 0x000fc80000000f00 */
[----:B------:R-:W1:Y:S01]  /*b6a0*/  SHFL.BFLY PT, R8, R5, 0x4, 0x1f ;  /* 0x0c801f0005087f89 */ /* 0x000e6200000e0000 */
[----:B---3--:R-:W-:-:S04]  /*b6b0*/  @!P0 LEA R6, R13, R6, 0x18 ;  /* 0x000000060d068211 */ /* 0x008fc800078ec0ff */
[----:B------:R-:W-:Y:S01]  /*b6c0*/  @!P0 IADD3 R3, R3, R6, RZ ;  /* 0x0000000603038210 */ /* 0x000fe20007ffe0ff */
[----:B-1----:R-:W-:Y:S01]  /*b6d0*/  FADD.FTZ R8, R5, R8 ;  /* 0x0000000805087221 */ /* 0x002fe20000010000 */
[----:B------:R-:W-:-:S04]  /*b6e0*/  @!P3 MOV R5, 0x400 ;  /* 0x000004000005b802 */ /* 0x000fc80000000f00 */
[----:B------:R-:W1:Y:S01]  /*b6f0*/  SHFL.BFLY PT, R7, R8, 0x2, 0x1f ;  /* 0x0c401f0008077f89 */ /* 0x000e6200000e0000 */
[----:B-----5:R-:W-:-:S04]  /*b700*/  @!P3 LEA R12, R12, R5, 0x18 ;  /* 0x000000050c0cb211 */ /* 0x020fc800078ec0ff */
[----:B------:R-:W-:Y:S01]  /*b710*/  @!P3 LEA R9, R9, R12, 0x2 ;  /* 0x0000000c0909b211 */ /* 0x000fe200078e10ff */
[----:B-1----:R-:W-:-:S05]  /*b720*/  FADD.FTZ R7, R8, R7 ;  /* 0x0000000708077221 */ /* 0x002fca0000010000 */
[----:B------:R-:W1:Y:S02]  /*b730*/  SHFL.BFLY PT, R10, R7, 0x1, 0x1f ;  /* 0x0c201f00070a7f89 */ /* 0x000e6400000e0000 */
[----:B-1----:R-:W-:-:S05]  /*b740*/  FADD.FTZ R10, R7, R10 ;  /* 0x0000000a070a7221 */ /* 0x002fca0000010000 */
[----:B------:R-:W-:Y:S01]  /*b750*/  @!P0 STS [R3+0x20], R10 ;  /* 0x0000200a03008388 */ /* 0x000fe20000000800 */
[----:B------:R-:W-:Y:S01]  /*b760*/  BAR.SYNC.DEFER_BLOCKING 0x0 ;  /* 0x0000000000007b1d */ /* 0x000fe20000010000 */
[----:B------:R-:W-:-:S05]  /*b770*/  ISETP.NE.AND P0, PT, RZ, UR5, PT ;  /* 0x00000005ff007c0c */ /* 0x000fca000bf05270 */
[----:B------:R-:W1:Y:S04]  /*b780*/  @!P3 LDS R10, [R9+0x20] ;  /* 0x00002000090ab984 */ /* 0x000e680000000800 */
[----:B-1----:R-:W1:Y:S02]  /*b790*/  SHFL.BFLY PT, R5, R10, 0x4, 0x1f ;  /* 0x0c801f000a057f89 */ /* 0x002e6400000e0000 */
[----:B-1----:R-:W-:-:S05]  /*b7a0*/  FADD.FTZ R5, R5, R10 ;  /* 0x0000000a05057221 */ /* 0x002fca0000010000 */
[----:B------:R-:W1:Y:S02]  /*b7b0*/  SHFL.BFLY PT, R6, R5, 0x2, 0x1f ;  /* 0x0c401f0005067f89 */ /* 0x000e6400000e0000 */
[----:B-1----:R-:W-:-:S05]  /*b7c0*/  FADD.FTZ R6, R5, R6 ;  /* 0x0000000605067221 */ /* 0x002fca0000010000 */
[----:B------:R-:W1:Y:S02]  /*b7d0*/  SHFL.BFLY PT, R7, R6, 0x1, 0x1f ;  /* 0x0c201f0006077f89 */ /* 0x000e6400000e0000 */
[----:B-1----:R-:W-:-:S06]  /*b7e0*/  FADD.FTZ R7, R6, R7 ;  /* 0x0000000706077221 */ /* 0x002fcc0000010000 */
[----:B------:R-:W1:Y:S02]  /*b7f0*/  SHFL.IDX PT, R7, R7, RZ, 0x1f ;  /* 0x00001fff07077589 */ /* 0x000e6400000e0000 */
[----:B-1----:R-:W-:Y:S01]  /*b800*/  FADD.FTZ R3, R7, 9.9999999747524270788e-07 ;  /* 0x358637bd07037421 */ /* 0x002fe20000010000 */
[----:B------:R-:W-:-:S03]  /*b810*/  CS2R R6, SRZ ;  /* 0x0000000000067805 */ /* 0x000fc6000001ff00 */
[----:B------:R1:W3:Y:S01]  /*b820*/  MUFU.RCP R12, R3 ;  /* 0x00000003000c7308 */ /* 0x0002e20000001000 */
[----:B------:R-:W-:Y:S05]  /*b830*/  @!P0 BRA `(.L_x_116) ;  /* 0x0000000000288947 */ /* 0x000fea0003800000 */
[----:B------:R-:W4:Y:S01]  /*b840*/  S2R R15, SR_CTAID.Y ;  /* 0x00000000000f7919 */ /* 0x000f220000002600 */
[----:B-1----:R-:W1:Y:S01]  /*b850*/  LDC R3, c[0x0][0x318] ;  /* 0x0000c600ff037b82 */ /* 0x002e620000000800 */
[----:B------:R-:W-:Y:S01]  /*b860*/  ULDC UR6, c[0x0][0x288] ;  /* 0x0000a20000067ab9 */ /* 0x000fe20000000800 */
[----:B0-----:R-:W4:Y:S06]  /*b870*/  S2R R17, SR_CTAID.X ;  /* 0x0000000000117919 */ /* 0x001f2c0000002500 */
[----:B------:R-:W1:Y:S08]  /*b880*/  LDC R6, c[0x0][0x29c] ;  /* 0x0000a700ff067b82 */ /* 0x000e700000000800 */
[----:B------:R-:W0:Y:S01]  /*b890*/  LDC R8, c[0x0][0x284] ;  /* 0x0000a100ff087b82 */ /* 0x000e220000000800 */
[----:B----4-:R-:W-:-:S04]  /*b8a0*/  IMAD R5, R15, UR6, R17 ;  /* 0x000000060f057c24 */ /* 0x010fc8000f8e0211 */
[----:B-1----:R-:W-:-:S04]  /*b8b0*/  IMAD R3, R5, R3, R6 ;  /* 0x0000000305037224 */ /* 0x002fc800078e0206 */
[----:B0-----:R-:W-:-:S05]  /*b8c0*/  IMAD R6, R3, R8, RZ ;  /* 0x0000000803067224 */ /* 0x001fca00078e02ff */
[----:B------:R-:W-:-:S07]  /*b8d0*/  SHF.R.S32.HI R7, RZ, 0x1f, R6 ;  /* 0x0000001fff077819 */ /* 0x000fce0000011406 */
.L_x_116:
[----:B------:R-:W-:Y:S01]  /*b8e0*/  ULDC.64 UR8, c[0x0][0x310] ;  /* 0x0000c40000087ab9 */ /* 0x000fe20000000a00 */
[----:B------:R-:W-:Y:S01]  /*b8f0*/  ULDC.64 UR10, c[0x0][0x310] ;  /* 0x0000c400000a7ab9 */ /* 0x000fe20000000a00 */
[----:B------:R-:W-:Y:S04]  /*b900*/  BSSY B0, `(.L_x_117) ;  /* 0x0000045000007945 */ /* 0x000fe80003800000 */
[----:B------:R-:W-:Y:S05]  /*b910*/  @P1 BRA `(.L_x_118) ;  /* 0x00000004000c1947 */ /* 0x000fea0003800000 */
[----:B------:R-:W4:Y:S01]  /*b920*/  LDC R8, c[0x0][0x284] ;  /* 0x0000a100ff087b82 */ /* 0x000f220000000800 */
[----:B------:R-:W-:Y:S01]  /*b930*/  BSSY B1, `(.L_x_119) ;  /* 0x000001b000017945 */ /* 0x000fe20003800000 */
[----:B----4-:R-:W-:-:S04]  /*b940*/  VIADDMNMX R8, R244, -R8, RZ, !PT ;  /* 0x80000008f4087246 */ /* 0x010fc800078001ff */
[----:B-1----:R-:W-:-:S04]  /*b950*/  LOP3.LUT R3, RZ, R8, RZ, 0x33, !PT ;  /* 0x00000008ff037212 */ /* 0x002fc800078e33ff */
[----:B--2---:R-:W-:-:S04]  /*b960*/  IADD3 R14, -R21, R244, R3 ;  /* 0x000000f4150e7210 */ /* 0x004fc80007ffe103 */
[----:B------:R-:W-:-:S04]  /*b970*/  LEA.HI R3, R14, 0x1, RZ, 0x18 ;  /* 0x000000010e037811 */ /* 0x000fc800078fc0ff */
[----:B------:R-:W-:Y:S02]  /*b980*/  LOP3.LUT P1, R5, R3, 0x3, RZ, 0xc0, !PT ;  /* 0x0000000303057812 */ /* 0x000fe4000782c0ff */
[----:B------:R-:W-:-:S11]  /*b990*/  IADD3 R3, R21, R8, RZ ;  /* 0x0000000815037210 */ /* 0x000fd60007ffe0ff */
[----:B------:R-:W-:Y:S05]  /*b9a0*/  @!P1 BRA `(.L_x_120) ;  /* 0x00000000004c9947 */ /* 0x000fea0003800000 */
.L_x_122:
[----:B-12---:R-:W1:Y:S01]  /*b9b0*/  LDC R8, c[0x0][0x284] ;  /* 0x0000a100ff087b82 */ /* 0x006e620000000800 */
[----:B------:R-:W-:-:S04]  /*b9c0*/  IADD3 R5, R5, -0x1, RZ ;  /* 0xffffffff05057810 */ /* 0x000fc80007ffe0ff */
[----:B------:R-:W-:Y:S02]  /*b9d0*/  ISETP.NE.AND P3, PT, R5, RZ, PT ;  /* 0x000000ff0500720c */ /* 0x000fe40003f65270 */
[----:B-1----:R-:W-:-:S04]  /*b9e0*/  VIADDMNMX R8, R244, -R8, RZ, !PT ;  /* 0x80000008f4087246 */ /* 0x002fc800078001ff */
[----:B------:R-:W-:-:S04]  /*b9f0*/  IADD3 R9, R3, -R8, RZ ;  /* 0x8000000803097210 */ /* 0x000fc80007ffe0ff */
[C---:B------:R-:W-:Y:S02]  /*ba00*/  LEA R8, R9.reuse, UR4, 0x2 ;  /* 0x0000000409087c11 */ /* 0x040fe4000f8e10ff */
[----:B------:R-:W-:-:S04]  /*ba10*/  LEA R9, R9, UR7, 0x1 ;  /* 0x0000000709097c11 */ /* 0x000fc8000f8e08ff */
[----:B------:R-:W3:Y:S02]  /*ba20*/  LDS R8, [R8] ;  /* 0x0000000008087984 */ /* 0x000ee40000000800 */
[----:B---3--:R-:W-:-:S05]  /*ba30*/  FMUL.FTZ R13, R8, R12 ;  /* 0x0000000c080d7220 */ /* 0x008fca0000410000 */
[----:B------:R-:W-:-:S05]  /*ba40*/  F2FP.F16.F32.PACK_AB R10, RZ, R13 ;  /* 0x0000000dff0a723e */ /* 0x000fca00000000ff */
[----:B------:R1:W-:Y:S01]  /*ba50*/  STS.U16 [R9], R10 ;  /* 0x0000000a09007388 */ /* 0x0003e20000000400 */
[----:B------:R-:W-:Y:S05]  /*ba60*/  @!P0 BRA `(.L_x_121) ;  /* 0x0000000000148947 */ /* 0x000fea0003800000 */
[----:B-1----:R-:W-:-:S04]  /*ba70*/  IADD3 R9, P1, R3, R6, RZ ;  /* 0x0000000603097210 */ /* 0x002fc80007f3e0ff */
[----:B------:R-:W-:Y:S02]  /*ba80*/  LEA.HI.X.SX32 R10, R3, R7, 0x1, P1 ;  /* 0x00000007030a7211 */ /* 0x000fe400008f0eff */
[----:B------:R-:W-:-:S04]  /*ba90*/  LEA R8, P1, R9, UR8, 0x2 ;  /* 0x0000000809087c11 */ /* 0x000fc8000f8210ff */
[----:B------:R-:W-:-:S05]  /*baa0*/  LEA.HI.X R9, R9, UR9, R10, 0x2, P1 ;  /* 0x0000000909097c11 */ /* 0x000fca00088f140a */
[----:B------:R2:W-:Y:S04]  /*bab0*/  STG.E desc[UR36][R8.64], R13 ;  /* 0x0000000d08007986 */ /* 0x0005e8000c101924 */
.L_x_121:
[----:B------:R-:W-:Y:S01]  /*bac0*/  IADD3 R3, R3, 0x100, RZ ;  /* 0x0000010003037810 */ /* 0x000fe20007ffe0ff */
[----:B------:R-:W-:Y:S06]  /*bad0*/  @P3 BRA `(.L_x_122) ;  /* 0xfffffffc00b43947 */ /* 0x000fec000383ffff */
.L_x_120:
[----:B------:R-:W-:Y:S05]  /*bae0*/  BSYNC B1 ;  /* 0x0000000000017941 */ /* 0x000fea0003800000 */
.L_x_119:
[----:B------:R-:W-:-:S13]  /*baf0*/  ISETP.GE.U32.AND P0, PT, R14, 0x300, PT ;  /* 0x000003000e00780c */ /* 0x000fda0003f06070 */
[----:B------:R-:W-:Y:S05]  /*bb00*/  @!P0 BRA `(.L_x_118) ;  /* 0x0000000000908947 */ /* 0x000fea0003800000 */
[----:B------:R-:W-:-:S13]  /*bb10*/  ISETP.NE.AND P1, PT, RZ, UR5, PT ;  /* 0x00000005ff007c0c */ /* 0x000fda000bf25270 */
.L_x_123:
[----:B----4-:R-:W4:Y:S01]  /*bb20*/  LDC R5, c[0x0][0x284] ;  /* 0x0000a100ff057b82 */ /* 0x010f220000000800 */
[----:B-12---:R-:W-:-:S04]  /*bb30*/  IADD3 R9, P0, R6, R3, RZ ;  /* 0x0000000306097210 */ /* 0x006fc80007f1e0ff */
[----:B------:R-:W-:Y:S02]  /*bb40*/  LEA.HI.X.SX32 R10, R3, R7, 0x1, P0 ;  /* 0x00000007030a7211 */ /* 0x000fe400000f0eff */
[----:B----4-:R-:W-:-:S04]  /*bb50*/  VIADDMNMX R5, R244, -R5, RZ, !PT ;  /* 0x80000005f4057246 */ /* 0x010fc800078001ff */
[----:B------:R-:W-:Y:S01]  /*bb60*/  IADD3 R8, -R5, R3, RZ ;  /* 0x0000000305087210 */ /* 0x000fe20007ffe1ff */
[----:B------:R-:W-:-:S03]  /*bb70*/  VIADD R3, R3, 0x400 ;  /* 0x0000040003037836 */ /* 0x000fc60000000000 */
[C---:B------:R-:W-:Y:S02]  /*bb80*/  LEA R13, R8.reuse, UR4, 0x2 ;  /* 0x00000004080d7c11 */ /* 0x040fe4000f8e10ff */
[----:B------:R-:W-:-:S03]  /*bb90*/  LEA R14, R8, UR7, 0x1 ;  /* 0x00000007080e7c11 */ /* 0x000fc6000f8e08ff */
[----:B------:R-:W3:Y:S02]  /*bba0*/  LDS R5, [R13] ;  /* 0x000000000d057984 */ /* 0x000ee40000000800 */
[----:B---3--:R-:W-:-:S05]  /*bbb0*/  FMUL.FTZ R15, R5, R12 ;  /* 0x0000000c050f7220 */ /* 0x008fca0000410000 */
[----:B------:R-:W-:-:S04]  /*bbc0*/  F2FP.F16.F32.PACK_AB R5, RZ, R15 ;  /* 0x0000000fff05723e */ /* 0x000fc800000000ff */
[----:B------:R-:W-:-:S05]  /*bbd0*/  PRMT R8, R5, 0x7610, R8 ;  /* 0x0000761005087816 */ /* 0x000fca0000000008 */
[----:B------:R1:W-:Y:S04]  /*bbe0*/  STS.U16 [R14], R8 ;  /* 0x000000080e007388 */ /* 0x0003e80000000400 */
[----:B------:R-:W0:Y:S01]  /*bbf0*/  LDS R5, [R13+0x400] ;  /* 0x000400000d057984 */ /* 0x000e220000000800 */
[----:B-1----:R-:W-:-:S04]  /*bc00*/  LEA R8, P0, R9, UR10, 0x2 ;  /* 0x0000000a09087c11 */ /* 0x002fc8000f8010ff */
[----:B------:R-:W-:Y:S02]  /*bc10*/  LEA.HI.X R9, R9, UR11, R10, 0x2, P0 ;  /* 0x0000000b09097c11 */ /* 0x000fe400080f140a */
[----:B------:R-:W-:-:S03]  /*bc20*/  ISETP.GE.AND P0, PT, R3, R244, PT ;  /* 0x000000f40300720c */ /* 0x000fc60003f06270 */
[----:B------:R-:W-:Y:S01]  /*bc30*/  @P1 STG.E desc[UR36][R8.64], R15 ;  /* 0x0000000f08001986 */ /* 0x000fe2000c101924 */
[----:B0-----:R-:W-:-:S05]  /*bc40*/  FMUL.FTZ R17, R5, R12 ;  /* 0x0000000c05117220 */ /* 0x001fca0000410000 */
[----:B------:R-:W-:Y:S01]  /*bc50*/  F2FP.F16.F32.PACK_AB R5, RZ, R17 ;  /* 0x00000011ff05723e */ /* 0x000fe200000000ff */
[----:B------:R-:W-:Y:S03]  /*bc60*/  @P1 STG.E desc[UR36][R8.64+0x400], R17 ;  /* 0x0004001108001986 */ /* 0x000fe6000c101924 */
[----:B------:R-:W-:-:S05]  /*bc70*/  PRMT R16, R5, 0x7610, R16 ;  /* 0x0000761005107816 */ /* 0x000fca0000000010 */
[----:B------:R-:W-:Y:S04]  /*bc80*/  STS.U16 [R14+0x200], R16 ;  /* 0x000200100e007388 */ /* 0x000fe80000000400 */
[----:B------:R-:W0:Y:S02]  /*bc90*/  LDS R5, [R13+0x800] ;  /* 0x000800000d057984 */ /* 0x000e240000000800 */
        /* <DEDUP_REMOVED lines=8> */
[----:B------:R4:W-:Y:S04]  /*bd20*/  @P1 STG.E desc[UR36][R8.64+0xc00], R23 ;  /* 0x000c001708001986 */ /* 0x0009e8000c101924 */
[----:B------:R4:W-:Y:S01]  /*bd30*/  STS.U16 [R14+0x600], R5 ;  /* 0x000600050e007388 */ /* 0x0009e20000000400 */
[----:B------:R-:W-:Y:S05]  /*bd40*/  @!P0 BRA `(.L_x_123) ;  /* 0xfffffffc00748947 */ /* 0x000fea000383ffff */
.L_x_118:
[----:B------:R-:W-:Y:S05]  /*bd50*/  BSYNC B0 ;  /* 0x0000000000007941 */ /* 0x000fea0003800000 */
.L_x_117:
[----:B------:R-:W5:Y:S01]  /*bd60*/  S2R R25, SR_CTAID.X ;  /* 0x0000000000197919 */ /* 0x000f620000002500 */
[----:B-1----:R-:W-:Y:S01]  /*bd70*/  IADD3 R10, R244, -0x1, RZ ;  /* 0xfffffffff40a7810 */ /* 0x002fe20007ffe0ff */
[----:B------:R-:W1:Y:S01]  /*bd80*/  S2UR UR6, SR_CgaCtaId ;  /* 0x00000000000679c3 */ /* 0x000e620000008800 */
[----:B------:R-:W-:Y:S01]  /*bd90*/  ULDC UR5, c[0x0][0x288] ;  /* 0x0000a20000057ab9 */ /* 0x000fe20000000800 */
[----:B------:R-:W5:Y:S01]  /*bda0*/  S2R R39, SR_CTAID.Y ;  /* 0x0000000000277919 */ /* 0x000f620000002600 */
[----:B------:R-:W-:Y:S01]  /*bdb0*/  SHF.R.S32.HI R3, RZ, 0x1f, R10 ;  /* 0x0000001fff037819 */ /* 0x000fe2000001140a */
[----:B------:R-:W-:Y:S01]  /*bdc0*/  ULDC UR8, c[0x0][0x284] ;  /* 0x0000a10000087ab9 */ /* 0x000fe20000000800 */
[----:B--2-4-:R-:W-:Y:S01]  /*bdd0*/  SHF.R.S32.HI R8, RZ, 0x5, R11 ;  /* 0x00000005ff087819 */ /* 0x014fe2000001140b */
[----:B------:R-:W-:Y:S01]  /*bde0*/  BSSY B0, `(.L_x_124) ;  /* 0x0000022000007945 */ /* 0x000fe20003800000 */
[----:B------:R-:W-:Y:S02]  /*bdf0*/  LEA.HI R3, R3, R10, RZ, 0x3 ;  /* 0x0000000a03037211 */ /* 0x000fe400078f18ff */
[----:B0-----:R-:W-:-:S02]  /*be00*/  CS2R R18, SRZ ;  /* 0x0000000000127805 */ /* 0x001fc4000001ff00 */
[----:B------:R-:W-:Y:S02]  /*be10*/  ISETP.GT.OR P1, PT, R4, 0x17, P2 ;  /* 0x000000170400780c */ /* 0x000fe40001724670 */
[----:B------:R-:W-:Y:S02]  /*be20*/  CS2R R16, SRZ ;  /* 0x0000000000107805 */ /* 0x000fe4000001ff00 */
[----:B------:R-:W-:Y:S02]  /*be30*/  LOP3.LUT R3, R3, 0xfffffff8, RZ, 0xc0, !PT ;  /* 0xfffffff803037812 */ /* 0x000fe400078ec0ff */
[----:B------:R-:W-:Y:S01]  /*be40*/  MOV R55, UR5 ;  /* 0x0000000500377c02 */ /* 0x000fe20008000f00 */
[----:B------:R-:W-:Y:S01]  /*be50*/  UMOV UR5, 0x400 ;  /* 0x0000040000057882 */ /* 0x000fe20000000000 */
[----:B------:R-:W-:Y:S01]  /*be60*/  IADD3 R3, R10, -R3, RZ ;  /* 0x800000030a037210 */ /* 0x000fe20007ffe0ff */
[----:B------:R-:W-:Y:S01]  /*be70*/  UIADD3 UR5, UR5, 0x240, URZ ;  /* 0x0000024005057890 */ /* 0x000fe2000fffe03f */
[----:B------:R-:W-:-:S02]  /*be80*/  SHF.L.U32 R23, R4, 0x3, RZ ;  /* 0x0000000304177819 */ /* 0x000fc400000006ff */
[CC--:B------:R-:W-:Y:S02]  /*be90*/  ISETP.NE.OR P3, PT, R8.reuse, R3.reuse, P1 ;  /* 0x000000030800720c */ /* 0x0c0fe40000f65670 */
[----:B------:R-:W-:Y:S02]  /*bea0*/  MOV R57, UR8 ;  /* 0x0000000800397c02 */ /* 0x000fe40008000f00 */
[----:B------:R-:W-:Y:S01]  /*beb0*/  ISETP.NE.AND P0, PT, R8, R3, PT ;  /* 0x000000030800720c */ /* 0x000fe20003f05270 */
[----:B-1----:R-:W-:Y:S01]  /*bec0*/  ULEA UR5, UR6, UR5, 0x18 ;  /* 0x0000000506057291 */ /* 0x002fe2000f8ec03f */
[----:B------:R-:W-:Y:S01]  /*bed0*/  ISETP.GT.AND P1, PT, R4, 0x17, PT ;  /* 0x000000170400780c */ /* 0x000fe20003f24270 */
[----:B------:R-:W-:-:S04]  /*bee0*/  IMAD R28, R0, R57, R23 ;  /* 0x00000039001c7224 */ /* 0x000fc800078e0217 */
[----:B------:R-:W-:Y:S02]  /*bef0*/  LEA R30, R4, UR5, 0x4 ;  /* 0x00000005041e7c11 */ /* 0x000fe4000f8e20ff */
[----:B------:R-:W-:Y:S01]  /*bf00*/  SHF.R.S32.HI R29, RZ, 0x1f, R28 ;  /* 0x0000001fff1d7819 */ /* 0x000fe2000001141c */
[----:B-----5:R-:W-:-:S04]  /*bf10*/  IMAD R6, R39, R55, R25 ;  /* 0x0000003727067224 */ /* 0x020fc800078e0219 */
[----:B---3--:R-:W-:-:S04]  /*bf20*/  IMAD R12, R6, 0xc0, RZ ;  /* 0x000000c0060c7824 */ /* 0x008fc800078e02ff */
[----:B------:R-:W-:-:S05]  /*bf30*/  IMAD R12, R12, R57, R23 ;  /* 0x000000390c0c7224 */ /* 0x000fca00078e0217 */
[----:B------:R-:W-:Y:S01]  /*bf40*/  SHF.R.S32.HI R14, RZ, 0x1f, R12 ;  /* 0x0000001fff0e7819 */ /* 0x000fe2000001140c */
[----:B------:R-:W-:Y:S06]  /*bf50*/  @P3 BRA `(.L_x_125) ;  /* 0x0000000000283947 */ /* 0x000fec0003800000 */
[----:B------:R-:W-:Y:S01]  /*bf60*/  ULDC.64 UR8, c[0x0][0x240] ;  /* 0x0000900000087ab9 */ /* 0x000fe20000000a00 */
[----:B------:R-:W-:Y:S01]  /*bf70*/  HFMA2.MMA R19, -RZ, RZ, 0, 0 ;  /* 0x00000000ff137435 */ /* 0x000fe200000001ff */
[----:B------:R-:W-:-:S04]  /*bf80*/  ISETP.NE.U32.AND P3, PT, RZ, UR8, PT ;  /* 0x00000008ff007c0c */ /* 0x000fc8000bf65070 */
[----:B------:R-:W-:-:S13]  /*bf90*/  ISETP.NE.AND.EX P3, PT, RZ, UR9, PT, P3 ;  /* 0x00000009ff007c0c */ /* 0x000fda000bf65330 */
[----:B------:R-:W-:Y:S05]  /*bfa0*/  @!P3 BRA `(.L_x_126) ;  /* 0x000000000010b947 */ /* 0x000fea0003800000 */
[----:B------:R-:W0:Y:S01]  /*bfb0*/  LDC.64 R16, c[0x0][0x240] ;  /* 0x00009000ff107b82 */ /* 0x000e220000000a00 */
[----:B------:R-:W-:-:S04]  /*bfc0*/  IMAD R3, R25, 0xc0, R23 ;  /* 0x000000c019037824 */ /* 0x000fc800078e0217 */
[----:B0-----:R-:W-:-:S06]  /*bfd0*/  IMAD.WIDE R16, R3, 0x2, R16 ;  /* 0x0000000203107825 */ /* 0x001fcc00078e0210 */
[----:B------:R-:W5:Y:S02]  /*bfe0*/  LDG.E.128 R16, desc[UR36][R16.64] ;  /* 0x0000002410107981 */ /* 0x000f64000c1e1d00 */
.L_x_126:
[----:B-----5:R0:W-:Y:S02]  /*bff0*/  STS.128 [R30], R16 ;  /* 0x000000101e007388 */ /* 0x0201e40000000c00 */
.L_x_125:
[----:B------:R-:W-:Y:S05]  /*c000*/  BSYNC B0 ;  /* 0x0000000000007941 */ /* 0x000fea0003800000 */
.L_x_124:
[----:B------:R-:W-:Y:S01]  /*c010*/  BAR.SYNC.DEFER_BLOCKING 0x0 ;  /* 0x0000000000007b1d */ /* 0x000fe20000010000 */
[----:B------:R-:W-:Y:S01]  /*c020*/  HFMA2.MMA R24, -RZ, RZ, 0, 0 ;  /* 0x00000000ff187435 */ /* 0x000fe200000001ff */
[----:B------:R-:W-:Y:S01]  /*c030*/  MOV R0, RZ ;  /* 0x000000ff00007202 */ /* 0x000fe20000000f00 */
[----:B------:R-:W-:Y:S01]  /*c040*/  HFMA2.MMA R22, -RZ, RZ, 0, 0 ;  /* 0x00000000ff167435 */ /* 0x000fe200000001ff */
[----:B------:R-:W-:Y:S01]  /*c050*/  IMAD.MOV.U32 R13, RZ, RZ, RZ ;  /* 0x000000ffff0d7224 */ /* 0x000fe200078e00ff */
[----:B------:R-:W-:Y:S01]  /*c060*/  HFMA2.MMA R3, -RZ, RZ, 0, 0 ;  /* 0x00000000ff037435 */ /* 0x000fe200000001ff */
[----:B------:R-:W-:Y:S01]  /*c070*/  ULDC UR12, c[0x0][0x284] ;  /* 0x0000a100000c7ab9 */ /* 0x000fe20000000800 */
[----:B------:R-:W-:Y:S01]  /*c080*/  ULDC UR6, c[0x0][0x288] ;  /* 0x0000a20000067ab9 */ /* 0x000fe20000000800 */
[----:B------:R-:W-:Y:S01]  /*c090*/  ULDC.64 UR10, c[0x0][0x258] ;  /* 0x00009600000a7ab9 */ /* 0x000fe20000000a00 */
[----:B------:R-:W-:Y:S01]  /*c0a0*/  ULDC.64 UR14, c[0x0][0x250] ;  /* 0x00009400000e7ab9 */ /* 0x000fe20000000a00 */
[----:B------:R-:W-:Y:S01]  /*c0b0*/  BSSY B0, `(.L_x_127) ;  /* 0x00001dd000007945 */ /* 0x000fe20003800000 */
[----:B------:R-:W-:-:S02]  /*c0c0*/  MOV R9, RZ ;  /* 0x000000ff00097202 */ /* 0x000fc40000000f00 */
[----:B------:R-:W-:Y:S02]  /*c0d0*/  MOV R5, RZ ;  /* 0x000000ff00057202 */ /* 0x000fe40000000f00 */
[----:B------:R-:W-:Y:S01]  /*c0e0*/  MOV R20, RZ ;  /* 0x000000ff00147202 */ /* 0x000fe20000000f00 */
[----:B------:R-:W-:Y:S06]  /*c0f0*/  @P1 BRA `(.L_x_128) ;  /* 0x0000001c00601947 */ /* 0x000fec0003800000 */
[----:B------:R-:W1:Y:S01]  /*c100*/  LDC R11, c[0x0][0x284] ;  /* 0x0000a100ff0b7b82 */ /* 0x000e620000000800 */
[----:B------:R-:W-:Y:S01]  /*c110*/  VIMNMX R46, R10, R57, PT ;  /* 0x000000390a2e7248 */ /* 0x000fe20003fe0100 */
[----:B------:R-:W-:Y:S01]  /*c120*/  ULDC.64 UR8, c[0x0][0x250] ;  /* 0x0000940000087ab9 */ /* 0x000fe20000000a00 */
[----:B------:R-:W-:Y:S01]  /*c130*/  BSSY B1, `(.L_x_129) ;  /* 0x00000c2000017945 */ /* 0x000fe20003800000 */
[----:B------:R-:W-:Y:S01]  /*c140*/  IMAD.U32 R52, RZ, RZ, UR8 ;  /* 0x00000008ff347e24 */ /* 0x000fe2000f8e00ff */
[----:B------:R-:W-:Y:S02]  /*c150*/  MOV R53, UR9 ;  /* 0x0000000900357c02 */ /* 0x000fe40008000f00 */
[----:B------:R-:W-:Y:S02]  /*c160*/  LEA R47, R8, UR7, 0x1 ;  /* 0x00000007082f7c11 */ /* 0x000fe4000f8e08ff */
[----:B-1----:R-:W-:-:S04]  /*c170*/  VIADDMNMX R11, R244, -R11, RZ, !PT ;  /* 0x8000000bf40b7246 */ /* 0x002fc800078001ff */
[----:B------:R-:W-:-:S05]  /*c180*/  IADD3 R31, R8, R11, RZ ;  /* 0x0000000b081f7210 */ /* 0x000fca0007ffe0ff */
[----:B------:R-:W-:-:S05]  /*c190*/  IMAD R7, R31, 0xc0, RZ ;  /* 0x000000c01f077824 */ /* 0x000fca00078e02ff */
[----:B------:R-:W-:-:S04]  /*c1a0*/  IADD3 R0, P3, R12, R7, RZ ;  /* 0x000000070c007210 */ /* 0x000fc80007f7e0ff */
[----:B------:R-:W-:Y:S02]  /*c1b0*/  LEA.HI.X.SX32 R7, R7, R14, 0x1, P3 ;  /* 0x0000000e07077211 */ /* 0x000fe400018f0eff */
[----:B------:R-:W-:Y:S02]  /*c1c0*/  ISETP.GE.AND P3, PT, R31, R46, PT ;  /* 0x0000002e1f00720c */ /* 0x000fe40003f66270 */
[----:B------:R-:W-:-:S04]  /*c1d0*/  LEA R26, P4, R0, R52, 0x1 ;  /* 0x00000034001a7211 */ /* 0x000fc800078808ff */
[----:B------:R-:W-:Y:S02]  /*c1e0*/  LEA.HI.X R27, R0, R53, R7, 0x1, P4 ;  /* 0x00000035001b7211 */ /* 0x000fe400020f0c07 */
[----:B------:R-:W-:-:S05]  /*c1f0*/  MOV R0, RZ ;  /* 0x000000ff00007202 */ /* 0x000fca0000000f00 */
[----:B------:R-:W-:Y:S05]  /*c200*/  @P3 BRA `(.L_x_130) ;  /* 0x0000000800d03947 */ /* 0x000fea0003800000 */
[----:B------:R-:W-:Y:S01]  /*c210*/  LOP3.LUT R0, RZ, R57, RZ, 0x33, !PT ;  /* 0x00000039ff007212 */ /* 0x000fe200078e33ff */
[----:B------:R-:W1:Y:S01]  /*c220*/  LDC.64 R36, c[0x0][0x2e8] ;  /* 0x0000ba00ff247b82 */ /* 0x000e620000000a00 */
[----:B------:R-:W-:Y:S01]  /*c230*/  IADD3 R5, -R244, RZ, RZ ;  /* 0x000000fff4057210 */ /* 0x000fe20007ffe1ff */
[----:B------:R-:W-:Y:S01]  /*c240*/  IMAD R20, R252, R55, R25 ;  /* 0x00000037fc147224 */ /* 0x000fe200078e0219 */
[----:B------:R-:W-:Y:S01]  /*c250*/  BSSY B2, `(.L_x_131) ;  /* 0x0000044000027945 */ /* 0x000fe20003800000 */
[----:B------:R-:W-:Y:S01]  /*c260*/  HFMA2.MMA R9, -RZ, RZ, 0, 0 ;  /* 0x00000000ff097435 */ /* 0x000fe200000001ff */
[----:B------:R-:W-:Y:S01]  /*c270*/  VIMNMX R5, R0, R5, !PT ;  /* 0x0000000500057248 */ /* 0x000fe20007fe0100 */
[----:B------:R-:W-:Y:S01]  /*c280*/  IMAD R3, R20, 0xc0, R23 ;  /* 0x000000c014037824 */ /* 0x000fe200078e0217 */
[----:B------:R-:W-:Y:S01]  /*c290*/  IADD3 R0, -R11, -0x2, -R8 ;  /* 0xfffffffe0b007810 */ /* 0x000fe20007ffe908 */
[----:B------:R-:W-:Y:S01]  /*c2a0*/  HFMA2.MMA R20, -RZ, RZ, 0, 0 ;  /* 0x00000000ff147435 */ /* 0x000fe200000001ff */
[----:B------:R-:W-:Y:S01]  /*c2b0*/  MOV R7, R31 ;  /* 0x0000001f00077202 */ /* 0x000fe20000000f00 */
[----:B------:R-:W-:Y:S01]  /*c2c0*/  HFMA2.MMA R13, -RZ, RZ, 0, 0 ;  /* 0x00000000ff0d7435 */ /* 0x000fe200000001ff */
[----:B------:R-:W-:Y:S01]  /*c2d0*/  IADD3 R38, R0, -R5, RZ ;  /* 0x8000000500267210 */ /* 0x000fe20007ffe0ff */
[----:B------:R-:W-:Y:S01]  /*c2e0*/  IMAD.MOV.U32 R5, RZ, RZ, RZ ;  /* 0x000000ffff057224 */ /* 0x000fe200078e00ff */
[----:B------:R-:W-:-:S02]  /*c2f0*/  MOV R22, RZ ;  /* 0x000000ff00167202 */ /* 0x000fc40000000f00 */
[----:B------:R-:W-:Y:S02]  /*c300*/  LOP3.LUT P3, RZ, R38, 0x8, RZ, 0xc0, !PT ;  /* 0x0000000826ff7812 */ /* 0x000fe4000786c0ff */
[----:B------:R-:W-:Y:S02]  /*c310*/  MOV R24, RZ ;  /* 0x000000ff00187202 */ /* 0x000fe40000000f00 */
[----:B------:R-:W-:Y:S01]  /*c320*/  MOV R0, RZ ;  /* 0x000000ff00007202 */ /* 0x000fe20000000f00 */
[----:B-1----:R-:W-:Y:S01]  /*c330*/  IMAD.WIDE R36, R3, 0x2, R36 ;  /* 0x0000000203247825 */ /* 0x002fe200078e0224 */
[----:B------:R-:W-:-:S07]  /*c340*/  HFMA2.MMA R3, -RZ, RZ, 0, 0 ;  /* 0x00000000ff037435 */ /* 0x000fce00000001ff */
[----:B------:R-:W-:Y:S05]  /*c350*/  @P3 BRA `(.L_x_132) ;  /* 0x0000000000cc3947 */ /* 0x000fea0003800000 */
[----:B------:R-:W-:Y:S01]  /*c360*/  IMAD R5, R39, R57, RZ ;  /* 0x0000003927057224 */ /* 0x000fe200078e02ff */
[----:B------:R-:W-:Y:S01]  /*c370*/  SHF.R.S32.HI R0, RZ, 0x1f, R31 ;  /* 0x0000001fff007819 */ /* 0x000fe2000001141f */
[----:B------:R-:W-:Y:S01]  /*c380*/  ULDC.64 UR8, c[0x0][0x258] ;  /* 0x0000960000087ab9 */ /* 0x000fe20000000a00 */
[----:B------:R-:W-:Y:S02]  /*c390*/  ULDC UR5, c[0x0][0x29c] ;  /* 0x0000a70000057ab9 */ /* 0x000fe40000000800 */
[----:B------:R-:W-:-:S04]  /*c3a0*/  IADD3 R3, P2, R5, R31, RZ ;  /* 0x0000001f05037210 */ /* 0x000fc80007f5e0ff */
[----:B------:R-:W-:Y:S02]  /*c3b0*/  LEA.HI.X.SX32 R0, R5, R0, 0x1, P2 ;  /* 0x0000000005007211 */ /* 0x000fe400010f0eff */
[----:B------:R-:W-:-:S04]  /*c3c0*/  LEA R32, P2, R3, UR8, 0x2 ;  /* 0x0000000803207c11 */ /* 0x000fc8000f8410ff */
[----:B------:R-:W-:-:S05]  /*c3d0*/  LEA.HI.X R33, R3, UR9, R0, 0x2, P2 ;  /* 0x0000000903217c11 */ /* 0x000fca00090f1400 */
[----:B------:R-:W2:Y:S02]  /*c3e0*/  LDG.E R32, desc[UR36][R32.64] ;  /* 0x0000002420207981 */ /* 0x000ea4000c1e1900 */
[----:B--2---:R-:W-:-:S04]  /*c3f0*/  IMAD R0, R32, R55, RZ ;  /* 0x0000003720007224 */ /* 0x004fc800078e02ff */
[----:B------:R-:W-:-:S04]  /*c400*/  IMAD R0, R0, R57, R31 ;  /* 0x0000003900007224 */ /* 0x000fc800078e021f */
[----:B------:R-:W-:-:S05]  /*c410*/  IMAD R0, R0, 0xc0, RZ ;  /* 0x000000c000007824 */ /* 0x000fca00078e02ff */
[----:B------:R-:W-:-:S04]  /*c420*/  IADD3 R3, P2, R28, R0, RZ ;  /* 0x000000001c037210 */ /* 0x000fc80007f5e0ff */
[----:B------:R-:W-:Y:S02]  /*c430*/  LEA.HI.X.SX32 R0, R0, R29, 0x1, P2 ;  /* 0x0000001d00007211 */ /* 0x000fe400010f0eff */
[----:B------:R-:W-:-:S04]  /*c440*/  LEA R34, P2, R3, R52, 0x1 ;  /* 0x0000003403227211 */ /* 0x000fc800078408ff */
[----:B------:R-:W-:Y:S02]  /*c450*/  LEA.HI.X R35, R3, R53, R0, 0x1, P2 ;  /* 0x0000003503237211 */ /* 0x000fe400010f0c00 */
[----:B------:R-:W1:Y:S04]  /*c460*/  LDS.U16 R0, [R47] ;  /* 0x000000002f007984 */ /* 0x000e680000000400 */
[----:B------:R2:W5:Y:S01]  /*c470*/  LDG.E.128 R40, desc[UR36][R34.64] ;  /* 0x0000002422287981 */ /* 0x000562000c1e1d00 */
[----:B------:R-:W-:-:S06]  /*c480*/  UISETP.NE.AND UP0, UPT, UR5, URZ, UPT ;  /* 0x0000003f0500728c */ /* 0x000fcc000bf05270 */
[----:B------:R-:W-:Y:S01]  /*c490*/  PLOP3.LUT P2, PT, PT, PT, UP0, 0x80, 0x0 ;  /* 0x000000000000781c */ /* 0x000fe20003f4f008 */
[----:B-1----:R-:W-:-:S12]  /*c4a0*/  HADD2.F32 R0, -RZ, R0.H0_H0 ;  /* 0x20000000ff007230 */ /* 0x002fd80000004100 */
[----:B--2---:R-:W-:Y:S05]  /*c4b0*/  @P2 BRA `(.L_x_133) ;  /* 0x0000000000302947 */ /* 0x004fea0003800000 */
[----:B------:R-:W-:Y:S01]  /*c4c0*/  LOP3.LUT P5, RZ, R2, 0x8, RZ, 0xc0, !PT ;  /* 0x0000000802ff7812 */ /* 0x000fe200078ac0ff */
[----:B------:R-:W1:-:S12]  /*c4d0*/  LDS.128 R32, [R30] ;  /* 0x000000001e207984 */ /* 0x000e580000000c00 */
[----:B------:R-:W2:Y:S01]  /*c4e0*/  @P5 LDG.E.128 R48, desc[UR36][R36.64] ;  /* 0x0000002424305981 */ /* 0x000ea2000c1e1d00 */
[----:B-1---5:R-:W-:Y:S01]  /*c4f0*/  HFMA2.MMA R40, R40, 1, 1, R32 ;  /* 0x3c003c0028287835 */ /* 0x022fe20000000020 */
[----:B------:R-:W-:Y:S01]  /*c500*/  HADD2 R41, R41, R33 ;  /* 0x0000002129297230 */ /* 0x000fe20000000000 */
[----:B------:R-:W-:Y:S01]  /*c510*/  HFMA2.MMA R42, R42, 1, 1, R34 ;  /* 0x3c003c002a2a7835 */ /* 0x000fe20000000022 */
[----:B------:R-:W-:-:S04]  /*c520*/  HADD2 R43, R43, R35 ;  /* 0x000000232b2b7230 */ /* 0x000fc80000000000 */
[----:B--2---:R-:W-:-:S03]  /*c530*/  @P5 HFMA2.MMA R41, R41, R49, -RZ ;  /* 0x0000003129295235 */ /* 0x004fc600001000ff */
[----:B------:R-:W-:Y:S01]  /*c540*/  @P5 HMUL2 R40, R40, R48 ;  /* 0x0000003028285232 */ /* 0x000fe20000000000 */
[----:B------:R-:W-:Y:S01]  /*c550*/  @P5 HFMA2.MMA R43, R43, R51, -RZ ;  /* 0x000000332b2b5235 */ /* 0x000fe200001000ff */
[----:B------:R-:W-:-:S06]  /*c560*/  @P5 HMUL2 R42, R42, R50 ;  /* 0x000000322a2a5232 */ /* 0x000fcc0000000000 */
[----:B------:R1:W-:Y:S04]  /*c570*/  STG.E.128 desc[UR36][R26.64], R40 ;  /* 0x000000281a007986 */ /* 0x0003e8000c101d24 */
.L_x_133:
[--C-:B-----5:R-:W-:Y:S02]  /*c580*/  HADD2.F32 R33, -RZ, R40.reuse.H0_H0 ;  /* 0x20000028ff217230 */ /* 0x120fe40000004100 */
[----:B------:R-:W-:Y:S02]  /*c590*/  HADD2.F32 R3, -RZ, R40.H1_H1 ;  /* 0x30000028ff037230 */ /* 0x000fe40000004100 */
[--C-:B------:R-:W-:Y:S02]  /*c5a0*/  HADD2.F32 R5, -RZ, R41.reuse.H0_H0 ;  /* 0x20000029ff057230 */ /* 0x100fe40000004100 */
[C---:B------:R-:W-:Y:S01]  /*c5b0*/  FFMA.FTZ R20, R0.reuse, R33, RZ ;  /* 0x0000002100147223 */ /* 0x040fe200000100ff */
[----:B------:R-:W-:Y:S02]  /*c5c0*/  HADD2.F32 R7, -RZ, R41.H1_H1 ;  /* 0x30000029ff077230 */ /* 0x000fe40000004100 */
[----:B------:R-:W-:Y:S01]  /*c5d0*/  FFMA.FTZ R3, R0, R3, RZ ;  /* 0x0000000300037223 */ /* 0x000fe200000100ff */
[----:B------:R-:W-:-:S02]  /*c5e0*/  HADD2.F32 R9, -RZ, R42.H0_H0 ;  /* 0x2000002aff097230 */ /* 0x000fc40000004100 */
[C---:B------:R-:W-:Y:S01]  /*c5f0*/  FFMA.FTZ R5, R0.reuse, R5, RZ ;  /* 0x0000000500057223 */ /* 0x040fe200000100ff */
[----:B------:R-:W-:Y:S02]  /*c600*/  HADD2.F32 R11, -RZ, R42.H1_H1 ;  /* 0x3000002aff0b7230 */ /* 0x000fe40000004100 */
[C---:B------:R-:W-:Y:S01]  /*c610*/  FFMA.FTZ R22, R0.reuse, R7, RZ ;  /* 0x0000000700167223 */ /* 0x040fe200000100ff */
[--C-:B------:R-:W-:Y:S02]  /*c620*/  HADD2.F32 R13, -RZ, R43.reuse.H0_H0 ;  /* 0x2000002bff0d7230 */ /* 0x100fe40000004100 */
[C---:B------:R-:W-:Y:S01]  /*c630*/  FFMA.FTZ R9, R0.reuse, R9, RZ ;  /* 0x0000000900097223 */ /* 0x040fe200000100ff */
[----:B------:R-:W-:Y:S02]  /*c640*/  HADD2.F32 R15, -RZ, R43.H1_H1 ;  /* 0x3000002bff0f7230 */ /* 0x000fe40000004100 */
[C---:B------:R-:W-:Y:S01]  /*c650*/  FFMA.FTZ R24, R0.reuse, R11, RZ ;  /* 0x0000000b00187223 */ /* 0x040fe200000100ff */
[----:B------:R-:W-:Y:S01]  /*c660*/  IADD3 R7, R31, 0x8, RZ ;  /* 0x000000081f077810 */ /* 0x000fe20007ffe0ff */
[C---:B------:R-:W-:Y:S01]  /*c670*/  FFMA.FTZ R13, R0.reuse, R13, RZ ;  /* 0x0000000d000d7223 */ /* 0x040fe200000100ff */
[----:B------:R-:W-:-:S07]  /*c680*/  FFMA.FTZ R0, R0, R15, RZ ;  /* 0x0000000f00007223 */ /* 0x000fce00000100ff */
.L_x_132:
[----:B------:R-:W-:Y:S05]  /*c690*/  BSYNC B2 ;  /* 0x0000000000027941 */ /* 0x000fea0003800000 */
.L_x_131:
[----:B------:R-:W-:-:S13]  /*c6a0*/  LOP3.LUT P3, RZ, R38, 0xfffffff8, RZ, 0xc0, !PT ;  /* 0xfffffff826ff7812 */ /* 0x000fda000786c0ff */
[----:B------:R-:W-:Y:S05]  /*c6b0*/  @!P3 BRA `(.L_x_130) ;  /* 0x0000000400a4b947 */ /* 0x000fea0003800000 */
[----:B------:R-:W-:Y:S01]  /*c6c0*/  ULDC UR5, c[0x0][0x29c] ;  /* 0x0000a70000057ab9 */ /* 0x000fe20000000800 */
[----:B------:R-:W-:Y:S01]  /*c6d0*/  IMAD R58, R39, R57, RZ ;  /* 0x00000039273a7224 */ /* 0x000fe200078e02ff */
[----:B------:R-:W-:-:S06]  /*c6e0*/  UISETP.NE.AND UP0, UPT, UR5, URZ, UPT ;  /* 0x0000003f0500728c */ /* 0x000fcc000bf05270 */
[----:B------:R-:W-:-:S13]  /*c6f0*/  PLOP3.LUT P2, PT, PT, PT, UP0, 0x80, 0x0 ;  /* 0x000000000000781c */ /* 0x000fda0003f4f008 */
.L_x_136:
[----:B------:R-:W-:Y:S02]  /*c700*/  SHF.R.S32.HI R11, RZ, 0x1f, R7 ;  /* 0x0000001fff0b7819 */ /* 0x000fe40000011407 */
[----:B------:R-:W-:Y:S02]  /*c710*/  IADD3 R15, P3, R58, R7, RZ ;  /* 0x000000073a0f7210 */ /* 0x000fe40007f7e0ff */
[----:B------:R-:W-:Y:S02]  /*c720*/  LOP3.LUT P5, RZ, R2, 0x8, RZ, 0xc0, !PT ;  /* 0x0000000802ff7812 */ /* 0x000fe400078ac0ff */
[----:B------:R-:W-:Y:S02]  /*c730*/  LEA.HI.X.SX32 R32, R58, R11, 0x1, P3 ;  /* 0x0000000b3a207211 */ /* 0x000fe400018f0eff */
[----:B------:R-:W-:-:S04]  /*c740*/  LEA R38, P3, R15, UR10, 0x2 ;  /* 0x0000000a0f267c11 */ /* 0x000fc8000f8610ff */
[----:B------:R-:W-:-:S05]  /*c750*/  LEA.HI.X R39, R15, UR11, R32, 0x2, P3 ;  /* 0x0000000b0f277c11 */ /* 0x000fca00098f1420 */
[----:B------:R-:W2:Y:S01]  /*c760*/  LDG.E R11, desc[UR36][R38.64] ;  /* 0x00000024260b7981 */ /* 0x000ea2000c1e1900 */
[----:B------:R-:W-:Y:S01]  /*c770*/  MOV R55, UR6 ;  /* 0x0000000600377c02 */ /* 0x000fe20008000f00 */
[----:B------:R-:W-:Y:S01]  /*c780*/  IMAD.U32 R57, RZ, RZ, UR12 ;  /* 0x0000000cff397e24 */ /* 0x000fe2000f8e00ff */
[----:B------:R-:W-:Y:S02]  /*c790*/  MOV R52, UR14 ;  /* 0x0000000e00347c02 */ /* 0x000fe40008000f00 */
[----:B------:R-:W-:Y:S01]  /*c7a0*/  MOV R53, UR15 ;  /* 0x0000000f00357c02 */ /* 0x000fe20008000f00 */
[----:B--2---:R-:W-:Y:S02]  /*c7b0*/  IMAD R32, R11, R55, RZ ;  /* 0x000000370b207224 */ /* 0x004fe400078e02ff */
[----:B------:R-:W-:Y:S02]  /*c7c0*/  IMAD R11, R7, 0xc0, RZ ;  /* 0x000000c0070b7824 */ /* 0x000fe400078e02ff */
[----:B------:R-:W-:-:S03]  /*c7d0*/  IMAD R32, R32, R57, R7 ;  /* 0x0000003920207224 */ /* 0x000fc600078e0207 */
[----:B------:R-:W-:Y:S01]  /*c7e0*/  IADD3 R15, P4, R12, R11, RZ ;  /* 0x0000000b0c0f7210 */ /* 0x000fe20007f9e0ff */
[----:B------:R-:W-:-:S03]  /*c7f0*/  IMAD R32, R32, 0xc0, RZ ;  /* 0x000000c020207824 */ /* 0x000fc600078e02ff */
[----:B------:R-:W-:Y:S02]  /*c800*/  LEA.HI.X.SX32 R34, R11, R14, 0x1, P4 ;  /* 0x0000000e0b227211 */ /* 0x000fe400020f0eff */
[----:B------:R-:W-:Y:S02]  /*c810*/  IADD3 R33, P3, R28, R32, RZ ;  /* 0x000000201c217210 */ /* 0x000fe40007f7e0ff */
[-C--:B------:R-:W-:Y:S02]  /*c820*/  LEA R44, P4, R15, R52.reuse, 0x1 ;  /* 0x000000340f2c7211 */ /* 0x080fe400078808ff */
[----:B------:R-:W-:Y:S02]  /*c830*/  LEA.HI.X.SX32 R32, R32, R29, 0x1, P3 ;  /* 0x0000001d20207211 */ /* 0x000fe400018f0eff */
[----:B-1----:R-:W-:Y:S02]  /*c840*/  LEA R40, P3, R33, R52, 0x1 ;  /* 0x0000003421287211 */ /* 0x002fe400078608ff */
[----:B------:R-:W-:-:S02]  /*c850*/  LEA.HI.X R45, R15, R53, R34, 0x1, P4 ;  /* 0x000000350f2d7211 */ /* 0x000fc400020f0c22 */
[----:B------:R-:W-:-:S06]  /*c860*/  LEA.HI.X R41, R33, R53, R32, 0x1, P3 ;  /* 0x0000003521297211 */ /* 0x000fcc00018f0c20 */
[----:B------:R-:W5:Y:S01]  /*c870*/  LDG.E.128 R40, desc[UR36][R40.64] ;  /* 0x0000002428287981 */ /* 0x000f62000c1e1d00 */
[----:B------:R-:W-:Y:S05]  /*c880*/  @P2 BRA `(.L_x_134) ;  /* 0x00000000002c2947 */ /* 0x000fea0003800000 */
[----:B------:R-:W2:Y:S04]  /*c890*/  @P5 LDG.E.128 R48, desc[UR36][R36.64] ;  /* 0x0000002424305981 */ /* 0x000ea8000c1e1d00 */
[----:B------:R-:W1:Y:S02]  /*c8a0*/  LDS.128 R32, [R30] ;  /* 0x000000001e207984 */ /* 0x000e640000000c00 */
        /* <DEDUP_REMOVED lines=9> */
.L_x_134:
[----:B------:R-:W2:Y:S01]  /*c940*/  LDG.E R38, desc[UR36][R38.64+0x20] ;  /* 0x0000202426267981 */ /* 0x000ea2000c1e1900 */
[----:B------:R-:W-:Y:S01]  /*c950*/  MOV R11, 0xc0 ;  /* 0x000000c0000b7802 */ /* 0x000fe20000000f00 */
[----:B------:R-:W3:Y:S02]  /*c960*/  LDC R15, c[0x0][0x284] ;  /* 0x0000a100ff0f7b82 */ /* 0x000ee40000000800 */
[----:B---3--:R-:W-:Y:S01]  /*c970*/  VIADDMNMX R15, R244, -R15, RZ, !PT ;  /* 0x8000000ff40f7246 */ /* 0x008fe200078001ff */
[----:B--2---:R-:W-:-:S04]  /*c980*/  IMAD R32, R38, R55, RZ ;  /* 0x0000003726207224 */ /* 0x004fc800078e02ff */
[----:B------:R-:W-:-:S04]  /*c990*/  IMAD R32, R32, R57, R7 ;  /* 0x0000003920207224 */ /* 0x000fc800078e0207 */
[----:B------:R-:W-:-:S05]  /*c9a0*/  IMAD R32, R32, R11, 0x600 ;  /* 0x0000060020207424 */ /* 0x000fca00078e020b */
[----:B------:R-:W-:-:S04]  /*c9b0*/  IADD3 R11, P3, R28, R32, RZ ;  /* 0x000000201c0b7210 */ /* 0x000fc80007f7e0ff */
[----:B------:R-:W-:Y:S02]  /*c9c0*/  LEA.HI.X.SX32 R34, R32, R29, 0x1, P3 ;  /* 0x0000001d20227211 */ /* 0x000fe400018f0eff */
[----:B------:R-:W-:-:S04]  /*c9d0*/  LEA R32, P3, R11, R52, 0x1 ;  /* 0x000000340b207211 */ /* 0x000fc800078608ff */
[----:B------:R-:W-:-:S06]  /*c9e0*/  LEA.HI.X R33, R11, R53, R34, 0x1, P3 ;  /* 0x000000350b217211 */ /* 0x000fcc00018f0c22 */
[----:B------:R-:W5:Y:S01]  /*c9f0*/  LDG.E.128 R32, desc[UR36][R32.64] ;  /* 0x0000002420207981 */ /* 0x000f62000c1e1d00 */
[----:B------:R-:W-:Y:S01]  /*ca00*/  IADD3 R11, R7, -R15, RZ ;  /* 0x8000000f070b7210 */ /* 0x000fe20007ffe0ff */
[--C-:B-----5:R-:W-:Y:S02]  /*ca10*/  HADD2.F32 R48, -RZ, R42.reuse.H0_H0 ;  /* 0x2000002aff307230 */ /* 0x120fe40000004100 */
[----:B------:R-:W-:Y:S01]  /*ca20*/  HADD2.F32 R39, -RZ, R42.H1_H1 ;  /* 0x3000002aff277230 */ /* 0x000fe20000004100 */
[----:B------:R-:W-:Y:S01]  /*ca30*/  LEA R49, R11, UR7, 0x1 ;  /* 0x000000070b317c11 */ /* 0x000fe2000f8e08ff */
[----:B------:R-:W-:Y:S02]  /*ca40*/  HADD2.F32 R15, -RZ, R40.H0_H0 ;  /* 0x20000028ff0f7230 */ /* 0x000fe40000004100 */
[----:B------:R-:W-:Y:S02]  /*ca50*/  HADD2.F32 R38, -RZ, R41.H0_H0 ;  /* 0x20000029ff267230 */ /* 0x000fe40000004100 */
[----:B------:R-:W2:Y:S01]  /*ca60*/  LDS.U16 R11, [R49] ;  /* 0x00000000310b7984 */ /* 0x000ea20000000400 */
[----:B-1----:R-:W-:-:S02]  /*ca70*/  HADD2.F32 R42, -RZ, R43.H0_H0 ;  /* 0x2000002bff2a7230 */ /* 0x002fc40000004100 */
[----:B------:R-:W-:Y:S02]  /*ca80*/  HADD2.F32 R40, -RZ, R40.H1_H1 ;  /* 0x30000028ff287230 */ /* 0x000fe40000004100 */
[----:B------:R-:W-:Y:S02]  /*ca90*/  HADD2.F32 R41, -RZ, R41.H1_H1 ;  /* 0x30000029ff297230 */ /* 0x000fe40000004100 */
[----:B------:R-:W-:Y:S02]  /*caa0*/  HADD2.F32 R43, -RZ, R43.H1_H1 ;  /* 0x3000002bff2b7230 */ /* 0x000fe40000004100 */
[----:B--2---:R-:W-:-:S05]  /*cab0*/  HADD2.F32 R11, -RZ, R11.H0_H0 ;  /* 0x2000000bff0b7230 */ /* 0x004fca0000004100 */
[C---:B------:R-:W-:Y:S01]  /*cac0*/  FFMA.FTZ R51, R11.reuse, R15, R20 ;  /* 0x0000000f0b337223 */ /* 0x040fe20000010014 */
[C---:B------:R-:W-:Y:S01]  /*cad0*/  FFMA.FTZ R50, R11.reuse, R40, R3 ;  /* 0x000000280b327223 */ /* 0x040fe20000010003 */
[C---:B------:R-:W-:Y:S01]  /*cae0*/  FFMA.FTZ R38, R11.reuse, R38, R5 ;  /* 0x000000260b267223 */ /* 0x040fe20000010005 */
[C---:B------:R-:W-:Y:S01]  /*caf0*/  FFMA.FTZ R22, R11.reuse, R41, R22 ;  /* 0x000000290b167223 */ /* 0x040fe20000010016 */
[C---:B------:R-:W-:Y:S01]  /*cb00*/  FFMA.FTZ R48, R11.reuse, R48, R9 ;  /* 0x000000300b307223 */ /* 0x040fe20000010009 */
[C---:B------:R-:W-:Y:S01]  /*cb10*/  FFMA.FTZ R24, R11.reuse, R39, R24 ;  /* 0x000000270b187223 */ /* 0x040fe20000010018 */
[C---:B------:R-:W-:Y:S01]  /*cb20*/  FFMA.FTZ R54, R11.reuse, R42, R13 ;  /* 0x0000002a0b367223 */ /* 0x040fe2000001000d */
[----:B------:R-:W-:Y:S01]  /*cb30*/  FFMA.FTZ R56, R11, R43, R0 ;  /* 0x0000002b0b387223 */ /* 0x000fe20000010000 */
[----:B------:R-:W-:Y:S06]  /*cb40*/  @P2 BRA `(.L_x_135) ;  /* 0x00000000002c2947 */ /* 0x000fec0003800000 */
[----:B------:R-:W2:Y:S04]  /*cb50*/  @P5 LDG.E.128 R40, desc[UR36][R36.64] ;  /* 0x0000002424285981 */ /* 0x000ea8000c1e1d00 */
[----:B------:R-:W1:Y:S02]  /*cb60*/  LDS.128 R60, [R30] ;  /* 0x000000001e3c7984 */ /* 0x000e640000000c00 */
[----:B-1----:R-:W-:Y:S01]  /*cb70*/  HFMA2.MMA R32, R32, 1, 1, R60 ;  /* 0x3c003c0020207835 */ /* 0x002fe2000000003c */
        /* <DEDUP_REMOVED lines=8> */
.L_x_135:
[----:B------:R-:W2:Y:S01]  /*cc00*/  LDS.U16 R0, [R49+0x10] ;  /* 0x0000100031007984 */ /* 0x000ea20000000400 */
[----:B------:R-:W-:Y:S01]  /*cc10*/  IADD3 R7, R7, 0x10, RZ ;  /* 0x0000001007077810 */ /* 0x000fe20007ffe0ff */
[--C-:B------:R-:W-:Y:S02]  /*cc20*/  HADD2.F32 R3, -RZ, R32.reuse.H0_H0 ;  /* 0x20000020ff037230 */ /* 0x100fe40000004100 */
[----:B------:R-:W-:Y:S01]  /*cc30*/  HADD2.F32 R5, -RZ, R32.H1_H1 ;  /* 0x30000020ff057230 */ /* 0x000fe20000004100 */
[----:B------:R-:W-:Y:S01]  /*cc40*/  ISETP.GE.AND P3, PT, R7, R46, PT ;  /* 0x0000002e0700720c */ /* 0x000fe20003f66270 */
[--C-:B------:R-:W-:Y:S02]  /*cc50*/  HADD2.F32 R9, -RZ, R33.reuse.H0_H0 ;  /* 0x20000021ff097230 */ /* 0x100fe40000004100 */
[----:B------:R-:W-:Y:S02]  /*cc60*/  HADD2.F32 R13, -RZ, R34.H1_H1 ;  /* 0x30000022ff0d7230 */ /* 0x000fe40000004100 */
[----:B-1----:R-:W-:-:S02]  /*cc70*/  HADD2.F32 R33, -RZ, R33.H1_H1 ;  /* 0x30000021ff217230 */ /* 0x002fc40000004100 */
[----:B------:R-:W-:Y:S02]  /*cc80*/  HADD2.F32 R11, -RZ, R34.H0_H0 ;  /* 0x20000022ff0b7230 */ /* 0x000fe40000004100 */
[--C-:B------:R-:W-:Y:S02]  /*cc90*/  HADD2.F32 R15, -RZ, R35.reuse.H0_H0 ;  /* 0x20000023ff0f7230 */ /* 0x100fe40000004100 */
        /* <DEDUP_REMOVED lines=10> */
[----:B------:R-:W-:Y:S06]  /*cd40*/  @!P3 BRA `(.L_x_136) ;  /* 0xfffffff8006cb947 */ /* 0x000fec000383ffff */
.L_x_130:
[----:B------:R-:W-:Y:S05]  /*cd50*/  BSYNC B1 ;  /* 0x0000000000017941 */ /* 0x000fea0003800000 */
.L_x_129:
[----:B------:R-:W-:-:S13]  /*cd60*/  ISETP.GE.AND P3, PT, R31, R10, PT ;  /* 0x0000000a1f00720c */ /* 0x000fda0003f66270 */
[----:B------:R-:W-:Y:S05]  /*cd70*/  @P3 BRA `(.L_x_128) ;  /* 0x0000001000403947 */ /* 0x000fea0003800000 */
[----:B------:R-:W2:Y:S01]  /*cd80*/  LDC R48, c[0x0][0x284] ;  /* 0x0000a100ff307b82 */ /* 0x000ea20000000800 */
[----:B------:R-:W-:Y:S01]  /*cd90*/  IADD3 R7, -R8, -0x2, R244 ;  /* 0xfffffffe08077810 */ /* 0x000fe20007ffe1f4 */
[----:B------:R-:W-:Y:S01]  /*cda0*/  IMAD R34, R252, R55, R25 ;  /* 0x00000037fc227224 */ /* 0x000fe200078e0219 */
[----:B------:R-:W-:Y:S03]  /*cdb0*/  BSSY B1, `(.L_x_137) ;  /* 0x0000055000017945 */ /* 0x000fe60003800000 */
[----:B------:R-:W-:Y:S02]  /*cdc0*/  IMAD R11, R34, 0xc0, R23 ;  /* 0x000000c0220b7824 */ /* 0x000fe400078e0217 */
[----:B------:R-:W3:Y:S01]  /*cdd0*/  LDC.64 R32, c[0x0][0x2e8] ;  /* 0x0000ba00ff207b82 */ /* 0x000ee20000000a00 */
[----:B--2---:R-:W-:-:S04]  /*cde0*/  VIADDMNMX R48, R244, -R48, RZ, !PT ;  /* 0x80000030f4307246 */ /* 0x004fc800078001ff */
[----:B------:R-:W-:-:S04]  /*cdf0*/  IADD3 R7, R7, -R48, RZ ;  /* 0x8000003007077210 */ /* 0x000fc80007ffe0ff */
[----:B------:R-:W-:Y:S01]  /*ce00*/  LOP3.LUT P3, RZ, R7, 0x8, RZ, 0xc0, !PT ;  /* 0x0000000807ff7812 */ /* 0x000fe2000786c0ff */
[----:B---3--:R-:W-:-:S12]  /*ce10*/  IMAD.WIDE R32, R11, 0x2, R32 ;  /* 0x000000020b207825 */ /* 0x008fd800078e0220 */
[----:B------:R-:W-:Y:S05]  /*ce20*/  @P3 BRA `(.L_x_138) ;  /* 0x0000000400343947 */ /* 0x000fea0003800000 */
[----:B------:R-:W-:Y:S01]  /*ce30*/  ISETP.GE.AND P3, PT, R31, R57, PT ;  /* 0x000000391f00720c */ /* 0x000fe20003f66270 */
[----:B------:R-:W-:-:S12]  /*ce40*/  BSSY B2, `(.L_x_139) ;  /* 0x000004a000027945 */ /* 0x000fd80003800000 */
[----:B------:R-:W-:Y:S05]  /*ce50*/  @!P3 BRA `(.L_x_140) ;  /* 0x000000040020b947 */ /* 0x000fea0003800000 */
[----:B------:R-:W-:Y:S01]  /*ce60*/  IABS R36, R57 ;  /* 0x0000003900247213 */ /* 0x000fe20000000000 */
[----:B------:R-:W2:Y:S01]  /*ce70*/  S2R R38, SR_CTAID.Y ;  /* 0x0000000000267919 */ /* 0x000ea20000002600 */
[----:B------:R-:W-:Y:S01]  /*ce80*/  MOV R34, RZ ;  /* 0x000000ff00227202 */ /* 0x000fe20000000f00 */
[----:B------:R-:W-:Y:S01]  /*ce90*/  ULDC.64 UR8, c[0x0][0x258] ;  /* 0x0000960000087ab9 */ /* 0x000fe20000000a00 */
[----:B------:R-:W3:Y:S01]  /*cea0*/  I2F.RP R37, R36 ;  /* 0x0000002400257306 */ /* 0x000ee20000209400 */
[----:B------:R-:W-:Y:S01]  /*ceb0*/  IABS R15, R31 ;  /* 0x0000001f000f7213 */ /* 0x000fe20000000000 */
[----:B------:R-:W4:Y:S01]  /*cec0*/  LDS.U16 R47, [R47] ;  /* 0x000000002f2f7984 */ /* 0x000f220000000400 */
[----:B------:R-:W-:Y:S01]  /*ced0*/  ISETP.GE.AND P3, PT, R31, RZ, PT ;  /* 0x000000ff1f00720c */ /* 0x000fe20003f66270 */
[----:B------:R-:W-:Y:S01]  /*cee0*/  ULDC UR5, c[0x0][0x29c] ;  /* 0x0000a70000057ab9 */ /* 0x000fe20000000800 */
[----:B------:R-:W-:-:S03]  /*cef0*/  ISETP.NE.AND P4, PT, R57, RZ, PT ;  /* 0x000000ff3900720c */ /* 0x000fc60003f85270 */
[----:B---3--:R-:W3:Y:S02]  /*cf00*/  MUFU.RCP R37, R37 ;  /* 0x0000002500257308 */ /* 0x008ee40000001000 */
[----:B---3--:R-:W-:-:S06]  /*cf10*/  IADD3 R35, R37, 0xffffffe, RZ ;  /* 0x0ffffffe25237810 */ /* 0x008fcc0007ffe0ff */
[----:B------:R-:W3:Y:S02]  /*cf20*/  F2I.FTZ.U32.TRUNC.NTZ R35, R35 ;  /* 0x0000002300237305 */ /* 0x000ee4000021f000 */
[----:B---3--:R-:W-:-:S04]  /*cf30*/  IMAD.MOV R11, RZ, RZ, -R35 ;  /* 0x000000ffff0b7224 */ /* 0x008fc800078e0a23 */
[----:B------:R-:W-:-:S04]  /*cf40*/  IMAD R11, R11, R36, RZ ;  /* 0x000000240b0b7224 */ /* 0x000fc800078e02ff */
[----:B------:R-:W-:-:S06]  /*cf50*/  IMAD.HI.U32 R34, R35, R11, R34 ;  /* 0x0000000b23227227 */ /* 0x000fcc00078e0022 */
[----:B------:R-:W-:-:S05]  /*cf60*/  IMAD.HI.U32 R11, R34, R15, RZ ;  /* 0x0000000f220b7227 */ /* 0x000fca00078e00ff */
[----:B------:R-:W-:-:S05]  /*cf70*/  IADD3 R34, -R11, RZ, RZ ;  /* 0x000000ff0b227210 */ /* 0x000fca0007ffe1ff */
[----:B------:R-:W-:-:S05]  /*cf80*/  IMAD R11, R36, R34, R15 ;  /* 0x00000022240b7224 */ /* 0x000fca00078e020f */
[----:B------:R-:W-:-:S13]  /*cf90*/  ISETP.GT.U32.AND P2, PT, R36, R11, PT ;  /* 0x0000000b2400720c */ /* 0x000fda0003f44070 */
[----:B------:R-:W-:-:S04]  /*cfa0*/  @!P2 IADD3 R11, R11, -R36, RZ ;  /* 0x800000240b0ba210 */ /* 0x000fc80007ffe0ff */
[----:B------:R-:W-:-:S13]  /*cfb0*/  ISETP.GT.U32.AND P2, PT, R36, R11, PT ;  /* 0x0000000b2400720c */ /* 0x000fda0003f44070 */
[----:B------:R-:W-:Y:S01]  /*cfc0*/  @!P2 IADD3 R11, R11, -R36, RZ ;  /* 0x800000240b0ba210 */ /* 0x000fe20007ffe0ff */
[----:B--2---:R-:W-:-:S03]  /*cfd0*/  IMAD R36, R38, R57, RZ ;  /* 0x0000003926247224 */ /* 0x004fc600078e02ff */
[----:B------:R-:W-:Y:S02]  /*cfe0*/  @!P3 IADD3 R11, -R11, RZ, RZ ;  /* 0x000000ff0b0bb210 */ /* 0x000fe40007ffe1ff */
[----:B------:R-:W-:-:S04]  /*cff0*/  @!P4 LOP3.LUT R11, RZ, R57, RZ, 0x33, !PT ;  /* 0x00000039ff0bc212 */ /* 0x000fc800078e33ff */
[----:B------:R-:W-:Y:S02]  /*d000*/  SHF.R.S32.HI R15, RZ, 0x1f, R11 ;  /* 0x0000001fff0f7819 */ /* 0x000fe4000001140b */
        /* <DEDUP_REMOVED lines=11> */
[----:B------:R-:W-:-:S06]  /*d0c0*/  LEA.HI.X R37, R11, R53, R38, 0x1, P2 ;  /* 0x000000350b257211 */ /* 0x000fcc00010f0c26 */
[----:B------:R-:W5:Y:S01]  /*d0d0*/  LDG.E.128 R36, desc[UR36][R36.64] ;  /* 0x0000002424247981 */ /* 0x000f62000c1e1d00 */
[----:B------:R-:W-:Y:S01]  /*d0e0*/  UISETP.NE.AND UP0, UPT, UR5, URZ, UPT ;  /* 0x0000003f0500728c */ /* 0x000fe2000bf05270 */
[----:B----4-:R-:W-:-:S05]  /*d0f0*/  HADD2.F32 R11, -RZ, R47.H0_H0 ;  /* 0x2000002fff0b7230 */ /* 0x010fca0000004100 */
[----:B------:R-:W-:-:S13]  /*d100*/  PLOP3.LUT P2, PT, PT, PT, UP0, 0x80, 0x0 ;  /* 0x000000000000781c */ /* 0x000fda0003f4f008 */
[----:B------:R-:W-:Y:S05]  /*d110*/  @P2 BRA `(.L_x_141) ;  /* 0x0000000000302947 */ /* 0x000fea0003800000 */
[----:B------:R-:W-:Y:S01]  /*d120*/  LOP3.LUT P5, RZ, R2, 0x8, RZ, 0xc0, !PT ;  /* 0x0000000802ff7812 */ /* 0x000fe200078ac0ff */
[----:B------:R-:W2:-:S12]  /*d130*/  LDS.128 R44, [R30] ;  /* 0x000000001e2c7984 */ /* 0x000e980000000c00 */
[----:B-1----:R-:W3:Y:S01]  /*d140*/  @P5 LDG.E.128 R40, desc[UR36][R32.64] ;  /* 0x0000002420285981 */ /* 0x002ee2000c1e1d00 */
[----:B--2--5:R-:W-:Y:S01]  /*d150*/  HFMA2.MMA R36, R36, 1, 1, R44 ;  /* 0x3c003c0024247835 */ /* 0x024fe2000000002c */
[----:B------:R-:W-:Y:S01]  /*d160*/  HADD2 R37, R37, R45 ;  /* 0x0000002d25257230 */ /* 0x000fe20000000000 */
[----:B------:R-:W-:Y:S01]  /*d170*/  HFMA2.MMA R38, R38, 1, 1, R46 ;  /* 0x3c003c0026267835 */ /* 0x000fe2000000002e */
[----:B------:R-:W-:-:S04]  /*d180*/  HADD2 R39, R39, R47 ;  /* 0x0000002f27277230 */ /* 0x000fc80000000000 */
[----:B---3--:R-:W-:-:S03]  /*d190*/  @P5 HFMA2.MMA R37, R37, R41, -RZ ;  /* 0x0000002925255235 */ /* 0x008fc600001000ff */
[----:B------:R-:W-:Y:S01]  /*d1a0*/  @P5 HMUL2 R36, R36, R40 ;  /* 0x0000002824245232 */ /* 0x000fe20000000000 */
[----:B------:R-:W-:Y:S01]  /*d1b0*/  @P5 HFMA2.MMA R39, R39, R43, -RZ ;  /* 0x0000002b27275235 */ /* 0x000fe200001000ff */
[----:B------:R-:W-:-:S06]  /*d1c0*/  @P5 HMUL2 R38, R38, R42 ;  /* 0x0000002a26265232 */ /* 0x000fcc0000000000 */
[----:B------:R2:W-:Y:S04]  /*d1d0*/  STG.E.128 desc[UR36][R26.64], R36 ;  /* 0x000000241a007986 */ /* 0x0005e8000c101d24 */
.L_x_141:
[--C-:B-----5:R-:W-:Y:S02]  /*d1e0*/  HADD2.F32 R34, -RZ, R38.reuse.H0_H0 ;  /* 0x20000026ff227230 */ /* 0x120fe40000004100 */
[----:B-12---:R-:W-:Y:S02]  /*d1f0*/  HADD2.F32 R27, -RZ, R38.H1_H1 ;  /* 0x30000026ff1b7230 */ /* 0x006fe40000004100 */
[----:B------:R-:W-:Y:S02]  /*d200*/  HADD2.F32 R15, -RZ, R36.H0_H0 ;  /* 0x20000024ff0f7230 */ /* 0x000fe40000004100 */
[C---:B------:R-:W-:Y:S01]  /*d210*/  FFMA.FTZ R9, R11.reuse, R34, R9 ;  /* 0x000000220b097223 */ /* 0x040fe20000010009 */
[----:B------:R-:W-:Y:S02]  /*d220*/  HADD2.F32 R26, -RZ, R37.H0_H0 ;  /* 0x20000025ff1a7230 */ /* 0x000fe40000004100 */
[----:B------:R-:W-:Y:S01]  /*d230*/  FFMA.FTZ R24, R11, R27, R24 ;  /* 0x0000001b0b187223 */ /* 0x000fe20000010018 */
[----:B------:R-:W-:-:S02]  /*d240*/  HADD2.F32 R38, -RZ, R39.H0_H0 ;  /* 0x20000027ff267230 */ /* 0x000fc40000004100 */
[C---:B------:R-:W-:Y:S01]  /*d250*/  FFMA.FTZ R20, R11.reuse, R15, R20 ;  /* 0x0000000f0b147223 */ /* 0x040fe20000010014 */
[----:B------:R-:W-:Y:S02]  /*d260*/  HADD2.F32 R36, -RZ, R36.H1_H1 ;  /* 0x30000024ff247230 */ /* 0x000fe40000004100 */
[C---:B------:R-:W-:Y:S01]  /*d270*/  FFMA.FTZ R5, R11.reuse, R26, R5 ;  /* 0x0000001a0b057223 */ /* 0x040fe20000010005 */
[----:B------:R-:W-:Y:S02]  /*d280*/  HADD2.F32 R37, -RZ, R37.H1_H1 ;  /* 0x30000025ff257230 */ /* 0x000fe40000004100 */
[C---:B------:R-:W-:Y:S01]  /*d290*/  FFMA.FTZ R13, R11.reuse, R38, R13 ;  /* 0x000000260b0d7223 */ /* 0x040fe2000001000d */
[----:B------:R-:W-:Y:S02]  /*d2a0*/  HADD2.F32 R39, -RZ, R39.H1_H1 ;  /* 0x30000027ff277230 */ /* 0x000fe40000004100 */
[C---:B------:R-:W-:Y:S01]  /*d2b0*/  FFMA.FTZ R3, R11.reuse, R36, R3 ;  /* 0x000000240b037223 */ /* 0x040fe20000010003 */
[----:B------:R-:W-:-:S02]  /*d2c0*/  FFMA.FTZ R22, R11, R37, R22 ;  /* 0x000000250b167223 */ /* 0x000fc40000010016 */
[----:B------:R-:W-:-:S07]  /*d2d0*/  FFMA.FTZ R0, R11, R39, R0 ;  /* 0x000000270b007223 */ /* 0x000fce0000010000 */
.L_x_140:
[----:B------:R-:W-:Y:S05]  /*d2e0*/  BSYNC B2 ;  /* 0x0000000000027941 */ /* 0x000fea0003800000 */
.L_x_139:
[----:B------:R-:W-:-:S07]  /*d2f0*/  IADD3 R31, R31, 0x8, RZ ;  /* 0x000000081f1f7810 */ /* 0x000fce0007ffe0ff */
.L_x_138:
[----:B------:R-:W-:Y:S05]  /*d300*/  BSYNC B1 ;  /* 0x0000000000017941 */ /* 0x000fea0003800000 */
.L_x_137:
[----:B------:R-:W-:-:S13]  /*d310*/  LOP3.LUT P3, RZ, R7, 0xfffffff8, RZ, 0xc0, !PT ;  /* 0xfffffff807ff7812 */ /* 0x000fda000786c0ff */
[----:B------:R-:W-:Y:S05]  /*d320*/  @!P3 BRA `(.L_x_128) ;  /* 0x0000000800d4b947 */ /* 0x000fea0003800000 */
[----:B------:R-:W-:Y:S01]  /*d330*/  IADD3 R57, R57, 0x4, RZ ;  /* 0x0000000439397810 */ /* 0x000fe20007ffe0ff */
[----:B------:R-:W-:-:S03]  /*d340*/  HFMA2.MMA R15, -RZ, RZ, 0, 0 ;  /* 0x00000000ff0f7435 */ /* 0x000fc600000001ff */
[----:B-1----:R-:W-:-:S04]  /*d350*/  SHF.R.S32.HI R26, RZ, 0x1f, R57 ;  /* 0x0000001fff1a7819 */ /* 0x002fc80000011439 */
[----:B------:R-:W-:-:S05]  /*d360*/  LEA.HI R26, R26, R57, RZ, 0x2 ;  /* 0x000000391a1a7211 */ /* 0x000fca00078f10ff */
[----:B------:R-:W-:-:S05]  /*d370*/  IMAD.SHL.U32 R26, R26, 0x4, RZ ;  /* 0x000000041a1a7824 */ /* 0x000fca00078e00ff */
[----:B------:R-:W-:-:S04]  /*d380*/  LOP3.LUT R26, R26, 0xfffffff0, RZ, 0xc0, !PT ;  /* 0xfffffff01a1a7812 */ /* 0x000fc800078ec0ff */
[----:B------:R-:W-:Y:S02]  /*d390*/  LEA R7, R31, R26, 0x1 ;  /* 0x0000001a1f077211 */ /* 0x000fe400078e08ff */
[----:B------:R-:W-:-:S03]  /*d3a0*/  MOV R26, 0xc0 ;  /* 0x000000c0001a7802 */ /* 0x000fc60000000f00 */
[----:B------:R-:W-:Y:S02]  /*d3b0*/  IMAD R7, R48, -0x2, R7 ;  /* 0xfffffffe30077824 */ /* 0x000fe400078e0207 */
[----:B------:R-:W-:-:S03]  /*d3c0*/  IMAD R11, R31, R26, 0x600 ;  /* 0x000006001f0b7424 */ /* 0x000fc600078e021a */
[----:B------:R-:W-:-:S07]  /*d3d0*/  IADD3 R52, R7, UR4, RZ ;  /* 0x0000000407347c10 */ /* 0x000fce000fffe0ff */
.L_x_148:
[----:B------:R-:W1:Y:S01]  /*d3e0*/  LDC R53, c[0x0][0x284] ;  /* 0x0000a100ff357b82 */ /* 0x000e620000000800 */
[----:B------:R-:W-:Y:S01]  /*d3f0*/  IADD3 R7, R11, -0x600, RZ ;  /* 0xfffffa000b077810 */ /* 0x000fe20007ffe0ff */
[----:B------:R-:W-:Y:S01]  /*d400*/  BSSY B1, `(.L_x_142) ;  /* 0x0000053000017945 */ /* 0x000fe20003800000 */
[----:B------:R-:W-:Y:S02]  /*d410*/  IADD3 R39, R52, R15, RZ ;  /* 0x0000000f34277210 */ /* 0x000fe40007ffe0ff */
[----:B------:R-:W-:-:S03]  /*d420*/  IADD3 R26, P3, R12, R7, RZ ;  /* 0x000000070c1a7210 */ /* 0x000fc60007f7e0ff */
[----:B------:R-:W2:Y:S01]  /*d430*/  LDC.64 R54, c[0x0][0x250] ;  /* 0x00009400ff367b82 */ /* 0x000ea20000000a00 */
[----:B------:R-:W-:Y:S02]  /*d440*/  LEA.HI.X.SX32 R7, R7, R14, 0x1, P3 ;  /* 0x0000000e07077211 */ /* 0x000fe400018f0eff */
[----:B-1----:R-:W-:Y:S02]  /*d450*/  ISETP.GE.AND P3, PT, R31, R53, PT ;  /* 0x000000351f00720c */ /* 0x002fe40003f66270 */
[----:B--2---:R-:W-:-:S04]  /*d460*/  LEA R36, P4, R26, R54, 0x1 ;  /* 0x000000361a247211 */ /* 0x004fc800078808ff */
[----:B------:R-:W-:-:S07]  /*d470*/  LEA.HI.X R37, R26, R55, R7, 0x1, P4 ;  /* 0x000000371a257211 */ /* 0x000fce00020f0c07 */
[----:B------:R-:W-:Y:S05]  /*d480*/  @!P3 BRA `(.L_x_143) ;  /* 0x000000040028b947 */ /* 0x000fea0003800000 */
[----:B------:R-:W-:Y:S01]  /*d490*/  IABS R34, R53 ;  /* 0x0000003500227213 */ /* 0x000fe20000000000 */
[----:B------:R-:W1:Y:S01]  /*d4a0*/  S2R R40, SR_CTAID.Y ;  /* 0x0000000000287919 */ /* 0x000e620000002600 */
[----:B------:R-:W-:Y:S01]  /*d4b0*/  MOV R26, RZ ;  /* 0x000000ff001a7202 */ /* 0x000fe20000000f00 */
[----:B------:R-:W-:Y:S01]  /*d4c0*/  ULDC.64 UR8, c[0x0][0x258] ;  /* 0x0000960000087ab9 */ /* 0x000fe20000000a00 */
[----:B------:R-:W2:Y:S01]  /*d4d0*/  I2F.RP R35, R34 ;  /* 0x0000002200237306 */ /* 0x000ea20000209400 */
[----:B------:R-:W-:Y:S01]  /*d4e0*/  IABS R38, R31 ;  /* 0x0000001f00267213 */ /* 0x000fe20000000000 */
[----:B------:R-:W-:Y:S01]  /*d4f0*/  ULDC UR5, c[0x0][0x288] ;  /* 0x0000a20000057ab9 */ /* 0x000fe20000000800 */
[----:B------:R-:W-:Y:S02]  /*d500*/  ISETP.GE.AND P3, PT, R31, RZ, PT ;  /* 0x000000ff1f00720c */ /* 0x000fe40003f66270 */
[----:B------:R-:W-:-:S03]  /*d510*/  ISETP.NE.AND P4, PT, R53, RZ, PT ;  /* 0x000000ff3500720c */ /* 0x000fc60003f85270 */
[----:B--2---:R-:W2:Y:S02]  /*d520*/  MUFU.RCP R35, R35 ;  /* 0x0000002300237308 */ /* 0x004ea40000001000 */
[----:B--2---:R-:W-:-:S06]  /*d530*/  IADD3 R27, R35, 0xffffffe, RZ ;  /* 0x0ffffffe231b7810 */ /* 0x004fcc0007ffe0ff */
[----:B------:R-:W2:Y:S02]  /*d540*/  F2I.FTZ.U32.TRUNC.NTZ R27, R27 ;  /* 0x0000001b001b7305 */ /* 0x000ea4000021f000 */
[----:B--2---:R-:W-:-:S04]  /*d550*/  IMAD.MOV R7, RZ, RZ, -R27 ;  /* 0x000000ffff077224 */ /* 0x004fc800078e0a1b */
[----:B------:R-:W-:-:S04]  /*d560*/  IMAD R7, R7, R34, RZ ;  /* 0x0000002207077224 */ /* 0x000fc800078e02ff */
[----:B------:R-:W-:Y:S01]  /*d570*/  IMAD.HI.U32 R7, R27, R7, R26 ;  /* 0x000000071b077227 */ /* 0x000fe200078e001a */
[----:B------:R-:W-:-:S05]  /*d580*/  MOV R26, R38 ;  /* 0x00000026001a7202 */ /* 0x000fca0000000f00 */
[----:B------:R-:W-:-:S05]  /*d590*/  IMAD.HI.U32 R7, R7, R26, RZ ;  /* 0x0000001a07077227 */ /* 0x000fca00078e00ff */
[----:B------:R-:W-:-:S05]  /*d5a0*/  IADD3 R7, -R7, RZ, RZ ;  /* 0x000000ff07077210 */ /* 0x000fca0007ffe1ff */
[----:B------:R-:W-:-:S05]  /*d5b0*/  IMAD R7, R34, R7, R26 ;  /* 0x0000000722077224 */ /* 0x000fca00078e021a */
[----:B------:R-:W-:-:S13]  /*d5c0*/  ISETP.GT.U32.AND P2, PT, R34, R7, PT ;  /* 0x000000072200720c */ /* 0x000fda0003f44070 */
[----:B------:R-:W-:-:S04]  /*d5d0*/  @!P2 IADD3 R7, R7, -R34, RZ ;  /* 0x800000220707a210 */ /* 0x000fc80007ffe0ff */
[----:B------:R-:W-:-:S13]  /*d5e0*/  ISETP.GT.U32.AND P2, PT, R34, R7, PT ;  /* 0x000000072200720c */ /* 0x000fda0003f44070 */
[----:B------:R-:W-:Y:S01]  /*d5f0*/  @!P2 IADD3 R7, R7, -R34, RZ ;  /* 0x800000220707a210 */ /* 0x000fe20007ffe0ff */
[----:B-1----:R-:W-:-:S03]  /*d600*/  IMAD R34, R40, R53, RZ ;  /* 0x0000003528227224 */ /* 0x002fc600078e02ff */
        /* <DEDUP_REMOVED lines=8> */
[----:B--2---:R-:W-:Y:S01]  /*d690*/  IMAD R34, R26, UR5, RZ ;  /* 0x000000051a227c24 */ /* 0x004fe2000f8e02ff */
[----:B------:R-:W-:-:S03]  /*d6a0*/  ULDC UR5, c[0x0][0x29c] ;  /* 0x0000a70000057ab9 */ /* 0x000fc60000000800 */
        /* <DEDUP_REMOVED lines=24> */
.L_x_144:
[--C-:B-----5:R-:W-:Y:S02]  /*d830*/  HADD2.F32 R38, -RZ, R42.reuse.H0_H0 ;  /* 0x2000002aff267230 */ /* 0x120fe40000004100 */
[----:B------:R-:W-:Y:S02]  /*d840*/  HADD2.F32 R27, -RZ, R42.H1_H1 ;  /* 0x3000002aff1b7230 */ /* 0x000fe40000004100 */
[----:B------:R-:W-:Y:S02]  /*d850*/  HADD2.F32 R26, -RZ, R40.H0_H0 ;  /* 0x20000028ff1a7230 */ /* 0x000fe40000004100 */
[C---:B------:R-:W-:Y:S01]  /*d860*/  FFMA.FTZ R9, R7.reuse, R38, R9 ;  /* 0x0000002607097223 */ /* 0x040fe20000010009 */
[----:B------:R-:W-:Y:S02]  /*d870*/  HADD2.F32 R34, -RZ, R41.H0_H0 ;  /* 0x20000029ff227230 */ /* 0x000fe40000004100 */
[----:B------:R-:W-:Y:S01]  /*d880*/  FFMA.FTZ R24, R7, R27, R24 ;  /* 0x0000001b07187223 */ /* 0x000fe20000010018 */
[----:B-1----:R-:W-:-:S02]  /*d890*/  HADD2.F32 R42, -RZ, R43.H0_H0 ;  /* 0x2000002bff2a7230 */ /* 0x002fc40000004100 */
        /* <DEDUP_REMOVED lines=9> */
.L_x_143:
[----:B------:R-:W-:Y:S05]  /*d930*/  BSYNC B1 ;  /* 0x0000000000017941 */ /* 0x000fea0003800000 */
.L_x_142:
[----:B------:R-:W-:Y:S01]  /*d940*/  IADD3 R34, R31, 0x8, RZ ;  /* 0x000000081f227810 */ /* 0x000fe20007ffe0ff */
[----:B------:R-:W-:Y:S03]  /*d950*/  BSSY B1, `(.L_x_145) ;  /* 0x000004d000017945 */ /* 0x000fe60003800000 */
[----:B------:R-:W-:-:S13]  /*d960*/  ISETP.GE.AND P3, PT, R34, R53, PT ;  /* 0x000000352200720c */ /* 0x000fda0003f66270 */
        /* <DEDUP_REMOVED lines=10> */
[----:B--2---:R-:W2:Y:S01]  /*da10*/  MUFU.RCP R35, R35 ;  /* 0x0000002300237308 */ /* 0x004ea20000001000 */
[----:B-1----:R-:W-:Y:S02]  /*da20*/  IMAD R34, R41, R53, RZ ;  /* 0x0000003529227224 */ /* 0x002fe400078e02ff */
[----:B--2---:R-:W-:-:S06]  /*da30*/  VIADD R27, R35, 0xffffffe ;  /* 0x0ffffffe231b7836 */ /* 0x004fcc0000000000 */
[----:B------:R-:W1:Y:S02]  /*da40*/  F2I.FTZ.U32.TRUNC.NTZ R27, R27 ;  /* 0x0000001b001b7305 */ /* 0x000e64000021f000 */
[----:B-1----:R-:W-:-:S05]  /*da50*/  IADD3 R7, RZ, -R27, RZ ;  /* 0x8000001bff077210 */ /* 0x002fca0007ffe0ff */
        /* <DEDUP_REMOVED lines=9> */
[----:B------:R-:W-:-:S04]  /*daf0*/  @!P2 IADD3 R7, R7, -R38, RZ ;  /* 0x800000260707a210 */ /* 0x000fc80007ffe0ff */
        /* <DEDUP_REMOVED lines=16> */
[----:B------:R-:W1:Y:S04]  /*dc00*/  LDS.U16 R7, [R39+0x10] ;  /* 0x0000100027077984 */ /* 0x000e680000000400 */
        /* <DEDUP_REMOVED lines=17> */
.L_x_147:
[--C-:B-----5:R-:W-:Y:S02]  /*dd20*/  HADD2.F32 R26, -RZ, R40.reuse.H0_H0 ;  /* 0x20000028ff1a7230 */ /* 0x120fe40000004100 */
[----:B------:R-:W-:Y:S02]  /*dd30*/  HADD2.F32 R34, -RZ, R41.H0_H0 ;  /* 0x20000029ff227230 */ /* 0x000fe40000004100 */
[----:B------:R-:W-:Y:S02]  /*dd40*/  HADD2.F32 R38, -RZ, R43.H0_H0 ;  /* 0x2000002bff267230 */ /* 0x000fe40000004100 */
[C---:B------:R-:W-:Y:S01]  /*dd50*/  FFMA.FTZ R20, R7.reuse, R26, R20 ;  /* 0x0000001a07147223 */ /* 0x040fe20000010014 */
[----:B-1----:R-:W-:Y:S02]  /*dd60*/  HADD2.F32 R40, -RZ, R40.H1_H1 ;  /* 0x30000028ff287230 */ /* 0x002fe40000004100 */
[----:B------:R-:W-:Y:S01]  /*dd70*/  FFMA.FTZ R5, R7, R34, R5 ;  /* 0x0000002207057223 */ /* 0x000fe20000010005 */
[----:B------:R-:W-:-:S02]  /*dd80*/  HADD2.F32 R41, -RZ, R41.H1_H1 ;  /* 0x30000029ff297230 */ /* 0x000fc40000004100 */
[C---:B------:R-:W-:Y:S01]  /*dd90*/  FFMA.FTZ R13, R7.reuse, R38, R13 ;  /* 0x00000026070d7223 */ /* 0x040fe2000001000d */
[--C-:B------:R-:W-:Y:S02]  /*dda0*/  HADD2.F32 R36, -RZ, R42.reuse.H0_H0 ;  /* 0x2000002aff247230 */ /* 0x100fe40000004100 */
[C---:B------:R-:W-:Y:S01]  /*ddb0*/  FFMA.FTZ R3, R7.reuse, R40, R3 ;  /* 0x0000002807037223 */ /* 0x040fe20000010003 */
[----:B------:R-:W-:Y:S02]  /*ddc0*/  HADD2.F32 R27, -RZ, R42.H1_H1 ;  /* 0x3000002aff1b7230 */ /* 0x000fe40000004100 */
[C---:B------:R-:W-:Y:S01]  /*ddd0*/  FFMA.FTZ R22, R7.reuse, R41, R22 ;  /* 0x0000002907167223 */ /* 0x040fe20000010016 */
[----:B------:R-:W-:Y:S02]  /*dde0*/  HADD2.F32 R43, -RZ, R43.H1_H1 ;  /* 0x3000002bff2b7230 */ /* 0x000fe40000004100 */
[C---:B------:R-:W-:Y:S01]  /*ddf0*/  FFMA.FTZ R9, R7.reuse, R36, R9 ;  /* 0x0000002407097223 */ /* 0x040fe20000010009 */
[----:B------:R-:W-:-:S02]  /*de00*/  FFMA.FTZ R24, R7, R27, R24 ;  /* 0x0000001b07187223 */ /* 0x000fc40000010018 */
[----:B------:R-:W-:-:S07]  /*de10*/  FFMA.FTZ R0, R7, R43, R0 ;  /* 0x0000002b07007223 */ /* 0x000fce0000010000 */
.L_x_146:
[----:B------:R-:W-:Y:S05]  /*de20*/  BSYNC B1 ;  /* 0x0000000000017941 */ /* 0x000fea0003800000 */
.L_x_145:
[----:B------:R-:W-:Y:S01]  /*de30*/  VIADD R31, R31, 0x10 ;  /* 0x000000101f1f7836 */ /* 0x000fe20000000000 */
[----:B------:R-:W-:Y:S02]  /*de40*/  IADD3 R15, R15, 0x20, RZ ;  /* 0x000000200f0f7810 */ /* 0x000fe40007ffe0ff */
[----:B------:R-:W-:Y:S02]  /*de50*/  IADD3 R11, R11, 0xc00, RZ ;  /* 0x00000c000b0b7810 */ /* 0x000fe40007ffe0ff */
[----:B------:R-:W-:-:S13]  /*de60*/  ISETP.GE.AND P3, PT, R31, R10, PT ;  /* 0x0000000a1f00720c */ /* 0x000fda0003f66270 */
[----:B------:R-:W-:Y:S05]  /*de70*/  @!P3 BRA `(.L_x_148) ;  /* 0xfffffff40058b947 */ /* 0x000fea000383ffff */
.L_x_128:
[----:B------:R-:W-:Y:S05]  /*de80*/  BSYNC B0 ;  /* 0x0000000000007941 */ /* 0x000fea0003800000 */
.L_x_127:
[----:B------:R-:W-:Y:S01]  /*de90*/  ISETP.GT.OR P0, PT, R4, 0x17, P0 ;  /* 0x000000170400780c */ /* 0x000fe20000704670 */
[----:B------:R-:W-:-:S12]  /*dea0*/  BSSY B0, `(.L_x_149) ;  /* 0x0000038000007945 */ /* 0x000fd80003800000 */
[----:B------:R-:W-:Y:S05]  /*deb0*/  @P0 BRA `(.L_x_150) ;  /* 0x0000000000d80947 */ /* 0x000fea0003800000 */
[----:B------:R-:W2:Y:S01]  /*dec0*/  LDL.LU R34, [R1+0x26c] ;  /* 0x00026c0001227983 */ /* 0x000ea20000300800 */
[----:B------:R-:W1:Y:S01]  /*ded0*/  LDC.64 R36, c[0x0][0x250] ;  /* 0x00009400ff247b82 */ /* 0x000e620000000a00 */
[----:B------:R-:W-:-:S05]  /*dee0*/  MOV R7, 0xc0 ;  /* 0x000000c000077802 */ /* 0x000fca0000000f00 */
[----:B------:R-:W-:-:S05]  /*def0*/  IMAD R7, R244, R7, -0xc0 ;  /* 0xffffff40f4077424 */ /* 0x000fca00078e0207 */
[----:B------:R-:W-:-:S04]  /*df00*/  IADD3 R4, P0, R12, R7, RZ ;  /* 0x000000070c047210 */ /* 0x000fc80007f1e0ff */
[----:B------:R-:W-:Y:S02]  /*df10*/  LEA.HI.X.SX32 R7, R7, R14, 0x1, P0 ;  /* 0x0000000e07077211 */ /* 0x000fe400000f0eff */
[----:B-1----:R-:W-:-:S04]  /*df20*/  LEA R26, P0, R4, R36, 0x1 ;  /* 0x00000024041a7211 */ /* 0x002fc800078008ff */
[----:B------:R-:W-:-:S05]  /*df30*/  LEA.HI.X R27, R4, R37, R7, 0x1, P0 ;  /* 0x00000025041b7211 */ /* 0x000fca00000f0c07 */
[----:B0-----:R0:W5:Y:S01]  /*df40*/  LDG.E.128 R28, desc[UR36][R26.64] ;  /* 0x000000241a1c7981 */ /* 0x001162000c1e1d00 */
[----:B------:R-:W-:Y:S01]  /*df50*/  BSSY B1, `(.L_x_151) ;  /* 0x000001c000017945 */ /* 0x000fe20003800000 */
[----:B--2---:R-:W-:-:S04]  /*df60*/  IADD3 R4, R10, -R34, RZ ;  /* 0x800000220a047210 */ /* 0x004fc80007ffe0ff */
[----:B------:R-:W-:-:S06]  /*df70*/  LEA R4, R4, UR7, 0x1 ;  /* 0x0000000704047c11 */ /* 0x000fcc000f8e08ff */
[----:B------:R-:W1:Y:S02]  /*df80*/  LDS.U16 R4, [R4] ;  /* 0x0000000004047984 */ /* 0x000e640000000400 */
[----:B-1----:R-:W-:Y:S01]  /*df90*/  HADD2.F32 R15, -RZ, R4.H0_H0 ;  /* 0x20000004ff0f7230 */ /* 0x002fe20000004100 */
[----:B0-----:R-:W-:Y:S06]  /*dfa0*/  @P2 BRA `(.L_x_152) ;  /* 0x0000000000582947 */ /* 0x001fec0003800000 */
[----:B------:R-:W-:Y:S01]  /*dfb0*/  LOP3.LUT P3, RZ, R2, 0x8, RZ, 0xc0, !PT ;  /* 0x0000000802ff7812 */ /* 0x000fe2000786c0ff */
[----:B------:R-:W2:-:S12]  /*dfc0*/  LDL.LU R38, [R1+0x270] ;  /* 0x0002700001267983 */ /* 0x000e980000300800 */
[----:B------:R-:W0:Y:S08]  /*dfd0*/  @P3 LDC R2, c[0x0][0x288] ;  /* 0x0000a200ff023b82 */ /* 0x000e300000000800 */
[----:B------:R-:W1:Y:S01]  /*dfe0*/  @P3 LDC.64 R10, c[0x0][0x2e8] ;  /* 0x0000ba00ff0a3b82 */ /* 0x000e620000000a00 */
[----:B0-----:R-:W-:-:S04]  /*dff0*/  @P3 IMAD R2, R252, R2, R25 ;  /* 0x00000002fc023224 */ /* 0x001fc800078e0219 */
[----:B------:R-:W-:-:S04]  /*e000*/  @P3 IMAD R27, R2, 0xc0, R23 ;  /* 0x000000c0021b3824 */ /* 0x000fc800078e0217 */
[----:B-1----:R-:W-:-:S05]  /*e010*/  @P3 IMAD.WIDE R26, R27, 0x2, R10 ;  /* 0x000000021b1a3825 */ /* 0x002fca00078e020a */
[----:B------:R-:W3:Y:S01]  /*e020*/  @P3 LDG.E.128 R32, desc[UR36][R26.64] ;  /* 0x000000241a203981 */ /* 0x000ee2000c1e1d00 */
[----:B-----5:R-:W-:Y:S01]  /*e030*/  HFMA2.MMA R28, R28, 1, 1, R16 ;  /* 0x3c003c001c1c7835 */ /* 0x020fe20000000010 */
[----:B------:R-:W-:Y:S01]  /*e040*/  HADD2 R29, R29, R17 ;  /* 0x000000111d1d7230 */ /* 0x000fe20000000000 */
[----:B------:R-:W-:Y:S01]  /*e050*/  HFMA2.MMA R30, R30, 1, 1, R18 ;  /* 0x3c003c001e1e7835 */ /* 0x000fe20000000012 */
[----:B------:R-:W-:Y:S02]  /*e060*/  HADD2 R31, R31, R19 ;  /* 0x000000131f1f7230 */ /* 0x000fe40000000000 */
[----:B--2---:R-:W-:-:S05]  /*e070*/  IMAD R7, R38, 0xc0, RZ ;  /* 0x000000c026077824 */ /* 0x004fca00078e02ff */
[----:B------:R-:W-:-:S04]  /*e080*/  IADD3 R12, P0, R12, R7, RZ ;  /* 0x000000070c0c7210 */ /* 0x000fc80007f1e0ff */
[----:B------:R-:W-:Y:S02]  /*e090*/  LEA.HI.X.SX32 R7, R7, R14, 0x1, P0 ;  /* 0x0000000e07077211 */ /* 0x000fe400000f0eff */
[----:B------:R-:W-:-:S04]  /*e0a0*/  LEA R10, P0, R12, R36, 0x1 ;  /* 0x000000240c0a7211 */ /* 0x000fc800078008ff */
[----:B------:R-:W-:Y:S01]  /*e0b0*/  LEA.HI.X R11, R12, R37, R7, 0x1, P0 ;  /* 0x000000250c0b7211 */ /* 0x000fe200000f0c07 */
[----:B---3--:R-:W-:Y:S01]  /*e0c0*/  @P3 HFMA2.MMA R29, R29, R33, -RZ ;  /* 0x000000211d1d3235 */ /* 0x008fe200001000ff */
[----:B------:R-:W-:Y:S01]  /*e0d0*/  @P3 HMUL2 R28, R28, R32 ;  /* 0x000000201c1c3232 */ /* 0x000fe20000000000 */
[----:B------:R-:W-:Y:S01]  /*e0e0*/  @P3 HFMA2.MMA R31, R31, R35, -RZ ;  /* 0x000000231f1f3235 */ /* 0x000fe200001000ff */
[----:B------:R-:W-:-:S06]  /*e0f0*/  @P3 HMUL2 R30, R30, R34 ;  /* 0x000000221e1e3232 */ /* 0x000fcc0000000000 */
[----:B------:R0:W-:Y:S04]  /*e100*/  STG.E.128 desc[UR36][R10.64], R28 ;  /* 0x0000001c0a007986 */ /* 0x0001e8000c101d24 */
.L_x_152:
[----:B------:R-:W-:Y:S05]  /*e110*/  BSYNC B1 ;  /* 0x0000000000017941 */ /* 0x000fea0003800000 */
.L_x_151:
[--C-:B-----5:R-:W-:Y:S02]  /*e120*/  HADD2.F32 R2, -RZ, R28.reuse.H0_H0 ;  /* 0x2000001cff027230 */ /* 0x120fe40000004100 */
[----:B------:R-:W-:Y:S02]  /*e130*/  HADD2.F32 R4, -RZ, R29.H0_H0 ;  /* 0x2000001dff047230 */ /* 0x000fe40000004100 */
[----:B------:R-:W-:Y:S02]  /*e140*/  HADD2.F32 R12, -RZ, R31.H0_H0 ;  /* 0x2000001fff0c7230 */ /* 0x000fe40000004100 */
[C---:B------:R-:W-:Y:S01]  /*e150*/  FFMA.FTZ R20, R15.reuse, R2, R20 ;  /* 0x000000020f147223 */ /* 0x040fe20000010014 */
[----:B0-----:R-:W-:Y:S02]  /*e160*/  HADD2.F32 R28, -RZ, R28.H1_H1 ;  /* 0x3000001cff1c7230 */ /* 0x001fe40000004100 */
        /* <DEDUP_REMOVED lines=11> */
.L_x_150:
[----:B------:R-:W-:Y:S05]  /*e220*/  BSYNC B0 ;  /* 0x0000000000007941 */ /* 0x000fea0003800000 */
.L_x_149:
[----:B------:R-:W-:Y:S06]  /*e230*/  BAR.SYNC.DEFER_BLOCKING 0x0 ;  /* 0x0000000000007b1d */ /* 0x000fec0000010000 */
[----:B------:R-:W-:Y:S05]  /*e240*/  @P1 BRA `(.L_x_153) ;  /* 0x0000000400901947 */ /* 0x000fea0003800000 */
[C---:B------:R-:W-:Y:S01]  /*e250*/  LOP3.LUT R2, R21.reuse, 0xffffff80, RZ, 0xc0, !PT ;  /* 0xffffff8015027812 */ /* 0x040fe200078ec0ff */
[----:B------:R-:W-:Y:S01]  /*e260*/  IMAD R8, R8, 0xc0, R23 ;  /* 0x000000c008087824 */ /* 0x000fe200078e0217 */
[C---:B------:R-:W-:Y:S02]  /*e270*/  LOP3.LUT R4, R21.reuse, 0xffffffc0, RZ, 0xc0, !PT ;  /* 0xffffffc015047812 */ /* 0x040fe400078ec0ff */
[----:B------:R-:W-:Y:S02]  /*e280*/  ISETP.NE.AND P0, PT, R2, 0x80, PT ;  /* 0x000000800200780c */ /* 0x000fe40003f05270 */
[----:B------:R-:W-:Y:S02]  /*e290*/  LOP3.LUT R7, R21, 0xffffffe0, RZ, 0xc0, !PT ;  /* 0xffffffe015077812 */ /* 0x000fe400078ec0ff */
[----:B------:R-:W-:Y:S02]  /*e2a0*/  ISETP.NE.AND P3, PT, R4, 0x40, PT ;  /* 0x000000400400780c */ /* 0x000fe40003f65270 */
[----:B------:R-:W-:-:S02]  /*e2b0*/  ISETP.NE.AND P5, PT, R7, 0x20, PT ;  /* 0x000000200700780c */ /* 0x000fc40003fa5270 */
[C---:B------:R-:W-:Y:S02]  /*e2c0*/  ISETP.GT.AND P2, PT, R21.reuse, 0x7f, PT ;  /* 0x0000007f1500780c */ /* 0x040fe40003f44270 */
[C---:B------:R-:W-:Y:S02]  /*e2d0*/  ISETP.GT.AND P4, PT, R21.reuse, 0x3f, PT ;  /* 0x0000003f1500780c */ /* 0x040fe40003f84270 */
[----:B------:R-:W-:Y:S02]  /*e2e0*/  ISETP.GT.AND P6, PT, R21, 0x1f, PT ;  /* 0x0000001f1500780c */ /* 0x000fe40003fc4270 */
[----:B------:R-:W-:Y:S01]  /*e2f0*/  LEA R8, R8, UR4, 0x1 ;  /* 0x0000000408087c11 */ /* 0x000fe2000f8e08ff */
[----:B------:R-:W-:Y:S10]  /*e300*/  @P0 BRA `(.L_x_154) ;  /* 0x0000000000140947 */ /* 0x000ff40003800000 */
[----:B0-----:R-:W-:Y:S02]  /*e310*/  F2FP.F16.F32.PACK_AB R16, R3, R20 ;  /* 0x000000140310723e */ /* 0x001fe400000000ff */
[----:B------:R-:W-:Y:S02]  /*e320*/  F2FP.F16.F32.PACK_AB R17, R22, R5 ;  /* 0x000000051611723e */ /* 0x000fe400000000ff */
[----:B------:R-:W-:Y:S02]  /*e330*/  F2FP.F16.F32.PACK_AB R18, R24, R9 ;  /* 0x000000091812723e */ /* 0x000fe400000000ff */
[----:B------:R-:W-:-:S05]  /*e340*/  F2FP.F16.F32.PACK_AB R19, R0, R13 ;  /* 0x0000000d0013723e */ /* 0x000fca00000000ff */
[----:B------:R2:W-:Y:S02]  /*e350*/  STS.128 [R8+-0x600], R16 ;  /* 0xfffa001008007388 */ /* 0x0005e40000000c00 */
.L_x_154:
[----:B------:R-:W-:Y:S05]  /*e360*/  WARPSYNC.ALL ;  /* 0x0000000000007948 */ /* 0x000fea0003800000 */
[----:B------:R-:W-:Y:S06]  /*e370*/  BAR.SYNC.DEFER_BLOCKING 0x0 ;  /* 0x0000000000007b1d */ /* 0x000fec0000010000 */
[----:B------:R-:W-:Y:S04]  /*e380*/  BSSY B0, `(.L_x_155) ;  /* 0x0000013000007945 */ /* 0x000fe80003800000 */
[----:B------:R-:W-:Y:S05]  /*e390*/  @P2 BRA `(.L_x_156) ;  /* 0x0000000000442947 */ /* 0x000fea0003800000 */
[----:B0-2---:R-:W0:Y:S02]  /*e3a0*/  LDS.128 R16, [R8] ;  /* 0x0000000008107984 */ /* 0x005e240000000c00 */
[--C-:B0-----:R-:W-:Y:S02]  /*e3b0*/  HADD2.F32 R7, -RZ, R16.reuse.H0_H0 ;  /* 0x20000010ff077230 */ /* 0x101fe40000004100 */
[----:B------:R-:W-:Y:S02]  /*e3c0*/  HADD2.F32 R2, -RZ, R17.H0_H0 ;  /* 0x20000011ff027230 */ /* 0x000fe40000004100 */
[----:B------:R-:W-:Y:S02]  /*e3d0*/  HADD2.F32 R10, -RZ, R19.H0_H0 ;  /* 0x20000013ff0a7230 */ /* 0x000fe40000004100 */
[----:B------:R-:W-:Y:S01]  /*e3e0*/  FADD.FTZ R20, R20, R7 ;  /* 0x0000000714147221 */ /* 0x000fe20000010000 */
[----:B------:R-:W-:Y:S02]  /*e3f0*/  HADD2.F32 R16, -RZ, R16.H1_H1 ;  /* 0x30000010ff107230 */ /* 0x000fe40000004100 */
[----:B------:R-:W-:Y:S01]  /*e400*/  FADD.FTZ R5, R5, R2 ;  /* 0x0000000205057221 */ /* 0x000fe20000010000 */
[----:B------:R-:W-:-:S02]  /*e410*/  HADD2.F32 R17, -RZ, R17.H1_H1 ;  /* 0x30000011ff117230 */ /* 0x000fc40000004100 */
[----:B------:R-:W-:Y:S01]  /*e420*/  FADD.FTZ R13, R13, R10 ;  /* 0x0000000a0d0d7221 */ /* 0x000fe20000010000 */
[--C-:B------:R-:W-:Y:S02]  /*e430*/  HADD2.F32 R4, -RZ, R18.reuse.H0_H0 ;  /* 0x20000012ff047230 */ /* 0x100fe40000004100 */
[----:B------:R-:W-:Y:S01]  /*e440*/  FADD.FTZ R3, R3, R16 ;  /* 0x0000001003037221 */ /* 0x000fe20000010000 */
[----:B------:R-:W-:Y:S02]  /*e450*/  HADD2.F32 R11, -RZ, R18.H1_H1 ;  /* 0x30000012ff0b7230 */ /* 0x000fe40000004100 */
[----:B------:R-:W-:Y:S01]  /*e460*/  FADD.FTZ R22, R22, R17 ;  /* 0x0000001116167221 */ /* 0x000fe20000010000 */
[----:B------:R-:W-:Y:S02]  /*e470*/  HADD2.F32 R19, -RZ, R19.H1_H1 ;  /* 0x30000013ff137230 */ /* 0x000fe40000004100 */
[----:B------:R-:W-:Y:S01]  /*e480*/  FADD.FTZ R9, R9, R4 ;  /* 0x0000000409097221 */ /* 0x000fe20000010000 */
[----:B------:R-:W-:-:S02]  /*e490*/  FADD.FTZ R24, R24, R11 ;  /* 0x0000000b18187221 */ /* 0x000fc40000010000 */
[----:B------:R-:W-:-:S07]  /*e4a0*/  FADD.FTZ R0, R0, R19 ;  /* 0x0000001300007221 */ /* 0x000fce0000010000 */
.L_x_156:
[----:B------:R-:W-:Y:S05]  /*e4b0*/  BSYNC B0 ;  /* 0x0000000000007941 */ /* 0x000fea0003800000 */
.L_x_155:
[----:B------:R-:W-:Y:S06]  /*e4c0*/  BAR.SYNC.DEFER_BLOCKING 0x0 ;  /* 0x0000000000007b1d */ /* 0x000fec0000010000 */
[----:B------:R-:W-:Y:S04]  /*e4d0*/  BSSY B0, `(.L_x_157) ;  /* 0x0000007000007945 */ /* 0x000fe80003800000 */
[----:B------:R-:W-:Y:S05]  /*e4e0*/  @P3 BRA `(.L_x_158) ;  /* 0x0000000000143947 */ /* 0x000fea0003800000 */
[----:B0-2---:R-:W-:Y:S02]  /*e4f0*/  F2FP.F16.F32.PACK_AB R16, R3, R20 ;  /* 0x000000140310723e */ /* 0x005fe400000000ff */
[----:B------:R-:W-:Y:S02]  /*e500*/  F2FP.F16.F32.PACK_AB R17, R22, R5 ;  /* 0x000000051611723e */ /* 0x000fe400000000ff */
[----:B------:R-:W-:Y:S02]  /*e510*/  F2FP.F16.F32.PACK_AB R18, R24, R9 ;  /* 0x000000091812723e */ /* 0x000fe400000000ff */
[----:B------:R-:W-:-:S05]  /*e520*/  F2FP.F16.F32.PACK_AB R19, R0, R13 ;  /* 0x0000000d0013723e */ /* 0x000fca00000000ff */
[----:B------:R3:W-:Y:S02]  /*e530*/  STS.128 [R8+-0x300], R16 ;  /* 0xfffd001008007388 */ /* 0x0007e40000000c00 */
.L_x_158:
[----:B------:R-:W-:Y:S05]  /*e540*/  BSYNC B0 ;  /* 0x0000000000007941 */ /* 0x000fea0003800000 */
.L_x_157:
[----:B------:R-:W-:Y:S06]  /*e550*/  BAR.SYNC.DEFER_BLOCKING 0x0 ;  /* 0x0000000000007b1d */ /* 0x000fec0000010000 */
[----:B------:R-:W-:Y:S04]  /*e560*/  BSSY B0, `(.L_x_159) ;  /* 0x0000013000007945 */ /* 0x000fe80003800000 */
[----:B------:R-:W-:Y:S05]  /*e570*/  @P4 BRA `(.L_x_160) ;  /* 0x0000000000444947 */ /* 0x000fea0003800000 */
[----:B0-23--:R-:W0:Y:S02]  /*e580*/  LDS.128 R16, [R8] ;  /* 0x0000000008107984 */ /* 0x00de240000000c00 */
        /* <DEDUP_REMOVED lines=16> */
.L_x_160:
[----:B------:R-:W-:Y:S05]  /*e690*/  BSYNC B0 ;  /* 0x0000000000007941 */ /* 0x000fea0003800000 */
.L_x_159:
[----:B------:R-:W-:Y:S06]  /*e6a0*/  BAR.SYNC.DEFER_BLOCKING 0x0 ;  /* 0x0000000000007b1d */ /* 0x000fec0000010000 */
[----:B------:R-:W-:Y:S04]  /*e6b0*/  BSSY B0, `(.L_x_161) ;  /* 0x0000007000007945 */ /* 0x000fe80003800000 */
[----:B------:R-:W-:Y:S05]  /*e6c0*/  @P5 BRA `(.L_x_162) ;  /* 0x0000000000145947 */ /* 0x000fea0003800000 */
[----:B0-23--:R-:W-:Y:S02]  /*e6d0*/  F2FP.F16.F32.PACK_AB R16, R3, R20 ;  /* 0x000000140310723e */ /* 0x00dfe400000000ff */
[----:B------:R-:W-:Y:S02]  /*e6e0*/  F2FP.F16.F32.PACK_AB R17, R22, R5 ;  /* 0x000000051611723e */ /* 0x000fe400000000ff */
[----:B------:R-:W-:Y:S02]  /*e6f0*/  F2FP.F16.F32.PACK_AB R18, R24, R9 ;  /* 0x000000091812723e */ /* 0x000fe400000000ff */
[----:B------:R-:W-:-:S05]  /*e700*/  F2FP.F16.F32.PACK_AB R19, R0, R13 ;  /* 0x0000000d0013723e */ /* 0x000fca00000000ff */
[----:B------:R4:W-:Y:S02]  /*e710*/  STS.128 [R8+-0x180], R16 ;  /* 0xfffe801008007388 */ /* 0x0009e40000000c00 */
.L_x_162:
[----:B------:R-:W-:Y:S05]  /*e720*/  BSYNC B0 ;  /* 0x0000000000007941 */ /* 0x000fea0003800000 */
.L_x_161:
[----:B------:R-:W-:Y:S06]  /*e730*/  BAR.SYNC.DEFER_BLOCKING 0x0 ;  /* 0x0000000000007b1d */ /* 0x000fec0000010000 */
[----:B------:R-:W-:Y:S04]  /*e740*/  BSSY B0, `(.L_x_163) ;  /* 0x0000013000007945 */ /* 0x000fe80003800000 */
[----:B------:R-:W-:Y:S05]  /*e750*/  @P6 BRA `(.L_x_164) ;  /* 0x0000000000446947 */ /* 0x000fea0003800000 */
[----:B0-234-:R-:W0:Y:S02]  /*e760*/  LDS.128 R16, [R8] ;  /* 0x0000000008107984 */ /* 0x01de240000000c00 */
        /* <DEDUP_REMOVED lines=16> */
.L_x_164:
[----:B------:R-:W-:Y:S05]  /*e870*/  BSYNC B0 ;  /* 0x0000000000007941 */ /* 0x000fea0003800000 */
.L_x_163:
[----:B------:R-:W-:Y:S06]  /*e880*/  BAR.SYNC.DEFER_BLOCKING 0x0 ;  /* 0x0000000000007b1d */ /* 0x000fec0000010000 */
.L_x_153:
[----:B------:R-:W-:-:S04]  /*e890*/  IADD3 R21, R21, 0x1f, RZ ;  /* 0x0000001f15157810 */ /* 0x000fc80007ffe0ff */
[----:B------:R-:W-:-:S13]  /*e8a0*/  ISETP.GT.U32.OR P1, PT, R21, 0x3e, P1 ;  /* 0x0000003e1500780c */ /* 0x000fda0000f24470 */
[----:B------:R-:W-:Y:S05]  /*e8b0*/  @P1 EXIT ;  /* 0x000000000000194d */ /* 0x000fea0003800000 */
[----:B------:R-:W5:Y:S02]  /*e8c0*/  LDC R2, c[0x0][0x308] ;  /* 0x0000c200ff027b82 */ /* 0x000f640000000800 */
[----:B-----5:R-:W-:-:S13]  /*e8d0*/  ISETP.NE.AND P0, PT, R2, 0x2, PT ;  /* 0x000000020200780c */ /* 0x020fda0003f05270 */
[----:B------:R-:W-:Y:S05]  /*e8e0*/  @!P0 BRA `(.L_x_165) ;  /* 0x0000000000308947 */ /* 0x000fea0003800000 */
[----:B------:R-:W5:Y:S01]  /*e8f0*/  LDC.64 R10, c[0x0][0x210] ;  /* 0x00008400ff0a7b82 */ /* 0x000f620000000a00 */
[----:B------:R-:W-:Y:S01]  /*e900*/  IMAD R23, R6, 0xc0, R23 ;  /* 0x000000c006177824 */ /* 0x000fe200078e0217 */
[----:B------:R-:W-:Y:S02]  /*e910*/  F2FP.F16.F32.PACK_AB R7, R3, R20 ;  /* 0x000000140307723e */ /* 0x000fe400000000ff */
[----:B------:R-:W-:Y:S02]  /*e920*/  F2FP.F16.F32.PACK_AB R5, R22, R5 ;  /* 0x000000051605723e */ /* 0x000fe400000000ff */
[----:B------:R-:W-:Y:S02]  /*e930*/  F2FP.F16.F32.PACK_AB R9, R24, R9 ;  /* 0x000000091809723e */ /* 0x000fe400000000ff */
[----:B------:R-:W-:Y:S01]  /*e940*/  F2FP.F16.F32.PACK_AB R13, R0, R13 ;  /* 0x0000000d000d723e */ /* 0x000fe200000000ff */
[----:B-----5:R-:W-:-:S05]  /*e950*/  IMAD.WIDE R2, R23, 0x2, R10 ;  /* 0x0000000217027825 */ /* 0x020fca00078e020a */
[----:B------:R-:W-:Y:S04]  /*e960*/  STG.E desc[UR36][R2.64], R7 ;  /* 0x0000000702007986 */ /* 0x000fe8000c101924 */
[----:B------:R-:W-:Y:S04]  /*e970*/  STG.E desc[UR36][R2.64+0x4], R5 ;  /* 0x0000040502007986 */ /* 0x000fe8000c101924 */
[----:B------:R-:W-:Y:S04]  /*e980*/  STG.E desc[UR36][R2.64+0x8], R9 ;  /* 0x0000080902007986 */ /* 0x000fe8000c101924 */
[----:B------:R-:W-:Y:S01]  /*e990*/  STG.E desc[UR36][R2.64+0xc], R13 ;  /* 0x00000c0d02007986 */ /* 0x000fe2000c101924 */
[----:B------:R-:W-:Y:S05]  /*e9a0*/  EXIT ;  /* 0x000000000000794d */ /* 0x000fea0003800000 */
.L_x_165:
[----:B------:R-:W5:Y:S01]  /*e9b0*/  LDC.64 R10, c[0x0][0x300] ;  /* 0x0000c000ff0a7b82 */ /* 0x000f620000000a00 */
[----:B------:R-:W-:Y:S01]  /*e9c0*/  IMAD R6, R6, 0xc0, R23 ;  /* 0x000000c006067824 */ /* 0x000fe200078e0217 */
[----:B------:R-:W-:Y:S01]  /*e9d0*/  ULDC.64 UR6, c[0x0][0x210] ;  /* 0x0000840000067ab9 */ /* 0x000fe20000000a00 */
[----:B-----5:R-:W5:Y:S02]  /*e9e0*/  LDG.E R10, desc[UR36][R10.64] ;  /* 0x000000240a0a7981 */ /* 0x020f64000c1e1900 */
[C---:B-----5:R-:W-:Y:S01]  /*e9f0*/  FMUL.FTZ R3, R10.reuse, R3 ;  /* 0x000000030a037220 */ /* 0x060fe20000410000 */
[C---:B------:R-:W-:Y:S01]  /*ea00*/  FMUL.FTZ R5, R10.reuse, R5 ;  /* 0x000000050a057220 */ /* 0x040fe20000410000 */
[C---:B------:R-:W-:Y:S01]  /*ea10*/  FMUL.FTZ R22, R10.reuse, R22 ;  /* 0x000000160a167220 */ /* 0x040fe20000410000 */
[C---:B------:R-:W-:Y:S01]  /*ea20*/  FMUL.FTZ R9, R10.reuse, R9 ;  /* 0x000000090a097220 */ /* 0x040fe20000410000 */
[C---:B------:R-:W-:Y:S01]  /*ea30*/  FMUL.FTZ R20, R10.reuse, R20 ;  /* 0x000000140a147220 */ /* 0x040fe20000410000 */
[C---:B------:R-:W-:Y:S01]  /*ea40*/  FMUL.FTZ R24, R10.reuse, R24 ;  /* 0x000000180a187220 */ /* 0x040fe20000410000 */
[----:B------:R-:W5:Y:S01]  /*ea50*/  F2I.S8.NTZ R3, R3 ;  /* 0x0000000300037305 */ /* 0x000f620000202100 */
[C---:B------:R-:W-:Y:S01]  /*ea60*/  FMUL.FTZ R13, R10.reuse, R13 ;  /* 0x0000000d0a0d7220 */ /* 0x040fe20000410000 */
[----:B------:R-:W-:-:S06]  /*ea70*/  FMUL.FTZ R0, R10, R0 ;  /* 0x000000000a007220 */ /* 0x000fcc0000410000 */
[----:B------:R-:W0:Y:S01]  /*ea80*/  F2I.S8.NTZ R5, R5 ;  /* 0x0000000500057305 */ /* 0x000e220000202100 */
[----:B-----5:R-:W-:-:S07]  /*ea90*/  PRMT R2, R3, 0x8880, RZ ;  /* 0x0000888003027816 */ /* 0x020fce00000000ff */
[----:B------:R-:W5:Y:S01]  /*eaa0*/  F2I.S8.NTZ R22, R22 ;  /* 0x0000001600167305 */ /* 0x000f620000202100 */
[----:B------:R-:W-:Y:S02]  /*eab0*/  PRMT R2, R2, 0x7710, RZ ;  /* 0x0000771002027816 */ /* 0x000fe400000000ff */
[----:B0-----:R-:W-:-:S05]  /*eac0*/  PRMT R3, R5, 0x8880, RZ ;  /* 0x0000888005037816 */ /* 0x001fca00000000ff */
[----:B------:R-:W0:Y:S01]  /*ead0*/  F2I.S8.NTZ R9, R9 ;  /* 0x0000000900097305 */ /* 0x000e220000202100 */
[----:B------:R-:W-:Y:S02]  /*eae0*/  LOP3.LUT R11, R2, 0xff, RZ, 0xc0, !PT ;  /* 0x000000ff020b7812 */ /* 0x000fe400078ec0ff */
[----:B------:R-:W-:Y:S02]  /*eaf0*/  PRMT R3, R3, 0x7710, RZ ;  /* 0x0000771003037816 */ /* 0x000fe400000000ff */
[----:B-----5:R-:W-:-:S03]  /*eb00*/  PRMT R4, R22, 0x8880, RZ ;  /* 0x0000888016047816 */ /* 0x020fc600000000ff */
[----:B------:R-:W5:Y:S01]  /*eb10*/  F2I.S8.NTZ R20, R20 ;  /* 0x0000001400147305 */ /* 0x000f620000202100 */
[----:B--234-:R-:W-:Y:S02]  /*eb20*/  LOP3.LUT R8, R3, 0xff, RZ, 0xc0, !PT ;  /* 0x000000ff03087812 */ /* 0x01cfe400078ec0ff */
[----:B------:R-:W-:Y:S02]  /*eb30*/  PRMT R4, R4, 0x7710, RZ ;  /* 0x0000771004047816 */ /* 0x000fe400000000ff */
[----:B------:R-:W-:Y:S02]  /*eb40*/  SHF.L.U64.HI R3, R8, 0x10, RZ ;  /* 0x0000001008037819 */ /* 0x000fe400000102ff */
[----:B------:R-:W-:Y:S01]  /*eb50*/  LOP3.LUT R7, R4, 0xff, RZ, 0xc0, !PT ;  /* 0x000000ff04077812 */ /* 0x000fe200078ec0ff */
[----:B------:R-:W2:Y:S01]  /*eb60*/  F2I.S8.NTZ R24, R24 ;  /* 0x0000001800187305 */ /* 0x000ea20000202100 */
[----:B0-----:R-:W-:Y:S02]  /*eb70*/  PRMT R2, R9, 0x8880, RZ ;  /* 0x0000888009027816 */ /* 0x001fe400000000ff */
[----:B------:R-:W-:-:S02]  /*eb80*/  SHF.L.U64.HI R9, R11, 0x8, RZ ;  /* 0x000000080b097819 */ /* 0x000fc400000102ff */
[----:B------:R-:W-:Y:S02]  /*eb90*/  SHF.L.U64.HI R4, R7, 0x18, RZ ;  /* 0x0000001807047819 */ /* 0x000fe400000102ff */
[----:B-----5:R-:W-:Y:S01]  /*eba0*/  PRMT R20, R20, 0x8880, RZ ;  /* 0x0000888014147816 */ /* 0x020fe200000000ff */
[----:B------:R-:W0:Y:S01]  /*ebb0*/  F2I.S8.NTZ R13, R13 ;  /* 0x0000000d000d7305 */ /* 0x000e220000202100 */
[----:B------:R-:W-:Y:S02]  /*ebc0*/  PRMT R2, R2, 0x7710, RZ ;  /* 0x0000771002027816 */ /* 0x000fe400000000ff */
[----:B------:R-:W-:Y:S02]  /*ebd0*/  LOP3.LUT R4, R4, R3, R9, 0xfe, !PT ;  /* 0x0000000304047212 */ /* 0x000fe400078efe09 */
[----:B------:R-:W-:Y:S02]  /*ebe0*/  LOP3.LUT R3, R2, 0xff, RZ, 0xc0, !PT ;  /* 0x000000ff02037812 */ /* 0x000fe400078ec0ff */
[----:B--2---:R-:W-:Y:S01]  /*ebf0*/  PRMT R24, R24, 0x8880, RZ ;  /* 0x0000888018187816 */ /* 0x004fe200000000ff */
[----:B------:R2:W3:Y:S01]  /*ec00*/  F2I.S8.NTZ R5, R0 ;  /* 0x0000000000057305 */ /* 0x0004e20000202100 */
[----:B------:R-:W-:-:S02]  /*ec10*/  LOP3.LUT R3, R3, 0xffffff00, R4, 0xf8, !PT ;  /* 0xffffff0003037812 */ /* 0x000fc400078ef804 */
[----:B------:R-:W-:Y:S02]  /*ec20*/  PRMT R2, R24, 0x7710, RZ ;  /* 0x0000771018027816 */ /* 0x000fe400000000ff */
[----:B------:R-:W-:Y:S02]  /*ec30*/  SHF.L.U32 R4, R8, 0x10, RZ ;  /* 0x0000001008047819 */ /* 0x000fe400000006ff */
[----:B0-----:R-:W-:Y:S02]  /*ec40*/  PRMT R13, R13, 0x8880, RZ ;  /* 0x000088800d0d7816 */ /* 0x001fe400000000ff */
[----:B--2---:R-:W-:Y:S02]  /*ec50*/  PRMT R0, R20, 0x7710, RZ ;  /* 0x0000771014007816 */ /* 0x004fe400000000ff */
[----:B------:R-:W-:Y:S02]  /*ec60*/  PRMT R2, R2, 0x7604, RZ ;  /* 0x0000760402027816 */ /* 0x000fe400000000ff */
[----:B------:R-:W-:-:S02]  /*ec70*/  PRMT R9, R0, 0x6540, R11 ;  /* 0x0000654000097816 */ /* 0x000fc4000000000b */
[----:B------:R-:W-:Y:S02]  /*ec80*/  PRMT R0, R13, 0x7710, RZ ;  /* 0x000077100d007816 */ /* 0x000fe400000000ff */
[----:B------:R-:W-:Y:S02]  /*ec90*/  LOP3.LUT R3, R2, 0xffff00ff, R3, 0xf8, !PT ;  /* 0xffff00ff02037812 */ /* 0x000fe400078ef803 */
[----:B------:R-:W-:Y:S02]  /*eca0*/  PRMT R0, R0, 0x7054, RZ ;  /* 0x0000705400007816 */ /* 0x000fe400000000ff */
[----:B---3--:R-:W-:Y:S02]  /*ecb0*/  PRMT R5, R5, 0x8880, RZ ;  /* 0x0000888005057816 */ /* 0x008fe400000000ff */
[----:B------:R-:W-:Y:S02]  /*ecc0*/  LOP3.LUT R2, R4, 0xff00ffff, R9, 0xf8, !PT ;  /* 0xff00ffff04027812 */ /* 0x000fe400078ef809 */
[----:B------:R-:W-:-:S02]  /*ecd0*/  LOP3.LUT R3, R0, 0xff00ffff, R3, 0xf8, !PT ;  /* 0xff00ffff00037812 */ /* 0x000fc400078ef803 */
[----:B------:R-:W-:Y:S02]  /*ece0*/  IADD3 R4, P0, R6, UR6, RZ ;  /* 0x0000000606047c10 */ /* 0x000fe4000ff1e0ff */
[----:B------:R-:W-:Y:S02]  /*ecf0*/  PRMT R0, R5, 0x7710, RZ ;  /* 0x0000771005007816 */ /* 0x000fe400000000ff */
[----:B------:R-:W-:Y:S02]  /*ed00*/  PRMT R2, R2, 0x4210, R7 ;  /* 0x0000421002027816 */ /* 0x000fe40000000007 */
[----:B------:R-:W-:Y:S02]  /*ed10*/  LEA.HI.X.SX32 R5, R6, UR7, 0x1, P0 ;  /* 0x0000000706057c11 */ /* 0x000fe400080f0eff */
[----:B------:R-:W-:-:S05]  /*ed20*/  PRMT R3, R3, 0x4210, R0 ;  /* 0x0000421003037816 */ /* 0x000fca0000000000 */
[----:B------:R-:W-:Y:S01]  /*ed30*/  STG.E.64 desc[UR36][R4.64], R2 ;  /* 0x0000000204007986 */ /* 0x000fe2000c101b24 */
[----:B------:R-:W-:Y:S05]  /*ed40*/  EXIT ;  /* 0x000000000000794d */ /* 0x000fea0003800000 */
.L_x_23:
[----:B------:R-:W-:Y:S01]  /*ed50*/  MOV R12, 0x10 ;  /* 0x00000010000c7802 */ /* 0x000fe20000000f00 */
[----:B------:R-:W-:Y:S01]  /*ed60*/  IMAD.MOV.U32 R15, RZ, RZ, -0x1 ;  /* 0xffffffffff0f7424 */ /* 0x000fe200078e00ff */
[----:B------:R-:W-:-:S07]  /*ed70*/  MOV R11, 0x1f ;  /* 0x0000001f000b7802 */ /* 0x000fce0000000f00 */
[----:B-123--:R-:W-:Y:S05]  /*ed80*/  WARPSYNC.COLLECTIVE R15, `(.L_x_166) ;  /* 0x000000000f087348 */ /* 0x00efea0003c00000 */
[----:B------:R0:W4:Y:S02]  /*ed90*/  SHFL.BFLY P6, R14, R13, R12, R11 ;  /* 0x0c00000c0d0e7389 */ /* 0x00012400000c000b */
[----:B01234-:R-:W-:Y:S01]  /*eda0*/  ENDCOLLECTIVE ;  /* 0x000000000000791b */ /* 0x01ffe20003800000 */
.L_x_166:
[----:B------:R-:W-:Y:S01]  /*edb0*/  MOV R12, 0x8 ;  /* 0x00000008000c7802 */ /* 0x000fe20000000f00 */
[----:B------:R-:W-:-:S05]  /*edc0*/  FADD.FTZ R0, R13, R14 ;  /* 0x0000000e0d007221 */ /* 0x000fca0000010000 */
[----:B------:R-:W-:-:S07]  /*edd0*/  MOV R13, R0 ;  /* 0x00000000000d7202 */ /* 0x000fce0000000f00 */
[----:B------:R-:W-:Y:S05]  /*ede0*/  WARPSYNC.COLLECTIVE R15, `(.L_x_167) ;  /* 0x000000000f087348 */ /* 0x000fea0003c00000 */
[----:B------:R0:W1:Y:S02]  /*edf0*/  SHFL.BFLY P6, R14, R13, R12, R11 ;  /* 0x0c00000c0d0e7389 */ /* 0x00006400000c000b */
[----:B01----:R-:W-:Y:S01]  /*ee00*/  ENDCOLLECTIVE ;  /* 0x000000000000791b */ /* 0x003fe20003800000 */
.L_x_167:
[----:B------:R-:W-:Y:S01]  /*ee10*/  MOV R12, 0x4 ;  /* 0x00000004000c7802 */ /* 0x000fe20000000f00 */
[----:B------:R-:W-:-:S05]  /*ee20*/  FADD.FTZ R3, R0, R14 ;  /* 0x0000000e00037221 */ /* 0x000fca0000010000 */
[----:B------:R-:W-:-:S07]  /*ee30*/  MOV R13, R3 ;  /* 0x00000003000d7202 */ /* 0x000fce0000000f00 */
[----:B------:R-:W-:Y:S05]  /*ee40*/  WARPSYNC.COLLECTIVE R15, `(.L_x_168) ;  /* 0x000000000f087348 */ /* 0x000fea0003c00000 */
[----:B------:R0:W1:Y:S02]  /*ee50*/  SHFL.BFLY P6, R14, R13, R12, R11 ;  /* 0x0c00000c0d0e7389 */ /* 0x00006400000c000b */
[----:B01----:R-:W-:Y:S01]  /*ee60*/  ENDCOLLECTIVE ;  /* 0x000000000000791b */ /* 0x003fe20003800000 */
.L_x_168:
[----:B------:R-:W-:Y:S01]  /*ee70*/  MOV R12, 0x2 ;  /* 0x00000002000c7802 */ /* 0x000fe20000000f00 */
[----:B------:R-:W-:-:S05]  /*ee80*/  FADD.FTZ R4, R3, R14 ;  /* 0x0000000e03047221 */ /* 0x000fca0000010000 */
[----:B------:R-:W-:-:S07]  /*ee90*/  MOV R13, R4 ;  /* 0x00000004000d7202 */ /* 0x000fce0000000f00 */
[----:B------:R-:W-:Y:S05]  /*eea0*/  WARPSYNC.COLLECTIVE R15, `(.L_x_169) ;  /* 0x000000000f087348 */ /* 0x000fea0003c00000 */
[----:B------:R0:W1:Y:S02]  /*eeb0*/  SHFL.BFLY P6, R14, R13, R12, R11 ;  /* 0x0c00000c0d0e7389 */ /* 0x00006400000c000b */
[----:B01----:R-:W-:Y:S01]  /*eec0*/  ENDCOLLECTIVE ;  /* 0x000000000000791b */ /* 0x003fe20003800000 */
.L_x_169:
[----:B------:R-:W-:Y:S01]  /*eed0*/  MOV R12, 0x1 ;  /* 0x00000001000c7802 */ /* 0x000fe20000000f00 */
[----:B------:R-:W-:-:S05]  /*eee0*/  FADD.FTZ R5, R4, R14 ;  /* 0x0000000e04057221 */ /* 0x000fca0000010000 */
[----:B------:R-:W-:-:S07]  /*eef0*/  MOV R13, R5 ;  /* 0x00000005000d7202 */ /* 0x000fce0000000f00 */
[----:B------:R-:W-:Y:S05]  /*ef00*/  WARPSYNC.COLLECTIVE R15, `(.L_x_170) ;  /* 0x000000000f087348 */ /* 0x000fea0003c00000 */
[----:B------:R0:W1:Y:S02]  /*ef10*/  SHFL.BFLY P6, R14, R13, R12, R11 ;  /* 0x0c00000c0d0e7389 */ /* 0x00006400000c000b */
[----:B01----:R-:W-:Y:S01]  /*ef20*/  ENDCOLLECTIVE ;  /* 0x000000000000791b */ /* 0x003fe20003800000 */
.L_x_170:
[----:B------:R-:W-:Y:S05]  /*ef30*/  BRA `(.L_x_171) ;  /* 0xffffff3c00c07947 */ /* 0x000fea000383ffff */
.L_x_172:
[----:B------:R-:W-:-:S00]  /*ef40*/  BRA `(.L_x_172) ;  /* 0xfffffffc00fc7947 */ /* 0x000fc0000383ffff */
[----:B------:R-:W-:-:S00]  /*ef50*/  NOP ;  /* 0x0000000000007918 */ /* 0x000fc00000000000 */
        /* <DEDUP_REMOVED lines=10> */
.L_x_4238:


//--------------------- .text._ZN4mmha33masked_multihead_attention_kernelItLi192ELi256ELi2ELi32ELi128ELb1ELb1EEEv26Multihead_attention_paramsIT_XT5_EE --------------------------
	.section	.text._ZN4mmha33masked_multihead_attention_kernelItLi192ELi256ELi2ELi32ELi128ELb1ELb1EEEv26Multihead_attention_paramsIT_XT5_EE,"ax",@progbits
	.align	128
        .global         _ZN4mmha33masked_multihead_attention_kernelItLi192ELi256ELi2ELi32ELi128ELb1ELb1EEEv26Multihead_attention_paramsIT_XT5_EE
        .type           _ZN4mmha33masked_multihead_attention_kernelItLi192ELi256ELi2ELi32ELi128ELb1ELb1EEEv26Multihead_attention_paramsIT_XT5_EE,@function
        .size           _ZN4mmha33masked_multihead_attention_kernelItLi192ELi256ELi2ELi32ELi128ELb1ELb1EEEv26Multihead_attention_paramsIT_XT5_EE,(.L_x_4239 - _ZN4mmha33masked_multihead_attention_kernelItLi192ELi256ELi2ELi32ELi128ELb1ELb1EEEv26Multihead_attention_paramsIT_XT5_EE)
        .other          _ZN4mmha33masked_multihead_attention_kernelItLi192ELi256ELi2ELi32ELi128ELb1ELb1EEEv26Multihead_attention_paramsIT_XT5_EE,@"STO_CUDA_ENTRY STV_DEFAULT"
_ZN4mmha33masked_multihead_attention_kernelItLi192ELi256ELi2ELi32ELi128ELb1ELb1EEEv26Multihead_attention_paramsIT_XT5_EE:
.text._ZN4mmha33masked_multihead_attention_kernelItLi192ELi256ELi2ELi32ELi128ELb1ELb1EEEv26Multihead_attention_paramsIT_XT5_EE:
[----:B------:R-:W0:Y:S08]  /*0000*/  LDC R1, c[0x0][0x28] ;  /* 0x00000a00ff017b82 */ /* 0x000e300000000800 */
[----:B------:R-:W1:Y:S01]  /*0010*/  LDC.64 R4, c[0x0][0x320] ;  /* 0x0000c800ff047b82 */ /* 0x000e620000000a00 */
[----:B------:R-:W2:Y:S01]  /*0020*/  S2R R2, SR_CTAID.Y ;  /* 0x0000000000027919 */ /* 0x000ea20000002600 */
[----:B------:R-:W-:Y:S01]  /*0030*/  ULDC.64 UR36, c[0x0][0x208] ;  /* 0x0000820000247ab9 */ /* 0x000fe20000000a00 */
[----:B-1----:R-:W-:-:S04]  /*0040*/  ISETP.NE.U32.AND P0, PT, R4, RZ, PT ;  /* 0x000000ff0400720c */ /* 0x002fc80003f05070 */
[----:B------:R-:W-:-:S13]  /*0050*/  ISETP.NE.AND.EX P0, PT, R5, RZ, PT, P0 ;  /* 0x000000ff0500720c */ /* 0x000fda0003f05300 */
[----:B0-2---:R-:W-:Y:S05]  /*0060*/  @!P0 BRA `(.L_x_173) ;  /* 0x0000000000148947 */ /* 0x005fea0003800000 */
[----:B------:R-:W-:-:S04]  /*0070*/  IADD3 R4, P0, R2, R4, RZ ;  /* 0x0000000402047210 */ /* 0x000fc80007f1e0ff */
[----:B------:R-:W-:-:S05]  /*0080*/  LEA.HI.X.SX32 R5, R2, R5, 0x1, P0 ;  /* 0x0000000502057211 */ /* 0x000fca00000f0eff */
[----:B------:R-:W2:Y:S02]  /*0090*/  LDG.E.U8 R4, desc[UR36][R4.64] ;  /* 0x0000002404047981 */ /* 0x000ea4000c1e1100 */
[----:B--2---:R-:W-:-:S13]  /*00a0*/  ISETP.NE.AND P0, PT, R4, 0x1, PT ;  /* 0x000000010400780c */ /* 0x004fda0003f05270 */
[----:B------:R-:W-:Y:S05]  /*00b0*/  @!P0 EXIT ;  /* 0x000000000000894d */ /* 0x000fea0003800000 */
.L_x_173:
[----:B------:R-:W0:Y:S01]  /*00c0*/  LDC R9, c[0x0][0x280] ;  /* 0x0000a000ff097b82 */ /* 0x000e220000000800 */
[----:B------:R-:W-:-:S07]  /*00d0*/  MOV R17, RZ ;  /* 0x000000ff00117202 */ /* 0x000fce0000000f00 */
[----:B------:R-:W1:Y:S08]  /*00e0*/  LDC.64 R10, c[0x0][0x2f0] ;  /* 0x0000bc00ff0a7b82 */ /* 0x000e700000000a00 */
[----:B------:R-:W2:Y:S01]  /*00f0*/  LDC R45, c[0x0][0x29c] ;  /* 0x0000a700ff2d7b82 */ /* 0x000ea20000000800 */
[----:B------:R-:W3:Y:S01]  /*0100*/  S2R R23, SR_TID.X ;  /* 0x0000000000177919 */ /* 0x000ee20000002100 */
[----:B------:R-:W-:Y:S01]  /*0110*/  ULDC UR5, c[0x0][0x288] ;  /* 0x0000a20000057ab9 */ /* 0x000fe20000000800 */
[----:B------:R-:W-:-:S02]  /*0120*/  LOP3.LUT R29, R29, 0xfffffff7, RZ, 0xc0, !PT ;  /* 0xfffffff71d1d7812 */ /* 0x000fc400078ec0ff */
[----:B0-----:R-:W-:Y:S01]  /*0130*/  IABS R3, R9 ;  /* 0x0000000900037213 */ /* 0x001fe20000000000 */
[----:B------:R-:W0:Y:S02]  /*0140*/  S2R R19, SR_CTAID.X ;  /* 0x0000000000137919 */ /* 0x000e240000002500 */
[----:B------:R-:W4:Y:S01]  /*0150*/  S2UR UR38, SR_CgaCtaId ;  /* 0x00000000002679c3 */ /* 0x000f220000008800 */
[----:B------:R-:W3:Y:S01]  /*0160*/  I2F.RP R0, R3 ;  /* 0x0000000300007306 */ /* 0x000ee20000209400 */
[----:B-1----:R-:W-:-:S06]  /*0170*/  ISETP.NE.U32.AND P0, PT, R10, RZ, PT ;  /* 0x000000ff0a00720c */ /* 0x002fcc0003f05070 */
[----:B------:R-:W1:Y:S01]  /*0180*/  LDC.64 R20, c[0x0][0x2a8] ;  /* 0x0000aa00ff147b82 */ /* 0x000e620000000a00 */
[----:B------:R-:W-:-:S04]  /*0190*/  ISETP.NE.AND.EX P0, PT, R11, RZ, PT, P0 ;  /* 0x000000ff0b00720c */ /* 0x000fc80003f05300 */
[----:B--2---:R-:W-:Y:S01]  /*01a0*/  ISETP.EQ.AND P3, PT, R45, RZ, P0 ;  /* 0x000000ff2d00720c */ /* 0x004fe20000762270 */
[----:B---3--:R-:W2:Y:S01]  /*01b0*/  MUFU.RCP R0, R0 ;  /* 0x0000000000007308 */ /* 0x008ea20000001000 */
[----:B------:R-:W-:Y:S01]  /*01c0*/  UMOV UR4, 0x400 ;  /* 0x0000040000047882 */ /* 0x000fe20000000000 */
[----:B------:R-:W-:Y:S01]  /*01d0*/  BSSY B0, `(.L_x_174) ;  /* 0x0000054000007945 */ /* 0x000fe20003800000 */
[----:B------:R-:W-:Y:S02]  /*01e0*/  CS2R R42, SRZ ;  /* 0x00000000002a7805 */ /* 0x000fe4000001ff00 */
[----:B------:R-:W-:Y:S01]  /*01f0*/  CS2R R40, SRZ ;  /* 0x0000000000287805 */ /* 0x000fe2000001ff00 */
[----:B------:R-:W-:-:S06]  /*0200*/  IMAD.SHL.U32 R12, R23, 0x8, RZ ;  /* 0x00000008170c7824 */ /* 0x000fcc00078e00ff */
[----:B------:R-:W-:Y:S02]  /*0210*/  @P3 LOP3.LUT R29, R29, 0x8, RZ, 0xfc, !PT ;  /* 0x000000081d1d3812 */ /* 0x000fe400078efcff */
[----:B--2---:R-:W-:-:S04]  /*0220*/  IADD3 R4, R0, 0xffffffe, RZ ;  /* 0x0ffffffe00047810 */ /* 0x004fc80007ffe0ff */
[----:B------:R2:W3:Y:S02]  /*0230*/  F2I.FTZ.U32.TRUNC.NTZ R5, R4 ;  /* 0x0000000400057305 */ /* 0x0004e4000021f000 */
[----:B--2---:R-:W-:Y:S01]  /*0240*/  HFMA2.MMA R4, -RZ, RZ, 0, 0 ;  /* 0x00000000ff047435 */ /* 0x004fe200000001ff */
[----:B---3--:R-:W-:-:S04]  /*0250*/  IMAD.MOV R6, RZ, RZ, -R5 ;  /* 0x000000ffff067224 */ /* 0x008fc800078e0a05 */
[----:B------:R-:W-:Y:S01]  /*0260*/  IMAD R7, R6, R3, RZ ;  /* 0x0000000306077224 */ /* 0x000fe200078e02ff */
[----:B------:R-:W-:-:S04]  /*0270*/  IABS R6, R2 ;  /* 0x0000000200067213 */ /* 0x000fc80000000000 */
[----:B------:R-:W-:-:S06]  /*0280*/  IMAD.HI.U32 R5, R5, R7, R4 ;  /* 0x0000000705057227 */ /* 0x000fcc00078e0004 */
[----:B------:R-:W-:Y:S02]  /*0290*/  IMAD.HI.U32 R16, R5, R6, RZ ;  /* 0x0000000605107227 */ /* 0x000fe400078e00ff */
[----:B------:R-:W2:Y:S02]  /*02a0*/  LDC.64 R4, c[0x0][0x328] ;  /* 0x0000ca00ff047b82 */ /* 0x000ea40000000a00 */
[----:B------:R-:W-:-:S04]  /*02b0*/  IMAD.MOV R0, RZ, RZ, -R16 ;  /* 0x000000ffff007224 */ /* 0x000fc800078e0a10 */
[C---:B------:R-:W-:Y:S02]  /*02c0*/  IMAD R0, R3.reuse, R0, R6 ;  /* 0x0000000003007224 */ /* 0x040fe400078e0206 */
[----:B------:R-:W3:Y:S03]  /*02d0*/  @P3 LDC.64 R6, c[0x0][0x2f0] ;  /* 0x0000bc00ff063b82 */ /* 0x000ee60000000a00 */
[----:B------:R-:W-:-:S13]  /*02e0*/  ISETP.GT.U32.AND P1, PT, R3, R0, PT ;  /* 0x000000000300720c */ /* 0x000fda0003f24070 */
[-C--:B------:R-:W-:Y:S01]  /*02f0*/  @!P1 IADD3 R0, R0, -R3.reuse, RZ ;  /* 0x8000000300009210 */ /* 0x080fe20007ffe0ff */
[----:B------:R-:W-:Y:S01]  /*0300*/  @!P1 VIADD R16, R16, 0x1 ;  /* 0x0000000110109836 */ /* 0x000fe20000000000 */
[----:B------:R-:W-:Y:S01]  /*0310*/  ISETP.NE.AND P1, PT, R9, RZ, PT ;  /* 0x000000ff0900720c */ /* 0x000fe20003f25270 */
[----:B--2---:R-:W-:Y:S01]  /*0320*/  IMAD.WIDE R4, R2, 0x4, R4 ;  /* 0x0000000402047825 */ /* 0x004fe200078e0204 */
[----:B------:R-:W-:Y:S02]  /*0330*/  ISETP.GE.U32.AND P0, PT, R0, R3, PT ;  /* 0x000000030000720c */ /* 0x000fe40003f06070 */
[C---:B------:R-:W-:Y:S01]  /*0340*/  LOP3.LUT R0, R2.reuse, R9, RZ, 0x3c, !PT ;  /* 0x0000000902007212 */ /* 0x040fe200078e3cff */
[----:B0-----:R-:W-:Y:S01]  /*0350*/  IMAD R22, R2, UR5, R19 ;  /* 0x0000000502167c24 */ /* 0x001fe2000f8e0213 */
[----:B------:R-:W-:Y:S01]  /*0360*/  UIADD3 UR4, UR4, 0x420, URZ ;  /* 0x0000042004047890 */ /* 0x000fe2000fffe03f */
[----:B------:R0:W5:Y:S01]  /*0370*/  LDG.E R18, desc[UR36][R4.64] ;  /* 0x0000002404127981 */ /* 0x000162000c1e1900 */
[----:B------:R-:W-:-:S02]  /*0380*/  ISETP.GE.AND P2, PT, R0, RZ, PT ;  /* 0x000000ff0000720c */ /* 0x000fc40003f46270 */
[----:B------:R-:W2:Y:S05]  /*0390*/  LDC R0, c[0x0][0x278] ;  /* 0x00009e00ff007b82 */ /* 0x000eaa0000000800 */
[----:B------:R-:W-:-:S06]  /*03a0*/  @P0 IADD3 R16, R16, 0x1, RZ ;  /* 0x0000000110100810 */ /* 0x000fcc0007ffe0ff */
[----:B------:R-:W-:Y:S01]  /*03b0*/  @!P2 IMAD.MOV R16, RZ, RZ, -R16 ;  /* 0x000000ffff10a224 */ /* 0x000fe200078e0a10 */
[----:B------:R-:W-:-:S05]  /*03c0*/  @!P1 LOP3.LUT R16, RZ, R9, RZ, 0x33, !PT ;  /* 0x00000009ff109212 */ /* 0x000fca00078e33ff */
[----:B---3--:R-:W-:-:S05]  /*03d0*/  @P3 IMAD.WIDE R6, R16, 0x4, R6 ;  /* 0x0000000410063825 */ /* 0x008fca00078e0206 */
[----:B------:R3:W5:Y:S01]  /*03e0*/  @P3 LDG.E R17, desc[UR36][R6.64] ;  /* 0x0000002406113981 */ /* 0x000762000c1e1900 */
[----:B------:R-:W-:Y:S01]  /*03f0*/  ISETP.GT.AND P0, PT, R23, 0x17, PT ;  /* 0x000000171700780c */ /* 0x000fe20003f04270 */
[----:B------:R-:W-:Y:S01]  /*0400*/  IMAD R3, R19, 0xc0, RZ ;  /* 0x000000c013037824 */ /* 0x000fe200078e02ff */
[----:B--2---:R-:W-:Y:S01]  /*0410*/  ISETP.NE.AND P1, PT, R0, RZ, PT ;  /* 0x000000ff0000720c */ /* 0x004fe20003f25270 */
[----:B------:R-:W-:Y:S02]  /*0420*/  IMAD R30, R22, 0xc0, RZ ;  /* 0x000000c0161e7824 */ /* 0x000fe400078e02ff */
[----:B0-----:R-:W-:Y:S01]  /*0430*/  IMAD R5, R2, R0, R3 ;  /* 0x0000000002057224 */ /* 0x001fe200078e0203 */
[----:B----4-:R-:W-:-:S04]  /*0440*/  ULEA UR38, UR38, UR4, 0x18 ;  /* 0x0000000426267291 */ /* 0x010fc8000f8ec03f */
[----:B------:R-:W-:-:S03]  /*0450*/  SEL R5, R30, R5, !P1 ;  /* 0x000000051e057207 */ /* 0x000fc60004800000 */
[----:B-1-3--:R-:W-:Y:S05]  /*0460*/  @P0 BRA `(.L_x_175) ;  /* 0x0000000000a80947 */ /* 0x00afea0003800000 */
        /* <DEDUP_REMOVED lines=42> */
.L_x_175:
[----:B------:R-:W-:Y:S05]  /*0710*/  BSYNC B0 ;  /* 0x0000000000007941 */ /* 0x000fea0003800000 */
.L_x_174:
[----:B------:R-:W-:Y:S01]  /*0720*/  ISETP.LT.AND P2, PT, R23, 0x20, P3 ;  /* 0x000000201700780c */ /* 0x000fe20001f41270 */
[----:B------:R-:W0:Y:S01]  /*0730*/  LDC R14, c[0x0][0x284] ;  /* 0x0000a100ff0e7b82 */ /* 0x000e220000000800 */
[----:B------:R-:W-:Y:S01]  /*0740*/  ISETP.NE.U32.AND P3, PT, R20, RZ, PT ;  /* 0x000000ff1400720c */ /* 0x000fe20003f65070 */
[----:B------:R-:W-:Y:S01]  /*0750*/  ULDC.64 UR6, c[0x0][0x220] ;  /* 0x0000880000067ab9 */ /* 0x000fe20000000a00 */
[----:B------:R-:W-:Y:S02]  /*0760*/  SHF.R.S32.HI R0, RZ, 0x1f, R2 ;  /* 0x0000001fff007819 */ /* 0x000fe40000011402 */
[----:B------:R-:W-:Y:S02]  /*0770*/  CS2R R48, SRZ ;  /* 0x0000000000307805 */ /* 0x000fe4000001ff00 */
[----:B------:R-:W-:Y:S01]  /*0780*/  ISETP.NE.AND.EX P3, PT, R21, RZ, PT, P3 ;  /* 0x000000ff1500720c */ /* 0x000fe20003f65330 */
[----:B-----5:R-:W-:Y:S01]  /*0790*/  VIADD R25, R18, 0xffffffff ;  /* 0xffffffff12197836 */ /* 0x020fe20000000000 */
[-C--:B------:R-:W-:Y:S01]  /*07a0*/  IADD3 R31, R30, R12.reuse, RZ ;  /* 0x0000000c1e1f7210 */ /* 0x080fe20007ffe0ff */
[----:B------:R-:W-:Y:S01]  /*07b0*/  IMAD.MOV.U32 R24, RZ, RZ, RZ ;  /* 0x000000ffff187224 */ /* 0x000fe200078e00ff */
[----:B------:R-:W-:-:S02]  /*07c0*/  IADD3 R13, R3, R12, RZ ;  /* 0x0000000c030d7210 */ /* 0x000fc40007ffe0ff */
[----:B------:R-:W-:Y:S02]  /*07d0*/  CS2R R32, SRZ ;  /* 0x0000000000207805 */ /* 0x000fe4000001ff00 */
[----:B------:R-:W-:Y:S01]  /*07e0*/  CS2R R34, SRZ ;  /* 0x0000000000227805 */ /* 0x000fe2000001ff00 */
[----:B------:R-:W1:Y:S01]  /*07f0*/  @P2 LDC.64 R8, c[0x0][0x2e0] ;  /* 0x0000b800ff082b82 */ /* 0x000e620000000a00 */
[----:B------:R-:W-:Y:S01]  /*0800*/  @P2 IMAD R5, R17, UR5, R19 ;  /* 0x0000000511052c24 */ /* 0x000fe2000f8e0213 */
[----:B------:R-:W-:Y:S02]  /*0810*/  ISETP.EQ.U32.AND P1, PT, RZ, UR6, PT ;  /* 0x00000006ff007c0c */ /* 0x000fe4000bf22070 */
[----:B------:R-:W-:Y:S01]  /*0820*/  CS2R R50, SRZ ;  /* 0x0000000000327805 */ /* 0x000fe2000001ff00 */
[----:B------:R-:W-:Y:S01]  /*0830*/  @P2 IMAD R5, R5, 0xc0, R12 ;  /* 0x000000c005052824 */ /* 0x000fe200078e020c */
[----:B------:R-:W-:Y:S02]  /*0840*/  @P3 LEA R10, P4, R2, R20, 0x2 ;  /* 0x00000014020a3211 */ /* 0x000fe400078810ff */
[----:B------:R-:W-:-:S02]  /*0850*/  ISETP.EQ.OR.EX P1, PT, RZ, UR7, P0, P1 ;  /* 0x00000007ff007c0c */ /* 0x000fc40008722710 */
[----:B------:R-:W-:Y:S01]  /*0860*/  @P3 LEA.HI.X R11, R2, R21, R0, 0x2, P4 ;  /* 0x00000015020b3211 */ /* 0x000fe200020f1400 */
[----:B-1----:R-:W-:-:S10]  /*0870*/  @P2 IMAD.WIDE R8, R5, 0x2, R8 ;  /* 0x0000000205082825 */ /* 0x002fd400078e0208 */
[----:B------:R-:W1:Y:S01]  /*0880*/  @!P1 LDC.64 R6, c[0x0][0x220] ;  /* 0x00008800ff069b82 */ /* 0x000e620000000a00 */
[----:B------:R-:W-:Y:S01]  /*0890*/  IABS R26, R25 ;  /* 0x00000019001a7213 */ /* 0x000fe20000000000 */
[----:B------:R-:W5:Y:S01]  /*08a0*/  @P3 LDG.E R24, desc[UR36][R10.64] ;  /* 0x000000240a183981 */ /* 0x000f62000c1e1900 */
[----:B------:R-:W-:-:S03]  /*08b0*/  @!P0 IMAD.SHL.U32 R0, R25, 0x8, RZ ;  /* 0x0000000819008824 */ /* 0x000fc600078e00ff */
[----:B------:R-:W5:Y:S02]  /*08c0*/  @P2 LDG.E.128 R52, desc[UR36][R8.64] ;  /* 0x0000002408342981 */ /* 0x000f64000c1e1d00 */
[----:B------:R-:W2:Y:S01]  /*08d0*/  @!P0 LDC.64 R4, c[0x0][0x248] ;  /* 0x00009200ff048b82 */ /* 0x000ea20000000a00 */
[----:B0-----:R-:W-:Y:S02]  /*08e0*/  @!P0 IMAD R3, R31, R14, R0 ;  /* 0x0000000e1f038224 */ /* 0x001fe400078e0200 */
[----:B-1----:R-:W-:-:S05]  /*08f0*/  @!P1 IMAD.WIDE R6, R13, 0x2, R6 ;  /* 0x000000020d069825 */ /* 0x002fca00078e0206 */
[----:B------:R0:W5:Y:S01]  /*0900*/  @!P1 LDG.E.128 R48, desc[UR36][R6.64] ;  /* 0x0000002406309981 */ /* 0x000162000c1e1d00 */
[----:B--2---:R-:W-:-:S05]  /*0910*/  @!P0 IMAD.WIDE R4, R3, 0x2, R4 ;  /* 0x0000000203048825 */ /* 0x004fca00078e0204 */
[----:B------:R1:W5:Y:S01]  /*0920*/  @!P0 LDG.E.128 R32, desc[UR36][R4.64] ;  /* 0x0000002404208981 */ /* 0x000362000c1e1d00 */
[----:B------:R-:W-:-:S04]  /*0930*/  IABS R3, R14 ;  /* 0x0000000e00037213 */ /* 0x000fc80000000000 */
[----:B------:R-:W2:Y:S08]  /*0940*/  I2F.RP R0, R3 ;  /* 0x0000000300007306 */ /* 0x000eb00000209400 */
[----:B--2---:R-:W0:Y:S02]  /*0950*/  MUFU.RCP R0, R0 ;  /* 0x0000000000007308 */ /* 0x004e240000001000 */
[----:B0-----:R-:W-:-:S06]  /*0960*/  IADD3 R6, R0, 0xffffffe, RZ ;  /* 0x0ffffffe00067810 */ /* 0x001fcc0007ffe0ff */
[----:B------:R0:W2:Y:S02]  /*0970*/  F2I.FTZ.U32.TRUNC.NTZ R7, R6 ;  /* 0x0000000600077305 */ /* 0x0000a4000021f000 */
[----:B0-----:R-:W-:Y:S01]  /*0980*/  HFMA2.MMA R6, -RZ, RZ, 0, 0 ;  /* 0x00000000ff067435 */ /* 0x001fe200000001ff */
[----:B--2---:R-:W-:-:S04]  /*0990*/  IMAD.MOV R8, RZ, RZ, -R7 ;  /* 0x000000ffff087224 */ /* 0x004fc800078e0a07 */
[----:B------:R-:W-:-:S05]  /*09a0*/  IMAD R9, R8, R3, RZ ;  /* 0x0000000308097224 */ /* 0x000fca00078e02ff */
[----:B------:R-:W-:-:S06]  /*09b0*/  IMAD.HI.U32 R7, R7, R9, R6 ;  /* 0x0000000907077227 */ /* 0x000fcc00078e0006 */
[----:B------:R-:W-:-:S04]  /*09c0*/  IMAD.HI.U32 R7, R7, R26, RZ ;  /* 0x0000001a07077227 */ /* 0x000fc800078e00ff */
[----:B------:R-:W-:-:S04]  /*09d0*/  IMAD.MOV R7, RZ, RZ, -R7 ;  /* 0x000000ffff077224 */ /* 0x000fc800078e0a07 */
[C---:B------:R-:W-:Y:S02]  /*09e0*/  IMAD R26, R3.reuse, R7, R26 ;  /* 0x00000007031a7224 */ /* 0x040fe400078e021a */
[----:B------:R-:W0:Y:S03]  /*09f0*/  LDC R7, c[0x0][0x290] ;  /* 0x0000a400ff077b82 */ /* 0x000e260000000800 */
[----:B------:R-:W-:Y:S02]  /*0a00*/  ISETP.GT.U32.AND P1, PT, R3, R26, PT ;  /* 0x0000001a0300720c */ /* 0x000fe40003f24070 */
[----:B------:R-:W-:Y:S02]  /*0a10*/  ISETP.NE.AND P5, PT, R45, RZ, PT ;  /* 0x000000ff2d00720c */ /* 0x000fe40003fa5270 */
[----:B------:R-:W-:-:S09]  /*0a20*/  ISETP.GE.AND P4, PT, R25, RZ, PT ;  /* 0x000000ff1900720c */ /* 0x000fd20003f86270 */
[----:B------:R-:W-:-:S04]  /*0a30*/  @!P1 IADD3 R26, R26, -R3, RZ ;  /* 0x800000031a1a9210 */ /* 0x000fc80007ffe0ff */
[----:B------:R-:W-:Y:S02]  /*0a40*/  ISETP.GT.U32.AND P3, PT, R3, R26, PT ;  /* 0x0000001a0300720c */ /* 0x000fe40003f64070 */
[C---:B------:R-:W-:Y:S02]  /*0a50*/  ISETP.NE.AND P1, PT, R14.reuse, RZ, PT ;  /* 0x000000ff0e00720c */ /* 0x040fe40003f25270 */
[----:B------:R-:W-:Y:S02]  /*0a60*/  IADD3 R0, R14, 0x4, RZ ;  /* 0x000000040e007810 */ /* 0x000fe40007ffe0ff */
[----:B------:R-:W-:Y:S02]  /*0a70*/  CS2R R38, SRZ ;  /* 0x0000000000267805 */ /* 0x000fe4000001ff00 */
[----:B------:R-:W-:-:S05]  /*0a80*/  CS2R R36, SRZ ;  /* 0x0000000000247805 */ /* 0x000fca000001ff00 */
[----:B------:R-:W-:Y:S01]  /*0a90*/  @!P3 IMAD.IADD R26, R26, 0x1, -R3 ;  /* 0x000000011a1ab824 */ /* 0x000fe200078e0a03 */
[----:B------:R-:W-:-:S03]  /*0aa0*/  SHF.R.S32.HI R3, RZ, 0x1f, R0 ;  /* 0x0000001fff037819 */ /* 0x000fc60000011400 */
[----:B------:R-:W-:Y:S01]  /*0ab0*/  @!P4 IMAD.MOV R26, RZ, RZ, -R26 ;  /* 0x000000ffff1ac224 */ /* 0x000fe200078e0a1a */
[----:B------:R-:W-:Y:S02]  /*0ac0*/  LEA.HI R3, R3, R0, RZ, 0x2 ;  /* 0x0000000003037211 */ /* 0x000fe400078f10ff */
[----:B------:R-:W-:Y:S02]  /*0ad0*/  @!P1 LOP3.LUT R26, RZ, R14, RZ, 0x33, !PT ;  /* 0x0000000eff1a9212 */ /* 0x000fe400078e33ff */
[----:B------:R-:W-:Y:S01]  /*0ae0*/  P2R R0, PR, RZ, 0x20 ;  /* 0x00000020ff007803 */ /* 0x000fe20000000000 */
[----:B-1----:R-:W-:Y:S06]  /*0af0*/  @P5 BRA `(.L_x_176) ;  /* 0x00000000002c5947 */ /* 0x002fec0003800000 */
[----:B------:R-:W-:Y:S01]  /*0b00*/  ULDC.64 UR6, c[0x0][0x230] ;  /* 0x00008c0000067ab9 */ /* 0x000fe20000000a00 */
[----:B------:R-:W-:Y:S01]  /*0b10*/  BSSY B0, `(.L_x_176) ;  /* 0x0000009000007945 */ /* 0x000fe20003800000 */
[----:B------:R-:W-:Y:S02]  /*0b20*/  ISETP.EQ.U32.AND P1, PT, RZ, UR6, PT ;  /* 0x00000006ff007c0c */ /* 0x000fe4000bf22070 */
[----:B------:R-:W-:Y:S02]  /*0b30*/  CS2R R36, SRZ ;  /* 0x0000000000247805 */ /* 0x000fe4000001ff00 */
[----:B------:R-:W-:Y:S02]  /*0b40*/  CS2R R38, SRZ ;  /* 0x0000000000267805 */ /* 0x000fe4000001ff00 */
[----:B------:R-:W-:-:S13]  /*0b50*/  ISETP.EQ.OR.EX P0, PT, RZ, UR7, P0, P1 ;  /* 0x00000007ff007c0c */ /* 0x000fda0008702710 */
[----:B------:R-:W-:Y:S05]  /*0b60*/  @P0 BRA `(.L_x_177) ;  /* 0x00000000000c0947 */ /* 0x000fea0003800000 */
[----:B------:R-:W1:Y:S02]  /*0b70*/  LDC.64 R36, c[0x0][0x230] ;  /* 0x00008c00ff247b82 */ /* 0x000e640000000a00 */
[----:B-1----:R-:W-:-:S06]  /*0b80*/  IMAD.WIDE R36, R13, 0x2, R36 ;  /* 0x000000020d247825 */ /* 0x002fcc00078e0224 */
[----:B------:R-:W5:Y:S02]  /*0b90*/  LDG.E.128 R36, desc[UR36][R36.64] ;  /* 0x0000002424247981 */ /* 0x000f64000c1e1d00 */
.L_x_177:
[----:B------:R-:W-:Y:S05]  /*0ba0*/  BSYNC B0 ;  /* 0x0000000000007941 */ /* 0x000fea0003800000 */
.L_x_176:
[----:B-----5:R-:W-:Y:S01]  /*0bb0*/  HFMA2.MMA R41, R41, 1, 1, R49 ;  /* 0x3c003c0029297835 */ /* 0x020fe20000000031 */
[----:B------:R-:W-:Y:S01]  /*0bc0*/  HADD2 R40, R40, R48 ;  /* 0x0000003028287230 */ /* 0x000fe20000000000 */
[----:B------:R-:W-:Y:S01]  /*0bd0*/  HFMA2.MMA R43, R43, 1, 1, R51 ;  /* 0x3c003c002b2b7835 */ /* 0x000fe20000000033 */
[----:B------:R-:W-:Y:S01]  /*0be0*/  HADD2 R42, R42, R50 ;  /* 0x000000322a2a7230 */ /* 0x000fe20000000000 */
[----:B------:R-:W-:Y:S09]  /*0bf0*/  @P5 BRA `(.L_x_178) ;  /* 0x0000000000105947 */ /* 0x000ff20003800000 */
[----:B------:R-:W-:Y:S01]  /*0c00*/  HFMA2.MMA R33, R33, 1, 1, R37 ;  /* 0x3c003c0021217835 */ /* 0x000fe20000000025 */
[----:B------:R-:W-:Y:S01]  /*0c10*/  HADD2 R32, R32, R36 ;  /* 0x0000002420207230 */ /* 0x000fe20000000000 */
[----:B------:R-:W-:Y:S01]  /*0c20*/  HFMA2.MMA R35, R35, 1, 1, R39 ;  /* 0x3c003c0023237835 */ /* 0x000fe20000000027 */
[----:B------:R-:W-:-:S10]  /*0c30*/  HADD2 R34, R34, R38 ;  /* 0x0000002622227230 */ /* 0x000fd40000000000 */
.L_x_178:
[----:B------:R-:W-:Y:S01]  /*0c40*/  ISETP.NE.AND P1, PT, R45, RZ, PT ;  /* 0x000000ff2d00720c */ /* 0x000fe20003f25270 */
[----:B------:R-:W-:Y:S01]  /*0c50*/  ULDC.U8 UR4, c[0x0][0x294] ;  /* 0x0000a50000047ab9 */ /* 0x000fe20000000000 */
[----:B0-----:R-:W-:Y:S01]  /*0c60*/  ISETP.GT.AND P3, PT, R7, RZ, PT ;  /* 0x000000ff0700720c */ /* 0x001fe20003f64270 */
[----:B------:R-:W-:Y:S01]  /*0c70*/  @P2 HFMA2.MMA R33, R33, R53, -RZ ;  /* 0x0000003521212235 */ /* 0x000fe200001000ff */
[----:B------:R-:W-:Y:S01]  /*0c80*/  P2R R0, PR, RZ, 0x2 ;  /* 0x00000002ff007803 */ /* 0x000fe20000000000 */
[----:B------:R-:W-:Y:S01]  /*0c90*/  @P2 HFMA2.MMA R35, R35, R55, -RZ ;  /* 0x0000003723232235 */ /* 0x000fe200001000ff */
[----:B------:R-:W-:Y:S01]  /*0ca0*/  ISETP.NE.AND P1, PT, RZ, UR4, PT ;  /* 0x00000004ff007c0c */ /* 0x000fe2000bf25270 */
[----:B------:R-:W-:Y:S01]  /*0cb0*/  @P2 HMUL2 R32, R32, R52 ;  /* 0x0000003420202232 */ /* 0x000fe20000000000 */
[----:B------:R-:W-:Y:S01]  /*0cc0*/  SHF.L.U32 R3, R3, 0x2, RZ ;  /* 0x0000000203037819 */ /* 0x000fe200000006ff */
[----:B------:R-:W-:Y:S01]  /*0cd0*/  @P2 HMUL2 R34, R34, R54 ;  /* 0x0000003622222232 */ /* 0x000fe20000000000 */
[----:B------:R-:W-:Y:S01]  /*0ce0*/  ISETP.GE.AND P0, PT, R23, 0x20, PT ;  /* 0x000000201700780c */ /* 0x000fe20003f06270 */
[----:B------:R-:W-:Y:S01]  /*0cf0*/  IMAD R160, R16, UR5, RZ ;  /* 0x0000000510a07c24 */ /* 0x000fe2000f8e02ff */
[----:B------:R-:W-:-:S05]  /*0d00*/  LOP3.LUT R27, R3, 0xfffffff0, RZ, 0xc0, !PT ;  /* 0xfffffff0031b7812 */ /* 0x000fca00078ec0ff */
[----:B------:R-:W-:Y:S02]  /*0d10*/  VIADD R28, R27, UR38 ;  /* 0x000000261b1c7c36 */ /* 0x000fe40008000000 */
        /* <DEDUP_REMOVED lines=10> */
[----:B0-----:R-:W-:-:S02]  /*0dc0*/  IADD3 R4, R0, 0xffffffe, RZ ;  /* 0x0ffffffe00047810 */ /* 0x001fc40007ffe0ff */
[----:B------:R-:W-:-:S04]  /*0dd0*/  IADD3 R0, RZ, -R10, RZ ;  /* 0x8000000aff007210 */ /* 0x000fc80007ffe0ff */
[----:B------:R0:W1:Y:S02]  /*0de0*/  F2I.FTZ.U32.TRUNC.NTZ R5, R4 ;  /* 0x0000000400057305 */ /* 0x000064000021f000 */
[----:B0-----:R-:W-:Y:S02]  /*0df0*/  IMAD.MOV.U32 R4, RZ, RZ, RZ ;  /* 0x000000ffff047224 */ /* 0x001fe400078e00ff */
[----:B-1----:R-:W-:-:S04]  /*0e00*/  IMAD.MOV R6, RZ, RZ, -R5 ;  /* 0x000000ffff067224 */ /* 0x002fc800078e0a05 */
[----:B------:R-:W-:Y:S01]  /*0e10*/  IMAD R9, R6, R3, RZ ;  /* 0x0000000306097224 */ /* 0x000fe200078e02ff */
[----:B------:R-:W-:-:S03]  /*0e20*/  MOV R6, R8 ;  /* 0x0000000800067202 */ /* 0x000fc60000000f00 */
[----:B------:R-:W-:-:S06]  /*0e30*/  IMAD.HI.U32 R5, R5, R9, R4 ;  /* 0x0000000905057227 */ /* 0x000fcc00078e0004 */
[----:B------:R-:W-:-:S04]  /*0e40*/  IMAD.HI.U32 R5, R5, R6, RZ ;  /* 0x0000000605057227 */ /* 0x000fc800078e00ff */
[----:B------:R-:W-:-:S05]  /*0e50*/  IMAD R0, R5, R0, R6 ;  /* 0x0000000005007224 */ /* 0x000fca00078e0206 */
[----:B------:R-:W-:-:S13]  /*0e60*/  ISETP.GT.U32.AND P3, PT, R3, R0, PT ;  /* 0x000000000300720c */ /* 0x000fda0003f64070 */
[----:B------:R-:W-:Y:S01]  /*0e70*/  @!P3 IMAD.IADD R0, R0, 0x1, -R3 ;  /* 0x000000010000b824 */ /* 0x000fe200078e0a03 */
[----:B------:R-:W-:Y:S02]  /*0e80*/  @!P3 IADD3 R5, R5, 0x1, RZ ;  /* 0x000000010505b810 */ /* 0x000fe40007ffe0ff */
[----:B------:R-:W-:Y:S02]  /*0e90*/  ISETP.NE.AND P3, PT, R47, RZ, PT ;  /* 0x000000ff2f00720c */ /* 0x000fe40003f65270 */
[----:B------:R-:W-:Y:S02]  /*0ea0*/  ISETP.GE.U32.AND P1, PT, R0, R3, PT ;  /* 0x000000030000720c */ /* 0x000fe40003f26070 */
[----:B------:R-:W-:-:S04]  /*0eb0*/  LOP3.LUT R0, R12, R47, RZ, 0x3c, !PT ;  /* 0x0000002f0c007212 */ /* 0x000fc800078e3cff */
[----:B------:R-:W-:-:S07]  /*0ec0*/  ISETP.GE.AND P2, PT, R0, RZ, PT ;  /* 0x000000ff0000720c */ /* 0x000fce0003f46270 */
[----:B------:R-:W-:Y:S01]  /*0ed0*/  @P1 VIADD R5, R5, 0x1 ;  /* 0x0000000105051836 */ /* 0x000fe20000000000 */
[----:B------:R-:W-:Y:S02]  /*0ee0*/  ISETP.LT.AND P1, PT, R12, R7, !P0 ;  /* 0x000000070c00720c */ /* 0x000fe40004721270 */
[----:B------:R-:W-:Y:S02]  /*0ef0*/  LOP3.LUT P0, RZ, R47, 0x7, RZ, 0xc0, !PT ;  /* 0x000000072fff7812 */ /* 0x000fe4000780c0ff */
[----:B------:R-:W-:Y:S02]  /*0f00*/  MOV R44, R5 ;  /* 0x00000005002c7202 */ /* 0x000fe40000000f00 */
[----:B------:R-:W-:-:S03]  /*0f10*/  P2R R48, PR, RZ, 0x2 ;  /* 0x00000002ff307803 */ /* 0x000fc60000000000 */
[----:B------:R-:W-:Y:S01]  /*0f20*/  @!P2 IMAD.MOV R44, RZ, RZ, -R44 ;  /* 0x000000ffff2ca224 */ /* 0x000fe200078e0a2c */
[----:B------:R-:W-:-:S04]  /*0f30*/  @!P3 LOP3.LUT R44, RZ, R47, RZ, 0x33, !PT ;  /* 0x0000002fff2cb212 */ /* 0x000fc800078e33ff */
[----:B------:R-:W-:-:S05]  /*0f40*/  IADD3 R0, -R44, RZ, RZ ;  /* 0x000000ff2c007210 */ /* 0x000fca0007ffe1ff */
[----:B------:R-:W-:Y:S01]  /*0f50*/  IMAD R46, R47, R0, R12 ;  /* 0x000000002f2e7224 */ /* 0x000fe200078e020c */
[----:B------:R-:W-:Y:S06]  /*0f60*/  @!P0 BRA `(.L_x_181) ;  /* 0x0000000000408947 */ /* 0x000fec0003800000 */
[----:B------:R-:W-:Y:S01]  /*0f70*/  MOV R0, 0x0 ;  /* 0x0000000000007802 */ /* 0x000fe20000000f00 */
[----:B------:R-:W-:Y:S01]  /*0f80*/  ULDC.64 UR4, c[0x4][0xc8] ;  /* 0x0100320000047ab9 */ /* 0x000fe20000000a00 */
[----:B------:R-:W-:Y:S01]  /*0f90*/  ULDC.64 UR6, c[0x4][0xb8] ;  /* 0x01002e0000067ab9 */ /* 0x000fe20000000a00 */
[----:B------:R-:W-:Y:S01]  /*0fa0*/  IMAD.U32 R4, RZ, RZ, UR4 ;  /* 0x00000004ff047e24 */ /* 0x000fe2000f8e00ff */
[----:B------:R0:W1:Y:S01]  /*0fb0*/  LDC.64 R14, c[0x4][R0] ;  /* 0x01000000000e7b82 */ /* 0x0000620000000a00 */
[----:B------:R-:W-:Y:S01]  /*0fc0*/  MOV R5, UR5 ;  /* 0x0000000500057c02 */ /* 0x000fe20008000f00 */
[----:B------:R-:W-:Y:S01]  /*0fd0*/  ULDC.64 UR4, c[0x4][0xd0] ;  /* 0x0100340000047ab9 */ /* 0x000fe20000000a00 */
[----:B------:R-:W-:Y:S01]  /*0fe0*/  HFMA2.MMA R12, -RZ, RZ, 0, 5.9604644775390625e-08 ;  /* 0x00000001ff0c7435 */ /* 0x000fe200000001ff */
[----:B------:R-:W-:Y:S01]  /*0ff0*/  IMAD.U32 R6, RZ, RZ, UR4 ;  /* 0x00000004ff067e24 */ /* 0x000fe2000f8e00ff */
[----:B------:R-:W-:Y:S01]  /*1000*/  MOV R7, UR5 ;  /* 0x0000000500077c02 */ /* 0x000fe20008000f00 */
[----:B------:R-:W-:Y:S01]  /*1010*/  IMAD.U32 R10, RZ, RZ, UR6 ;  /* 0x00000006ff0a7e24 */ /* 0x000fe2000f8e00ff */
[----:B------:R-:W-:Y:S01]  /*1020*/  MOV R11, UR7 ;  /* 0x00000007000b7c02 */ /* 0x000fe20008000f00 */
[----:B------:R-:W-:-:S02]  /*1030*/  IMAD.MOV.U32 R8, RZ, RZ, 0x53f ;  /* 0x0000053fff087424 */ /* 0x000fc400078e00ff */
[----:B0-----:R-:W-:-:S07]  /*1040*/  IMAD.MOV.U32 R13, RZ, RZ, RZ ;  /* 0x000000ffff0d7224 */ /* 0x001fce00078e00ff */
[----:B------:R-:W-:-:S07]  /*1050*/  LEPC R20, `(.L_x_181) ;  /* 0x000000001014794e */ /* 0x000fce0000000000 */
[----:B-1----:R-:W-:Y:S05]  /*1060*/  CALL.ABS.NOINC R14 ;  /* 0x000000000e007343 */ /* 0x002fea0003c00000 */
.L_x_181:
[----:B------:R-:W0:Y:S01]  /*1070*/  LDC R7, c[0x0][0x290] ;  /* 0x0000a400ff077b82 */ /* 0x000e220000000800 */
[----:B------:R-:W-:Y:S01]  /*1080*/  ISETP.NE.AND P6, PT, R48, RZ, PT ;  /* 0x000000ff3000720c */ /* 0x000fe20003fc5270 */
[----:B------:R-:W-:-:S05]  /*1090*/  IMAD R0, R47, R44, R46 ;  /* 0x0000002c2f007224 */ /* 0x000fca00078e022e */
[----:B------:R-:W-:-:S04]  /*10a0*/  LEA R0, R0, UR38, 0x1 ;  /* 0x0000002600007c11 */ /* 0x000fc8000f8e08ff */
[----:B0-----:R-:W-:-:S03]  /*10b0*/  LEA R3, R7, R0, 0x1 ;  /* 0x0000000007037211 */ /* 0x001fc600078e08ff */
[----:B------:R-:W-:Y:S05]  /*10c0*/  @!P6 BRA `(.L_x_182) ;  /* 0x00000000000ce947 */ /* 0x000fea0003800000 */
[----:B------:R-:W-:Y:S01]  /*10d0*/  ISETP.NE.AND P5, PT, R45, RZ, PT ;  /* 0x000000ff2d00720c */ /* 0x000fe20003fa5270 */
[----:B------:R0:W-:-:S12]  /*10e0*/  STS.128 [R0], R40 ;  /* 0x0000002800007388 */ /* 0x0001d80000000c00 */
[----:B------:R0:W-:Y:S02]  /*10f0*/  @!P5 STS.128 [R3], R32 ;  /* 0x000000200300d388 */ /* 0x0001e40000000c00 */
.L_x_182:
        /* <DEDUP_REMOVED lines=13> */
[----:B------:R-:W-:-:S03]  /*11d0*/  ISETP.NE.AND P0, PT, R45, RZ, PT ;  /* 0x000000ff2d00720c */ /* 0x000fc60003f05270 */
[----:B------:R-:W-:Y:S01]  /*11e0*/  IMAD R47, R47, 0x2, R46 ;  /* 0x000000022f2f7824 */ /* 0x000fe200078e022e */
[----:B------:R-:W1:Y:S04]  /*11f0*/  LDS.64 R8, [R46] ;  /* 0x000000002e087984 */ /* 0x000e680000000a00 */
[----:B------:R-:W0:Y:S01]  /*1200*/  LDS.64 R10, [R47] ;  /* 0x000000002f0a7984 */ /* 0x000e220000000a00 */
[--C-:B-1----:R-:W-:Y:S02]  /*1210*/  SHF.R.U64 R6, R8, 0x10, R9.reuse ;  /* 0x0000001008067819 */ /* 0x102fe40000001209 */
[----:B------:R-:W-:Y:S02]  /*1220*/  SHF.R.U32.HI R4, RZ, 0x10, R9 ;  /* 0x00000010ff047819 */ /* 0x000fe40000011609 */
[----:B0-----:R-:W-:-:S02]  /*1230*/  SHF.R.U64 R41, R10, 0x10, R11 ;  /* 0x000000100a297819 */ /* 0x001fc4000000120b */
[--C-:B------:R-:W-:Y:S02]  /*1240*/  SHF.R.U32.HI R43, RZ, 0x10, R11.reuse ;  /* 0x00000010ff2b7819 */ /* 0x100fe4000001160b */
[----:B------:R-:W-:Y:S02]  /*1250*/  PRMT R40, R8, 0x5410, R10 ;  /* 0x0000541008287816 */ /* 0x000fe4000000000a */
[----:B------:R-:W-:Y:S02]  /*1260*/  PRMT R42, R9, 0x5410, R11 ;  /* 0x00005410092a7816 */ /* 0x000fe4000000000b */
[----:B------:R-:W-:Y:S02]  /*1270*/  PRMT R41, R6, 0x5410, R41 ;  /* 0x0000541006297816 */ /* 0x000fe40000000029 */
        /* <DEDUP_REMOVED lines=9> */
[C---:B------:R-:W-:Y:S01]  /*1310*/  VIADD R6, R8.reuse, 0x2 ;  /* 0x0000000208067836 */ /* 0x040fe20000000000 */
[C---:B------:R-:W-:Y:S01]  /*1320*/  IADD3 R7, R8.reuse, 0x4, RZ ;  /* 0x0000000408077810 */ /* 0x040fe20007ffe0ff */
[----:B------:R-:W-:Y:S01]  /*1330*/  ULDC UR4, c[0x0][0x29c] ;  /* 0x0000a70000047ab9 */ /* 0x000fe20000000800 */
[----:B------:R0:W1:Y:S01]  /*1340*/  MUFU.RCP R9, R4 ;  /* 0x0000000400097308 */ /* 0x0000620000001000 */
[----:B------:R-:W-:Y:S02]  /*1350*/  I2FP.F32.S32 R5, R8 ;  /* 0x0000000800057245 */ /* 0x000fe40000201400 */
[----:B------:R-:W-:Y:S02]  /*1360*/  I2FP.F32.S32 R7, R7 ;  /* 0x0000000700077245 */ /* 0x000fe40000201400 */
[----:B------:R-:W-:Y:S01]  /*1370*/  I2FP.F32.S32 R6, R6 ;  /* 0x0000000600067245 */ /* 0x000fe20000201400 */
[----:B0-----:R-:W-:-:S05]  /*1380*/  VIADD R4, R8, 0x6 ;  /* 0x0000000608047836 */ /* 0x001fca0000000000 */
[----:B------:R-:W-:Y:S01]  /*1390*/  I2FP.F32.S32 R4, R4 ;  /* 0x0000000400047245 */ /* 0x000fe20000201400 */
[-C--:B-1----:R-:W-:Y:S01]  /*13a0*/  FMUL.FTZ R5, R5, R9.reuse ;  /* 0x0000000905057220 */ /* 0x082fe20000410000 */
        /* <DEDUP_REMOVED lines=10> */
[----:B------:R-:W1:Y:S08]  /*1450*/  MUFU.EX2 R5, -R5 ;  /* 0x8000000500057308 */ /* 0x000e700000000800 */
[----:B------:R-:W2:Y:S01]  /*1460*/  MUFU.EX2 R11, -R11 ;  /* 0x8000000b000b7308 */ /* 0x000ea20000000800 */
[----:B0-----:R-:W-:-:S04]  /*1470*/  FMUL.FTZ R7, R4, R13 ;  /* 0x0000000d04077220 */ /* 0x001fc80000410000 */
[----:B------:R-:W-:Y:S01]  /*1480*/  FMUL.RZ R21, R7, 0.15915493667125701904 ;  /* 0x3e22f98307157820 */ /* 0x000fe2000040c000 */
[C---:B------:R-:W-:Y:S01]  /*1490*/  FMUL.FTZ R7, R4.reuse, R15 ;  /* 0x0000000f04077220 */ /* 0x040fe20000410000 */
[----:B-1----:R-:W-:-:S03]  /*14a0*/  FMUL.FTZ R5, R4, R5 ;  /* 0x0000000504057220 */ /* 0x002fc60000410000 */
[----:B------:R-:W-:Y:S01]  /*14b0*/  FMUL.RZ R7, R7, 0.15915493667125701904 ;  /* 0x3e22f98307077820 */ /* 0x000fe2000040c000 */
[----:B------:R-:W-:Y:S01]  /*14c0*/  MUFU.SIN R10, R21 ;  /* 0x00000015000a7308 */ /* 0x000fe20000000400 */
[----:B------:R-:W-:Y:S01]  /*14d0*/  FMUL.RZ R14, R5, 0.15915493667125701904 ;  /* 0x3e22f983050e7820 */ /* 0x000fe2000040c000 */
[----:B--2---:R-:W-:Y:S01]  /*14e0*/  FMUL.FTZ R4, R4, R11 ;  /* 0x0000000b04047220 */ /* 0x004fe20000410000 */
[----:B------:R-:W-:-:S05]  /*14f0*/  HADD2.F32 R11, -RZ, R41.H1_H1 ;  /* 0x30000029ff0b7230 */ /* 0x000fca0000004100 */
[----:B------:R-:W-:Y:S01]  /*1500*/  MUFU.COS R5, R14 ;  /* 0x0000000e00057308 */ /* 0x000fe20000000000 */
[----:B------:R-:W-:Y:S02]  /*1510*/  HADD2.F32 R41, -RZ, R41.H0_H0 ;  /* 0x20000029ff297230 */ /* 0x000fe40000004100 */
[----:B------:R-:W-:Y:S01]  /*1520*/  FMUL.RZ R44, R4, 0.15915493667125701904 ;  /* 0x3e22f983042c7820 */ /* 0x000fe2000040c000 */
[--C-:B------:R-:W-:Y:S02]  /*1530*/  HADD2.F32 R4, -RZ, R40.reuse.H1_H1 ;  /* 0x30000028ff047230 */ /* 0x100fe40000004100 */
[----:B------:R-:W-:Y:S02]  /*1540*/  HADD2.F32 R40, -RZ, R40.H0_H0 ;  /* 0x20000028ff287230 */ /* 0x000fe40000004100 */
[----:B------:R0:W1:Y:S08]  /*1550*/  MUFU.SIN R6, R14 ;  /* 0x0000000e00067308 */ /* 0x0000700000000400 */
[----:B------:R-:W2:Y:S01]  /*1560*/  MUFU.SIN R13, R7 ;  /* 0x00000007000d7308 */ /* 0x000ea20000000400 */
[----:B0-----:R-:W-:-:S02]  /*1570*/  HADD2.F32 R14, -RZ, R42.H1_H1 ;  /* 0x3000002aff0e7230 */ /* 0x001fc40000004100 */
[----:B------:R-:W-:-:S05]  /*1580*/  HADD2.F32 R42, -RZ, R42.H0_H0 ;  /* 0x2000002aff2a7230 */ /* 0x000fca0000004100 */
[----:B------:R-:W-:Y:S01]  /*1590*/  MUFU.SIN R20, R44 ;  /* 0x0000002c00147308 */ /* 0x000fe20000000400 */
[----:B-1----:R-:W-:-:S04]  /*15a0*/  FMUL.FTZ R8, R6, R4 ;  /* 0x0000000406087220 */ /* 0x002fc80000410000 */
[----:B------:R-:W-:-:S03]  /*15b0*/  FFMA.FTZ R8, R5, R40, -R8 ;  /* 0x0000002805087223 */ /* 0x000fc60000010808 */
[----:B------:R0:W1:Y:S08]  /*15c0*/  MUFU.COS R9, R21 ;  /* 0x0000001500097308 */ /* 0x0000700000000000 */
[----:B------:R3:W4:Y:S01]  /*15d0*/  MUFU.COS R12, R7 ;  /* 0x00000007000c7308 */ /* 0x0007220000000000 */
[--C-:B0-----:R-:W-:Y:S02]  /*15e0*/  HADD2.F32 R21, -RZ, R43.reuse.H1_H1 ;  /* 0x3000002bff157230 */ /* 0x101fe40000004100 */
[----:B------:R-:W-:-:S05]  /*15f0*/  HADD2.F32 R43, -RZ, R43.H0_H0 ;  /* 0x2000002bff2b7230 */ /* 0x000fca0000004100 */
[----:B------:R-:W0:Y:S01]  /*1600*/  MUFU.COS R15, R44 ;  /* 0x0000002c000f7308 */ /* 0x000e220000000000 */
[----:B---3--:R-:W-:Y:S01]  /*1610*/  FMUL.FTZ R7, R5, R4 ;  /* 0x0000000405077220 */ /* 0x008fe20000410000 */
[-C--:B------:R-:W-:Y:S01]  /*1620*/  FMUL.FTZ R4, R10, R11.reuse ;  /* 0x0000000b0a047220 */ /* 0x080fe20000410000 */
[----:B--2---:R-:W-:Y:S01]  /*1630*/  FMUL.FTZ R5, R13, R14 ;  /* 0x0000000e0d057220 */ /* 0x004fe20000410000 */
[C---:B-1----:R-:W-:Y:S01]  /*1640*/  FMUL.FTZ R11, R9.reuse, R11 ;  /* 0x0000000b090b7220 */ /* 0x042fe20000410000 */
[----:B------:R-:W-:Y:S01]  /*1650*/  FFMA.FTZ R7, R6, R40, R7 ;  /* 0x0000002806077223 */ /* 0x000fe20000010007 */
[----:B------:R-:W-:Y:S01]  /*1660*/  FMUL.FTZ R6, R20, R21 ;  /* 0x0000001514067220 */ /* 0x000fe20000410000 */
[-C--:B------:R-:W-:Y:S01]  /*1670*/  FFMA.FTZ R4, R9, R41.reuse, -R4 ;  /* 0x0000002909047223 */ /* 0x080fe20000010804 */
[----:B------:R-:W-:Y:S01]  /*1680*/  FFMA.FTZ R41, R10, R41, R11 ;  /* 0x000000290a297223 */ /* 0x000fe2000001000b */
[C---:B----4-:R-:W-:Y:S01]  /*1690*/  FMUL.FTZ R14, R12.reuse, R14 ;  /* 0x0000000e0c0e7220 */ /* 0x050fe20000410000 */
        /* <DEDUP_REMOVED lines=10> */
.L_x_186:
[C---:B------:R-:W-:Y:S01]  /*1740*/  LEA R49, R7.reuse, R46, 0x1 ;  /* 0x0000002e07317211 */ /* 0x040fe200078e08ff */
[----:B------:R-:W-:Y:S01]  /*1750*/  IMAD R51, R7, 0x2, R47 ;  /* 0x0000000207337824 */ /* 0x000fe200078e022f */
[----:B------:R-:W-:Y:S01]  /*1760*/  SHF.R.S32.HI R4, RZ, 0x1f, R5 ;  /* 0x0000001fff047819 */ /* 0x000fe20000011405 */
[----:B------:R-:W-:Y:S02]  /*1770*/  BSSY B2, `(.L_x_188) ;  /* 0x0000070000027945 */ /* 0x000fe40003800000 */
[----:B------:R-:W0:Y:S01]  /*1780*/  LDS.64 R10, [R49] ;  /* 0x00000000310a7984 */ /* 0x000e220000000a00 */
[----:B------:R-:W-:-:S03]  /*1790*/  LEA.HI R4, R4, R5, RZ, 0x2 ;  /* 0x0000000504047211 */ /* 0x000fc600078f10ff */
[----:B------:R-:W1:Y:S01]  /*17a0*/  LDS.64 R12, [R51] ;  /* 0x00000000330c7984 */ /* 0x000e620000000a00 */
[----:B------:R-:W-:-:S04]  /*17b0*/  SHF.L.U32 R4, R4, 0x1, RZ ;  /* 0x0000000104047819 */ /* 0x000fc800000006ff */
[----:B------:R-:W-:-:S04]  /*17c0*/  LOP3.LUT R8, R4, 0xfffffff8, RZ, 0xc0, !PT ;  /* 0xfffffff804087812 */ /* 0x000fc800078ec0ff */
[----:B------:R-:W-:Y:S02]  /*17d0*/  ISETP.GE.AND P0, PT, R8, R7, PT ;  /* 0x000000070800720c */ /* 0x000fe40003f06270 */
[--C-:B0-----:R-:W-:Y:S02]  /*17e0*/  SHF.R.U64 R6, R10, 0x10, R11.reuse ;  /* 0x000000100a067819 */ /* 0x101fe4000000120b */
[----:B------:R-:W-:Y:S02]  /*17f0*/  SHF.R.U32.HI R4, RZ, 0x10, R11 ;  /* 0x00000010ff047819 */ /* 0x000fe4000001160b */
[--C-:B-1----:R-:W-:Y:S02]  /*1800*/  SHF.R.U64 R33, R12, 0x10, R13.reuse ;  /* 0x000000100c217819 */ /* 0x102fe4000000120d */
[----:B------:R-:W-:Y:S02]  /*1810*/  SHF.R.U32.HI R35, RZ, 0x10, R13 ;  /* 0x00000010ff237819 */ /* 0x000fe4000001160d */
[----:B------:R-:W-:-:S02]  /*1820*/  PRMT R32, R10, 0x5410, R12 ;  /* 0x000054100a207816 */ /* 0x000fc4000000000c */
[----:B------:R-:W-:Y:S02]  /*1830*/  PRMT R34, R11, 0x5410, R13 ;  /* 0x000054100b227816 */ /* 0x000fe4000000000d */
[----:B------:R-:W-:Y:S02]  /*1840*/  PRMT R33, R6, 0x5410, R33 ;  /* 0x0000541006217816 */ /* 0x000fe40000000021 */
[----:B------:R-:W-:Y:S01]  /*1850*/  PRMT R35, R4, 0x5410, R35 ;  /* 0x0000541004237816 */ /* 0x000fe20000000023 */
[----:B------:R-:W-:Y:S06]  /*1860*/  @P0 BRA `(.L_x_189) ;  /* 0x0000000400800947 */ /* 0x000fec0003800000 */
[----:B------:R-:W-:Y:S01]  /*1870*/  I2FP.F32.S32 R7, R7 ;  /* 0x0000000700077245 */ /* 0x000fe20000201400 */
[----:B------:R-:W-:Y:S01]  /*1880*/  VIADD R5, R8, 0x2 ;  /* 0x0000000208057836 */ /* 0x000fe20000000000 */
[----:B------:R-:W-:Y:S01]  /*1890*/  I2FP.F32.S32 R4, R8 ;  /* 0x0000000800047245 */ /* 0x000fe20000201400 */
[----:B------:R-:W-:Y:S01]  /*18a0*/  ULDC UR4, c[0x0][0x29c] ;  /* 0x0000a70000047ab9 */ /* 0x000fe20000000800 */
[----:B------:R0:W1:Y:S01]  /*18b0*/  MUFU.RCP R9, R7 ;  /* 0x0000000700097308 */ /* 0x0000620000001000 */
[--C-:B------:R-:W-:Y:S01]  /*18c0*/  HADD2.F32 R50, -RZ, R41.reuse.H1_H1 ;  /* 0x30000029ff327230 */ /* 0x100fe20000004100 */
[----:B------:R-:W-:Y:S01]  /*18d0*/  I2FP.F32.S32 R6, R5 ;  /* 0x0000000500067245 */ /* 0x000fe20000201400 */
[----:B------:R-:W-:Y:S02]  /*18e0*/  HADD2.F32 R55, -RZ, R41.H0_H0 ;  /* 0x20000029ff377230 */ /* 0x000fe40000004100 */
[--C-:B------:R-:W-:Y:S02]  /*18f0*/  HADD2.F32 R48, -RZ, R40.reuse.H1_H1 ;  /* 0x30000028ff307230 */ /* 0x100fe40000004100 */
[----:B------:R-:W-:-:S02]  /*1900*/  HADD2.F32 R53, -RZ, R40.H0_H0 ;  /* 0x20000028ff357230 */ /* 0x000fc40000004100 */
[----:B0-----:R-:W-:Y:S02]  /*1910*/  VIADD R7, R8, 0x6 ;  /* 0x0000000608077836 */ /* 0x001fe40000000000 */
[----:B------:R-:W-:Y:S02]  /*1920*/  HADD2.F32 R20, -RZ, R34.H1_H1 ;  /* 0x30000022ff147230 */ /* 0x000fe40000004100 */
[----:B------:R-:W-:Y:S01]  /*1930*/  HADD2.F32 R52, -RZ, R42.H1_H1 ;  /* 0x3000002aff347230 */ /* 0x000fe20000004100 */
[----:B------:R-:W-:Y:S01]  /*1940*/  I2FP.F32.S32 R7, R7 ;  /* 0x0000000700077245 */ /* 0x000fe20000201400 */
[----:B------:R-:W-:Y:S02]  /*1950*/  HADD2.F32 R34, -RZ, R34.H0_H0 ;  /* 0x20000022ff227230 */ /* 0x000fe40000004100 */
[-C--:B-1----:R-:W-:Y:S01]  /*1960*/  FMUL.FTZ R4, R4, R9.reuse ;  /* 0x0000000904047220 */ /* 0x082fe20000410000 */
[-C--:B------:R-:W-:Y:S01]  /*1970*/  FMUL.FTZ R6, R6, R9.reuse ;  /* 0x0000000906067220 */ /* 0x080fe20000410000 */
[----:B------:R-:W-:Y:S01]  /*1980*/  FMUL.FTZ R7, R7, R9 ;  /* 0x0000000907077220 */ /* 0x000fe20000410000 */
[----:B------:R-:W-:-:S02]  /*1990*/  HADD2.F32 R42, -RZ, R42.H0_H0 ;  /* 0x2000002aff2a7230 */ /* 0x000fc40000004100 */
[----:B------:R-:W-:Y:S01]  /*19a0*/  FMUL.FTZ R5, R4, 13.28771209716796875 ;  /* 0x41549a7804057820 */ /* 0x000fe20000410000 */
[----:B------:R-:W-:Y:S01]  /*19b0*/  IADD3 R4, R8, 0x4, RZ ;  /* 0x0000000408047810 */ /* 0x000fe20007ffe0ff */
[----:B------:R-:W-:Y:S01]  /*19c0*/  FMUL.FTZ R6, R6, 13.28771209716796875 ;  /* 0x41549a7806067820 */ /* 0x000fe20000410000 */
[----:B------:R-:W-:Y:S02]  /*19d0*/  HADD2.F32 R40, -RZ, R35.H1_H1 ;  /* 0x30000023ff287230 */ /* 0x000fe40000004100 */
[----:B------:R-:W-:Y:S01]  /*19e0*/  I2FP.F32.S32 R4, R4 ;  /* 0x0000000400047245 */ /* 0x000fe20000201400 */
[----:B------:R-:W0:Y:S01]  /*19f0*/  MUFU.EX2 R5, -R5 ;  /* 0x8000000500057308 */ /* 0x000e220000000800 */
[----:B------:R-:W-:Y:S02]  /*1a00*/  HADD2.F32 R54, -RZ, R43.H1_H1 ;  /* 0x3000002bff367230 */ /* 0x000fe40000004100 */
[----:B------:R-:W-:Y:S02]  /*1a10*/  HADD2.F32 R35, -RZ, R35.H0_H0 ;  /* 0x20000023ff237230 */ /* 0x000fe40000004100 */
[----:B------:R-:W-:Y:S01]  /*1a20*/  FMUL.FTZ R4, R4, R9 ;  /* 0x0000000904047220 */ /* 0x000fe20000410000 */
[----:B------:R-:W-:Y:S01]  /*1a30*/  FMUL.FTZ R9, R7, 13.28771209716796875 ;  /* 0x41549a7807097820 */ /* 0x000fe20000410000 */
[----:B------:R-:W-:-:S02]  /*1a40*/  HADD2.F32 R43, -RZ, R43.H0_H0 ;  /* 0x2000002bff2b7230 */ /* 0x000fc40000004100 */
[----:B------:R-:W-:Y:S01]  /*1a50*/  FMUL.FTZ R8, R4, 13.28771209716796875 ;  /* 0x41549a7804087820 */ /* 0x000fe20000410000 */
[----:B------:R-:W-:Y:S01]  /*1a60*/  IADD3 R4, -R24, UR4, RZ ;  /* 0x0000000418047c10 */ /* 0x000fe2000fffe1ff */
[----:B------:R-:W1:Y:S03]  /*1a70*/  MUFU.EX2 R11, -R6 ;  /* 0x80000006000b7308 */ /* 0x000e660000000800 */
[----:B------:R-:W-:-:S05]  /*1a80*/  I2FP.F32.S32 R4, R4 ;  /* 0x0000000400047245 */ /* 0x000fca0000201400 */
[----:B------:R2:W3:Y:S01]  /*1a90*/  MUFU.EX2 R13, -R8 ;  /* 0x80000008000d7308 */ /* 0x0004e20000000800 */
[----:B0-----:R-:W-:-:S04]  /*1aa0*/  FMUL.FTZ R5, R4, R5 ;  /* 0x0000000504057220 */ /* 0x001fc80000410000 */
[----:B------:R-:W-:-:S03]  /*1ab0*/  FMUL.RZ R10, R5, 0.15915493667125701904 ;  /* 0x3e22f983050a7820 */ /* 0x000fc6000040c000 */
[----:B------:R-:W0:Y:S01]  /*1ac0*/  MUFU.EX2 R9, -R9 ;  /* 0x8000000900097308 */ /* 0x000e220000000800 */
[C---:B-1----:R-:W-:Y:S01]  /*1ad0*/  FMUL.FTZ R7, R4.reuse, R11 ;  /* 0x0000000b04077220 */ /* 0x042fe20000410000 */
[--C-:B--2---:R-:W-:Y:S02]  /*1ae0*/  HADD2.F32 R8, -RZ, R32.reuse.H1_H1 ;  /* 0x30000020ff087230 */ /* 0x104fe40000004100 */
[----:B------:R-:W-:Y:S02]  /*1af0*/  HADD2.F32 R32, -RZ, R32.H0_H0 ;  /* 0x20000020ff207230 */ /* 0x000fe40000004100 */
[----:B------:R-:W-:Y:S02]  /*1b00*/  FMUL.RZ R15, R7, 0.15915493667125701904 ;  /* 0x3e22f983070f7820 */ /* 0x000fe4000040c000 */
[----:B------:R-:W1:Y:S01]  /*1b10*/  MUFU.COS R5, R10 ;  /* 0x0000000a00057308 */ /* 0x000e620000000000 */
[----:B---3--:R-:W-:Y:S01]  /*1b20*/  FMUL.FTZ R7, R4, R13 ;  /* 0x0000000d04077220 */ /* 0x008fe20000410000 */
[----:B------:R-:W-:-:S02]  /*1b30*/  HADD2.F32 R13, -RZ, R33.H1_H1 ;  /* 0x30000021ff0d7230 */ /* 0x000fc40000004100 */
[----:B------:R-:W-:Y:S02]  /*1b40*/  HADD2.F32 R33, -RZ, R33.H0_H0 ;  /* 0x20000021ff217230 */ /* 0x000fe40000004100 */
[----:B------:R-:W-:Y:S02]  /*1b50*/  FMUL.RZ R44, R7, 0.15915493667125701904 ;  /* 0x3e22f983072c7820 */ /* 0x000fe4000040c000 */
[----:B------:R-:W2:Y:S01]  /*1b60*/  MUFU.SIN R6, R10 ;  /* 0x0000000a00067308 */ /* 0x000ea20000000400 */
[----:B0-----:R-:W-:-:S04]  /*1b70*/  FMUL.FTZ R4, R4, R9 ;  /* 0x0000000904047220 */ /* 0x001fc80000410000 */
[----:B------:R-:W-:-:S03]  /*1b80*/  FMUL.RZ R41, R4, 0.15915493667125701904 ;  /* 0x3e22f98304297820 */ /* 0x000fc6000040c000 */
[----:B------:R-:W0:Y:S01]  /*1b90*/  MUFU.SIN R12, R15 ;  /* 0x0000000f000c7308 */ /* 0x000e220000000400 */
[----:B-1----:R-:W-:Y:S01]  /*1ba0*/  FMUL.FTZ R9, R5, R8 ;  /* 0x0000000805097220 */ /* 0x002fe20000410000 */
[----:B------:R-:W-:-:S06]  /*1bb0*/  FMUL.FTZ R7, R48, R5 ;  /* 0x0000000530077220 */ /* 0x000fcc0000410000 */
[----:B------:R-:W1:Y:S01]  /*1bc0*/  MUFU.COS R11, R15 ;  /* 0x0000000f000b7308 */ /* 0x000e620000000000 */
[C---:B--2---:R-:W-:Y:S01]  /*1bd0*/  FMUL.FTZ R10, R6.reuse, R8 ;  /* 0x00000008060a7220 */ /* 0x044fe20000410000 */
[----:B------:R-:W-:Y:S01]  /*1be0*/  FFMA.FTZ R9, R6, R32, R9 ;  /* 0x0000002006097223 */ /* 0x000fe20000010009 */
[-C--:B------:R-:W-:Y:S01]  /*1bf0*/  FMUL.FTZ R4, R48, R6.reuse ;  /* 0x0000000630047220 */ /* 0x080fe20000410000 */
[----:B------:R-:W-:Y:S01]  /*1c00*/  FFMA.FTZ R7, R53, R6, R7 ;  /* 0x0000000635077223 */ /* 0x000fe20000010007 */
[----:B------:R-:W-:Y:S02]  /*1c10*/  FFMA.FTZ R10, R5, R32, -R10 ;  /* 0x00000020050a7223 */ /* 0x000fe4000001080a */
[----:B------:R-:W-:Y:S01]  /*1c20*/  FFMA.FTZ R4, R53, R5, -R4 ;  /* 0x0000000535047223 */ /* 0x000fe20000010804 */
[----:B------:R-:W2:Y:S01]  /*1c30*/  MUFU.SIN R15, R44 ;  /* 0x0000002c000f7308 */ /* 0x000ea20000000400 */
[----:B0-----:R-:W-:Y:S01]  /*1c40*/  FMUL.FTZ R8, R12, R13 ;  /* 0x0000000d0c087220 */ /* 0x001fe20000410000 */
[----:B------:R-:W-:-:S06]  /*1c50*/  FMUL.FTZ R6, R50, R12 ;  /* 0x0000000c32067220 */ /* 0x000fcc0000410000 */
[----:B------:R-:W0:Y:S01]  /*1c60*/  MUFU.COS R14, R44 ;  /* 0x0000002c000e7308 */ /* 0x000e220000000000 */
[C---:B-1----:R-:W-:Y:S01]  /*1c70*/  FMUL.FTZ R13, R11.reuse, R13 ;  /* 0x0000000d0b0d7220 */ /* 0x042fe20000410000 */
[----:B------:R-:W-:Y:S01]  /*1c80*/  FMUL.FTZ R5, R50, R11 ;  /* 0x0000000b32057220 */ /* 0x000fe20000410000 */
[----:B------:R-:W-:Y:S01]  /*1c90*/  FFMA.FTZ R8, R11, R33, -R8 ;  /* 0x000000210b087223 */ /* 0x000fe20000010808 */
[C---:B------:R-:W-:Y:S01]  /*1ca0*/  FFMA.FTZ R6, R55.reuse, R11, -R6 ;  /* 0x0000000b37067223 */ /* 0x040fe20000010806 */
[----:B------:R-:W-:Y:S01]  /*1cb0*/  FFMA.FTZ R33, R12, R33, R13 ;  /* 0x000000210c217223 */ /* 0x000fe2000001000d */
[----:B------:R-:W-:Y:S02]  /*1cc0*/  FFMA.FTZ R5, R55, R12, R5 ;  /* 0x0000000c37057223 */ /* 0x000fe40000010005 */
[----:B------:R-:W1:Y:S01]  /*1cd0*/  MUFU.SIN R32, R41 ;  /* 0x0000002900207308 */ /* 0x000e620000000400 */
[----:B--2---:R-:W-:Y:S01]  /*1ce0*/  FMUL.FTZ R13, R15, R20 ;  /* 0x000000140f0d7220 */ /* 0x004fe20000410000 */
[----:B------:R-:W-:Y:S01]  /*1cf0*/  FMUL.FTZ R11, R52, R15 ;  /* 0x0000000f340b7220 */ /* 0x000fe20000410000 */
[----:B------:R-:W-:-:S05]  /*1d00*/  F2FP.F16.F32.PACK_AB R33, R33, R8 ;  /* 0x000000082121723e */ /* 0x000fca00000000ff */
[----:B------:R-:W2:Y:S01]  /*1d10*/  MUFU.COS R21, R41 ;  /* 0x0000002900157308 */ /* 0x000ea20000000000 */
[----:B0-----:R-:W-:Y:S01]  /*1d20*/  FMUL.FTZ R20, R14, R20 ;  /* 0x000000140e147220 */ /* 0x001fe20000410000 */
[----:B------:R-:W-:Y:S01]  /*1d30*/  FMUL.FTZ R12, R52, R14 ;  /* 0x0000000e340c7220 */ /* 0x000fe20000410000 */
[----:B------:R-:W-:Y:S01]  /*1d40*/  FFMA.FTZ R13, R14, R34, -R13 ;  /* 0x000000220e0d7223 */ /* 0x000fe2000001080d */
[C---:B------:R-:W-:Y:S01]  /*1d50*/  FFMA.FTZ R11, R42.reuse, R14, -R11 ;  /* 0x0000000e2a0b7223 */ /* 0x040fe2000001080b */
[----:B------:R-:W-:Y:S01]  /*1d60*/  FFMA.FTZ R34, R15, R34, R20 ;  /* 0x000000220f227223 */ /* 0x000fe20000010014 */
[----:B------:R-:W-:Y:S01]  /*1d70*/  FFMA.FTZ R12, R42, R15, R12 ;  /* 0x0000000f2a0c7223 */ /* 0x000fe2000001000c */
[----:B-1----:R-:W-:Y:S01]  /*1d80*/  FMUL.FTZ R20, R32, R40 ;  /* 0x0000002820147220 */ /* 0x002fe20000410000 */
[----:B------:R-:W-:-:S03]  /*1d90*/  FMUL.FTZ R14, R54, R32 ;  /* 0x00000020360e7220 */ /* 0x000fc60000410000 */
[----:B------:R-:W-:Y:S02]  /*1da0*/  F2FP.F16.F32.PACK_AB R42, R12, R11 ;  /* 0x0000000b0c2a723e */ /* 0x000fe400000000ff */
[----:B------:R-:W-:Y:S01]  /*1db0*/  F2FP.F16.F32.PACK_AB R34, R34, R13 ;  /* 0x0000000d2222723e */ /* 0x000fe200000000ff */
[----:B--2---:R-:W-:Y:S01]  /*1dc0*/  FMUL.FTZ R15, R54, R21 ;  /* 0x00000015360f7220 */ /* 0x004fe20000410000 */
[C---:B------:R-:W-:Y:S01]  /*1dd0*/  FMUL.FTZ R41, R21.reuse, R40 ;  /* 0x0000002815297220 */ /* 0x040fe20000410000 */
[----:B------:R-:W-:Y:S01]  /*1de0*/  FFMA.FTZ R20, R21, R35, -R20 ;  /* 0x0000002315147223 */ /* 0x000fe20000010814 */
[C---:B------:R-:W-:Y:S01]  /*1df0*/  FFMA.FTZ R14, R43.reuse, R21, -R14 ;  /* 0x000000152b0e7223 */ /* 0x040fe2000001080e */
[----:B------:R-:W-:Y:S01]  /*1e00*/  FFMA.FTZ R15, R43, R32, R15 ;  /* 0x000000202b0f7223 */ /* 0x000fe2000001000f */
[----:B------:R-:W-:Y:S01]  /*1e10*/  FFMA.FTZ R35, R32, R35, R41 ;  /* 0x0000002320237223 */ /* 0x000fe20000010029 */
[----:B------:R-:W-:Y:S02]  /*1e20*/  F2FP.F16.F32.PACK_AB R40, R7, R4 ;  /* 0x000000040728723e */ /* 0x000fe400000000ff */
[----:B------:R-:W-:-:S02]  /*1e30*/  F2FP.F16.F32.PACK_AB R32, R9, R10 ;  /* 0x0000000a0920723e */ /* 0x000fc400000000ff */
[----:B------:R-:W-:Y:S02]  /*1e40*/  F2FP.F16.F32.PACK_AB R41, R5, R6 ;  /* 0x000000060529723e */ /* 0x000fe400000000ff */
[----:B------:R-:W-:Y:S02]  /*1e50*/  F2FP.F16.F32.PACK_AB R43, R15, R14 ;  /* 0x0000000e0f2b723e */ /* 0x000fe400000000ff */
[----:B------:R-:W-:-:S07]  /*1e60*/  F2FP.F16.F32.PACK_AB R35, R35, R20 ;  /* 0x000000142323723e */ /* 0x000fce00000000ff */
.L_x_189:
[----:B------:R-:W-:Y:S05]  /*1e70*/  BSYNC B2 ;  /* 0x0000000000027941 */ /* 0x000fea0003800000 */
.L_x_188:
        /* <DEDUP_REMOVED lines=16> */
.L_x_187:
[----:B------:R-:W-:Y:S05]  /*1f80*/  BSYNC B1 ;  /* 0x0000000000017941 */ /* 0x000fea0003800000 */
.L_x_185:
        /* <DEDUP_REMOVED lines=8> */
[----:B------:R-:W-:Y:S01]  /*2010*/  PRMT R13, R42, 0x5410, R43 ;  /* 0x000054102a0d7816 */ /* 0x000fe2000000002b */
[----:B------:R-:W-:Y:S01]  /*2020*/  IMAD.MOV.U32 R9, RZ, RZ, R10 ;  /* 0x000000ffff097224 */ /* 0x000fe200078e000a */
[----:B------:R-:W-:Y:S02]  /*2030*/  LOP3.LUT R4, R4, 0xffff, R40, 0xf8, !PT ;  /* 0x0000ffff04047812 */ /* 0x000fe400078ef828 */
[----:B------:R-:W-:Y:S02]  /*2040*/  LOP3.LUT R5, R13, R5, RZ, 0xfc, !PT ;  /* 0x000000050d057212 */ /* 0x000fe400078efcff */
[----:B------:R-:W-:Y:S02]  /*2050*/  LOP3.LUT R7, R11, R7, RZ, 0xfc, !PT ;  /* 0x000000070b077212 */ /* 0x000fe400078efcff */
[----:B------:R-:W-:Y:S01]  /*2060*/  LOP3.LUT R6, R6, R9, RZ, 0xfc, !PT ;  /* 0x0000000906067212 */ /* 0x000fe200078efcff */
[----:B------:R1:W-:Y:S04]  /*2070*/  STS.64 [R46], R4 ;  /* 0x000000042e007388 */ /* 0x0003e80000000a00 */
[----:B------:R1:W-:Y:S02]  /*2080*/  STS.64 [R47], R6 ;  /* 0x000000062f007388 */ /* 0x0003e40000000a00 */
.L_x_184:
[----:B------:R-:W-:Y:S05]  /*2090*/  BSYNC B0 ;  /* 0x0000000000007941 */ /* 0x000fea0003800000 */
.L_x_183:
[----:B------:R-:W-:Y:S06]  /*20a0*/  BAR.SYNC.DEFER_BLOCKING 0x0 ;  /* 0x0000000000007b1d */ /* 0x000fec0000010000 */
[----:B------:R-:W-:Y:S04]  /*20b0*/  BSSY B0, `(.L_x_190) ;  /* 0x0000005000007945 */ /* 0x000fe80003800000 */
[----:B------:R-:W-:Y:S05]  /*20c0*/  @!P6 BRA `(.L_x_191) ;  /* 0x00000000000ce947 */ /* 0x000fea0003800000 */
[----:B------:R-:W-:Y:S01]  /*20d0*/  ISETP.NE.AND P0, PT, R45, RZ, PT ;  /* 0x000000ff2d00720c */ /* 0x000fe20003f05270 */
[----:B0-----:R2:W3:-:S12]  /*20e0*/  LDS.128 R40, [R0] ;  /* 0x0000000000287984 */ /* 0x0014d80000000c00 */
[----:B------:R2:W4:Y:S02]  /*20f0*/  @!P0 LDS.128 R32, [R3] ;  /* 0x0000000003208984 */ /* 0x0005240000000c00 */
.L_x_191:
[----:B------:R-:W-:Y:S05]  /*2100*/  BSYNC B0 ;  /* 0x0000000000007941 */ /* 0x000fea0003800000 */
.L_x_190:
[----:B------:R-:W-:Y:S06]  /*2110*/  BAR.SYNC.DEFER_BLOCKING 0x0 ;  /* 0x0000000000007b1d */ /* 0x000fec0000010000 */
[----:B------:R-:W-:Y:S05]  /*2120*/  BRA `(.L_x_180) ;  /* 0x0000000800a87947 */ /* 0x000fea0003800000 */
.L_x_179:
[----:B------:R-:W-:Y:S01]  /*2130*/  ISETP.NE.AND P0, PT, R45, RZ, PT ;  /* 0x000000ff2d00720c */ /* 0x000fe20003f05270 */
[----:B------:R-:W-:Y:S01]  /*2140*/  BSSY B0, `(.L_x_180) ;  /* 0x00000a8000007945 */ /* 0x000fe20003800000 */
[----:B------:R-:W-:-:S11]  /*2150*/  IADD3 R45, -R24, R45, RZ ;  /* 0x0000002d182d7210 */ /* 0x000fd60007ffe1ff */
[----:B------:R-:W-:Y:S05]  /*2160*/  @!P0 BRA `(.L_x_192) ;  /* 0x0000000400148947 */ /* 0x000fea0003800000 */
[----:B------:R-:W-:-:S13]  /*2170*/  ISETP.GE.AND P0, PT, R12, R7, PT ;  /* 0x000000070c00720c */ /* 0x000fda0003f06270 */
[----:B------:R-:W-:Y:S05]  /*2180*/  @P0 BRA `(.L_x_193) ;  /* 0x00000008008c0947 */ /* 0x000fea0003800000 */
[----:B------:R-:W-:Y:S01]  /*2190*/  I2FP.F32.S32 R7, R7 ;  /* 0x0000000700077245 */ /* 0x000fe20000201400 */
[----:B------:R-:W-:Y:S01]  /*21a0*/  VIADD R3, R12, 0x2 ;  /* 0x000000020c037836 */ /* 0x000fe20000000000 */
[----:B------:R-:W-:Y:S01]  /*21b0*/  I2FP.F32.S32 R0, R12 ;  /* 0x0000000c00007245 */ /* 0x000fe20000201400 */
[--C-:B------:R-:W-:Y:S01]  /*21c0*/  HADD2.F32 R20, -RZ, R41.reuse.H1_H1 ;  /* 0x30000029ff147230 */ /* 0x100fe20000004100 */
[----:B------:R-:W0:Y:S01]  /*21d0*/  MUFU.RCP R9, R7 ;  /* 0x0000000700097308 */ /* 0x000e220000001000 */
[----:B------:R-:W-:Y:S01]  /*21e0*/  HADD2.F32 R41, -RZ, R41.H0_H0 ;  /* 0x20000029ff297230 */ /* 0x000fe20000004100 */
[----:B------:R-:W-:Y:S01]  /*21f0*/  I2FP.F32.S32 R4, R3 ;  /* 0x0000000300047245 */ /* 0x000fe20000201400 */
[--C-:B------:R-:W-:Y:S02]  /*2200*/  HADD2.F32 R21, -RZ, R43.reuse.H1_H1 ;  /* 0x3000002bff157230 */ /* 0x100fe40000004100 */
[----:B------:R-:W-:Y:S02]  /*2210*/  HADD2.F32 R43, -RZ, R43.H0_H0 ;  /* 0x2000002bff2b7230 */ /* 0x000fe40000004100 */
[-C--:B0-----:R-:W-:Y:S01]  /*2220*/  FMUL.FTZ R0, R0, R9.reuse ;  /* 0x0000000900007220 */ /* 0x081fe20000410000 */
[----:B------:R-:W-:-:S03]  /*2230*/  FMUL.FTZ R4, R4, R9 ;  /* 0x0000000904047220 */ /* 0x000fc60000410000 */
[----:B------:R-:W-:Y:S01]  /*2240*/  FMUL.FTZ R3, R0, 13.28771209716796875 ;  /* 0x41549a7800037820 */ /* 0x000fe20000410000 */
[C---:B------:R-:W-:Y:S01]  /*2250*/  IADD3 R0, R12.reuse, 0x4, RZ ;  /* 0x000000040c007810 */ /* 0x040fe20007ffe0ff */
[----:B------:R-:W-:Y:S02]  /*2260*/  VIADD R12, R12, 0x6 ;  /* 0x000000060c0c7836 */ /* 0x000fe40000000000 */
[----:B------:R-:W-:Y:S01]  /*2270*/  FMUL.FTZ R4, R4, 13.28771209716796875 ;  /* 0x41549a7804047820 */ /* 0x000fe20000410000 */
[----:B------:R-:W-:Y:S01]  /*2280*/  I2FP.F32.S32 R0, R0 ;  /* 0x0000000000007245 */ /* 0x000fe20000201400 */
[----:B------:R-:W0:Y:S01]  /*2290*/  MUFU.EX2 R3, -R3 ;  /* 0x8000000300037308 */ /* 0x000e220000000800 */
[----:B------:R-:W-:-:S03]  /*22a0*/  I2FP.F32.S32 R12, R12 ;  /* 0x0000000c000c7245 */ /* 0x000fc60000201400 */
[-C--:B------:R-:W-:Y:S02]  /*22b0*/  FMUL.FTZ R0, R0, R9.reuse ;  /* 0x0000000900007220 */ /* 0x080fe40000410000 */
[----:B------:R-:W-:Y:S02]  /*22c0*/  FMUL.FTZ R12, R12, R9 ;  /* 0x000000090c0c7220 */ /* 0x000fe40000410000 */
[----:B------:R-:W-:Y:S01]  /*22d0*/  FMUL.FTZ R7, R0, 13.28771209716796875 ;  /* 0x41549a7800077820 */ /* 0x000fe20000410000 */
[----:B------:R-:W1:Y:S01]  /*22e0*/  MUFU.EX2 R5, -R4 ;  /* 0x8000000400057308 */ /* 0x000e620000000800 */
[----:B------:R-:W-:Y:S01]  /*22f0*/  FMUL.FTZ R12, R12, 13.28771209716796875 ;  /* 0x41549a780c0c7820 */ /* 0x000fe20000410000 */
[----:B------:R-:W-:-:S06]  /*2300*/  I2FP.F32.S32 R0, R45 ;  /* 0x0000002d00007245 */ /* 0x000fcc0000201400 */
[----:B------:R-:W2:Y:S01]  /*2310*/  MUFU.EX2 R7, -R7 ;  /* 0x8000000700077308 */ /* 0x000ea20000000800 */
[----:B0-----:R-:W-:-:S04]  /*2320*/  FMUL.FTZ R3, R0, R3 ;  /* 0x0000000300037220 */ /* 0x001fc80000410000 */
[----:B------:R-:W-:-:S03]  /*2330*/  FMUL.RZ R8, R3, 0.15915493667125701904 ;  /* 0x3e22f98303087820 */ /* 0x000fc6000040c000 */
[----:B------:R-:W0:Y:S01]  /*2340*/  MUFU.EX2 R9, -R12 ;  /* 0x8000000c00097308 */ /* 0x000e220000000800 */
[----:B-1----:R-:W-:-:S04]  /*2350*/  FMUL.FTZ R5, R0, R5 ;  /* 0x0000000500057220 */ /* 0x002fc80000410000 */
[----:B------:R-:W-:-:S03]  /*2360*/  FMUL.RZ R14, R5, 0.15915493667125701904 ;  /* 0x3e22f983050e7820 */ /* 0x000fc6000040c000 */
[----:B------:R-:W-:Y:S01]  /*2370*/  MUFU.COS R3, R8 ;  /* 0x0000000800037308 */ /* 0x000fe20000000000 */
[----:B--2---:R-:W-:-:S04]  /*2380*/  FMUL.FTZ R5, R0, R7 ;  /* 0x0000000700057220 */ /* 0x004fc80000410000 */
[----:B------:R-:W-:-:S03]  /*2390*/  FMUL.RZ R5, R5, 0.15915493667125701904 ;  /* 0x3e22f98305057820 */ /* 0x000fc6000040c000 */
[----:B------:R1:W2:Y:S01]  /*23a0*/  MUFU.SIN R4, R8 ;  /* 0x0000000800047308 */ /* 0x0002a20000000400 */
[----:B0-----:R-:W-:-:S04]  /*23b0*/  FMUL.FTZ R0, R0, R9 ;  /* 0x0000000900007220 */ /* 0x001fc80000410000 */
[----:B------:R-:W-:-:S03]  /*23c0*/  FMUL.RZ R15, R0, 0.15915493667125701904 ;  /* 0x3e22f983000f7820 */ /* 0x000fc6000040c000 */
[----:B------:R-:W-:Y:S01]  /*23d0*/  MUFU.COS R6, R14 ;  /* 0x0000000e00067308 */ /* 0x000fe20000000000 */
[--C-:B-1----:R-:W-:Y:S02]  /*23e0*/  HADD2.F32 R8, -RZ, R40.reuse.H1_H1 ;  /* 0x30000028ff087230 */ /* 0x102fe40000004100 */
[----:B------:R-:W-:-:S05]  /*23f0*/  HADD2.F32 R40, -RZ, R40.H0_H0 ;  /* 0x20000028ff287230 */ /* 0x000fca0000004100 */
[----:B------:R0:W1:Y:S01]  /*2400*/  MUFU.SIN R7, R14 ;  /* 0x0000000e00077308 */ /* 0x0000620000000400 */
[----:B--2---:R-:W-:-:S04]  /*2410*/  FMUL.FTZ R0, R4, R8 ;  /* 0x0000000804007220 */ /* 0x004fc80000410000 */
[----:B------:R-:W-:-:S03]  /*2420*/  FFMA.FTZ R0, R3, R40, -R0 ;  /* 0x0000002803007223 */ /* 0x000fc60000010800 */
[----:B------:R-:W2:Y:S01]  /*2430*/  MUFU.COS R10, R5 ;  /* 0x00000005000a7308 */ /* 0x000ea20000000000 */
[--C-:B0-----:R-:W-:Y:S02]  /*2440*/  HADD2.F32 R14, -RZ, R42.reuse.H1_H1 ;  /* 0x3000002aff0e7230 */ /* 0x101fe40000004100 */
[----:B------:R-:W-:-:S05]  /*2450*/  HADD2.F32 R42, -RZ, R42.H0_H0 ;  /* 0x2000002aff2a7230 */ /* 0x000fca0000004100 */
[----:B------:R0:W3:Y:S01]  /*2460*/  MUFU.SIN R11, R5 ;  /* 0x00000005000b7308 */ /* 0x0000e20000000400 */
[----:B-1----:R-:W-:-:S04]  /*2470*/  FMUL.FTZ R9, R7, R20 ;  /* 0x0000001407097220 */ /* 0x002fc80000410000 */
[----:B------:R-:W-:-:S03]  /*2480*/  FFMA.FTZ R9, R6, R41, -R9 ;  /* 0x0000002906097223 */ /* 0x000fc60000010809 */
[----:B------:R-:W1:Y:S01]  /*2490*/  MUFU.SIN R13, R15 ;  /* 0x0000000f000d7308 */ /* 0x000e620000000400 */
[----:B0-----:R-:W-:Y:S01]  /*24a0*/  FMUL.FTZ R5, R3, R8 ;  /* 0x0000000803057220 */ /* 0x001fe20000410000 */
[----:B------:R-:W-:-:S03]  /*24b0*/  FMUL.FTZ R8, R6, R20 ;  /* 0x0000001406087220 */ /* 0x000fc60000410000 */
[----:B------:R-:W-:Y:S01]  /*24c0*/  FFMA.FTZ R5, R4, R40, R5 ;  /* 0x0000002804057223 */ /* 0x000fe20000010005 */
[----:B------:R-:W-:Y:S01]  /*24d0*/  FFMA.FTZ R8, R7, R41, R8 ;  /* 0x0000002907087223 */ /* 0x000fe20000010008 */
[-C--:B--2---:R-:W-:Y:S01]  /*24e0*/  FMUL.FTZ R4, R10, R14.reuse ;  /* 0x0000000e0a047220 */ /* 0x084fe20000410000 */
[----:B------:R-:W0:Y:S01]  /*24f0*/  MUFU.COS R12, R15 ;  /* 0x0000000f000c7308 */ /* 0x000e220000000000 */
[----:B---3--:R-:W-:Y:S01]  /*2500*/  FMUL.FTZ R3, R11, R14 ;  /* 0x0000000e0b037220 */ /* 0x008fe20000410000 */
[----:B------:R-:W-:Y:S01]  /*2510*/  F2FP.F16.F32.PACK_AB R40, R5, R0 ;  /* 0x000000000528723e */ /* 0x000fe200000000ff */
[-C--:B------:R-:W-:Y:S01]  /*2520*/  FFMA.FTZ R4, R11, R42.reuse, R4 ;  /* 0x0000002a0b047223 */ /* 0x080fe20000010004 */
[----:B------:R-:W-:Y:S01]  /*2530*/  F2FP.F16.F32.PACK_AB R41, R8, R9 ;  /* 0x000000090829723e */ /* 0x000fe200000000ff */
[----:B------:R-:W-:Y:S01]  /*2540*/  FFMA.FTZ R3, R10, R42, -R3 ;  /* 0x0000002a0a037223 */ /* 0x000fe20000010803 */
[----:B-1----:R-:W-:-:S04]  /*2550*/  FMUL.FTZ R7, R13, R21 ;  /* 0x000000150d077220 */ /* 0x002fc80000410000 */
[----:B------:R-:W-:Y:S01]  /*2560*/  F2FP.F16.F32.PACK_AB R42, R4, R3 ;  /* 0x00000003042a723e */ /* 0x000fe200000000ff */
[C---:B0-----:R-:W-:Y:S01]  /*2570*/  FMUL.FTZ R6, R12.reuse, R21 ;  /* 0x000000150c067220 */ /* 0x041fe20000410000 */
[----:B------:R-:W-:-:S03]  /*2580*/  FFMA.FTZ R7, R12, R43, -R7 ;  /* 0x0000002b0c077223 */ /* 0x000fc60000010807 */
[----:B------:R-:W-:-:S05]  /*2590*/  FFMA.FTZ R6, R13, R43, R6 ;  /* 0x0000002b0d067223 */ /* 0x000fca0000010006 */
[----:B------:R-:W-:Y:S01]  /*25a0*/  F2FP.F16.F32.PACK_AB R43, R6, R7 ;  /* 0x00000007062b723e */ /* 0x000fe200000000ff */
[----:B------:R-:W-:Y:S06]  /*25b0*/  BRA `(.L_x_193) ;  /* 0x0000000400807947 */ /* 0x000fec0003800000 */
.L_x_192:
[----:B------:R-:W-:-:S13]  /*25c0*/  ISETP.GE.AND P0, PT, R12, R7, PT ;  /* 0x000000070c00720c */ /* 0x000fda0003f06270 */
[----:B------:R-:W-:Y:S05]  /*25d0*/  @P0 BRA `(.L_x_193) ;  /* 0x0000000400780947 */ /* 0x000fea0003800000 */
[----:B------:R-:W-:Y:S01]  /*25e0*/  I2FP.F32.S32 R7, R7 ;  /* 0x0000000700077245 */ /* 0x000fe20000201400 */
[--C-:B------:R-:W-:Y:S01]  /*25f0*/  HADD2.F32 R47, -RZ, R43.reuse.H1_H1 ;  /* 0x3000002bff2f7230 */ /* 0x100fe20000004100 */
[----:B------:R-:W-:Y:S01]  /*2600*/  I2FP.F32.S32 R0, R12 ;  /* 0x0000000c00007245 */ /* 0x000fe20000201400 */
[----:B------:R-:W-:Y:S01]  /*2610*/  HADD2.F32 R46, -RZ, R43.H0_H0 ;  /* 0x2000002bff2e7230 */ /* 0x000fe20000004100 */
[C---:B------:R-:W-:Y:S01]  /*2620*/  IADD3 R3, R12.reuse, 0x2, RZ ;  /* 0x000000020c037810 */ /* 0x040fe20007ffe0ff */
[----:B------:R-:W-:Y:S01]  /*2630*/  HADD2.F32 R9, -RZ, R32.H0_H0 ;  /* 0x20000020ff097230 */ /* 0x000fe20000004100 */
[----:B------:R-:W0:Y:S01]  /*2640*/  MUFU.RCP R7, R7 ;  /* 0x0000000700077308 */ /* 0x000e220000001000 */
[----:B------:R-:W-:Y:S01]  /*2650*/  I2FP.F32.S32 R45, R45 ;  /* 0x0000002d002d7245 */ /* 0x000fe20000201400 */
[----:B------:R-:W-:Y:S01]  /*2660*/  HADD2.F32 R43, -RZ, R34.H0_H0 ;  /* 0x20000022ff2b7230 */ /* 0x000fe20000004100 */
[----:B------:R-:W-:Y:S01]  /*2670*/  I2FP.F32.S32 R4, R3 ;  /* 0x0000000300047245 */ /* 0x000fe20000201400 */
[C---:B------:R-:W-:Y:S01]  /*2680*/  VIADD R3, R12.reuse, 0x4 ;  /* 0x000000040c037836 */ /* 0x040fe20000000000 */
[----:B------:R-:W-:Y:S01]  /*2690*/  IADD3 R12, R12, 0x6, RZ ;  /* 0x000000060c0c7810 */ /* 0x000fe20007ffe0ff */
[----:B------:R-:W-:-:S02]  /*26a0*/  HADD2.F32 R48, -RZ, R35.H1_H1 ;  /* 0x30000023ff307230 */ /* 0x000fc40000004100 */
[----:B------:R-:W-:Y:S01]  /*26b0*/  HADD2.F32 R49, -RZ, R35.H0_H0 ;  /* 0x20000023ff317230 */ /* 0x000fe20000004100 */
[----:B------:R-:W-:Y:S01]  /*26c0*/  I2FP.F32.S32 R6, R3 ;  /* 0x0000000300067245 */ /* 0x000fe20000201400 */
[--C-:B------:R-:W-:Y:S01]  /*26d0*/  HADD2.F32 R14, -RZ, R41.reuse.H1_H1 ;  /* 0x30000029ff0e7230 */ /* 0x100fe20000004100 */
[----:B------:R-:W-:Y:S01]  /*26e0*/  I2FP.F32.S32 R12, R12 ;  /* 0x0000000c000c7245 */ /* 0x000fe20000201400 */
[----:B------:R-:W-:Y:S02]  /*26f0*/  HADD2.F32 R41, -RZ, R41.H0_H0 ;  /* 0x20000029ff297230 */ /* 0x000fe40000004100 */
[--C-:B------:R-:W-:Y:S02]  /*2700*/  HADD2.F32 R15, -RZ, R33.reuse.H1_H1 ;  /* 0x30000021ff0f7230 */ /* 0x100fe40000004100 */
[----:B------:R-:W-:Y:S02]  /*2710*/  HADD2.F32 R44, -RZ, R42.H1_H1 ;  /* 0x3000002aff2c7230 */ /* 0x000fe40000004100 */
[-C--:B0-----:R-:W-:Y:S01]  /*2720*/  FMUL.FTZ R0, R0, R7.reuse ;  /* 0x0000000700007220 */ /* 0x081fe20000410000 */
[-C--:B------:R-:W-:Y:S01]  /*2730*/  FMUL.FTZ R4, R4, R7.reuse ;  /* 0x0000000704047220 */ /* 0x080fe20000410000 */
[-C--:B------:R-:W-:Y:S01]  /*2740*/  FMUL.FTZ R6, R6, R7.reuse ;  /* 0x0000000706067220 */ /* 0x080fe20000410000 */
[----:B------:R-:W-:Y:S01]  /*2750*/  FMUL.FTZ R12, R12, R7 ;  /* 0x000000070c0c7220 */ /* 0x000fe20000410000 */
[----:B------:R-:W-:Y:S01]  /*2760*/  FMUL.FTZ R0, R0, 13.28771209716796875 ;  /* 0x41549a7800007820 */ /* 0x000fe20000410000 */
[----:B------:R-:W-:Y:S01]  /*2770*/  FMUL.FTZ R4, R4, 13.28771209716796875 ;  /* 0x41549a7804047820 */ /* 0x000fe20000410000 */
[----:B------:R-:W-:Y:S01]  /*2780*/  FMUL.FTZ R8, R6, 13.28771209716796875 ;  /* 0x41549a7806087820 */ /* 0x000fe20000410000 */
[----:B------:R-:W-:Y:S01]  /*2790*/  FMUL.FTZ R7, R12, 13.28771209716796875 ;  /* 0x41549a780c077820 */ /* 0x000fe20000410000 */
[----:B------:R-:W-:-:S02]  /*27a0*/  HADD2.F32 R33, -RZ, R33.H0_H0 ;  /* 0x20000021ff217230 */ /* 0x000fc40000004100 */
[----:B------:R-:W0:Y:S01]  /*27b0*/  MUFU.EX2 R0, -R0 ;  /* 0x8000000000007308 */ /* 0x000e220000000800 */
[----:B------:R-:W-:-:S07]  /*27c0*/  HADD2.F32 R42, -RZ, R42.H0_H0 ;  /* 0x2000002aff2a7230 */ /* 0x000fce0000004100 */
[----:B------:R-:W1:Y:S08]  /*27d0*/  MUFU.EX2 R4, -R4 ;  /* 0x8000000400047308 */ /* 0x000e700000000800 */
[----:B------:R-:W2:Y:S01]  /*27e0*/  MUFU.EX2 R8, -R8 ;  /* 0x8000000800087308 */ /* 0x000ea20000000800 */
[----:B0-----:R-:W-:-:S04]  /*27f0*/  FMUL.FTZ R0, R45, R0 ;  /* 0x000000002d007220 */ /* 0x001fc80000410000 */
[----:B------:R-:W-:-:S03]  /*2800*/  FMUL.RZ R0, R0, 0.15915493667125701904 ;  /* 0x3e22f98300007820 */ /* 0x000fc6000040c000 */
[----:B------:R-:W0:Y:S01]  /*2810*/  MUFU.EX2 R20, -R7 ;  /* 0x8000000700147308 */ /* 0x000e220000000800 */
[----:B-1----:R-:W-:-:S04]  /*2820*/  FMUL.FTZ R3, R45, R4 ;  /* 0x000000042d037220 */ /* 0x002fc80000410000 */
[----:B------:R-:W-:Y:S01]  /*2830*/  FMUL.RZ R6, R3, 0.15915493667125701904 ;  /* 0x3e22f98303067820 */ /* 0x000fe2000040c000 */
[--C-:B------:R-:W-:Y:S02]  /*2840*/  HADD2.F32 R3, -RZ, R40.reuse.H1_H1 ;  /* 0x30000028ff037230 */ /* 0x100fe40000004100 */
[----:B------:R-:W1:Y:S01]  /*2850*/  MUFU.SIN R4, R0 ;  /* 0x0000000000047308 */ /* 0x000e620000000400 */
[----:B--2---:R-:W-:Y:S01]  /*2860*/  FMUL.FTZ R8, R45, R8 ;  /* 0x000000082d087220 */ /* 0x004fe20000410000 */
[----:B------:R-:W-:-:S03]  /*2870*/  HADD2.F32 R40, -RZ, R40.H0_H0 ;  /* 0x20000028ff287230 */ /* 0x000fc60000004100 */
[----:B------:R-:W-:Y:S01]  /*2880*/  FMUL.RZ R10, R8, 0.15915493667125701904 ;  /* 0x3e22f983080a7820 */ /* 0x000fe2000040c000 */
[----:B------:R-:W-:Y:S02]  /*2890*/  HADD2.F32 R8, -RZ, R32.H1_H1 ;  /* 0x30000020ff087230 */ /* 0x000fe40000004100 */
[----:B------:R1:W2:Y:S01]  /*28a0*/  MUFU.COS R5, R0 ;  /* 0x0000000000057308 */ /* 0x0002a20000000000 */
[----:B0-----:R-:W-:Y:S01]  /*28b0*/  FMUL.FTZ R45, R45, R20 ;  /* 0x000000142d2d7220 */ /* 0x001fe20000410000 */
[----:B------:R-:W-:-:S03]  /*28c0*/  HADD2.F32 R32, -RZ, R34.H1_H1 ;  /* 0x30000022ff207230 */ /* 0x000fc60000004100 */
[----:B------:R-:W-:-:S03]  /*28d0*/  FMUL.RZ R45, R45, 0.15915493667125701904 ;  /* 0x3e22f9832d2d7820 */ /* 0x000fc6000040c000 */
[----:B------:R-:W0:Y:S01]  /*28e0*/  MUFU.SIN R12, R6 ;  /* 0x00000006000c7308 */ /* 0x000e220000000400 */
[----:B-1----:R-:W-:-:S07]  /*28f0*/  FMUL.FTZ R0, R4, R8 ;  /* 0x0000000804007220 */ /* 0x002fce0000410000 */
[----:B------:R1:W3:Y:S01]  /*2900*/  MUFU.COS R13, R6 ;  /* 0x00000006000d7308 */ /* 0x0002e20000000000 */
[C---:B--2---:R-:W-:Y:S01]  /*2910*/  FMUL.FTZ R7, R5.reuse, R3 ;  /* 0x0000000305077220 */ /* 0x044fe20000410000 */
[----:B------:R-:W-:-:S03]  /*2920*/  FFMA.FTZ R0, R5, R9, -R0 ;  /* 0x0000000905007223 */ /* 0x000fc60000010800 */
[----:B------:R-:W-:-:S03]  /*2930*/  FFMA.FTZ R11, R4, R40, R7 ;  /* 0x00000028040b7223 */ /* 0x000fc60000010007 */
[----:B------:R-:W2:Y:S01]  /*2940*/  MUFU.COS R21, R10 ;  /* 0x0000000a00157308 */ /* 0x000ea20000000000 */
[----:B-1----:R-:W-:Y:S01]  /*2950*/  FMUL.FTZ R6, R4, R3 ;  /* 0x0000000304067220 */ /* 0x002fe20000410000 */
[----:B------:R-:W-:-:S04]  /*2960*/  FMUL.FTZ R3, R5, R8 ;  /* 0x0000000805037220 */ /* 0x000fc80000410000 */
[----:B------:R-:W-:Y:S01]  /*2970*/  FFMA.FTZ R3, R4, R9, R3 ;  /* 0x0000000904037223 */ /* 0x000fe20000010003 */
[----:B0-----:R-:W-:Y:S01]  /*2980*/  FMUL.FTZ R4, R12, R15 ;  /* 0x0000000f0c047220 */ /* 0x001fe20000410000 */
[----:B------:R0:W1:Y:S01]  /*2990*/  MUFU.SIN R20, R10 ;  /* 0x0000000a00147308 */ /* 0x0000620000000400 */
[C---:B---3--:R-:W-:Y:S02]  /*29a0*/  FMUL.FTZ R7, R13.reuse, R14 ;  /* 0x0000000e0d077220 */ /* 0x048fe40000410000 */
[----:B------:R-:W-:-:S05]  /*29b0*/  FFMA.FTZ R4, R13, R33, -R4 ;  /* 0x000000210d047223 */ /* 0x000fca0000010804 */
[----:B------:R-:W3:Y:S01]  /*29c0*/  MUFU.SIN R34, R45 ;  /* 0x0000002d00227308 */ /* 0x000ee20000000400 */
[----:B0-----:R-:W-:Y:S01]  /*29d0*/  FFMA.FTZ R10, R5, R40, -R6 ;  /* 0x00000028050a7223 */ /* 0x001fe20000010806 */
[C---:B------:R-:W-:Y:S01]  /*29e0*/  FMUL.FTZ R6, R12.reuse, R14 ;  /* 0x0000000e0c067220 */ /* 0x040fe20000410000 */
[----:B------:R-:W-:Y:S01]  /*29f0*/  FMUL.FTZ R5, R13, R15 ;  /* 0x0000000f0d057220 */ /* 0x000fe20000410000 */
[----:B--2---:R-:W-:Y:S02]  /*2a00*/  FMUL.FTZ R9, R21, R44 ;  /* 0x0000002c15097220 */ /* 0x004fe40000410000 */
[-C--:B------:R-:W-:Y:S01]  /*2a10*/  FFMA.FTZ R14, R13, R41.reuse, -R6 ;  /* 0x000000290d0e7223 */ /* 0x080fe20000010806 */
[----:B------:R-:W-:Y:S01]  /*2a20*/  FFMA.FTZ R41, R12, R41, R7 ;  /* 0x000000290c297223 */ /* 0x000fe20000010007 */
[----:B------:R-:W0:Y:S01]  /*2a30*/  MUFU.COS R35, R45 ;  /* 0x0000002d00237308 */ /* 0x000e220000000000 */
[C---:B------:R-:W-:Y:S01]  /*2a40*/  FMUL.FTZ R7, R21.reuse, R32 ;  /* 0x0000002015077220 */ /* 0x040fe20000410000 */
[----:B-1----:R-:W-:Y:S01]  /*2a50*/  FMUL.FTZ R8, R20, R44 ;  /* 0x0000002c14087220 */ /* 0x002fe20000410000 */
[----:B------:R-:W-:Y:S01]  /*2a60*/  FFMA.FTZ R5, R12, R33, R5 ;  /* 0x000000210c057223 */ /* 0x000fe20000010005 */
[C---:B------:R-:W-:Y:S01]  /*2a70*/  FMUL.FTZ R6, R20.reuse, R32 ;  /* 0x0000002014067220 */ /* 0x040fe20000410000 */
[CC--:B------:R-:W-:Y:S01]  /*2a80*/  FFMA.FTZ R13, R20.reuse, R42.reuse, R9 ;  /* 0x0000002a140d7223 */ /* 0x0c0fe20000010009 */
[-C--:B------:R-:W-:Y:S01]  /*2a90*/  FFMA.FTZ R7, R20, R43.reuse, R7 ;  /* 0x0000002b14077223 */ /* 0x080fe20000010007 */
[C---:B------:R-:W-:Y:S01]  /*2aa0*/  FFMA.FTZ R12, R21.reuse, R42, -R8 ;  /* 0x0000002a150c7223 */ /* 0x040fe20000010808 */
[----:B------:R-:W-:Y:S01]  /*2ab0*/  FFMA.FTZ R6, R21, R43, -R6 ;  /* 0x0000002b15067223 */ /* 0x000fe20000010806 */
[C---:B---3--:R-:W-:Y:S01]  /*2ac0*/  FMUL.FTZ R20, R34.reuse, R47 ;  /* 0x0000002f22147220 */ /* 0x048fe20000410000 */
[----:B------:R-:W-:Y:S01]  /*2ad0*/  FMUL.FTZ R8, R34, R48 ;  /* 0x0000003022087220 */ /* 0x000fe20000410000 */
[----:B------:R-:W-:-:S02]  /*2ae0*/  F2FP.F16.F32.PACK_AB R40, R11, R10 ;  /* 0x0000000a0b28723e */ /* 0x000fc400000000ff */
[----:B------:R-:W-:Y:S02]  /*2af0*/  F2FP.F16.F32.PACK_AB R32, R3, R0 ;  /* 0x000000000320723e */ /* 0x000fe400000000ff */
[----:B------:R-:W-:Y:S01]  /*2b00*/  F2FP.F16.F32.PACK_AB R41, R41, R14 ;  /* 0x0000000e2929723e */ /* 0x000fe200000000ff */
[C---:B0-----:R-:W-:Y:S01]  /*2b10*/  FMUL.FTZ R47, R35.reuse, R47 ;  /* 0x0000002f232f7220 */ /* 0x041fe20000410000 */
[C---:B------:R-:W-:Y:S01]  /*2b20*/  FMUL.FTZ R9, R35.reuse, R48 ;  /* 0x0000003023097220 */ /* 0x040fe20000410000 */
[CC--:B------:R-:W-:Y:S01]  /*2b30*/  FFMA.FTZ R20, R35.reuse, R46.reuse, -R20 ;  /* 0x0000002e23147223 */ /* 0x0c0fe20000010814 */
[-C--:B------:R-:W-:Y:S01]  /*2b40*/  FFMA.FTZ R8, R35, R49.reuse, -R8 ;  /* 0x0000003123087223 */ /* 0x080fe20000010808 */
[C---:B------:R-:W-:Y:S01]  /*2b50*/  FFMA.FTZ R43, R34.reuse, R46, R47 ;  /* 0x0000002e222b7223 */ /* 0x040fe2000001002f */
[----:B------:R-:W-:Y:S01]  /*2b60*/  FFMA.FTZ R9, R34, R49, R9 ;  /* 0x0000003122097223 */ /* 0x000fe20000010009 */
[----:B------:R-:W-:Y:S02]  /*2b70*/  F2FP.F16.F32.PACK_AB R33, R5, R4 ;  /* 0x000000040521723e */ /* 0x000fe400000000ff */
[----:B------:R-:W-:-:S02]  /*2b80*/  F2FP.F16.F32.PACK_AB R42, R13, R12 ;  /* 0x0000000c0d2a723e */ /* 0x000fc400000000ff */
[----:B------:R-:W-:Y:S02]  /*2b90*/  F2FP.F16.F32.PACK_AB R34, R7, R6 ;  /* 0x000000060722723e */ /* 0x000fe400000000ff */
[----:B------:R-:W-:Y:S02]  /*2ba0*/  F2FP.F16.F32.PACK_AB R43, R43, R20 ;  /* 0x000000142b2b723e */ /* 0x000fe400000000ff */
[----:B------:R-:W-:-:S07]  /*2bb0*/  F2FP.F16.F32.PACK_AB R35, R9, R8 ;  /* 0x000000080923723e */ /* 0x000fce00000000ff */
.L_x_193:
[----:B------:R-:W-:Y:S05]  /*2bc0*/  BSYNC B0 ;  /* 0x0000000000007941 */ /* 0x000fea0003800000 */
.L_x_180:
[----:B------:R-:W-:Y:S01]  /*2bd0*/  ISETP.GT.AND P0, PT, R23, 0x1f, PT ;  /* 0x0000001f1700780c */ /* 0x000fe20003f04270 */
[----:B------:R-:W-:Y:S01]  /*2be0*/  BSSY B0, `(.L_x_194) ;  /* 0x0000029000007945 */ /* 0x000fe20003800000 */
[----:B-1----:R-:W-:-:S11]  /*2bf0*/  IMAD.MOV.U32 R5, RZ, RZ, RZ ;  /* 0x000000ffff057224 */ /* 0x002fd600078e00ff */
[----:B------:R-:W-:Y:S05]  /*2c00*/  @P0 BRA `(.L_x_195) ;  /* 0x0000000000980947 */ /* 0x000fea0003800000 */
[----:B0-2---:R-:W0:Y:S01]  /*2c10*/  LDC R0, c[0x0][0x29c] ;  /* 0x0000a700ff007b82 */ /* 0x005e220000000800 */
[----:B------:R-:W1:Y:S01]  /*2c20*/  S2R R6, SR_CgaCtaId ;  /* 0x0000000000067919 */ /* 0x000e620000008800 */
[----:B------:R-:W-:Y:S01]  /*2c30*/  MOV R3, 0x400 ;  /* 0x0000040000037802 */ /* 0x000fe20000000f00 */
[----:B---34-:R-:W-:Y:S01]  /*2c40*/  HMUL2 R20, R41, R33 ;  /* 0x0000002129147232 */ /* 0x018fe20000000000 */
[----:B------:R-:W-:-:S05]  /*2c50*/  UMOV UR4, 0xffffffff ;  /* 0xffffffff00047882 */ /* 0x000fca0000000000 */
[----:B------:R-:W-:-:S10]  /*2c60*/  HFMA2.MMA R21, R40, R32, R20 ;  /* 0x0000002028157235 */ /* 0x000fd40000000014 */
[----:B------:R-:W-:Y:S01]  /*2c70*/  HFMA2 R21, R42, R34, R21 ;  /* 0x000000222a157231 */ /* 0x000fe20000000015 */
[----:B0-----:R-:W-:-:S05]  /*2c80*/  ISETP.NE.AND P1, PT, R0, RZ, PT ;  /* 0x000000ff0000720c */ /* 0x001fca0003f25270 */
[----:B------:R-:W-:Y:S01]  /*2c90*/  HFMA2.MMA R21, R43, R35, R21 ;  /* 0x000000232b157235 */ /* 0x000fe20000000015 */
[----:B------:R-:W-:Y:S02]  /*2ca0*/  IADD3 R0, R3, 0x20, RZ ;  /* 0x0000002003007810 */ /* 0x000fe40007ffe0ff */
[----:B------:R-:W-:Y:S02]  /*2cb0*/  ISETP.GT.OR P0, PT, R23, 0x17, P1 ;  /* 0x000000171700780c */ /* 0x000fe40000f04670 */
[----:B-1----:R-:W-:-:S05]  /*2cc0*/  LEA R0, R6, R0, 0x18 ;  /* 0x0000000006007211 */ /* 0x002fca00078ec0ff */
[----:B------:R-:W-:Y:S02]  /*2cd0*/  HADD2.F32 R13, -RZ, R21.H0_H0 ;  /* 0x20000015ff0d7230 */ /* 0x000fe40000004100 */
[----:B------:R-:W-:Y:S02]  /*2ce0*/  @!P1 VIADD R3, R3, 0x220 ;  /* 0x0000022003039836 */ /* 0x000fe40000000000 */
[C---:B------:R-:W-:Y:S02]  /*2cf0*/  IMAD R0, R23.reuse, 0x10, R0 ;  /* 0x0000001017007824 */ /* 0x040fe400078e0200 */
[----:B------:R-:W0:Y:S01]  /*2d00*/  @!P0 LDC R7, c[0x0][0x284] ;  /* 0x0000a100ff078b82 */ /* 0x000e220000000800 */
[----:B------:R-:W-:Y:S02]  /*2d10*/  @!P0 SHF.L.U32 R8, R26, 0x3, RZ ;  /* 0x000000031a088819 */ /* 0x000fe400000006ff */
[----:B------:R-:W-:Y:S01]  /*2d20*/  @!P1 LEA R6, R6, R3, 0x18 ;  /* 0x0000000306069211 */ /* 0x000fe200078ec0ff */
[----:B------:R1:W-:Y:S03]  /*2d30*/  STS.128 [R0], R40 ;  /* 0x0000002800007388 */ /* 0x0003e60000000c00 */
[----:B------:R-:W-:Y:S01]  /*2d40*/  @!P1 LEA R6, R23, R6, 0x4 ;  /* 0x0000000617069211 */ /* 0x000fe200078e20ff */
[----:B------:R-:W2:Y:S04]  /*2d50*/  @!P0 LDC.64 R4, c[0x0][0x248] ;  /* 0x00009200ff048b82 */ /* 0x000ea80000000a00 */
[----:B------:R1:W-:Y:S01]  /*2d60*/  @!P1 STS.128 [R6], R36 ;  /* 0x0000002406009388 */ /* 0x0003e20000000c00 */
[----:B0-----:R-:W-:-:S02]  /*2d70*/  @!P0 IMAD R31, R31, R7, R8 ;  /* 0x000000071f1f8224 */ /* 0x001fc400078e0208 */
[----:B------:R-:W-:-:S05]  /*2d80*/  HADD2.F32 R8, -RZ, R21.H1_H1 ;  /* 0x30000015ff087230 */ /* 0x000fca0000004100 */
[----:B------:R-:W-:Y:S01]  /*2d90*/  FADD.FTZ R13, R13, R8 ;  /* 0x000000080d0d7221 */ /* 0x000fe20000010000 */
[----:B--2---:R-:W-:-:S05]  /*2da0*/  @!P0 IMAD.WIDE R4, R31, 0x2, R4 ;  /* 0x000000021f048825 */ /* 0x004fca00078e0204 */
[----:B------:R1:W-:Y:S01]  /*2db0*/  @!P0 STG.E.128 desc[UR36][R4.64], R32 ;  /* 0x0000002004008986 */ /* 0x0003e2000c101d24 */
[----:B------:R-:W-:Y:S05]  /*2dc0*/  BRA.DIV UR4, `(.L_x_196) ;  /* 0x00000092047c7947 */ /* 0x000fea000b800000 */
[----:B------:R-:W1:Y:S02]  /*2dd0*/  SHFL.BFLY PT, R14, R13, 0x10, 0x1f ;  /* 0x0e001f000d0e7f89 */ /* 0x000e6400000e0000 */
[----:B-1----:R-:W-:-:S05]  /*2de0*/  FADD.FTZ R0, R13, R14 ;  /* 0x0000000e0d007221 */ /* 0x002fca0000010000 */
[----:B------:R-:W0:Y:S02]  /*2df0*/  SHFL.BFLY PT, R14, R0, 0x8, 0x1f ;  /* 0x0d001f00000e7f89 */ /* 0x000e2400000e0000 */
[----:B0-----:R-:W-:-:S05]  /*2e00*/  FADD.FTZ R3, R0, R14 ;  /* 0x0000000e00037221 */ /* 0x001fca0000010000 */
[----:B------:R-:W0:Y:S02]  /*2e10*/  SHFL.BFLY PT, R14, R3, 0x4, 0x1f ;  /* 0x0c801f00030e7f89 */ /* 0x000e2400000e0000 */
[----:B0-----:R-:W-:-:S05]  /*2e20*/  FADD.FTZ R4, R3, R14 ;  /* 0x0000000e03047221 */ /* 0x001fca0000010000 */
[----:B------:R-:W0:Y:S02]  /*2e30*/  SHFL.BFLY PT, R14, R4, 0x2, 0x1f ;  /* 0x0c401f00040e7f89 */ /* 0x000e2400000e0000 */
[----:B0-----:R-:W-:-:S05]  /*2e40*/  FADD.FTZ R5, R4, R14 ;  /* 0x0000000e04057221 */ /* 0x001fca0000010000 */
[----:B------:R0:W1:Y:S02]  /*2e50*/  SHFL.BFLY PT, R14, R5, 0x1, 0x1f ;  /* 0x0c201f00050e7f89 */ /* 0x00006400000e0000 */
.L_x_342:
[----:B01----:R-:W-:-:S07]  /*2e60*/  FADD.FTZ R5, R5, R14 ;  /* 0x0000000e05057221 */ /* 0x003fce0000010000 */
.L_x_195:
[----:B------:R-:W-:Y:S05]  /*2e70*/  BSYNC B0 ;  /* 0x0000000000007941 */ /* 0x000fea0003800000 */
.L_x_194:
[----:B------:R-:W1:Y:S01]  /*2e80*/  LDC R13, c[0x0][0x284] ;  /* 0x0000a100ff0d7b82 */ /* 0x000e620000000800 */
[----:B------:R-:W-:Y:S01]  /*2e90*/  ISETP.NE.AND P0, PT, R23, RZ, PT ;  /* 0x000000ff1700720c */ /* 0x000fe20003f05270 */
[----:B0-2---:R-:W-:Y:S01]  /*2ea0*/  IMAD.MOV.U32 R0, RZ, RZ, -0x800001 ;  /* 0xff7fffffff007424 */ /* 0x005fe200078e00ff */
[----:B-1----:R-:W-:-:S11]  /*2eb0*/  VIADDMNMX R4, R18, -R13, RZ, !PT ;  /* 0x8000000d12047246 */ /* 0x002fd600078001ff */
[----:B------:R-:W-:Y:S05]  /*2ec0*/  @P0 BRA `(.L_x_197) ;  /* 0x0000000000440947 */ /* 0x000fea0003800000 */
[----:B------:R-:W-:Y:S02]  /*2ed0*/  ULDC.64 UR4, c[0x0][0x2c8] ;  /* 0x0000b20000047ab9 */ /* 0x000fe40000000a00 */
[----:B------:R-:W-:Y:S01]  /*2ee0*/  ISETP.NE.U32.AND P0, PT, RZ, UR4, PT ;  /* 0x00000004ff007c0c */ /* 0x000fe2000bf05070 */
[----:B------:R-:W-:-:S03]  /*2ef0*/  ULDC UR4, c[0x0][0x2a0] ;  /* 0x0000a80000047ab9 */ /* 0x000fc60000000800 */
[----:B------:R-:W-:-:S13]  /*2f00*/  ISETP.NE.AND.EX P0, PT, RZ, UR5, PT, P0 ;  /* 0x00000005ff007c0c */ /* 0x000fda000bf05300 */
[----:B------:R-:W0:Y:S01]  /*2f10*/  @P0 LDC R8, c[0x0][0x2d0] ;  /* 0x0000b400ff080b82 */ /* 0x000e220000000800 */
[----:B------:R-:W-:-:S07]  /*2f20*/  @P0 IADD3 R0, R25, -R24, RZ ;  /* 0x8000001819000210 */ /* 0x000fce0007ffe0ff */
[----:B------:R-:W1:Y:S01]  /*2f30*/  @P0 LDC.64 R6, c[0x0][0x2c8] ;  /* 0x0000b200ff060b82 */ /* 0x000e620000000a00 */
[----:B0-----:R-:W-:-:S04]  /*2f40*/  @P0 IMAD R3, R19, R8, R0 ;  /* 0x0000000813030224 */ /* 0x001fc800078e0200 */
[----:B------:R-:W-:-:S04]  /*2f50*/  @P0 IMAD R3, R3, R8, R0 ;  /* 0x0000000803030224 */ /* 0x000fc800078e0200 */
[----:B-1----:R-:W-:-:S06]  /*2f60*/  @P0 IMAD.WIDE R6, R3, 0x2, R6 ;  /* 0x0000000203060825 */ /* 0x002fcc00078e0206 */
[----:B------:R-:W2:Y:S01]  /*2f70*/  @P0 LDG.E.U16 R6, desc[UR36][R6.64] ;  /* 0x0000002406060981 */ /* 0x000ea2000c1e1500 */
[----:B------:R-:W-:Y:S02]  /*2f80*/  IMAD.IADD R8, R25, 0x1, -R4 ;  /* 0x0000000119087824 */ /* 0x000fe400078e0a04 */
[----:B------:R-:W-:-:S03]  /*2f90*/  FMUL.FTZ R0, R5, UR4 ;  /* 0x0000000405007c20 */ /* 0x000fc60008410000 */
[----:B------:R-:W-:Y:S01]  /*2fa0*/  LEA R5, R8, UR38, 0x2 ;  /* 0x0000002608057c11 */ /* 0x000fe2000f8e10ff */
[----:B--2---:R-:W-:-:S05]  /*2fb0*/  @P0 HADD2.F32 R3, -RZ, R6.H0_H0 ;  /* 0x20000006ff030230 */ /* 0x004fca0000004100 */
[----:B------:R-:W-:-:S05]  /*2fc0*/  @P0 FADD.FTZ R0, R0, R3 ;  /* 0x0000000300000221 */ /* 0x000fca0000010000 */
[----:B------:R0:W-:Y:S02]  /*2fd0*/  STS [R5], R0 ;  /* 0x0000000005007388 */ /* 0x0001e40000000800 */
.L_x_197:
[----:B------:R-:W-:Y:S05]  /*2fe0*/  WARPSYNC.ALL ;  /* 0x0000000000007948 */ /* 0x000fea0003800000 */
[----:B------:R-:W1:Y:S08]  /*2ff0*/  S2UR UR6, SR_CgaCtaId ;  /* 0x00000000000679c3 */ /* 0x000e700000008800 */
[----:B------:R-:W-:Y:S01]  /*3000*/  BAR.SYNC.DEFER_BLOCKING 0x0 ;  /* 0x0000000000007b1d */ /* 0x000fe20000010000 */
[----:B------:R-:W-:-:S02]  /*3010*/  LEA.HI R3, R23, R23, RZ, 0x1 ;  /* 0x0000001717037211 */ /* 0x000fc400078f08ff */
[----:B------:R-:W-:Y:S02]  /*3020*/  IADD3 R7, R25, 0xf, -R4 ;  /* 0x0000000f19077810 */ /* 0x000fe40007ffe804 */
[C---:B------:R-:W-:Y:S01]  /*3030*/  LOP3.LUT R6, R3.reuse, 0xfffffffe, RZ, 0xc0, !PT ;  /* 0xfffffffe03067812 */ /* 0x040fe200078ec0ff */
[----:B------:R-:W-:Y:S01]  /*3040*/  UMOV UR4, 0x400 ;  /* 0x0000040000047882 */ /* 0x000fe20000000000 */
[----:B------:R-:W-:Y:S01]  /*3050*/  SHF.R.S32.HI R8, RZ, 0x1f, R7 ;  /* 0x0000001fff087819 */ /* 0x000fe20000011407 */
[----:B------:R-:W-:Y:S01]  /*3060*/  UIADD3 UR5, UR4, 0x20, URZ ;  /* 0x0000002004057890 */ /* 0x000fe2000fffe03f */
[----:B------:R-:W-:Y:S01]  /*3070*/  IADD3 R6, -R6, R23, RZ ;  /* 0x0000001706067210 */ /* 0x000fe20007ffe1ff */
[----:B------:R-:W-:Y:S01]  /*3080*/  ULDC UR10, c[0x0][0x29c] ;  /* 0x0000a700000a7ab9 */ /* 0x000fe20000000800 */
[----:B------:R-:W-:Y:S01]  /*3090*/  LEA.HI R8, R8, R7, RZ, 0x4 ;  /* 0x0000000708087211 */ /* 0x000fe200078f20ff */
[----:B------:R-:W-:Y:S01]  /*30a0*/  ULDC UR11, c[0x0][0x2a0] ;  /* 0x0000a800000b7ab9 */ /* 0x000fe20000000800 */
[----:B------:R-:W-:Y:S01]  /*30b0*/  LEA.HI.SX32 R10, R3, R4, 0x1f ;  /* 0x00000004030a7211 */ /* 0x000fe200078ffaff */
[----:B------:R-:W-:Y:S01]  /*30c0*/  ULDC.64 UR8, c[0x0][0x258] ;  /* 0x0000960000087ab9 */ /* 0x000fe20000000a00 */
[----:B------:R-:W-:-:S05]  /*30d0*/  LOP3.LUT R7, R8, 0xfffffff0, RZ, 0xc0, !PT ;  /* 0xfffffff008077812 */ /* 0x000fca00078ec0ff */
[----:B------:R-:W-:Y:S01]  /*30e0*/  IMAD.IADD R3, R7, 0x1, R4 ;  /* 0x0000000107037824 */ /* 0x000fe200078e0204 */
[----:B-1----:R-:W-:-:S04]  /*30f0*/  ULEA UR5, UR6, UR5, 0x18 ;  /* 0x0000000506057291 */ /* 0x002fc8000f8ec03f */
[----:B------:R-:W-:Y:S02]  /*3100*/  ISETP.GE.AND P0, PT, R10, R3, PT ;  /* 0x000000030a00720c */ /* 0x000fe40003f06270 */
[----:B0-----:R-:W-:Y:S01]  /*3110*/  LEA R5, R6, UR5, 0x3 ;  /* 0x0000000506057c11 */ /* 0x001fe2000f8e18ff */
[----:B------:R-:W-:Y:S02]  /*3120*/  ULDC UR5, c[0x0][0x29c] ;  /* 0x0000a70000057ab9 */ /* 0x000fe40000000800 */
[----:B------:R-:W-:Y:S02]  /*3130*/  UISETP.NE.AND UP0, UPT, UR5, URZ, UPT ;  /* 0x0000003f0500728c */ /* 0x000fe4000bf05270 */
[----:B------:R0:W1:Y:S01]  /*3140*/  LDS.64 R158, [R5] ;  /* 0x00000000059e7984 */ /* 0x0000620000000a00 */
[----:B------:R-:W-:-:S03]  /*3150*/  ULDC UR5, c[0x0][0x280] ;  /* 0x0000a00000057ab9 */ /* 0x000fc60000000800 */
[----:B------:R0:W2:Y:S01]  /*3160*/  LDS.64 R156, [R5+0x10] ;  /* 0x00001000059c7984 */ /* 0x0000a20000000a00 */
[----:B------:R-:W-:-:S03]  /*3170*/  PLOP3.LUT P2, PT, PT, PT, UP0, 0x80, 0x0 ;  /* 0x000000000000781c */ /* 0x000fc60003f4f008 */
[----:B------:R0:W0:Y:S04]  /*3180*/  LDS.64 R154, [R5+0x20] ;  /* 0x00002000059a7984 */ /* 0x0000280000000a00 */
        /* <DEDUP_REMOVED lines=28> */
[----:B------:R0:W0:Y:S01]  /*3350*/  LDS.64 R96, [R5+0x1f0] ;  /* 0x0001f00005607984 */ /* 0x0000220000000a00 */
[----:B-12---:R-:W-:Y:S05]  /*3360*/  @P2 BRA `(.L_x_198) ;  /* 0x00000000008c2947 */ /* 0x006fea0003800000 */
[----:B------:R-:W-:-:S04]  /*3370*/  UIADD3 UR4, UR4, 0x220, URZ ;  /* 0x0000022004047890 */ /* 0x000fc8000fffe03f */
[----:B------:R-:W-:-:S06]  /*3380*/  ULEA UR4, UR6, UR4, 0x18 ;  /* 0x0000000406047291 */ /* 0x000fcc000f8ec03f */
[----:B0-----:R-:W-:-:S05]  /*3390*/  LEA R5, R6, UR4, 0x3 ;  /* 0x0000000406057c11 */ /* 0x001fca000f8e18ff */
[----:B------:R1:W2:Y:S04]  /*33a0*/  LDS.64 R94, [R5] ;  /* 0x00000000055e7984 */ /* 0x0002a80000000a00 */
        /* <DEDUP_REMOVED lines=25> */
[----:B---3--:R1:W3:Y:S04]  /*3540*/  LDS.64 R42, [R5+0x1a0] ;  /* 0x0001a000052a7984 */ /* 0x0082e80000000a00 */
[----:B------:R1:W0:Y:S04]  /*3550*/  LDS.64 R40, [R5+0x1b0] ;  /* 0x0001b00005287984 */ /* 0x0002280000000a00 */
[----:B------:R1:W0:Y:S04]  /*3560*/  LDS.64 R38, [R5+0x1c0] ;  /* 0x0001c00005267984 */ /* 0x0002280000000a00 */
[----:B------:R1:W0:Y:S04]  /*3570*/  LDS.64 R36, [R5+0x1d0] ;  /* 0x0001d00005247984 */ /* 0x0002280000000a00 */
[----:B----4-:R1:W4:Y:S04]  /*3580*/  LDS.64 R34, [R5+0x1e0] ;  /* 0x0001e00005227984 */ /* 0x0103280000000a00 */
[----:B--2---:R1:W0:Y:S02]  /*3590*/  LDS.64 R32, [R5+0x1f0] ;  /* 0x0001f00005207984 */ /* 0x0042240000000a00 */
.L_x_198:
[----:B------:R-:W-:Y:S01]  /*35a0*/  IMAD R8, R160, UR5, R19 ;  /* 0x00000005a0087c24 */ /* 0x000fe2000f8e0213 */
[----:B------:R-:W-:Y:S01]  /*35b0*/  ULDC.64 UR6, c[0x0][0x2b0] ;  /* 0x0000ac0000067ab9 */ /* 0x000fe20000000a00 */
[----:B------:R-:W-:Y:S01]  /*35c0*/  ULDC.64 UR12, c[0x0][0x2c8] ;  /* 0x0000b200000c7ab9 */ /* 0x000fe20000000a00 */
[----:B------:R-:W-:Y:S01]  /*35d0*/  BSSY B0, `(.L_x_199) ;  /* 0x00004c7000007945 */ /* 0x000fe20003800000 */
[----:B------:R-:W-:-:S03]  /*35e0*/  SHF.L.U32 R11, R6, 0x2, RZ ;  /* 0x00000002060b7819 */ /* 0x000fc600000006ff */
[----:B------:R-:W-:Y:S05]  /*35f0*/  @P0 BRA `(.L_x_200) ;  /* 0x0000004c00100947 */ /* 0x000fea0003800000 */
[-C--:B01----:R-:W-:Y:S01]  /*3600*/  IABS R5, R13.reuse ;  /* 0x0000000d00057213 */ /* 0x083fe20000000000 */
[----:B------:R-:W0:Y:S01]  /*3610*/  LDC R12, c[0x0][0x2c0] ;  /* 0x0000b000ff0c7b82 */ /* 0x000e220000000800 */
[----:B------:R-:W-:Y:S01]  /*3620*/  ULDC UR4, c[0x0][0x288] ;  /* 0x0000a20000047ab9 */ /* 0x000fe20000000800 */
[----:B------:R-:W-:Y:S01]  /*3630*/  IMAD R8, R8, 0xc0, RZ ;  /* 0x000000c008087824 */ /* 0x000fe200078e02ff */
[----:B------:R-:W1:Y:S01]  /*3640*/  I2F.RP R7, R5 ;  /* 0x0000000500077306 */ /* 0x000e620000209400 */
[----:B------:R-:W-:Y:S01]  /*3650*/  IMAD R14, R17, UR4, R19 ;  /* 0x00000004110e7c24 */ /* 0x000fe2000f8e0213 */
[----:B------:R-:W-:Y:S01]  /*3660*/  ULDC UR4, c[0x0][0x298] ;  /* 0x0000a60000047ab9 */ /* 0x000fe20000000800 */
[----:B------:R-:W-:Y:S02]  /*3670*/  IMAD R6, R30, R13, R11 ;  /* 0x0000000d1e067224 */ /* 0x000fe400078e020b */
[----:B------:R-:W2:Y:S03]  /*3680*/  LDC.64 R226, c[0x0][0x2e0] ;  /* 0x0000b800ffe27b82 */ /* 0x000ea60000000a00 */
[----:B-1----:R-:W1:Y:S01]  /*3690*/  MUFU.RCP R7, R7 ;  /* 0x0000000700077308 */ /* 0x002e620000001000 */
[----:B0-----:R-:W-:-:S02]  /*36a0*/  VIADD R30, R12, UR4 ;  /* 0x000000040c1e7c36 */ /* 0x001fc40008000000 */
[----:B-1----:R-:W-:Y:S02]  /*36b0*/  VIADD R9, R7, 0xffffffe ;  /* 0x0ffffffe07097836 */ /* 0x002fe40000000000 */
[--C-:B------:R-:W-:Y:S02]  /*36c0*/  IMAD R7, R8, R13, R11.reuse ;  /* 0x0000000d08077224 */ /* 0x100fe400078e020b */
[----:B------:R-:W-:Y:S02]  /*36d0*/  IMAD.MOV.U32 R8, RZ, RZ, RZ ;  /* 0x000000ffff087224 */ /* 0x000fe400078e00ff */
[----:B------:R-:W0:Y:S01]  /*36e0*/  F2I.FTZ.U32.TRUNC.NTZ R9, R9 ;  /* 0x0000000900097305 */ /* 0x000e22000021f000 */
[----:B------:R-:W-:Y:S01]  /*36f0*/  IMAD R11, R14, 0xc0, R11 ;  /* 0x000000c00e0b7824 */ /* 0x000fe200078e020b */
[----:B------:R-:W-:-:S03]  /*3700*/  SHF.R.S32.HI R21, RZ, 0x1f, R7 ;  /* 0x0000001fff157819 */ /* 0x000fc60000011407 */
[C---:B--2---:R-:W-:Y:S01]  /*3710*/  IMAD.WIDE R226, R11.reuse, 0x2, R226 ;  /* 0x000000020be27825 */ /* 0x044fe200078e02e2 */
[----:B------:R-:W-:Y:S02]  /*3720*/  IADD3 R31, R11, 0x8, RZ ;  /* 0x000000080b1f7810 */ /* 0x000fe40007ffe0ff */
[----:B0-----:R-:W-:-:S05]  /*3730*/  IADD3 R20, RZ, -R9, RZ ;  /* 0x80000009ff147210 */ /* 0x001fca0007ffe0ff */
[----:B------:R-:W-:Y:S01]  /*3740*/  IMAD R15, R20, R5, RZ ;  /* 0x00000005140f7224 */ /* 0x000fe200078e02ff */
[----:B------:R-:W-:-:S03]  /*3750*/  SHF.R.S32.HI R20, RZ, 0x1f, R6 ;  /* 0x0000001fff147819 */ /* 0x000fc60000011406 */
[----:B------:R-:W-:Y:S01]  /*3760*/  IMAD.HI.U32 R8, R9, R15, R8 ;  /* 0x0000000f09087227 */ /* 0x000fe200078e0008 */
[----:B------:R-:W-:-:S03]  /*3770*/  MOV R9, R10 ;  /* 0x0000000a00097202 */ /* 0x000fc60000000f00 */
[----:B------:R-:W-:-:S07]  /*3780*/  IMAD R10, R13, 0xc0, RZ ;  /* 0x000000c00d0a7824 */ /* 0x000fce00078e02ff */
.L_x_268:
[----:B01----:R-:W0:Y:S01]  /*3790*/  LDC R11, c[0x0][0x284] ;  /* 0x0000a100ff0b7b82 */ /* 0x003e220000000800 */
[----:B------:R-:W-:Y:S02]  /*37a0*/  IABS R13, R9 ;  /* 0x00000009000d7213 */ /* 0x000fe40000000000 */
[----:B------:R-:W-:-:S03]  /*37b0*/  ISETP.GE.AND P3, PT, R9, RZ, PT ;  /* 0x000000ff0900720c */ /* 0x000fc60003f66270 */
[----:B------:R-:W-:Y:S02]  /*37c0*/  IMAD.HI.U32 R12, R8, R13, RZ ;  /* 0x0000000d080c7227 */ /* 0x000fe400078e00ff */
[----:B------:R-:W1:Y:S02]  /*37d0*/  LDC.64 R228, c[0x0][0x2e0] ;  /* 0x0000b800ffe47b82 */ /* 0x000e640000000a00 */
[----:B------:R-:W-:Y:S01]  /*37e0*/  IMAD.MOV R12, RZ, RZ, -R12 ;  /* 0x000000ffff0c7224 */ /* 0x000fe200078e0a0c */
[-C--:B0-----:R-:W-:Y:S01]  /*37f0*/  IABS R15, R11.reuse ;  /* 0x0000000b000f7213 */ /* 0x081fe20000000000 */
[----:B------:R-:W-:-:S04]  /*3800*/  IMAD R14, R2, R11, RZ ;  /* 0x0000000b020e7224 */ /* 0x000fc800078e02ff */
[----:B------:R-:W-:-:S05]  /*3810*/  IMAD R224, R15, R12, R13 ;  /* 0x0000000c0fe07224 */ /* 0x000fca00078e020d */
[----:B------:R-:W-:-:S13]  /*3820*/  ISETP.GT.U32.AND P0, PT, R5, R224, PT ;  /* 0x000000e00500720c */ /* 0x000fda0003f04070 */
[----:B------:R-:W-:Y:S02]  /*3830*/  @!P0 IADD3 R224, R224, -R15, RZ ;  /* 0x8000000fe0e08210 */ /* 0x000fe40007ffe0ff */
[----:B------:R-:W-:Y:S02]  /*3840*/  ISETP.NE.U32.AND P0, PT, RZ, UR6, PT ;  /* 0x00000006ff007c0c */ /* 0x000fe4000bf05070 */
[----:B------:R-:W-:Y:S02]  /*3850*/  ISETP.GT.U32.AND P1, PT, R5, R224, PT ;  /* 0x000000e00500720c */ /* 0x000fe40003f24070 */
[----:B------:R-:W-:-:S11]  /*3860*/  ISETP.NE.AND.EX P0, PT, RZ, UR7, PT, P0 ;  /* 0x00000007ff007c0c */ /* 0x000fd6000bf05300 */
[----:B------:R-:W-:Y:S01]  /*3870*/  @!P1 IMAD.IADD R224, R224, 0x1, -R15 ;  /* 0x00000001e0e09824 */ /* 0x000fe200078e0a0f */
[----:B------:R-:W-:Y:S02]  /*3880*/  ISETP.NE.AND P1, PT, R11, RZ, PT ;  /* 0x000000ff0b00720c */ /* 0x000fe40003f25270 */
[----:B------:R-:W-:Y:S02]  /*3890*/  @P0 SHF.R.S32.HI R13, RZ, 0x1f, R9 ;  /* 0x0000001fff0d0819 */ /* 0x000fe40000011409 */
[----:B------:R-:W-:Y:S02]  /*38a0*/  @!P3 IADD3 R224, -R224, RZ, RZ ;  /* 0x000000ffe0e0b210 */ /* 0x000fe40007ffe1ff */
[----:B------:R-:W-:-:S07]  /*38b0*/  @P0 SHF.R.S32.HI R230, RZ, 0x1f, R14 ;  /* 0x0000001fffe60819 */ /* 0x000fce000001140e */
[----:B------:R-:W-:Y:S02]  /*38c0*/  @!P1 LOP3.LUT R224, RZ, R11, RZ, 0x33, !PT ;  /* 0x0000000bffe09212 */ /* 0x000fe400078e33ff */
[----:B------:R-:W-:Y:S02]  /*38d0*/  @P0 IADD3 R12, P1, P3, R9, UR6, R14 ;  /* 0x00000006090c0c10 */ /* 0x000fe4000fb3e00e */
[----:B------:R-:W-:Y:S02]  /*38e0*/  SHF.R.S32.HI R15, RZ, 0x1f, R224 ;  /* 0x0000001fff0f7819 */ /* 0x000fe400000114e0 */
[----:B------:R-:W-:Y:S02]  /*38f0*/  IADD3 R225, P4, R224, R14, RZ ;  /* 0x0000000ee0e17210 */ /* 0x000fe40007f9e0ff */
[----:B------:R-:W-:Y:S02]  /*3900*/  @P0 IADD3.X R13, R13, UR7, R230, P1, P3 ;  /* 0x000000070d0d0c10 */ /* 0x000fe40008fe64e6 */
[----:B------:R-:W-:-:S02]  /*3910*/  LEA.HI.X.SX32 R14, R14, R15, 0x1, P4 ;  /* 0x0000000f0e0e7211 */ /* 0x000fc400020f0eff */
[----:B------:R-:W-:Y:S02]  /*3920*/  LEA R230, P3, R225, UR8, 0x2 ;  /* 0x00000008e1e67c11 */ /* 0x000fe4000f8610ff */
[----:B------:R-:W-:Y:S02]  /*3930*/  ISETP.GE.AND P1, PT, R9, R25, PT ;  /* 0x000000190900720c */ /* 0x000fe40003f26270 */
[----:B------:R-:W-:Y:S02]  /*3940*/  LEA.HI.X R231, R225, UR9, R14, 0x2, P3 ;  /* 0x00000009e1e77c11 */ /* 0x000fe400098f140e */
[----:B------:R0:W5:Y:S01]  /*3950*/  @P0 LDG.E.U8 R225, desc[UR36][R12.64] ;  /* 0x000000240ce10981 */ /* 0x000162000c1e1100 */
[----:B------:R-:W-:Y:S01]  /*3960*/  BSSY B1, `(.L_x_201) ;  /* 0x0000020000017945 */ /* 0x000fe20003800000 */
[----:B-1----:R-:W-:-:S07]  /*3970*/  IMAD.WIDE R228, R31, 0x2, R228 ;  /* 0x000000021fe47825 */ /* 0x002fce00078e02e4 */
[----:B------:R-:W-:Y:S05]  /*3980*/  @P1 BRA `(.L_x_202) ;  /* 0x0000000000741947 */ /* 0x000fea0003800000 */
[----:B------:R-:W-:-:S05]  /*3990*/  IMAD.SHL.U32 R233, R224, 0x8, RZ ;  /* 0x00000008e0e97824 */ /* 0x000fca00078e00ff */
[----:B------:R-:W-:-:S13]  /*39a0*/  ISETP.GE.AND P3, PT, R233, R10, PT ;  /* 0x0000000ae900720c */ /* 0x000fda0003f66270 */
[----:B------:R-:W2:Y:S01]  /*39b0*/  @!P3 LDG.E R14, desc[UR36][R230.64] ;  /* 0x00000024e60eb981 */ /* 0x000ea2000c1e1900 */
[----:B------:R-:W2:Y:S01]  /*39c0*/  @!P3 LDC R15, c[0x0][0x288] ;  /* 0x0000a200ff0fbb82 */ /* 0x000ea20000000800 */
[----:B------:R-:W-:-:S07]  /*39d0*/  CS2R R160, SRZ ;  /* 0x0000000000a07805 */ /* 0x000fce000001ff00 */
[----:B0-----:R-:W0:Y:S01]  /*39e0*/  @!P3 LDC.64 R12, c[0x0][0x248] ;  /* 0x00009200ff0cbb82 */ /* 0x001e220000000a00 */
[----:B--2---:R-:W-:-:S04]  /*39f0*/  @!P3 IMAD R14, R14, R15, RZ ;  /* 0x0000000f0e0eb224 */ /* 0x004fc800078e02ff */
[----:B------:R-:W-:-:S04]  /*3a00*/  @!P3 IMAD R14, R14, 0xc0, RZ ;  /* 0x000000c00e0eb824 */ /* 0x000fc800078e02ff */
[----:B------:R-:W-:-:S05]  /*3a10*/  @!P3 IMAD R14, R14, R11, R233 ;  /* 0x0000000b0e0eb224 */ /* 0x000fca00078e02e9 */
[----:B------:R-:W-:-:S04]  /*3a20*/  @!P3 IADD3 R15, P2, R7, R14, RZ ;  /* 0x0000000e070fb210 */ /* 0x000fc80007f5e0ff */
[----:B------:R-:W-:Y:S02]  /*3a30*/  @!P3 LEA.HI.X.SX32 R14, R14, R21, 0x1, P2 ;  /* 0x000000150e0eb211 */ /* 0x000fe400010f0eff */
[----:B0-----:R-:W-:-:S04]  /*3a40*/  @!P3 LEA R12, P2, R15, R12, 0x1 ;  /* 0x0000000c0f0cb211 */ /* 0x001fc800078408ff */
[----:B------:R-:W-:-:S05]  /*3a50*/  @!P3 LEA.HI.X R13, R15, R13, R14, 0x1, P2 ;  /* 0x0000000d0f0db211 */ /* 0x000fca00010f0c0e */
[----:B------:R1:W5:Y:S01]  /*3a60*/  @!P3 LDG.E.64 R160, desc[UR36][R12.64] ;  /* 0x000000240ca0b981 */ /* 0x000362000c1e1b00 */
[----:B------:R-:W-:-:S06]  /*3a70*/  UISETP.NE.AND UP0, UPT, UR10, URZ, UPT ;  /* 0x0000003f0a00728c */ /* 0x000fcc000bf05270 */
[----:B------:R-:W-:-:S13]  /*3a80*/  PLOP3.LUT P2, PT, PT, PT, UP0, 0x80, 0x0 ;  /* 0x000000000000781c */ /* 0x000fda0003f4f008 */
[----:B-1----:R-:W-:Y:S05]  /*3a90*/  @P2 BRA `(.L_x_202) ;  /* 0x0000000000302947 */ /* 0x002fea0003800000 */
[----:B------:R-:W-:Y:S01]  /*3aa0*/  LOP3.LUT P5, RZ, R29, 0x8, RZ, 0xc0, !PT ;  /* 0x000000081dff7812 */ /* 0x000fe200078ac0ff */
[----:B------:R-:W0:-:S12]  /*3ab0*/  @!P3 LDC.64 R14, c[0x0][0x248] ;  /* 0x00009200ff0ebb82 */ /* 0x000e180000000a00 */
[----:B------:R-:W2:Y:S01]  /*3ac0*/  @P5 LDG.E.64 R12, desc[UR36][R226.64] ;  /* 0x00000024e20c5981 */ /* 0x000ea2000c1e1b00 */
[----:B-----5:R-:W-:Y:S01]  /*3ad0*/  HFMA2.MMA R160, R160, 1, 1, R94 ;  /* 0x3c003c00a0a07835 */ /* 0x020fe2000000005e */
[----:B------:R-:W-:Y:S01]  /*3ae0*/  @!P3 IADD3 R232, P4, R6, R233, RZ ;  /* 0x000000e906e8b210 */ /* 0x000fe20007f9e0ff */
[----:B------:R-:W-:-:S03]  /*3af0*/  HADD2 R161, R161, R95 ;  /* 0x0000005fa1a17230 */ /* 0x000fc60000000000 */
[----:B------:R-:W-:Y:S02]  /*3b00*/  @!P3 LEA.HI.X.SX32 R233, R233, R20, 0x1, P4 ;  /* 0x00000014e9e9b211 */ /* 0x000fe400020f0eff */
[----:B0-----:R-:W-:-:S04]  /*3b10*/  @!P3 LEA R14, P4, R232, R14, 0x1 ;  /* 0x0000000ee80eb211 */ /* 0x001fc800078808ff */
[----:B------:R-:W-:Y:S01]  /*3b20*/  @!P3 LEA.HI.X R15, R232, R15, R233, 0x1, P4 ;  /* 0x0000000fe80fb211 */ /* 0x000fe200020f0ce9 */
[----:B--2---:R-:W-:Y:S01]  /*3b30*/  @P5 HFMA2.MMA R161, R161, R13, -RZ ;  /* 0x0000000da1a15235 */ /* 0x004fe200001000ff */
[----:B------:R-:W-:-:S06]  /*3b40*/  @P5 HMUL2 R160, R160, R12 ;  /* 0x0000000ca0a05232 */ /* 0x000fcc0000000000 */
[----:B------:R1:W-:Y:S04]  /*3b50*/  @!P3 STG.E.64 desc[UR36][R14.64], R160 ;  /* 0x000000a00e00b986 */ /* 0x0003e8000c101b24 */
.L_x_202:
[----:B------:R-:W-:Y:S05]  /*3b60*/  BSYNC B1 ;  /* 0x0000000000017941 */ /* 0x000fea0003800000 */
.L_x_201:
[----:B------:R-:W-:Y:S04]  /*3b70*/  BSSY B1, `(.L_x_203) ;  /* 0x0000020000017945 */ /* 0x000fe80003800000 */
[----:B------:R-:W-:Y:S05]  /*3b80*/  @P1 BRA `(.L_x_204) ;  /* 0x0000000000781947 */ /* 0x000fea0003800000 */
[----:B0-----:R-:W-:-:S05]  /*3b90*/  IADD3 R12, R224, R11, RZ ;  /* 0x0000000be00c7210 */ /* 0x001fca0007ffe0ff */
[----:B------:R-:W-:-:S05]  /*3ba0*/  IMAD.SHL.U32 R233, R12, 0x8, RZ ;  /* 0x000000080ce97824 */ /* 0x000fca00078e00ff */
[----:B------:R-:W-:-:S13]  /*3bb0*/  ISETP.GE.AND P3, PT, R233, R10, PT ;  /* 0x0000000ae900720c */ /* 0x000fda0003f66270 */
[----:B-1----:R-:W2:Y:S01]  /*3bc0*/  @!P3 LDG.E R14, desc[UR36][R230.64] ;  /* 0x00000024e60eb981 */ /* 0x002ea2000c1e1900 */
[----:B------:R-:W2:Y:S01]  /*3bd0*/  @!P3 LDC R15, c[0x0][0x288] ;  /* 0x0000a200ff0fbb82 */ /* 0x000ea20000000800 */
[----:B------:R-:W-:-:S07]  /*3be0*/  CS2R R162, SRZ ;  /* 0x0000000000a27805 */ /* 0x000fce000001ff00 */
[----:B------:R-:W0:Y:S01]  /*3bf0*/  @!P3 LDC.64 R12, c[0x0][0x248] ;  /* 0x00009200ff0cbb82 */ /* 0x000e220000000a00 */
        /* <DEDUP_REMOVED lines=10> */
[----:B--2---:R-:W-:Y:S05]  /*3ca0*/  @P2 BRA `(.L_x_204) ;  /* 0x0000000000302947 */ /* 0x004fea0003800000 */
        /* <DEDUP_REMOVED lines=12> */
.L_x_204:
[----:B------:R-:W-:Y:S05]  /*3d70*/  BSYNC B1 ;  /* 0x0000000000017941 */ /* 0x000fea0003800000 */
.L_x_203:
[----:B------:R-:W-:Y:S04]  /*3d80*/  BSSY B1, `(.L_x_205) ;  /* 0x0000020000017945 */ /* 0x000fe80003800000 */
[----:B------:R-:W-:Y:S05]  /*3d90*/  @P1 BRA `(.L_x_206) ;  /* 0x0000000000781947 */ /* 0x000fea0003800000 */
[----:B0-----:R-:W-:-:S05]  /*3da0*/  LEA R12, R11, R224, 0x1 ;  /* 0x000000e00b0c7211 */ /* 0x001fca00078e08ff */
[----:B------:R-:W-:-:S05]  /*3db0*/  IMAD.SHL.U32 R233, R12, 0x8, RZ ;  /* 0x000000080ce97824 */ /* 0x000fca00078e00ff */
[----:B------:R-:W-:-:S13]  /*3dc0*/  ISETP.GE.AND P3, PT, R233, R10, PT ;  /* 0x0000000ae900720c */ /* 0x000fda0003f66270 */
[----:B-12---:R-:W2:Y:S01]  /*3dd0*/  @!P3 LDG.E R14, desc[UR36][R230.64] ;  /* 0x00000024e60eb981 */ /* 0x006ea2000c1e1900 */
        /* <DEDUP_REMOVED lines=13> */
[----:B0-----:R-:W-:Y:S05]  /*3eb0*/  @P2 BRA `(.L_x_206) ;  /* 0x0000000000302947 */ /* 0x001fea0003800000 */
        /* <DEDUP_REMOVED lines=12> */
.L_x_206:
[----:B------:R-:W-:Y:S05]  /*3f80*/  BSYNC B1 ;  /* 0x0000000000017941 */ /* 0x000fea0003800000 */
.L_x_205:
[----:B------:R-:W-:Y:S04]  /*3f90*/  BSSY B1, `(.L_x_207) ;  /* 0x0000020000017945 */ /* 0x000fe80003800000 */
[----:B------:R-:W-:Y:S05]  /*3fa0*/  @P1 BRA `(.L_x_208) ;  /* 0x0000000000781947 */ /* 0x000fea0003800000 */
[----:B0-----:R-:W-:-:S05]  /*3fb0*/  IMAD R12, R11, 0x3, R224 ;  /* 0x000000030b0c7824 */ /* 0x001fca00078e02e0 */
[----:B------:R-:W-:-:S04]  /*3fc0*/  SHF.L.U32 R233, R12, 0x3, RZ ;  /* 0x000000030ce97819 */ /* 0x000fc800000006ff */
        /* <DEDUP_REMOVED lines=28> */
.L_x_208:
[----:B------:R-:W-:Y:S05]  /*4190*/  BSYNC B1 ;  /* 0x0000000000017941 */ /* 0x000fea0003800000 */
.L_x_207:
        /* <DEDUP_REMOVED lines=32> */
.L_x_210:
[----:B------:R-:W-:Y:S05]  /*43a0*/  BSYNC B1 ;  /* 0x0000000000017941 */ /* 0x000fea0003800000 */
.L_x_209:
[----:B------:R-:W-:Y:S04]  /*43b0*/  BSSY B1, `(.L_x_211) ;  /* 0x0000020000017945 */ /* 0x000fe80003800000 */
[----:B------:R-:W-:Y:S05]  /*43c0*/  @P1 BRA `(.L_x_212) ;  /* 0x0000000000781947 */ /* 0x000fea0003800000 */
[----:B0-----:R-:W-:-:S04]  /*43d0*/  IMAD R12, R11, 0x5, R224 ;  /* 0x000000050b0c7824 */ /* 0x001fc800078e02e0 */
        /* <DEDUP_REMOVED lines=29> */
.L_x_212:
[----:B------:R-:W-:Y:S05]  /*45b0*/  BSYNC B1 ;  /* 0x0000000000017941 */ /* 0x000fea0003800000 */
.L_x_211:
        /* <DEDUP_REMOVED lines=32> */
.L_x_214:
[----:B------:R-:W-:Y:S05]  /*47c0*/  BSYNC B1 ;  /* 0x0000000000017941 */ /* 0x000fea0003800000 */
.L_x_213:
        /* <DEDUP_REMOVED lines=32> */
.L_x_216:
[----:B------:R-:W-:Y:S05]  /*49d0*/  BSYNC B1 ;  /* 0x0000000000017941 */ /* 0x000fea0003800000 */
.L_x_215:
        /* <DEDUP_REMOVED lines=32> */
.L_x_218:
[----:B------:R-:W-:Y:S05]  /*4be0*/  BSYNC B1 ;  /* 0x0000000000017941 */ /* 0x000fea0003800000 */
.L_x_217:
        /* <DEDUP_REMOVED lines=32> */
.L_x_220:
[----:B------:R-:W-:Y:S05]  /*4df0*/  BSYNC B1 ;  /* 0x0000000000017941 */ /* 0x000fea0003800000 */
.L_x_219:
        /* <DEDUP_REMOVED lines=32> */
.L_x_222:
[----:B------:R-:W-:Y:S05]  /*5000*/  BSYNC B1 ;  /* 0x0000000000017941 */ /* 0x000fea0003800000 */
.L_x_221:
        /* <DEDUP_REMOVED lines=32> */
.L_x_224:
[----:B------:R-:W-:Y:S05]  /*5210*/  BSYNC B1 ;  /* 0x0000000000017941 */ /* 0x000fea0003800000 */
.L_x_223:
        /* <DEDUP_REMOVED lines=32> */
.L_x_226:
[----:B------:R-:W-:Y:S05]  /*5420*/  BSYNC B1 ;  /* 0x0000000000017941 */ /* 0x000fea0003800000 */
.L_x_225:
        /* <DEDUP_REMOVED lines=32> */
.L_x_228:
[----:B------:R-:W-:Y:S05]  /*5630*/  BSYNC B1 ;  /* 0x0000000000017941 */ /* 0x000fea0003800000 */
.L_x_227:
        /* <DEDUP_REMOVED lines=32> */
.L_x_230:
[----:B------:R-:W-:Y:S05]  /*5840*/  BSYNC B1 ;  /* 0x0000000000017941 */ /* 0x000fea0003800000 */
.L_x_229:
        /* <DEDUP_REMOVED lines=32> */
.L_x_232:
[----:B------:R-:W-:Y:S05]  /*5a50*/  BSYNC B1 ;  /* 0x0000000000017941 */ /* 0x000fea0003800000 */
.L_x_231:
        /* <DEDUP_REMOVED lines=32> */
.L_x_234:
[----:B------:R-:W-:Y:S05]  /*5c60*/  BSYNC B1 ;  /* 0x0000000000017941 */ /* 0x000fea0003800000 */
.L_x_233:
        /* <DEDUP_REMOVED lines=32> */
.L_x_236:
[----:B------:R-:W-:Y:S05]  /*5e70*/  BSYNC B1 ;  /* 0x0000000000017941 */ /* 0x000fea0003800000 */
.L_x_235:
        /* <DEDUP_REMOVED lines=32> */
.L_x_238:
[----:B------:R-:W-:Y:S05]  /*6080*/  BSYNC B1 ;  /* 0x0000000000017941 */ /* 0x000fea0003800000 */
.L_x_237:
        /* <DEDUP_REMOVED lines=32> */
.L_x_240:
[----:B------:R-:W-:Y:S05]  /*6290*/  BSYNC B1 ;  /* 0x0000000000017941 */ /* 0x000fea0003800000 */
.L_x_239:
        /* <DEDUP_REMOVED lines=32> */
.L_x_242:
[----:B------:R-:W-:Y:S05]  /*64a0*/  BSYNC B1 ;  /* 0x0000000000017941 */ /* 0x000fea0003800000 */
.L_x_241:
        /* <DEDUP_REMOVED lines=32> */
.L_x_244:
[----:B------:R-:W-:Y:S05]  /*66b0*/  BSYNC B1 ;  /* 0x0000000000017941 */ /* 0x000fea0003800000 */
.L_x_243:
        /* <DEDUP_REMOVED lines=32> */
.L_x_246:
[----:B------:R-:W-:Y:S05]  /*68c0*/  BSYNC B1 ;  /* 0x0000000000017941 */ /* 0x000fea0003800000 */
.L_x_245:
        /* <DEDUP_REMOVED lines=32> */
.L_x_248:
[----:B------:R-:W-:Y:S05]  /*6ad0*/  BSYNC B1 ;  /* 0x0000000000017941 */ /* 0x000fea0003800000 */
.L_x_247:
        /* <DEDUP_REMOVED lines=32> */
.L_x_250:
[----:B------:R-:W-:Y:S05]  /*6ce0*/  BSYNC B1 ;  /* 0x0000000000017941 */ /* 0x000fea0003800000 */
.L_x_249:
        /* <DEDUP_REMOVED lines=32> */
.L_x_252:
[----:B------:R-:W-:Y:S05]  /*6ef0*/  BSYNC B1 ;  /* 0x0000000000017941 */ /* 0x000fea0003800000 */
.L_x_251:
        /* <DEDUP_REMOVED lines=23> */
[----:B---3-5:R-:W-:Y:S01]  /*7070*/  HFMA2.MMA R213, R213, 1, 1, R43 ;  /* 0x3c003c00d5d57835 */ /* 0x028fe2000000002b */
        /* <DEDUP_REMOVED lines=8> */
.L_x_254:
[----:B------:R-:W-:Y:S05]  /*7100*/  BSYNC B1 ;  /* 0x0000000000017941 */ /* 0x000fea0003800000 */
.L_x_253:
        /* <DEDUP_REMOVED lines=32> */
.L_x_256:
[----:B------:R-:W-:Y:S05]  /*7310*/  BSYNC B1 ;  /* 0x0000000000017941 */ /* 0x000fea0003800000 */
.L_x_255:
        /* <DEDUP_REMOVED lines=32> */
.L_x_258:
[----:B------:R-:W-:Y:S05]  /*7520*/  BSYNC B1 ;  /* 0x0000000000017941 */ /* 0x000fea0003800000 */
.L_x_257:
        /* <DEDUP_REMOVED lines=32> */
.L_x_260:
[----:B------:R-:W-:Y:S05]  /*7730*/  BSYNC B1 ;  /* 0x0000000000017941 */ /* 0x000fea0003800000 */
.L_x_259:
        /* <DEDUP_REMOVED lines=23> */
[----:B----45:R-:W-:Y:S01]  /*78b0*/  HFMA2.MMA R221, R221, 1, 1, R35 ;  /* 0x3c003c00dddd7835 */ /* 0x030fe20000000023 */
        /* <DEDUP_REMOVED lines=8> */
.L_x_262:
[----:B------:R-:W-:Y:S05]  /*7940*/  BSYNC B1 ;  /* 0x0000000000017941 */ /* 0x000fea0003800000 */
.L_x_261:
[----:B------:R-:W-:Y:S04]  /*7950*/  BSSY B1, `(.L_x_263) ;  /* 0x0000020000017945 */ /* 0x000fe80003800000 */
[----:B------:R-:W-:Y:S05]  /*7960*/  @P1 BRA `(.L_x_264) ;  /* 0x0000000000781947 */ /* 0x000fea0003800000 */
[----:B------:R-:W-:-:S04]  /*7970*/  IMAD R224, R11, 0x1f, R224 ;  /* 0x0000001f0be07824 */ /* 0x000fc800078e02e0 */
[----:B------:R-:W-:-:S05]  /*7980*/  IMAD.SHL.U32 R233, R224, 0x8, RZ ;  /* 0x00000008e0e97824 */ /* 0x000fca00078e00ff */
[----:B------:R-:W-:-:S13]  /*7990*/  ISETP.GE.AND P3, PT, R233, R10, PT ;  /* 0x0000000ae900720c */ /* 0x000fda0003f66270 */
[----:B------:R-:W3:Y:S01]  /*79a0*/  @!P3 LDG.E R230, desc[UR36][R230.64] ;  /* 0x00000024e6e6b981 */ /* 0x000ee2000c1e1900 */
[----:B012---:R-:W3:Y:S01]  /*79b0*/  @!P3 LDC R15, c[0x0][0x288] ;  /* 0x0000a200ff0fbb82 */ /* 0x007ee20000000800 */
[----:B------:R-:W-:-:S07]  /*79c0*/  CS2R R222, SRZ ;  /* 0x0000000000de7805 */ /* 0x000fce000001ff00 */
[----:B------:R-:W0:Y:S01]  /*79d0*/  @!P3 LDC.64 R12, c[0x0][0x248] ;  /* 0x00009200ff0cbb82 */ /* 0x000e220000000a00 */
[----:B---3--:R-:W-:-:S04]  /*79e0*/  @!P3 IMAD R14, R230, R15, RZ ;  /* 0x0000000fe60eb224 */ /* 0x008fc800078e02ff */
        /* <DEDUP_REMOVED lines=22> */
.L_x_264:
[----:B------:R-:W-:Y:S05]  /*7b50*/  BSYNC B1 ;  /* 0x0000000000017941 */ /* 0x000fea0003800000 */
.L_x_263:
[----:B-----5:R-:W-:Y:S01]  /*7b60*/  HMUL2 R11, R158, R160 ;  /* 0x000000a09e0b7232 */ /* 0x020fe20000000000 */
[----:B0-----:R-:W-:Y:S01]  /*7b70*/  HFMA2.MMA R12, R159, R161, -RZ ;  /* 0x000000a19f0c7235 */ /* 0x001fe200001000ff */
[----:B------:R-:W-:Y:S01]  /*7b80*/  UMOV UR4, 0xffffffff ;  /* 0xffffffff00047882 */ /* 0x000fe20000000000 */
[----:B------:R-:W-:Y:S02]  /*7b90*/  ISETP.NE.AND P0, PT, R225, RZ, P0 ;  /* 0x000000ffe100720c */ /* 0x000fe40000705270 */
[----:B------:R-:W-:Y:S01]  /*7ba0*/  LOP3.LUT R224, R23, 0x1, RZ, 0xc0, !PT ;  /* 0x0000000117e07812 */ /* 0x000fe200078ec0ff */
[----:B------:R-:W-:-:S05]  /*7bb0*/  HFMA2.MMA R11, R156, R162, R11 ;  /* 0x000000a29c0b7235 */ /* 0x000fca000000000b */
[----:B------:R-:W-:-:S03]  /*7bc0*/  HFMA2 R12, R157, R163, R12 ;  /* 0x000000a39d0c7231 */ /* 0x000fc6000000000c */
[----:B------:R-:W-:Y:S01]  /*7bd0*/  HFMA2.MMA R11, R154, R164, R11 ;  /* 0x000000a49a0b7235 */ /* 0x000fe2000000000b */
[----:B------:R-:W-:-:S04]  /*7be0*/  HFMA2 R12, R155, R165, R12 ;  /* 0x000000a59b0c7231 */ /* 0x000fc8000000000c */
        /* <DEDUP_REMOVED lines=43> */
[----:B------:R-:W-:-:S08]  /*7ea0*/  HFMA2.MMA R11, R124, R194, R11 ;  /* 0x000000c27c0b7235 */ /* 0x000fd0000000000b */
        /* <DEDUP_REMOVED lines=13> */
[----:B------:R-:W-:-:S10]  /*7f80*/  HFMA2.MMA R11, R96, R222, R11 ;  /* 0x000000de600b7235 */ /* 0x000fd4000000000b */
[----:B------:R-:W-:-:S05]  /*7f90*/  HADD2 R11, R11, R12 ;  /* 0x0000000c0b0b7230 */ /* 0x000fca0000000000 */
[--C-:B------:R-:W-:Y:S02]  /*7fa0*/  HADD2.F32 R13, -RZ, R11.reuse.H0_H0 ;  /* 0x2000000bff0d7230 */ /* 0x100fe40000004100 */
[----:B------:R-:W-:-:S05]  /*7fb0*/  HADD2.F32 R12, -RZ, R11.H1_H1 ;  /* 0x3000000bff0c7230 */ /* 0x000fca0000004100 */
[----:B------:R-:W-:Y:S01]  /*7fc0*/  FADD.FTZ R13, R13, R12 ;  /* 0x0000000c0d0d7221 */ /* 0x000fe20000010000 */
[----:B------:R-:W-:Y:S06]  /*7fd0*/  BRA.DIV UR4, `(.L_x_265) ;  /* 0x0000004204747947 */ /* 0x000fec000b800000 */
[----:B-12---:R0:W1:Y:S02]  /*7fe0*/  SHFL.BFLY PT, R14, R13, 0x1, 0x1f ;  /* 0x0c201f000d0e7f89 */ /* 0x00606400000e0000 */
.L_x_345:
[----:B------:R-:W-:Y:S01]  /*7ff0*/  ISETP.EQ.U32.OR P1, PT, R224, 0x1, P1 ;  /* 0x00000001e000780c */ /* 0x000fe20000f22470 */
[----:B-1----:R-:W-:Y:S01]  /*8000*/  FADD.FTZ R14, R13, R14 ;  /* 0x0000000e0d0e7221 */ /* 0x002fe20000010000 */
[----:B------:R-:W-:Y:S03]  /*8010*/  BSSY B1, `(.L_x_266) ;  /* 0x000001f000017945 */ /* 0x000fe60003800000 */
[----:B------:R-:W-:-:S08]  /*8020*/  FMUL.FTZ R11, R14, UR11 ;  /* 0x0000000b0e0b7c20 */ /* 0x000fd00008410000 */
[----:B------:R-:W-:Y:S05]  /*8030*/  @P1 BRA `(.L_x_267) ;  /* 0x0000000000701947 */ /* 0x000fea0003800000 */
[----:B0-----:R-:W0:Y:S01]  /*8040*/  LDC.64 R12, c[0x0][0x2d8] ;  /* 0x0000b600ff0c7b82 */ /* 0x001e220000000a00 */
[----:B------:R-:W-:-:S04]  /*8050*/  ISETP.NE.U32.AND P1, PT, RZ, UR12, PT ;  /* 0x0000000cff007c0c */ /* 0x000fc8000bf25070 */
[----:B------:R-:W-:-:S13]  /*8060*/  ISETP.NE.AND.EX P3, PT, RZ, UR13, PT, P1 ;  /* 0x0000000dff007c0c */ /* 0x000fda000bf65310 */
[----:B------:R-:W1:Y:S01]  /*8070*/  @P3 LDC R225, c[0x0][0x2d0] ;  /* 0x0000b400ffe13b82 */ /* 0x000e620000000800 */
[----:B0-----:R-:W-:-:S07]  /*8080*/  ISETP.NE.U32.AND P1, PT, R12, RZ, PT ;  /* 0x000000ff0c00720c */ /* 0x001fce0003f25070 */
[----:B------:R-:W0:Y:S01]  /*8090*/  @P3 LDC.64 R14, c[0x0][0x2c8] ;  /* 0x0000b200ff0e3b82 */ /* 0x000e220000000a00 */
[----:B------:R-:W-:-:S13]  /*80a0*/  ISETP.NE.AND.EX P1, PT, R13, RZ, PT, P1 ;  /* 0x000000ff0d00720c */ /* 0x000fda0003f25310 */
[----:B------:R-:W2:Y:S01]  /*80b0*/  @P1 LDC.64 R12, c[0x0][0x2d8] ;  /* 0x0000b600ff0c1b82 */ /* 0x000ea20000000a00 */
[----:B-1----:R-:W-:-:S05]  /*80c0*/  @P3 IMAD R224, R19, R225, R18 ;  /* 0x000000e113e03224 */ /* 0x002fca00078e0212 */
[----:B------:R-:W-:-:S05]  /*80d0*/  @P3 IADD3 R224, R224, -0x1, RZ ;  /* 0xffffffffe0e03810 */ /* 0x000fca0007ffe0ff */
[----:B------:R-:W-:-:S04]  /*80e0*/  @P3 IMAD R225, R224, R225, R9 ;  /* 0x000000e1e0e13224 */ /* 0x000fc800078e0209 */
[----:B0-----:R-:W-:-:S06]  /*80f0*/  @P3 IMAD.WIDE R14, R225, 0x2, R14 ;  /* 0x00000002e10e3825 */ /* 0x001fcc00078e020e */
[----:B------:R-:W5:Y:S01]  /*8100*/  @P3 LDG.E.U16 R14, desc[UR36][R14.64] ;  /* 0x000000240e0e3981 */ /* 0x000f62000c1e1500 */
[----:B--2---:R-:W-:-:S06]  /*8110*/  @P1 IMAD.WIDE R12, R19, 0x2, R12 ;  /* 0x00000002130c1825 */ /* 0x004fcc00078e020c */
[----:B------:R-:W2:Y:S01]  /*8120*/  @P1 LDG.E.U16 R12, desc[UR36][R12.64] ;  /* 0x000000240c0c1981 */ /* 0x000ea2000c1e1500 */
[C---:B------:R-:W-:Y:S02]  /*8130*/  @P1 ISETP.GE.AND P4, PT, R9.reuse, R30, PT ;  /* 0x0000001e0900120c */ /* 0x040fe40003f86270 */
[----:B------:R-:W-:Y:S02]  /*8140*/  @P1 IADD3 R225, R9, 0x1, -R18 ;  /* 0x0000000109e11810 */ /* 0x000fe40007ffe812 */
[----:B------:R-:W-:-:S05]  /*8150*/  @P1 SEL R224, R24, RZ, !P4 ;  /* 0x000000ff18e01207 */ /* 0x000fca0006000000 */
[----:B------:R-:W-:Y:S01]  /*8160*/  @P1 IMAD.IADD R225, R224, 0x1, R225 ;  /* 0x00000001e0e11824 */ /* 0x000fe200078e02e1 */
[----:B------:R-:W-:-:S04]  /*8170*/  IADD3 R229, R9, -R4, RZ ;  /* 0x8000000409e57210 */ /* 0x000fc80007ffe0ff */
[----:B------:R-:W-:Y:S01]  /*8180*/  @P1 I2FP.F32.S32 R228, R225 ;  /* 0x000000e100e41245 */ /* 0x000fe20000201400 */
[----:B-----5:R-:W-:-:S05]  /*8190*/  @P3 HADD2.F32 R224, -RZ, R14.H0_H0 ;  /* 0x2000000effe03230 */ /* 0x020fca0000004100 */
[----:B------:R-:W-:Y:S01]  /*81a0*/  @P3 FADD.FTZ R11, R11, R224 ;  /* 0x000000e00b0b3221 */ /* 0x000fe20000010000 */
[----:B--2---:R-:W-:Y:S01]  /*81b0*/  @P1 HADD2.F32 R225, -RZ, R12.H0_H0 ;  /* 0x2000000cffe11230 */ /* 0x004fe20000004100 */
[----:B------:R-:W-:-:S04]  /*81c0*/  LEA R12, R229, UR38, 0x2 ;  /* 0x00000026e50c7c11 */ /* 0x000fc8000f8e10ff */
[----:B------:R-:W-:-:S05]  /*81d0*/  @P1 FFMA.FTZ R11, R228, R225, R11 ;  /* 0x000000e1e40b1223 */ /* 0x000fca000001000b */
[----:B------:R1:W-:Y:S01]  /*81e0*/  STS [R12], R11 ;  /* 0x0000000b0c007388 */ /* 0x0003e20000000800 */
[----:B------:R-:W-:-:S07]  /*81f0*/  @!P0 FMNMX.FTZ R0, R0, R11, !PT ;  /* 0x0000000b00008209 */ /* 0x000fce0007810000 */
.L_x_267:
[----:B------:R-:W-:Y:S05]  /*8200*/  BSYNC B1 ;  /* 0x0000000000017941 */ /* 0x000fea0003800000 */
.L_x_266:
[----:B------:R-:W-:-:S05]  /*8210*/  VIADD R9, R9, 0x40 ;  /* 0x0000004009097836 */ /* 0x000fca0000000000 */
[----:B------:R-:W-:-:S13]  /*8220*/  ISETP.GE.AND P0, PT, R9, R3, PT ;  /* 0x000000030900720c */ /* 0x000fda0003f06270 */
[----:B------:R-:W-:Y:S05]  /*8230*/  @!P0 BRA `(.L_x_268) ;  /* 0xffffffb400548947 */ /* 0x000fea000383ffff */
.L_x_200:
[----:B------:R-:W-:Y:S05]  /*8240*/  BSYNC B0 ;  /* 0x0000000000007941 */ /* 0x000fea0003800000 */
.L_x_199:
[----:B------:R-:W-:-:S03]  /*8250*/  UMOV UR4, 0xffffffff ;  /* 0xffffffff00047882 */ /* 0x000fc60000000000 */
[----:B------:R-:W-:Y:S05]  /*8260*/  BRA.DIV UR4, `(.L_x_269) ;  /* 0x0000003e04f47947 */ /* 0x000fea000b800000 */
[----:B------:R-:W0:Y:S02]  /*8270*/  SHFL.BFLY PT, R14, R0, 0x10, 0x1f ;  /* 0x0e001f00000e7f89 */ /* 0x000e2400000e0000 */
[----:B0-----:R-:W-:-:S05]  /*8280*/  FMNMX.FTZ R13, R14, R0, !PT ;  /* 0x000000000e0d7209 */ /* 0x001fca0007810000 */
[----:B------:R-:W0:Y:S02]  /*8290*/  SHFL.BFLY PT, R14, R13, 0x8, 0x1f ;  /* 0x0d001f000d0e7f89 */ /* 0x000e2400000e0000 */
[----:B0-----:R-:W-:-:S05]  /*82a0*/  FMNMX.FTZ R3, R13, R14, !PT ;  /* 0x0000000e0d037209 */ /* 0x001fca0007810000 */
[----:B------:R-:W1:Y:S02]  /*82b0*/  SHFL.BFLY PT, R14, R3, 0x4, 0x1f ;  /* 0x0c801f00030e7f89 */ /* 0x000e6400000e0000 */
[----:B-1----:R-:W-:-:S05]  /*82c0*/  FMNMX.FTZ R5, R3, R14, !PT ;  /* 0x0000000e03057209 */ /* 0x002fca0007810000 */
[----:B------:R0:W1:Y:S02]  /*82d0*/  SHFL.BFLY PT, R14, R5, 0x2, 0x1f ;  /* 0x0c401f00050e7f89 */ /* 0x00006400000e0000 */
.L_x_351:
[----:B------:R-:W-:Y:S01]  /*82e0*/  SHF.R.S32.HI R0, RZ, 0x1f, R23 ;  /* 0x0000001fff007819 */ /* 0x000fe20000011417 */
[----:B------:R-:W-:Y:S05]  /*82f0*/  WARPSYNC.ALL ;  /* 0x0000000000007948 */ /* 0x000fea0003800000 */
[----:B------:R-:W-:Y:S02]  /*8300*/  LEA.HI R0, R0, R23, RZ, 0x5 ;  /* 0x0000001700007211 */ /* 0x000fe400078f28ff */
[----:B-1----:R-:W-:Y:S02]  /*8310*/  FMNMX.FTZ R14, R5, R14, !PT ;  /* 0x0000000e050e7209 */ /* 0x002fe40007810000 */
[----:B------:R-:W-:-:S04]  /*8320*/  LOP3.LUT R6, R0, 0xffffffe0, RZ, 0xc0, !PT ;  /* 0xffffffe000067812 */ /* 0x000fc800078ec0ff */
[----:B------:R-:W-:-:S04]  /*8330*/  IADD3 R6, -R6, R23, RZ ;  /* 0x0000001706067210 */ /* 0x000fc80007ffe1ff */
[----:B------:R-:W-:-:S13]  /*8340*/  ISETP.NE.AND P0, PT, R6, RZ, PT ;  /* 0x000000ff0600720c */ /* 0x000fda0003f05270 */
[----:B------:R-:W1:Y:S01]  /*8350*/  @!P0 S2R R7, SR_CgaCtaId ;  /* 0x0000000000078919 */ /* 0x000e620000008800 */
[----:B------:R-:W-:Y:S02]  /*8360*/  @!P0 MOV R8, 0x400 ;  /* 0x0000040000088802 */ /* 0x000fe40000000f00 */
[----:B------:R-:W-:Y:S02]  /*8370*/  @!P0 SHF.R.S32.HI R3, RZ, 0x5, R0 ;  /* 0x00000005ff038819 */ /* 0x000fe40000011400 */
[----:B-1----:R-:W-:-:S05]  /*8380*/  @!P0 LEA R8, R7, R8, 0x18 ;  /* 0x0000000807088211 */ /* 0x002fca00078ec0ff */
[----:B------:R-:W-:-:S05]  /*8390*/  @!P0 IMAD R3, R3, 0x4, R8 ;  /* 0x0000000403038824 */ /* 0x000fca00078e0208 */
[----:B------:R1:W-:Y:S01]  /*83a0*/  @!P0 STS [R3], R14 ;  /* 0x0000000e03008388 */ /* 0x0003e20000000800 */
[----:B------:R-:W-:Y:S01]  /*83b0*/  BAR.SYNC.DEFER_BLOCKING 0x0 ;  /* 0x0000000000007b1d */ /* 0x000fe20000010000 */
[----:B------:R-:W-:Y:S01]  /*83c0*/  ISETP.GT.AND P0, PT, R6, 0x3, PT ;  /* 0x000000030600780c */ /* 0x000fe20003f04270 */
[----:B------:R-:W-:Y:S01]  /*83d0*/  IMAD.MOV.U32 R10, RZ, RZ, RZ ;  /* 0x000000ffff0a7224 */ /* 0x000fe200078e00ff */
[----:B------:R-:W-:-:S03]  /*83e0*/  IADD3 R13, R23, R4, RZ ;  /* 0x00000004170d7210 */ /* 0x000fc60007ffe0ff */
[----:B------:R-:W-:Y:S01]  /*83f0*/  ULDC UR6, c[0x0][0x284] ;  /* 0x0000a10000067ab9 */ /* 0x000fe20000000800 */
[----:B------:R-:W-:Y:S01]  /*8400*/  ISETP.GE.AND P1, PT, R13, R18, PT ;  /* 0x000000120d00720c */ /* 0x000fe20003f26270 */
[----:B------:R-:W-:Y:S01]  /*8410*/  ULDC.64 UR8, c[0x0][0x2b0] ;  /* 0x0000ac0000087ab9 */ /* 0x000fe20000000a00 */
[----:B------:R-:W-:Y:S01]  /*8420*/  ULDC.64 UR10, c[0x0][0x2b0] ;  /* 0x0000ac00000a7ab9 */ /* 0x000fe20000000a00 */
[----:B------:R-:W-:Y:S04]  /*8430*/  BSSY B0, `(.L_x_270) ;  /* 0x0000077000007945 */ /* 0x000fe80003800000 */
[----:B------:R-:W0:Y:S01]  /*8440*/  @!P0 S2R R8, SR_CgaCtaId ;  /* 0x0000000000088919 */ /* 0x000e220000008800 */
[----:B-1----:R-:W-:-:S04]  /*8450*/  @!P0 MOV R3, 0x400 ;  /* 0x0000040000038802 */ /* 0x002fc80000000f00 */
[----:B0-----:R-:W-:Y:S02]  /*8460*/  @!P0 LEA R5, R8, R3, 0x18 ;  /* 0x0000000308058211 */ /* 0x001fe400078ec0ff */
[----:B------:R-:W-:-:S03]  /*8470*/  MOV R3, 0xff7fffff ;  /* 0xff7fffff00037802 */ /* 0x000fc60000000f00 */
[----:B------:R-:W-:-:S05]  /*8480*/  @!P0 IMAD R5, R6, 0x4, R5 ;  /* 0x0000000406058824 */ /* 0x000fca00078e0205 */
[----:B------:R-:W0:Y:S04]  /*8490*/  @!P0 LDS R3, [R5] ;  /* 0x0000000005038984 */ /* 0x000e280000000800 */
[----:B0-----:R-:W0:Y:S02]  /*84a0*/  SHFL.BFLY PT, R8, R3, 0x2, 0x1f ;  /* 0x0c401f0003087f89 */ /* 0x001e2400000e0000 */
[----:B0-----:R-:W-:-:S05]  /*84b0*/  FMNMX.FTZ R8, R8, R3, !PT ;  /* 0x0000000308087209 */ /* 0x001fca0007810000 */
[----:B------:R-:W0:Y:S02]  /*84c0*/  SHFL.BFLY PT, R7, R8, 0x1, 0x1f ;  /* 0x0c201f0008077f89 */ /* 0x000e2400000e0000 */
[----:B0-----:R-:W-:-:S05]  /*84d0*/  FMNMX.FTZ R7, R8, R7, !PT ;  /* 0x0000000708077209 */ /* 0x001fca0007810000 */
[----:B------:R0:W1:Y:S01]  /*84e0*/  SHFL.IDX PT, R12, R7, RZ, 0x1f ;  /* 0x00001fff070c7589 */ /* 0x00006200000e0000 */
[----:B------:R-:W-:Y:S05]  /*84f0*/  @P1 BRA `(.L_x_271) ;  /* 0x0000000400a81947 */ /* 0x000fea0003800000 */
[----:B------:R-:W-:Y:S01]  /*8500*/  LOP3.LUT R3, RZ, R4, RZ, 0x33, !PT ;  /* 0x00000004ff037212 */ /* 0x000fe200078e33ff */
[----:B------:R-:W-:Y:S01]  /*8510*/  BSSY B1, `(.L_x_272) ;  /* 0x0000024000017945 */ /* 0x000fe20003800000 */
[----:B------:R-:W-:Y:S01]  /*8520*/  HFMA2.MMA R10, -RZ, RZ, 0, 0 ;  /* 0x00000000ff0a7435 */ /* 0x000fe200000001ff */
[----:B0-----:R-:W-:Y:S01]  /*8530*/  IMAD.MOV.U32 R7, RZ, RZ, R13 ;  /* 0x000000ffff077224 */ /* 0x001fe200078e000d */
[----:B------:R-:W-:-:S04]  /*8540*/  IADD3 R3, -R23, R18, R3 ;  /* 0x0000001217037210 */ /* 0x000fc80007ffe103 */
[----:B------:R-:W-:-:S04]  /*8550*/  LEA.HI R5, R3, 0x1, RZ, 0x19 ;  /* 0x0000000103057811 */ /* 0x000fc800078fc8ff */
[----:B------:R-:W-:-:S13]  /*8560*/  LOP3.LUT P0, R5, R5, 0x3, RZ, 0xc0, !PT ;  /* 0x0000000305057812 */ /* 0x000fda000780c0ff */
[----:B------:R-:W-:Y:S05]  /*8570*/  @!P0 BRA `(.L_x_273) ;  /* 0x0000000000748947 */ /* 0x000fea0003800000 */
[----:B------:R-:W-:Y:S01]  /*8580*/  ULDC.64 UR4, c[0x0][0x2b0] ;  /* 0x0000ac0000047ab9 */ /* 0x000fe20000000a00 */
[----:B------:R-:W-:Y:S01]  /*8590*/  MOV R10, RZ ;  /* 0x000000ff000a7202 */ /* 0x000fe20000000f00 */
[----:B------:R-:W-:Y:S01]  /*85a0*/  IMAD.MOV.U32 R7, RZ, RZ, R13 ;  /* 0x000000ffff077224 */ /* 0x000fe200078e000d */
[----:B------:R-:W-:-:S04]  /*85b0*/  ISETP.NE.U32.AND P0, PT, RZ, UR4, PT ;  /* 0x00000004ff007c0c */ /* 0x000fc8000bf05070 */
[----:B------:R-:W-:-:S13]  /*85c0*/  ISETP.NE.AND.EX P0, PT, RZ, UR5, PT, P0 ;  /* 0x00000005ff007c0c */ /* 0x000fda000bf05300 */
.L_x_277:
[----:B0-----:R-:W-:Y:S01]  /*85d0*/  IMAD.IADD R8, R7, 0x1, -R4 ;  /* 0x0000000107087824 */ /* 0x001fe200078e0a04 */
[----:B------:R-:W-:Y:S01]  /*85e0*/  IADD3 R5, R5, -0x1, RZ ;  /* 0xffffffff05057810 */ /* 0x000fe20007ffe0ff */
[----:B------:R-:W-:Y:S03]  /*85f0*/  BSSY B2, `(.L_x_274) ;  /* 0x0000011000027945 */ /* 0x000fe60003800000 */
[----:B------:R-:W-:Y:S02]  /*8600*/  ISETP.NE.AND P3, PT, R5, RZ, PT ;  /* 0x000000ff0500720c */ /* 0x000fe40003f65270 */
[----:B--2---:R-:W-:Y:S01]  /*8610*/  LEA R14, R8, UR38, 0x2 ;  /* 0x00000026080e7c11 */ /* 0x004fe2000f8e10ff */
[----:B------:R-:W-:Y:S10]  /*8620*/  @!P0 BRA `(.L_x_275) ;  /* 0x0000000000248947 */ /* 0x000ff40003800000 */
[----:B------:R-:W-:Y:S01]  /*8630*/  IMAD R8, R2, UR6, RZ ;  /* 0x0000000602087c24 */ /* 0x000fe2000f8e02ff */
[----:B------:R-:W-:-:S04]  /*8640*/  SHF.R.S32.HI R9, RZ, 0x1f, R7 ;  /* 0x0000001fff097819 */ /* 0x000fc80000011407 */
[--C-:B------:R-:W-:Y:S02]  /*8650*/  SHF.R.S32.HI R20, RZ, 0x1f, R8.reuse ;  /* 0x0000001fff147819 */ /* 0x100fe40000011408 */
[----:B------:R-:W-:-:S04]  /*8660*/  IADD3 R8, P4, P5, R7, UR8, R8 ;  /* 0x0000000807087c10 */ /* 0x000fc8000fd9e008 */
[----:B------:R-:W-:-:S05]  /*8670*/  IADD3.X R9, R9, UR9, R20, P4, P5 ;  /* 0x0000000909097c10 */ /* 0x000fca000a7ea414 */
[----:B------:R-:W2:Y:S02]  /*8680*/  LDG.E.U8 R8, desc[UR36][R8.64] ;  /* 0x0000002408087981 */ /* 0x000ea4000c1e1100 */
[----:B--2---:R-:W-:-:S13]  /*8690*/  ISETP.NE.AND P4, PT, R8, RZ, PT ;  /* 0x000000ff0800720c */ /* 0x004fda0003f85270 */
[----:B------:R-:W-:Y:S01]  /*86a0*/  @P4 MOV R11, RZ ;  /* 0x000000ff000b4202 */ /* 0x000fe20000000f00 */
[----:B------:R-:W-:Y:S06]  /*86b0*/  @P4 BRA `(.L_x_276) ;  /* 0x0000000000104947 */ /* 0x000fec0003800000 */
.L_x_275:
[----:B------:R-:W1:Y:S02]  /*86c0*/  LDS R8, [R14] ;  /* 0x000000000e087984 */ /* 0x000e640000000800 */
[----:B-1----:R-:W-:-:S04]  /*86d0*/  FADD.FTZ R8, -R12, R8 ;  /* 0x000000080c087221 */ /* 0x002fc80000010100 */
[----:B------:R-:W-:-:S04]  /*86e0*/  FMUL.FTZ R8, R8, 1.4426950216293334961 ;  /* 0x3fb8aa3b08087820 */ /* 0x000fc80000410000 */
[----:B------:R0:W2:Y:S03]  /*86f0*/  MUFU.EX2 R11, R8 ;  /* 0x00000008000b7308 */ /* 0x0000a60000000800 */
.L_x_276:
[----:B------:R-:W-:Y:S05]  /*8700*/  BSYNC B2 ;  /* 0x0000000000027941 */ /* 0x000fea0003800000 */
.L_x_274:
[----:B--2---:R2:W-:Y:S01]  /*8710*/  STS [R14], R11 ;  /* 0x0000000b0e007388 */ /* 0x0045e20000000800 */
[----:B------:R-:W-:Y:S01]  /*8720*/  FADD.FTZ R10, R11, R10 ;  /* 0x0000000a0b0a7221 */ /* 0x000fe20000010000 */
[----:B------:R-:W-:Y:S01]  /*8730*/  VIADD R7, R7, 0x80 ;  /* 0x0000008007077836 */ /* 0x000fe20000000000 */
[----:B------:R-:W-:Y:S06]  /*8740*/  @P3 BRA `(.L_x_277) ;  /* 0xfffffffc00a03947 */ /* 0x000fec000383ffff */
.L_x_273:
[----:B------:R-:W-:Y:S05]  /*8750*/  BSYNC B1 ;  /* 0x0000000000017941 */ /* 0x000fea0003800000 */
.L_x_272:
[----:B------:R-:W-:-:S13]  /*8760*/  ISETP.GE.U32.AND P0, PT, R3, 0x180, PT ;  /* 0x000001800300780c */ /* 0x000fda0003f06070 */
[----:B------:R-:W-:Y:S05]  /*8770*/  @!P0 BRA `(.L_x_271) ;  /* 0x0000000400088947 */ /* 0x000fea0003800000 */
[----:B------:R-:W-:Y:S02]  /*8780*/  ULDC.64 UR4, c[0x0][0x2b0] ;  /* 0x0000ac0000047ab9 */ /* 0x000fe40000000a00 */
[----:B------:R-:W-:Y:S01]  /*8790*/  ISETP.NE.U32.AND P0, PT, RZ, UR4, PT ;  /* 0x00000004ff007c0c */ /* 0x000fe2000bf05070 */
[----:B------:R-:W-:Y:S02]  /*87a0*/  ULDC UR4, c[0x0][0x284] ;  /* 0x0000a10000047ab9 */ /* 0x000fe40000000800 */
[----:B------:R-:W-:Y:S01]  /*87b0*/  IMAD R20, R2, UR4, RZ ;  /* 0x0000000402147c24 */ /* 0x000fe2000f8e02ff */
[----:B------:R-:W-:-:S04]  /*87c0*/  ISETP.NE.AND.EX P0, PT, RZ, UR5, PT, P0 ;  /* 0x00000005ff007c0c */ /* 0x000fc8000bf05300 */
[----:B------:R-:W-:-:S09]  /*87d0*/  SHF.R.S32.HI R24, RZ, 0x1f, R20 ;  /* 0x0000001fff187819 */ /* 0x000fd20000011414 */
.L_x_290:
[----:B------:R-:W-:Y:S01]  /*87e0*/  SHF.R.S32.HI R5, RZ, 0x1f, R7 ;  /* 0x0000001fff057819 */ /* 0x000fe20000011407 */
[----:B------:R-:W-:Y:S01]  /*87f0*/  BSSY B1, `(.L_x_278) ;  /* 0x0000010000017945 */ /* 0x000fe20003800000 */
[C---:B0-----:R-:W-:Y:S02]  /*8800*/  IADD3 R8, P4, P5, R7.reuse, UR10, R20 ;  /* 0x0000000a07087c10 */ /* 0x041fe4000fd9e014 */
[----:B------:R-:W-:Y:S01]  /*8810*/  IADD3 R3, -R4, R7, RZ ;  /* 0x0000000704037210 */ /* 0x000fe20007ffe1ff */
[----:B------:R-:W-:Y:S01]  /*8820*/  VIADD R7, R7, 0x200 ;  /* 0x0000020007077836 */ /* 0x000fe20000000000 */
[----:B------:R-:W-:Y:S02]  /*8830*/  IADD3.X R9, R5, UR11, R24, P4, P5 ;  /* 0x0000000b05097c10 */ /* 0x000fe4000a7ea418 */
[----:B--2---:R-:W-:Y:S02]  /*8840*/  LEA R14, R3, UR38, 0x2 ;  /* 0x00000026030e7c11 */ /* 0x004fe4000f8e10ff */
[----:B------:R-:W-:Y:S01]  /*8850*/  ISETP.GE.AND P3, PT, R7, R18, PT ;  /* 0x000000120700720c */ /* 0x000fe20003f66270 */
[----:B------:R-:W-:-:S12]  /*8860*/  @!P0 BRA `(.L_x_279) ;  /* 0x0000000000108947 */ /* 0x000fd80003800000 */
[----:B------:R-:W2:Y:S02]  /*8870*/  LDG.E.U8 R3, desc[UR36][R8.64] ;  /* 0x0000002408037981 */ /* 0x000ea4000c1e1100 */
[----:B--2---:R-:W-:-:S13]  /*8880*/  ISETP.NE.AND P4, PT, R3, RZ, PT ;  /* 0x000000ff0300720c */ /* 0x004fda0003f85270 */
[----:B------:R-:W-:Y:S01]  /*8890*/  @P4 MOV R3, RZ ;  /* 0x000000ff00034202 */ /* 0x000fe20000000f00 */
[----:B------:R-:W-:Y:S06]  /*88a0*/  @P4 BRA `(.L_x_280) ;  /* 0x0000000000104947 */ /* 0x000fec0003800000 */
.L_x_279:
[----:B------:R-:W1:Y:S02]  /*88b0*/  LDS R3, [R14] ;  /* 0x000000000e037984 */ /* 0x000e640000000800 */
[----:B-1----:R-:W-:-:S04]  /*88c0*/  FADD.FTZ R3, -R12, R3 ;  /* 0x000000030c037221 */ /* 0x002fc80000010100 */
[----:B------:R-:W-:-:S06]  /*88d0*/  FMUL.FTZ R3, R3, 1.4426950216293334961 ;  /* 0x3fb8aa3b03037820 */ /* 0x000fcc0000410000 */
[----:B------:R-:W0:Y:S02]  /*88e0*/  MUFU.EX2 R3, R3 ;  /* 0x0000000300037308 */ /* 0x000e240000000800 */
.L_x_280:
[----:B------:R-:W-:Y:S05]  /*88f0*/  BSYNC B1 ;  /* 0x0000000000017941 */ /* 0x000fea0003800000 */
.L_x_278:
[----:B0-----:R0:W-:Y:S01]  /*8900*/  STS [R14], R3 ;  /* 0x000000030e007388 */ /* 0x0011e20000000800 */
[----:B------:R-:W-:Y:S01]  /*8910*/  BSSY B1, `(.L_x_281) ;  /* 0x000000b000017945 */ /* 0x000fe20003800000 */
[----:B------:R-:W-:-:S03]  /*8920*/  FADD.FTZ R10, R3, R10 ;  /* 0x0000000a030a7221 */ /* 0x000fc60000010000 */
[----:B------:R-:W-:Y:S05]  /*8930*/  @!P0 BRA `(.L_x_282) ;  /* 0x0000000000108947 */ /* 0x000fea0003800000 */
[----:B0-----:R-:W2:Y:S02]  /*8940*/  LDG.E.U8 R3, desc[UR36][R8.64+0x80] ;  /* 0x0000802408037981 */ /* 0x001ea4000c1e1100 */
[----:B--2---:R-:W-:-:S13]  /*8950*/  ISETP.NE.AND P4, PT, R3, RZ, PT ;  /* 0x000000ff0300720c */ /* 0x004fda0003f85270 */
[----:B------:R-:W-:Y:S01]  /*8960*/  @P4 IMAD.MOV.U32 R3, RZ, RZ, RZ ;  /* 0x000000ffff034224 */ /* 0x000fe200078e00ff */
[----:B------:R-:W-:Y:S06]  /*8970*/  @P4 BRA `(.L_x_283) ;  /* 0x0000000000104947 */ /* 0x000fec0003800000 */
.L_x_282:
[----:B0-----:R-:W1:Y:S02]  /*8980*/  LDS R3, [R14+0x200] ;  /* 0x000200000e037984 */ /* 0x001e640000000800 */
[----:B-1----:R-:W-:-:S04]  /*8990*/  FADD.FTZ R3, -R12, R3 ;  /* 0x000000030c037221 */ /* 0x002fc80000010100 */
[----:B------:R-:W-:-:S06]  /*89a0*/  FMUL.FTZ R3, R3, 1.4426950216293334961 ;  /* 0x3fb8aa3b03037820 */ /* 0x000fcc0000410000 */
[----:B------:R-:W0:Y:S02]  /*89b0*/  MUFU.EX2 R3, R3 ;  /* 0x0000000300037308 */ /* 0x000e240000000800 */
.L_x_283:
[----:B------:R-:W-:Y:S05]  /*89c0*/  BSYNC B1 ;  /* 0x0000000000017941 */ /* 0x000fea0003800000 */
.L_x_281:
[----:B0-----:R0:W-:Y:S01]  /*89d0*/  STS [R14+0x200], R3 ;  /* 0x000200030e007388 */ /* 0x0011e20000000800 */
[----:B------:R-:W-:Y:S01]  /*89e0*/  BSSY B1, `(.L_x_284) ;  /* 0x000000b000017945 */ /* 0x000fe20003800000 */
[----:B------:R-:W-:-:S03]  /*89f0*/  FADD.FTZ R10, R10, R3 ;  /* 0x000000030a0a7221 */ /* 0x000fc60000010000 */
[----:B------:R-:W-:Y:S05]  /*8a00*/  @!P0 BRA `(.L_x_285) ;  /* 0x0000000000108947 */ /* 0x000fea0003800000 */
[----:B0-----:R-:W2:Y:S02]  /*8a10*/  LDG.E.U8 R3, desc[UR36][R8.64+0x100] ;  /* 0x0001002408037981 */ /* 0x001ea4000c1e1100 */
[----:B--2---:R-:W-:-:S13]  /*8a20*/  ISETP.NE.AND P4, PT, R3, RZ, PT ;  /* 0x000000ff0300720c */ /* 0x004fda0003f85270 */
[----:B------:R-:W-:Y:S01]  /*8a30*/  @P4 MOV R3, RZ ;  /* 0x000000ff00034202 */ /* 0x000fe20000000f00 */
[----:B------:R-:W-:Y:S06]  /*8a40*/  @P4 BRA `(.L_x_286) ;  /* 0x0000000000104947 */ /* 0x000fec0003800000 */
.L_x_285:
[----:B0-----:R-:W1:Y:S02]  /*8a50*/  LDS R3, [R14+0x400] ;  /* 0x000400000e037984 */ /* 0x001e640000000800 */
[----:B-1----:R-:W-:-:S04]  /*8a60*/  FADD.FTZ R3, -R12, R3 ;  /* 0x000000030c037221 */ /* 0x002fc80000010100 */
[----:B------:R-:W-:-:S06]  /*8a70*/  FMUL.FTZ R3, R3, 1.4426950216293334961 ;  /* 0x3fb8aa3b03037820 */ /* 0x000fcc0000410000 */
[----:B------:R-:W0:Y:S02]  /*8a80*/  MUFU.EX2 R3, R3 ;  /* 0x0000000300037308 */ /* 0x000e240000000800 */
.L_x_286:
[----:B------:R-:W-:Y:S05]  /*8a90*/  BSYNC B1 ;  /* 0x0000000000017941 */ /* 0x000fea0003800000 */
.L_x_284:
[----:B0-----:R0:W-:Y:S01]  /*8aa0*/  STS [R14+0x400], R3 ;  /* 0x000400030e007388 */ /* 0x0011e20000000800 */
[----:B------:R-:W-:Y:S01]  /*8ab0*/  BSSY B1, `(.L_x_287) ;  /* 0x000000b000017945 */ /* 0x000fe20003800000 */
[----:B------:R-:W-:-:S03]  /*8ac0*/  FADD.FTZ R10, R10, R3 ;  /* 0x000000030a0a7221 */ /* 0x000fc60000010000 */
[----:B------:R-:W-:Y:S05]  /*8ad0*/  @!P0 BRA `(.L_x_288) ;  /* 0x0000000000108947 */ /* 0x000fea0003800000 */
[----:B------:R-:W2:Y:S02]  /*8ae0*/  LDG.E.U8 R8, desc[UR36][R8.64+0x180] ;  /* 0x0001802408087981 */ /* 0x000ea4000c1e1100 */
[----:B--2---:R-:W-:-:S13]  /*8af0*/  ISETP.NE.AND P4, PT, R8, RZ, PT ;  /* 0x000000ff0800720c */ /* 0x004fda0003f85270 */
[----:B0-----:R-:W-:Y:S01]  /*8b00*/  @P4 IMAD.MOV.U32 R3, RZ, RZ, RZ ;  /* 0x000000ffff034224 */ /* 0x001fe200078e00ff */
[----:B------:R-:W-:Y:S06]  /*8b10*/  @P4 BRA `(.L_x_289) ;  /* 0x0000000000104947 */ /* 0x000fec0003800000 */
.L_x_288:
[----:B0-----:R-:W1:Y:S02]  /*8b20*/  LDS R3, [R14+0x600] ;  /* 0x000600000e037984 */ /* 0x001e640000000800 */
[----:B-1----:R-:W-:-:S04]  /*8b30*/  FADD.FTZ R3, -R12, R3 ;  /* 0x000000030c037221 */ /* 0x002fc80000010100 */
[----:B------:R-:W-:-:S06]  /*8b40*/  FMUL.FTZ R3, R3, 1.4426950216293334961 ;  /* 0x3fb8aa3b03037820 */ /* 0x000fcc0000410000 */
[----:B------:R-:W0:Y:S02]  /*8b50*/  MUFU.EX2 R3, R3 ;  /* 0x0000000300037308 */ /* 0x000e240000000800 */
.L_x_289:
[----:B------:R-:W-:Y:S05]  /*8b60*/  BSYNC B1 ;  /* 0x0000000000017941 */ /* 0x000fea0003800000 */
.L_x_287:
[----:B0-----:R0:W-:Y:S01]  /*8b70*/  STS [R14+0x600], R3 ;  /* 0x000600030e007388 */ /* 0x0011e20000000800 */
[----:B------:R-:W-:Y:S01]  /*8b80*/  FADD.FTZ R10, R10, R3 ;  /* 0x000000030a0a7221 */ /* 0x000fe20000010000 */
[----:B------:R-:W-:Y:S06]  /*8b90*/  @!P3 BRA `(.L_x_290) ;  /* 0xfffffffc0010b947 */ /* 0x000fec000383ffff */
.L_x_271:
[----:B------:R-:W-:Y:S05]  /*8ba0*/  BSYNC B0 ;  /* 0x0000000000007941 */ /* 0x000fea0003800000 */
.L_x_270:
[----:B0-----:R-:W0:Y:S01]  /*8bb0*/  SHFL.BFLY PT, R3, R10, 0x10, 0x1f ;  /* 0x0e001f000a037f89 */ /* 0x001e2200000e0000 */
[----:B------:R-:W-:Y:S01]  /*8bc0*/  LOP3.LUT P0, R9, R23, 0x1f, RZ, 0xc0, !PT ;  /* 0x0000001f17097812 */ /* 0x000fe2000780c0ff */
[----:B------:R-:W-:-:S03]  /*8bd0*/  ULDC.U8 UR4, c[0x0][0x31c] ;  /* 0x0000c70000047ab9 */ /* 0x000fc60000000000 */
[----:B------:R-:W-:-:S09]  /*8be0*/  ISETP.GT.U32.AND P3, PT, R9, 0x3, PT ;  /* 0x000000030900780c */ /* 0x000fd20003f64070 */
[----:B--2---:R-:W2:Y:S04]  /*8bf0*/  @!P0 S2R R11, SR_CgaCtaId ;  /* 0x00000000000b8919 */ /* 0x004ea80000008800 */
[----:B------:R-:W5:Y:S01]  /*8c00*/  @!P3 S2R R15, SR_CgaCtaId ;  /* 0x00000000000fb919 */ /* 0x000f620000008800 */
[----:B0-----:R-:W-:Y:S01]  /*8c10*/  FADD.FTZ R3, R3, R10 ;  /* 0x0000000a03037221 */ /* 0x001fe20000010000 */
[----:B------:R-:W-:-:S04]  /*8c20*/  @!P0 MOV R10, 0x400 ;  /* 0x00000400000a8802 */ /* 0x000fc80000000f00 */
[----:B------:R-:W0:Y:S02]  /*8c30*/  SHFL.BFLY PT, R8, R3, 0x8, 0x1f ;  /* 0x0d001f0003087f89 */ /* 0x000e2400000e0000 */
[----:B0-----:R-:W-:Y:S01]  /*8c40*/  FADD.FTZ R8, R3, R8 ;  /* 0x0000000803087221 */ /* 0x001fe20000010000 */
[----:B------:R-:W-:-:S04]  /*8c50*/  @!P0 SHF.R.U32.HI R3, RZ, 0x3, R23 ;  /* 0x00000003ff038819 */ /* 0x000fc80000011617 */
[----:B------:R-:W0:Y:S01]  /*8c60*/  SHFL.BFLY PT, R5, R8, 0x4, 0x1f ;  /* 0x0c801f0008057f89 */ /* 0x000e2200000e0000 */
[----:B------:R-:W-:Y:S01]  /*8c70*/  @!P0 LOP3.LUT R3, R3, 0x1ffffffc, RZ, 0xc0, !PT ;  /* 0x1ffffffc03038812 */ /* 0x000fe200078ec0ff */
[----:B0-----:R-:W-:Y:S01]  /*8c80*/  FADD.FTZ R5, R8, R5 ;  /* 0x0000000508057221 */ /* 0x001fe20000010000 */
[----:B--2---:R-:W-:Y:S02]  /*8c90*/  @!P0 LEA R8, R11, R10, 0x18 ;  /* 0x0000000a0b088211 */ /* 0x004fe400078ec0ff */
[----:B------:R-:W-:Y:S02]  /*8ca0*/  @!P3 MOV R10, 0x400 ;  /* 0x00000400000ab802 */ /* 0x000fe40000000f00 */
[----:B-1----:R-:W0:Y:S01]  /*8cb0*/  SHFL.BFLY PT, R12, R5, 0x2, 0x1f ;  /* 0x0c401f00050c7f89 */ /* 0x002e2200000e0000 */
[----:B------:R-:W-:Y:S02]  /*8cc0*/  @!P0 IADD3 R8, R8, R3, RZ ;  /* 0x0000000308088210 */ /* 0x000fe40007ffe0ff */
[----:B-----5:R-:W-:-:S05]  /*8cd0*/  @!P3 LEA R10, R15, R10, 0x18 ;  /* 0x0000000a0f0ab211 */ /* 0x020fca00078ec0ff */
[----:B------:R-:W-:Y:S02]  /*8ce0*/  @!P3 IMAD R3, R9, 0x4, R10 ;  /* 0x000000040903b824 */ /* 0x000fe400078e020a */
[----:B0-----:R-:W-:-:S05]  /*8cf0*/  FADD.FTZ R12, R5, R12 ;  /* 0x0000000c050c7221 */ /* 0x001fca0000010000 */
[----:B------:R-:W0:Y:S02]  /*8d00*/  SHFL.BFLY PT, R7, R12, 0x1, 0x1f ;  /* 0x0c201f000c077f89 */ /* 0x000e2400000e0000 */
[----:B0-----:R-:W-:-:S05]  /*8d10*/  FADD.FTZ R7, R12, R7 ;  /* 0x000000070c077221 */ /* 0x001fca0000010000 */
[----:B------:R0:W-:Y:S01]  /*8d20*/  @!P0 STS [R8+0x10], R7 ;  /* 0x0000100708008388 */ /* 0x0001e20000000800 */
[----:B------:R-:W-:Y:S01]  /*8d30*/  BAR.SYNC.DEFER_BLOCKING 0x0 ;  /* 0x0000000000007b1d */ /* 0x000fe20000010000 */
[----:B------:R-:W-:Y:S02]  /*8d40*/  ISETP.NE.AND P0, PT, RZ, UR4, PT ;  /* 0x00000004ff007c0c */ /* 0x000fe4000bf05270 */
[----:B0-----:R-:W-:-:S03]  /*8d50*/  CS2R R8, SRZ ;  /* 0x0000000000087805 */ /* 0x001fc6000001ff00 */
[----:B------:R-:W0:Y:S04]  /*8d60*/  @!P3 LDS R7, [R3+0x10] ;  /* 0x000010000307b984 */ /* 0x000e280000000800 */
[----:B0-----:R-:W0:Y:S02]  /*8d70*/  SHFL.BFLY PT, R10, R7, 0x2, 0x1f ;  /* 0x0c401f00070a7f89 */ /* 0x001e2400000e0000 */
[----:B0-----:R-:W-:-:S05]  /*8d80*/  FADD.FTZ R10, R10, R7 ;  /* 0x000000070a0a7221 */ /* 0x001fca0000010000 */
[----:B------:R-:W0:Y:S02]  /*8d90*/  SHFL.BFLY PT, R5, R10, 0x1, 0x1f ;  /* 0x0c201f000a057f89 */ /* 0x000e2400000e0000 */
[----:B0-----:R-:W-:-:S06]  /*8da0*/  FADD.FTZ R5, R10, R5 ;  /* 0x000000050a057221 */ /* 0x001fcc0000010000 */
[----:B------:R-:W0:Y:S02]  /*8db0*/  SHFL.IDX PT, R5, R5, RZ, 0x1f ;  /* 0x00001fff05057589 */ /* 0x000e2400000e0000 */
[----:B0-----:R-:W-:-:S04]  /*8dc0*/  FADD.FTZ R11, R5, 9.9999999747524270788e-07 ;  /* 0x358637bd050b7421 */ /* 0x001fc80000010000 */
[----:B------:R0:W1:Y:S01]  /*8dd0*/  MUFU.RCP R14, R11 ;  /* 0x0000000b000e7308 */ /* 0x0000620000001000 */
[----:B------:R-:W-:Y:S05]  /*8de0*/  @!P0 BRA `(.L_x_291) ;  /* 0x0000000000188947 */ /* 0x000fea0003800000 */
[----:B------:R-:W2:Y:S08]  /*8df0*/  LDC R3, c[0x0][0x318] ;  /* 0x0000c600ff037b82 */ /* 0x000eb00000000800 */
[----:B------:R-:W2:Y:S08]  /*8e00*/  LDC R5, c[0x0][0x29c] ;  /* 0x0000a700ff057b82 */ /* 0x000eb00000000800 */
[----:B------:R-:W5:Y:S01]  /*8e10*/  LDC R7, c[0x0][0x284] ;  /* 0x0000a100ff077b82 */ /* 0x000f620000000800 */
[----:B--2---:R-:W-:-:S04]  /*8e20*/  IMAD R22, R22, R3, R5 ;  /* 0x0000000316167224 */ /* 0x004fc800078e0205 */
[----:B-----5:R-:W-:-:S05]  /*8e30*/  IMAD R8, R22, R7, RZ ;  /* 0x0000000716087224 */ /* 0x020fca00078e02ff */
[----:B------:R-:W-:-:S07]  /*8e40*/  SHF.R.S32.HI R9, RZ, 0x1f, R8 ;  /* 0x0000001fff097819 */ /* 0x000fce0000011408 */
.L_x_291:
[----:B------:R-:W-:Y:S01]  /*8e50*/  ULDC.64 UR6, c[0x0][0x310] ;  /* 0x0000c40000067ab9 */ /* 0x000fe20000000a00 */
[----:B------:R-:W-:Y:S01]  /*8e60*/  ULDC.64 UR8, c[0x0][0x310] ;  /* 0x0000c40000087ab9 */ /* 0x000fe20000000a00 */
[----:B------:R-:W-:Y:S04]  /*8e70*/  BSSY B0, `(.L_x_292) ;  /* 0x0000045000007945 */ /* 0x000fe80003800000 */
[----:B------:R-:W-:Y:S05]  /*8e80*/  @P1 BRA `(.L_x_293) ;  /* 0x00000004000c1947 */ /* 0x000fea0003800000 */
[----:B------:R-:W-:Y:S01]  /*8e90*/  LOP3.LUT R3, RZ, R4, RZ, 0x33, !PT ;  /* 0x00000004ff037212 */ /* 0x000fe200078e33ff */
[----:B------:R-:W-:Y:S03]  /*8ea0*/  BSSY B1, `(.L_x_294) ;  /* 0x0000016000017945 */ /* 0x000fe60003800000 */
[----:B------:R-:W-:-:S04]  /*8eb0*/  IADD3 R19, -R23, R18, R3 ;  /* 0x0000001217137210 */ /* 0x000fc80007ffe103 */
[----:B------:R-:W-:-:S04]  /*8ec0*/  LEA.HI R3, R19, 0x1, RZ, 0x19 ;  /* 0x0000000113037811 */ /* 0x000fc800078fc8ff */
[----:B------:R-:W-:-:S13]  /*8ed0*/  LOP3.LUT P1, R3, R3, 0x3, RZ, 0xc0, !PT ;  /* 0x0000000303037812 */ /* 0x000fda000782c0ff */
[----:B------:R-:W-:Y:S05]  /*8ee0*/  @!P1 BRA `(.L_x_295) ;  /* 0x0000000000449947 */ /* 0x000fea0003800000 */
.L_x_297:
[----:B-1----:R-:W-:Y:S02]  /*8ef0*/  IADD3 R7, R13, -R4, RZ ;  /* 0x800000040d077210 */ /* 0x002fe40007ffe0ff */
[----:B------:R-:W-:Y:S02]  /*8f00*/  IADD3 R3, R3, -0x1, RZ ;  /* 0xffffffff03037810 */ /* 0x000fe40007ffe0ff */
[C---:B------:R-:W-:Y:S01]  /*8f10*/  LEA R5, R7.reuse, UR38, 0x2 ;  /* 0x0000002607057c11 */ /* 0x040fe2000f8e10ff */
[----:B------:R-:W-:Y:S01]  /*8f20*/  IMAD R7, R7, 0x2, R28 ;  /* 0x0000000207077824 */ /* 0x000fe200078e021c */
[----:B------:R-:W-:-:S04]  /*8f30*/  ISETP.NE.AND P3, PT, R3, RZ, PT ;  /* 0x000000ff0300720c */ /* 0x000fc80003f65270 */
[----:B------:R-:W1:Y:S02]  /*8f40*/  LDS R5, [R5] ;  /* 0x0000000005057984 */ /* 0x000e640000000800 */
[----:B-12---:R-:W-:-:S05]  /*8f50*/  FMUL.FTZ R15, R5, R14 ;  /* 0x0000000e050f7220 */ /* 0x006fca0000410000 */
[----:B------:R-:W-:-:S05]  /*8f60*/  F2FP.F16.F32.PACK_AB R10, RZ, R15 ;  /* 0x0000000fff0a723e */ /* 0x000fca00000000ff */
[----:B------:R1:W-:Y:S01]  /*8f70*/  STS.U16 [R7], R10 ;  /* 0x0000000a07007388 */ /* 0x0003e20000000400 */
[----:B------:R-:W-:Y:S05]  /*8f80*/  @!P0 BRA `(.L_x_296) ;  /* 0x0000000000148947 */ /* 0x000fea0003800000 */
[----:B------:R-:W-:-:S04]  /*8f90*/  IADD3 R5, P1, R13, R8, RZ ;  /* 0x000000080d057210 */ /* 0x000fc80007f3e0ff */
[----:B------:R-:W-:Y:S02]  /*8fa0*/  LEA.HI.X.SX32 R12, R13, R9, 0x1, P1 ;  /* 0x000000090d0c7211 */ /* 0x000fe400008f0eff */
[----:B-1----:R-:W-:-:S04]  /*8fb0*/  LEA R10, P1, R5, UR6, 0x2 ;  /* 0x00000006050a7c11 */ /* 0x002fc8000f8210ff */
[----:B0-----:R-:W-:-:S05]  /*8fc0*/  LEA.HI.X R11, R5, UR7, R12, 0x2, P1 ;  /* 0x00000007050b7c11 */ /* 0x001fca00088f140c */
[----:B------:R2:W-:Y:S04]  /*8fd0*/  STG.E desc[UR36][R10.64], R15 ;  /* 0x0000000f0a007986 */ /* 0x0005e8000c101924 */
.L_x_296:
[----:B------:R-:W-:Y:S01]  /*8fe0*/  VIADD R13, R13, 0x80 ;  /* 0x000000800d0d7836 */ /* 0x000fe20000000000 */
[----:B------:R-:W-:Y:S06]  /*8ff0*/  @P3 BRA `(.L_x_297) ;  /* 0xfffffffc00bc3947 */ /* 0x000fec000383ffff */
.L_x_295:
[----:B------:R-:W-:Y:S05]  /*9000*/  BSYNC B1 ;  /* 0x0000000000017941 */ /* 0x000fea0003800000 */
.L_x_294:
[----:B------:R-:W-:-:S13]  /*9010*/  ISETP.GE.U32.AND P0, PT, R19, 0x180, PT ;  /* 0x000001801300780c */ /* 0x000fda0003f06070 */
[----:B------:R-:W-:Y:S05]  /*9020*/  @!P0 BRA `(.L_x_293) ;  /* 0x0000000000a48947 */ /* 0x000fea0003800000 */
[----:B------:R-:W-:Y:S01]  /*9030*/  LEA R3, R13, R27, 0x1 ;  /* 0x0000001b0d037211 */ /* 0x000fe200078e08ff */
[----:B-12---:R-:W-:Y:S01]  /*9040*/  IMAD.SHL.U32 R10, R4, 0x4, RZ ;  /* 0x00000004040a7824 */ /* 0x006fe200078e00ff */
[----:B------:R-:W-:-:S03]  /*9050*/  ISETP.NE.AND P1, PT, RZ, UR4, PT ;  /* 0x00000004ff007c0c */ /* 0x000fc6000bf25270 */
[----:B------:R-:W-:Y:S01]  /*9060*/  IMAD R3, R4, -0x2, R3 ;  /* 0xfffffffe04037824 */ /* 0x000fe200078e0203 */
[----:B------:R-:W-:-:S03]  /*9070*/  LEA R10, R13, -R10, 0x2 ;  /* 0x8000000a0d0a7211 */ /* 0x000fc600078e10ff */
[----:B------:R-:W-:Y:S01]  /*9080*/  VIADD R3, R3, UR38 ;  /* 0x0000002603037c36 */ /* 0x000fe20008000000 */
[----:B------:R-:W-:-:S07]  /*9090*/  IADD3 R5, R10, UR38, RZ ;  /* 0x000000260a057c10 */ /* 0x000fce000fffe0ff */
.L_x_298:
[----:B------:R-:W1:Y:S01]  /*90a0*/  LDS R7, [R5] ;  /* 0x0000000005077984 */ /* 0x000e620000000800 */
[----:B0-----:R-:W-:-:S04]  /*90b0*/  IADD3 R11, P0, R13, R8, RZ ;  /* 0x000000080d0b7210 */ /* 0x001fc80007f1e0ff */
[C---:B------:R-:W-:Y:S01]  /*90c0*/  LEA.HI.X.SX32 R12, R13.reuse, R9, 0x1, P0 ;  /* 0x000000090d0c7211 */ /* 0x040fe200000f0eff */
[----:B------:R-:W-:Y:S02]  /*90d0*/  VIADD R13, R13, 0x200 ;  /* 0x000002000d0d7836 */ /* 0x000fe40000000000 */
[----:B-1----:R-:W-:-:S05]  /*90e0*/  FMUL.FTZ R15, R7, R14 ;  /* 0x0000000e070f7220 */ /* 0x002fca0000410000 */
[----:B------:R-:W-:-:S04]  /*90f0*/  F2FP.F16.F32.PACK_AB R7, RZ, R15 ;  /* 0x0000000fff07723e */ /* 0x000fc800000000ff */
[----:B------:R-:W-:-:S05]  /*9100*/  PRMT R10, R7, 0x7610, R10 ;  /* 0x00007610070a7816 */ /* 0x000fca000000000a */
[----:B------:R0:W-:Y:S04]  /*9110*/  STS.U16 [R3], R10 ;  /* 0x0000000a03007388 */ /* 0x0001e80000000400 */
[----:B------:R-:W1:Y:S01]  /*9120*/  LDS R7, [R5+0x200] ;  /* 0x0002000005077984 */ /* 0x000e620000000800 */
[----:B0-----:R-:W-:-:S04]  /*9130*/  LEA R10, P0, R11, UR8, 0x2 ;  /* 0x000000080b0a7c11 */ /* 0x001fc8000f8010ff */
[----:B------:R-:W-:Y:S02]  /*9140*/  LEA.HI.X R11, R11, UR9, R12, 0x2, P0 ;  /* 0x000000090b0b7c11 */ /* 0x000fe400080f140c */
[----:B------:R-:W-:-:S03]  /*9150*/  ISETP.GE.AND P0, PT, R13, R18, PT ;  /* 0x000000120d00720c */ /* 0x000fc60003f06270 */
[----:B------:R-:W-:Y:S01]  /*9160*/  @P1 STG.E desc[UR36][R10.64], R15 ;  /* 0x0000000f0a001986 */ /* 0x000fe2000c101924 */
[----:B-1----:R-:W-:-:S05]  /*9170*/  FMUL.FTZ R19, R7, R14 ;  /* 0x0000000e07137220 */ /* 0x002fca0000410000 */
        /* <DEDUP_REMOVED lines=10> */
[----:B------:R0:W1:Y:S02]  /*9220*/  LDS R7, [R5+0x600] ;  /* 0x0006000005077984 */ /* 0x0000640000000800 */
[----:B0-----:R-:W-:Y:S02]  /*9230*/  VIADD R5, R5, 0x800 ;  /* 0x0000080005057836 */ /* 0x001fe40000000000 */
[----:B-1----:R-:W-:-:S05]  /*9240*/  FMUL.FTZ R31, R7, R14 ;  /* 0x0000000e071f7220 */ /* 0x002fca0000410000 */
[----:B------:R-:W-:Y:S01]  /*9250*/  @P1 STG.E desc[UR36][R10.64+0x600], R31 ;  /* 0x0006001f0a001986 */ /* 0x000fe2000c101924 */
[----:B------:R-:W-:-:S04]  /*9260*/  F2FP.F16.F32.PACK_AB R7, RZ, R31 ;  /* 0x0000001fff07723e */ /* 0x000fc800000000ff */
[----:B------:R-:W-:Y:S02]  /*9270*/  PRMT R12, R7, 0x7610, R12 ;  /* 0x00007610070c7816 */ /* 0x000fe4000000000c */
[----:B------:R-:W-:-:S03]  /*9280*/  IADD3 R7, R3, 0x400, RZ ;  /* 0x0000040003077810 */ /* 0x000fc60007ffe0ff */
[----:B------:R0:W-:Y:S02]  /*9290*/  STS.U16 [R3+0x300], R12 ;  /* 0x0003000c03007388 */ /* 0x0001e40000000400 */
[----:B0-----:R-:W-:Y:S01]  /*92a0*/  MOV R3, R7 ;  /* 0x0000000700037202 */ /* 0x001fe20000000f00 */
[----:B------:R-:W-:Y:S06]  /*92b0*/  @!P0 BRA `(.L_x_298) ;  /* 0xfffffffc00788947 */ /* 0x000fec000383ffff */
.L_x_293:
[----:B------:R-:W-:Y:S05]  /*92c0*/  BSYNC B0 ;  /* 0x0000000000007941 */ /* 0x000fea0003800000 */
.L_x_292:
[----:B-12---:R-:W1:Y:S01]  /*92d0*/  S2R R10, SR_CTAID.X ;  /* 0x00000000000a7919 */ /* 0x006e620000002500 */
[----:B------:R-:W2:Y:S01]  /*92e0*/  S2UR UR5, SR_CgaCtaId ;  /* 0x00000000000579c3 */ /* 0x000ea20000008800 */
[----:B------:R-:W-:Y:S01]  /*92f0*/  SHF.R.S32.HI R8, RZ, 0x1f, R25 ;  /* 0x0000001fff087819 */ /* 0x000fe20000011419 */
[----:B------:R-:W-:Y:S01]  /*9300*/  ULDC UR4, c[0x0][0x288] ;  /* 0x0000a20000047ab9 */ /* 0x000fe20000000800 */
[----:B------:R-:W-:Y:S01]  /*9310*/  SHF.R.S32.HI R31, RZ, 0x5, R0 ;  /* 0x00000005ff1f7819 */ /* 0x000fe20000011400 */
[----:B------:R-:W-:Y:S01]  /*9320*/  IMAD.U32 R61, RZ, RZ, UR4 ;  /* 0x00000004ff3d7e24 */ /* 0x000fe2000f8e00ff */
[----:B------:R-:W-:Y:S01]  /*9330*/  LEA.HI R8, R8, R25, RZ, 0x2 ;  /* 0x0000001908087211 */ /* 0x000fe200078f10ff */
[----:B------:R-:W-:Y:S01]  /*9340*/  ULDC.64 UR6, c[0x0][0x280] ;  /* 0x0000a00000067ab9 */ /* 0x000fe20000000a00 */
[----:B------:R-:W-:Y:S01]  /*9350*/  ISETP.GT.OR P1, PT, R6, 0x17, P2 ;  /* 0x000000170600780c */ /* 0x000fe20001724670 */
[----:B------:R-:W-:Y:S01]  /*9360*/  IMAD R3, R16, R61, RZ ;  /* 0x0000003d10037224 */ /* 0x000fe200078e02ff */
[----:B------:R-:W-:Y:S01]  /*9370*/  LOP3.LUT R8, R8, 0xfffffffc, RZ, 0xc0, !PT ;  /* 0xfffffffc08087812 */ /* 0x000fe200078ec0ff */
[----:B------:R-:W-:Y:S01]  /*9380*/  UMOV UR4, 0x400 ;  /* 0x0000040000047882 */ /* 0x000fe20000000000 */
[----:B------:R-:W-:Y:S01]  /*9390*/  SHF.L.U32 R19, R6, 0x3, RZ ;  /* 0x0000000306137819 */ /* 0x000fe200000006ff */
[----:B------:R-:W-:Y:S01]  /*93a0*/  UIADD3 UR4, UR4, 0x220, URZ ;  /* 0x0000022004047890 */ /* 0x000fe2000fffe03f */
[----:B------:R-:W-:Y:S01]  /*93b0*/  IADD3 R8, R25, -R8, RZ ;  /* 0x8000000819087210 */ /* 0x000fe20007ffe0ff */
[----:B------:R-:W-:Y:S01]  /*93c0*/  IMAD.U32 R63, RZ, RZ, UR7 ;  /* 0x00000007ff3f7e24 */ /* 0x000fe2000f8e00ff */
[----:B------:R-:W-:Y:S01]  /*93d0*/  BSSY B0, `(.L_x_299) ;  /* 0x000001b000007945 */ /* 0x000fe20003800000 */
[----:B----4-:R-:W-:-:S02]  /*93e0*/  CS2R R34, SRZ ;  /* 0x0000000000227805 */ /* 0x010fc4000001ff00 */
[CC--:B------:R-:W-:Y:S02]  /*93f0*/  ISETP.NE.OR P3, PT, R31.reuse, R8.reuse, P1 ;  /* 0x000000081f00720c */ /* 0x0c0fe40000f65670 */
[----:B------:R-:W-:Y:S02]  /*9400*/  CS2R R32, SRZ ;  /* 0x0000000000207805 */ /* 0x000fe4000001ff00 */
[----:B------:R-:W-:Y:S02]  /*9410*/  ISETP.NE.AND P0, PT, R31, R8, PT ;  /* 0x000000081f00720c */ /* 0x000fe40003f05270 */
[----:B------:R-:W-:Y:S01]  /*9420*/  ISETP.GT.AND P1, PT, R6, 0x17, PT ;  /* 0x000000170600780c */ /* 0x000fe20003f24270 */
[----:B--2---:R-:W-:-:S06]  /*9430*/  ULEA UR4, UR5, UR4, 0x18 ;  /* 0x0000000405047291 */ /* 0x004fcc000f8ec03f */
[----:B------:R-:W-:Y:S01]  /*9440*/  LEA R36, R6, UR4, 0x4 ;  /* 0x0000000406247c11 */ /* 0x000fe2000f8e20ff */
[--C-:B-1----:R-:W-:Y:S02]  /*9450*/  IMAD R0, R3, UR6, R10.reuse ;  /* 0x0000000603007c24 */ /* 0x102fe4000f8e020a */
[----:B------:R-:W-:Y:S02]  /*9460*/  IMAD R8, R2, R61, R10 ;  /* 0x0000003d02087224 */ /* 0x000fe400078e020a */
[----:B------:R-:W-:Y:S02]  /*9470*/  IMAD R0, R0, 0xc0, RZ ;  /* 0x000000c000007824 */ /* 0x000fe400078e02ff */
[----:B------:R-:W-:Y:S02]  /*9480*/  IMAD R12, R8, 0xc0, RZ ;  /* 0x000000c0080c7824 */ /* 0x000fe400078e02ff */
[-CC-:B------:R-:W-:Y:S02]  /*9490*/  IMAD R30, R0, R63.reuse, R19.reuse ;  /* 0x0000003f001e7224 */ /* 0x180fe400078e0213 */
[----:B------:R-:W-:-:S03]  /*94a0*/  IMAD R12, R12, R63, R19 ;  /* 0x0000003f0c0c7224 */ /* 0x000fc600078e0213 */
[----:B------:R-:W-:Y:S02]  /*94b0*/  SHF.R.S32.HI R37, RZ, 0x1f, R30 ;  /* 0x0000001fff257819 */ /* 0x000fe4000001141e */
[----:B------:R-:W-:Y:S01]  /*94c0*/  SHF.R.S32.HI R14, RZ, 0x1f, R12 ;  /* 0x0000001fff0e7819 */ /* 0x000fe2000001140c */
[----:B------:R-:W-:Y:S06]  /*94d0*/  @P3 BRA `(.L_x_300) ;  /* 0x0000000000283947 */ /* 0x000fec0003800000 */
[----:B------:R-:W-:Y:S01]  /*94e0*/  ULDC.64 UR4, c[0x0][0x240] ;  /* 0x0000900000047ab9 */ /* 0x000fe20000000a00 */
[----:B------:R-:W-:Y:S01]  /*94f0*/  IMAD.MOV.U32 R35, RZ, RZ, RZ ;  /* 0x000000ffff237224 */ /* 0x000fe200078e00ff */
[----:B------:R-:W-:-:S04]  /*9500*/  ISETP.NE.U32.AND P3, PT, RZ, UR4, PT ;  /* 0x00000004ff007c0c */ /* 0x000fc8000bf65070 */
[----:B------:R-:W-:-:S13]  /*9510*/  ISETP.NE.AND.EX P3, PT, RZ, UR5, PT, P3 ;  /* 0x00000005ff007c0c */ /* 0x000fda000bf65330 */
[----:B------:R-:W-:Y:S05]  /*9520*/  @!P3 BRA `(.L_x_301) ;  /* 0x000000000010b947 */ /* 0x000fea0003800000 */
[----:B------:R-:W1:Y:S01]  /*9530*/  LDC.64 R32, c[0x0][0x240] ;  /* 0x00009000ff207b82 */ /* 0x000e620000000a00 */
[----:B------:R-:W-:-:S04]  /*9540*/  IMAD R3, R10, 0xc0, R19 ;  /* 0x000000c00a037824 */ /* 0x000fc800078e0213 */
[----:B-1----:R-:W-:-:S06]  /*9550*/  IMAD.WIDE R32, R3, 0x2, R32 ;  /* 0x0000000203207825 */ /* 0x002fcc00078e0220 */
[----:B------:R-:W5:Y:S02]  /*9560*/  LDG.E.128 R32, desc[UR36][R32.64] ;  /* 0x0000002420207981 */ /* 0x000f64000c1e1d00 */
.L_x_301:
[----:B-----5:R1:W-:Y:S02]  /*9570*/  STS.128 [R36], R32 ;  /* 0x0000002024007388 */ /* 0x0203e40000000c00 */
.L_x_300:
[----:B------:R-:W-:Y:S05]  /*9580*/  BSYNC B0 ;  /* 0x0000000000007941 */ /* 0x000fea0003800000 */
.L_x_299:
[----:B------:R-:W-:Y:S01]  /*9590*/  BAR.SYNC.DEFER_BLOCKING 0x0 ;  /* 0x0000000000007b1d */ /* 0x000fe20000010000 */
[----:B------:R-:W-:Y:S01]  /*95a0*/  HFMA2.MMA R0, -RZ, RZ, 0, 0 ;  /* 0x00000000ff007435 */ /* 0x000fe200000001ff */
[----:B------:R-:W-:Y:S01]  /*95b0*/  IMAD.MOV.U32 R13, RZ, RZ, RZ ;  /* 0x000000ffff0d7224 */ /* 0x000fe200078e00ff */
[----:B------:R-:W-:Y:S01]  /*95c0*/  HFMA2.MMA R22, -RZ, RZ, 0, 0 ;  /* 0x00000000ff167435 */ /* 0x000fe200000001ff */
[----:B------:R-:W-:Y:S01]  /*95d0*/  MOV R24, RZ ;  /* 0x000000ff00187202 */ /* 0x000fe20000000f00 */
[----:B------:R-:W-:Y:S01]  /*95e0*/  IMAD.MOV.U32 R9, RZ, RZ, RZ ;  /* 0x000000ffff097224 */ /* 0x000fe200078e00ff */
[----:B------:R-:W-:Y:S01]  /*95f0*/  ULDC UR9, c[0x0][0x284] ;  /* 0x0000a10000097ab9 */ /* 0x000fe20000000800 */
[----:B------:R-:W-:Y:S01]  /*9600*/  ULDC UR8, c[0x0][0x288] ;  /* 0x0000a20000087ab9 */ /* 0x000fe20000000800 */
[----:B------:R-:W-:Y:S01]  /*9610*/  ULDC.64 UR6, c[0x0][0x258] ;  /* 0x0000960000067ab9 */ /* 0x000fe20000000a00 */
[----:B------:R-:W-:Y:S01]  /*9620*/  ULDC.64 UR10, c[0x0][0x250] ;  /* 0x00009400000a7ab9 */ /* 0x000fe20000000a00 */
[----:B------:R-:W-:Y:S01]  /*9630*/  BSSY B0, `(.L_x_302) ;  /* 0x00001cf000007945 */ /* 0x000fe20003800000 */
[----:B------:R-:W-:Y:S01]  /*9640*/  IMAD.MOV.U32 R5, RZ, RZ, RZ ;  /* 0x000000ffff057224 */ /* 0x000fe200078e00ff */
[----:B------:R-:W-:Y:S01]  /*9650*/  MOV R3, RZ ;  /* 0x000000ff00037202 */ /* 0x000fe20000000f00 */
[----:B------:R-:W-:Y:S01]  /*9660*/  IMAD.MOV.U32 R16, RZ, RZ, RZ ;  /* 0x000000ffff107224 */ /* 0x000fe200078e00ff */
[----:B------:R-:W-:Y:S06]  /*9670*/  @P1 BRA `(.L_x_303) ;  /* 0x0000001c00281947 */ /* 0x000fec0003800000 */
[----:B------:R-:W-:Y:S01]  /*9680*/  IADD3 R38, R31, R4, RZ ;  /* 0x000000041f267210 */ /* 0x000fe20007ffe0ff */
[----:B------:R-:W-:Y:S01]  /*9690*/  ULDC.64 UR4, c[0x0][0x250] ;  /* 0x0000940000047ab9 */ /* 0x000fe20000000a00 */
[----:B------:R-:W-:Y:S01]  /*96a0*/  VIMNMX R39, R25, R63, PT ;  /* 0x0000003f19277248 */ /* 0x000fe20003fe0100 */
[----:B------:R-:W-:Y:S01]  /*96b0*/  IMAD.U32 R60, RZ, RZ, UR4 ;  /* 0x00000004ff3c7e24 */ /* 0x000fe2000f8e00ff */
[----:B------:R-:W-:Y:S01]  /*96c0*/  MOV R55, UR5 ;  /* 0x0000000500377c02 */ /* 0x000fe20008000f00 */
[----:B------:R-:W-:Y:S01]  /*96d0*/  IMAD R7, R38, 0xc0, RZ ;  /* 0x000000c026077824 */ /* 0x000fe200078e02ff */
[----:B------:R-:W-:Y:S01]  /*96e0*/  BSSY B1, `(.L_x_304) ;  /* 0x00000bb000017945 */ /* 0x000fe20003800000 */
[----:B------:R-:W-:-:S03]  /*96f0*/  IMAD R54, R31, 0x2, R28 ;  /* 0x000000021f367824 */ /* 0x000fc600078e021c */
[----:B------:R-:W-:-:S04]  /*9700*/  IADD3 R0, P3, R12, R7, RZ ;  /* 0x000000070c007210 */ /* 0x000fc80007f7e0ff */
[----:B------:R-:W-:Y:S02]  /*9710*/  LEA.HI.X.SX32 R7, R7, R14, 0x1, P3 ;  /* 0x0000000e07077211 */ /* 0x000fe400018f0eff */
[----:B------:R-:W-:Y:S02]  /*9720*/  ISETP.GE.AND P3, PT, R38, R39, PT ;  /* 0x000000272600720c */ /* 0x000fe40003f66270 */
[----:B------:R-:W-:-:S04]  /*9730*/  LEA R20, P4, R0, R60, 0x1 ;  /* 0x0000003c00147211 */ /* 0x000fc800078808ff */
[----:B------:R-:W-:Y:S02]  /*9740*/  LEA.HI.X R21, R0, R55, R7, 0x1, P4 ;  /* 0x0000003700157211 */ /* 0x000fe400020f0c07 */
[----:B------:R-:W-:-:S05]  /*9750*/  MOV R0, RZ ;  /* 0x000000ff00007202 */ /* 0x000fca0000000f00 */
[----:B------:R-:W-:Y:S05]  /*9760*/  @P3 BRA `(.L_x_305) ;  /* 0x0000000800c83947 */ /* 0x000fea0003800000 */
[----:B------:R-:W-:Y:S01]  /*9770*/  IMAD.MOV R5, RZ, RZ, -R18 ;  /* 0x000000ffff057224 */ /* 0x000fe200078e0a12 */
[----:B------:R-:W-:Y:S01]  /*9780*/  LOP3.LUT R0, RZ, R63, RZ, 0x33, !PT ;  /* 0x0000003fff007212 */ /* 0x000fe200078e33ff */
[----:B------:R-:W2:Y:S01]  /*9790*/  LDC.64 R44, c[0x0][0x2e8] ;  /* 0x0000ba00ff2c7b82 */ /* 0x000ea20000000a00 */
[----:B------:R-:W-:Y:S01]  /*97a0*/  IMAD R16, R17, R61, R10 ;  /* 0x0000003d11107224 */ /* 0x000fe200078e020a */
[----:B------:R-:W-:Y:S01]  /*97b0*/  BSSY B2, `(.L_x_306) ;  /* 0x0000044000027945 */ /* 0x000fe20003800000 */
[----:B------:R-:W-:Y:S01]  /*97c0*/  VIMNMX R5, R0, R5, !PT ;  /* 0x0000000500057248 */ /* 0x000fe20007fe0100 */
[----:B------:R-:W-:Y:S01]  /*97d0*/  HFMA2.MMA R13, -RZ, RZ, 0, 0 ;  /* 0x00000000ff0d7435 */ /* 0x000fe200000001ff */
[----:B------:R-:W-:Y:S01]  /*97e0*/  IADD3 R0, -R4, -0x2, -R31 ;  /* 0xfffffffe04007810 */ /* 0x000fe20007ffe91f */
[----:B------:R-:W-:Y:S01]  /*97f0*/  IMAD R3, R16, 0xc0, R19 ;  /* 0x000000c010037824 */ /* 0x000fe200078e0213 */
[----:B------:R-:W-:Y:S01]  /*9800*/  MOV R7, R38 ;  /* 0x0000002600077202 */ /* 0x000fe20000000f00 */
[----:B------:R-:W-:Y:S01]  /*9810*/  IMAD.MOV.U32 R16, RZ, RZ, RZ ;  /* 0x000000ffff107224 */ /* 0x000fe200078e00ff */
[----:B------:R-:W-:Y:S01]  /*9820*/  IADD3 R46, R0, -R5, RZ ;  /* 0x80000005002e7210 */ /* 0x000fe20007ffe0ff */
[----:B------:R-:W-:Y:S01]  /*9830*/  HFMA2.MMA R5, -RZ, RZ, 0, 0 ;  /* 0x00000000ff057435 */ /* 0x000fe200000001ff */
[----:B------:R-:W-:Y:S01]  /*9840*/  IMAD.MOV.U32 R22, RZ, RZ, RZ ;  /* 0x000000ffff167224 */ /* 0x000fe200078e00ff */
[----:B------:R-:W-:Y:S01]  /*9850*/  MOV R9, RZ ;  /* 0x000000ff00097202 */ /* 0x000fe20000000f00 */
[----:B------:R-:W-:Y:S01]  /*9860*/  IMAD.MOV.U32 R24, RZ, RZ, RZ ;  /* 0x000000ffff187224 */ /* 0x000fe200078e00ff */
[----:B------:R-:W-:Y:S01]  /*9870*/  LOP3.LUT P3, RZ, R46, 0x4, RZ, 0xc0, !PT ;  /* 0x000000042eff7812 */ /* 0x000fe2000786c0ff */
[----:B------:R-:W-:-:S02]  /*9880*/  IMAD.MOV.U32 R0, RZ, RZ, RZ ;  /* 0x000000ffff007224 */ /* 0x000fc400078e00ff */
[----:B--2---:R-:W-:-:S04]  /*9890*/  IMAD.WIDE R44, R3, 0x2, R44 ;  /* 0x00000002032c7825 */ /* 0x004fc800078e022c */
[----:B------:R-:W-:-:S06]  /*98a0*/  IMAD.MOV.U32 R3, RZ, RZ, RZ ;  /* 0x000000ffff037224 */ /* 0x000fcc00078e00ff */
[----:B------:R-:W-:Y:S05]  /*98b0*/  @P3 BRA `(.L_x_307) ;  /* 0x0000000000cc3947 */ /* 0x000fea0003800000 */
[----:B------:R-:W-:Y:S01]  /*98c0*/  IMAD R5, R2, R63, RZ ;  /* 0x0000003f02057224 */ /* 0x000fe200078e02ff */
[----:B------:R-:W-:Y:S01]  /*98d0*/  SHF.R.S32.HI R0, RZ, 0x1f, R38 ;  /* 0x0000001fff007819 */ /* 0x000fe20000011426 */
[----:B------:R-:W-:-:S03]  /*98e0*/  ULDC.64 UR4, c[0x0][0x258] ;  /* 0x0000960000047ab9 */ /* 0x000fc60000000a00 */
[----:B------:R-:W-:-:S04]  /*98f0*/  IADD3 R3, P2, R5, R38, RZ ;  /* 0x0000002605037210 */ /* 0x000fc80007f5e0ff */
[----:B------:R-:W-:Y:S02]  /*9900*/  LEA.HI.X.SX32 R0, R5, R0, 0x1, P2 ;  /* 0x0000000005007211 */ /* 0x000fe400010f0eff */
[----:B---3--:R-:W-:Y:S01]  /*9910*/  LEA R40, P2, R3, UR4, 0x2 ;  /* 0x0000000403287c11 */ /* 0x008fe2000f8410ff */
[----:B------:R-:W-:-:S03]  /*9920*/  ULDC UR4, c[0x0][0x29c] ;  /* 0x0000a70000047ab9 */ /* 0x000fc60000000800 */
        /* <DEDUP_REMOVED lines=9> */
[----:B------:R-:W2:Y:S04]  /*99c0*/  LDS.U16 R0, [R54] ;  /* 0x0000000036007984 */ /* 0x000ea80000000400 */
[----:B------:R3:W5:Y:S01]  /*99d0*/  LDG.E.128 R48, desc[UR36][R42.64] ;  /* 0x000000242a307981 */ /* 0x000762000c1e1d00 */
[----:B------:R-:W-:-:S06]  /*99e0*/  UISETP.NE.AND UP0, UPT, UR4, URZ, UPT ;  /* 0x0000003f0400728c */ /* 0x000fcc000bf05270 */
[----:B------:R-:W-:Y:S01]  /*99f0*/  PLOP3.LUT P2, PT, PT, PT, UP0, 0x80, 0x0 ;  /* 0x000000000000781c */ /* 0x000fe20003f4f008 */
[----:B--2---:R-:W-:-:S12]  /*9a00*/  HADD2.F32 R0, -RZ, R0.H0_H0 ;  /* 0x20000000ff007230 */ /* 0x004fd80000004100 */
[----:B---3--:R-:W-:Y:S05]  /*9a10*/  @P2 BRA `(.L_x_308) ;  /* 0x0000000000302947 */ /* 0x008fea0003800000 */
[----:B------:R-:W-:Y:S01]  /*9a20*/  LOP3.LUT P5, RZ, R29, 0x8, RZ, 0xc0, !PT ;  /* 0x000000081dff7812 */ /* 0x000fe200078ac0ff */
[----:B------:R-:W2:-:S12]  /*9a30*/  LDS.128 R40, [R36] ;  /* 0x0000000024287984 */ /* 0x000e980000000c00 */
[----:B------:R-:W3:Y:S01]  /*9a40*/  @P5 LDG.E.128 R56, desc[UR36][R44.64] ;  /* 0x000000242c385981 */ /* 0x000ee2000c1e1d00 */
        /* <DEDUP_REMOVED lines=9> */
.L_x_308:
        /* <DEDUP_REMOVED lines=8> */
[----:B0-----:R-:W-:Y:S02]  /*9b60*/  HADD2.F32 R11, -RZ, R50.H1_H1 ;  /* 0x30000032ff0b7230 */ /* 0x001fe40000004100 */
[C---:B------:R-:W-:Y:S01]  /*9b70*/  FFMA.FTZ R22, R0.reuse, R7, RZ ;  /* 0x0000000700167223 */ /* 0x040fe200000100ff */
[--C-:B------:R-:W-:Y:S02]  /*9b80*/  HADD2.F32 R13, -RZ, R51.reuse.H0_H0 ;  /* 0x20000033ff0d7230 */ /* 0x100fe40000004100 */
[C---:B------:R-:W-:Y:S01]  /*9b90*/  FFMA.FTZ R9, R0.reuse, R9, RZ ;  /* 0x0000000900097223 */ /* 0x040fe200000100ff */
[----:B------:R-:W-:Y:S02]  /*9ba0*/  HADD2.F32 R15, -RZ, R51.H1_H1 ;  /* 0x30000033ff0f7230 */ /* 0x000fe40000004100 */
[----:B------:R-:W-:Y:S01]  /*9bb0*/  FFMA.FTZ R24, R0, R11, RZ ;  /* 0x0000000b00187223 */ /* 0x000fe200000100ff */
[----:B------:R-:W-:Y:S01]  /*9bc0*/  IADD3 R7, R38, 0x4, RZ ;  /* 0x0000000426077810 */ /* 0x000fe20007ffe0ff */
[C---:B------:R-:W-:Y:S01]  /*9bd0*/  FFMA.FTZ R13, R0.reuse, R13, RZ ;  /* 0x0000000d000d7223 */ /* 0x040fe200000100ff */
[----:B------:R-:W-:-:S07]  /*9be0*/  FFMA.FTZ R0, R0, R15, RZ ;  /* 0x0000000f00007223 */ /* 0x000fce00000100ff */
.L_x_307:
[----:B------:R-:W-:Y:S05]  /*9bf0*/  BSYNC B2 ;  /* 0x0000000000027941 */ /* 0x000fea0003800000 */
.L_x_306:
[----:B------:R-:W-:-:S13]  /*9c00*/  LOP3.LUT P3, RZ, R46, 0xfffffffc, RZ, 0xc0, !PT ;  /* 0xfffffffc2eff7812 */ /* 0x000fda000786c0ff */
[----:B------:R-:W-:Y:S05]  /*9c10*/  @!P3 BRA `(.L_x_305) ;  /* 0x00000004009cb947 */ /* 0x000fea0003800000 */
[----:B------:R-:W-:Y:S01]  /*9c20*/  ULDC UR4, c[0x0][0x29c] ;  /* 0x0000a70000047ab9 */ /* 0x000fe20000000800 */
[----:B------:R-:W-:Y:S01]  /*9c30*/  IMAD R66, R2, R63, RZ ;  /* 0x0000003f02427224 */ /* 0x000fe200078e02ff */
[----:B------:R-:W-:-:S06]  /*9c40*/  UISETP.NE.AND UP0, UPT, UR4, URZ, UPT ;  /* 0x0000003f0400728c */ /* 0x000fcc000bf05270 */
[----:B------:R-:W-:-:S13]  /*9c50*/  PLOP3.LUT P2, PT, PT, PT, UP0, 0x80, 0x0 ;  /* 0x000000000000781c */ /* 0x000fda0003f4f008 */
.L_x_311:
[----:B0-----:R-:W-:Y:S02]  /*9c60*/  SHF.R.S32.HI R11, RZ, 0x1f, R7 ;  /* 0x0000001fff0b7819 */ /* 0x001fe40000011407 */
[C---:B------:R-:W-:Y:S02]  /*9c70*/  IADD3 R15, P3, R66.reuse, R7, RZ ;  /* 0x00000007420f7210 */ /* 0x040fe40007f7e0ff */
[----:B------:R-:W-:Y:S02]  /*9c80*/  LOP3.LUT P5, RZ, R29, 0x8, RZ, 0xc0, !PT ;  /* 0x000000081dff7812 */ /* 0x000fe400078ac0ff */
[----:B---3--:R-:W-:Y:S02]  /*9c90*/  LEA.HI.X.SX32 R40, R66, R11, 0x1, P3 ;  /* 0x0000000b42287211 */ /* 0x008fe400018f0eff */
[----:B------:R-:W-:-:S04]  /*9ca0*/  LEA R46, P3, R15, UR6, 0x2 ;  /* 0x000000060f2e7c11 */ /* 0x000fc8000f8610ff */
[----:B------:R-:W-:-:S05]  /*9cb0*/  LEA.HI.X R47, R15, UR7, R40, 0x2, P3 ;  /* 0x000000070f2f7c11 */ /* 0x000fca00098f1428 */
[----:B------:R-:W3:Y:S01]  /*9cc0*/  LDG.E R11, desc[UR36][R46.64] ;  /* 0x000000242e0b7981 */ /* 0x000ee2000c1e1900 */
[----:B------:R-:W-:Y:S01]  /*9cd0*/  MOV R61, UR8 ;  /* 0x00000008003d7c02 */ /* 0x000fe20008000f00 */
[----:B------:R-:W-:Y:S01]  /*9ce0*/  IMAD.U32 R63, RZ, RZ, UR9 ;  /* 0x00000009ff3f7e24 */ /* 0x000fe2000f8e00ff */
[----:B------:R-:W-:Y:S02]  /*9cf0*/  MOV R60, UR10 ;  /* 0x0000000a003c7c02 */ /* 0x000fe40008000f00 */
[----:B------:R-:W-:Y:S01]  /*9d00*/  MOV R55, UR11 ;  /* 0x0000000b00377c02 */ /* 0x000fe20008000f00 */
[----:B---3--:R-:W-:Y:S02]  /*9d10*/  IMAD R40, R11, R61, RZ ;  /* 0x0000003d0b287224 */ /* 0x008fe400078e02ff */
        /* <DEDUP_REMOVED lines=8> */
[----:B--2---:R-:W-:Y:S02]  /*9da0*/  LEA R48, P3, R41, R60, 0x1 ;  /* 0x0000003c29307211 */ /* 0x004fe400078608ff */
[----:B------:R-:W-:-:S02]  /*9db0*/  LEA.HI.X R53, R15, R55, R42, 0x1, P4 ;  /* 0x000000370f357211 */ /* 0x000fc400020f0c2a */
[----:B------:R-:W-:-:S06]  /*9dc0*/  LEA.HI.X R49, R41, R55, R40, 0x1, P3 ;  /* 0x0000003729317211 */ /* 0x000fcc00018f0c28 */
[----:B------:R-:W5:Y:S01]  /*9dd0*/  LDG.E.128 R48, desc[UR36][R48.64] ;  /* 0x0000002430307981 */ /* 0x000f62000c1e1d00 */
[----:B------:R-:W-:Y:S05]  /*9de0*/  @P2 BRA `(.L_x_309) ;  /* 0x00000000002c2947 */ /* 0x000fea0003800000 */
[----:B------:R-:W2:Y:S04]  /*9df0*/  @P5 LDG.E.128 R56, desc[UR36][R44.64] ;  /* 0x000000242c385981 */ /* 0x000ea8000c1e1d00 */
[----:B------:R-:W0:Y:S02]  /*9e00*/  LDS.128 R40, [R36] ;  /* 0x0000000024287984 */ /* 0x000e240000000c00 */
[----:B0----5:R-:W-:Y:S01]  /*9e10*/  HFMA2.MMA R48, R48, 1, 1, R40 ;  /* 0x3c003c0030307835 */ /* 0x021fe20000000028 */
        /* <DEDUP_REMOVED lines=8> */
.L_x_309:
[----:B------:R-:W2:Y:S01]  /*9ea0*/  LDG.E R46, desc[UR36][R46.64+0x10] ;  /* 0x000010242e2e7981 */ /* 0x000ea2000c1e1900 */
[----:B------:R-:W-:Y:S02]  /*9eb0*/  IMAD.MOV.U32 R11, RZ, RZ, 0xc0 ;  /* 0x000000c0ff0b7424 */ /* 0x000fe400078e00ff */
        /* <DEDUP_REMOVED lines=11> */
[----:B------:R-:W-:Y:S01]  /*9f70*/  LEA R57, R11, R28, 0x1 ;  /* 0x0000001c0b397211 */ /* 0x000fe200078e08ff */
[----:B------:R-:W-:Y:S02]  /*9f80*/  HADD2.F32 R15, -RZ, R48.H0_H0 ;  /* 0x20000030ff0f7230 */ /* 0x000fe40000004100 */
[----:B------:R-:W-:Y:S02]  /*9f90*/  HADD2.F32 R46, -RZ, R49.H0_H0 ;  /* 0x20000031ff2e7230 */ /* 0x000fe40000004100 */
[----:B------:R-:W2:Y:S01]  /*9fa0*/  LDS.U16 R11, [R57] ;  /* 0x00000000390b7984 */ /* 0x000ea20000000400 */
[----:B0-----:R-:W-:-:S02]  /*9fb0*/  HADD2.F32 R50, -RZ, R51.H0_H0 ;  /* 0x20000033ff327230 */ /* 0x001fc40000004100 */
        /* <DEDUP_REMOVED lines=14> */
[----:B------:R-:W0:Y:S02]  /*a0a0*/  LDS.128 R68, [R36] ;  /* 0x0000000024447984 */ /* 0x000e240000000c00 */
[----:B0-----:R-:W-:Y:S01]  /*a0b0*/  HFMA2.MMA R40, R40, 1, 1, R68 ;  /* 0x3c003c0028287835 */ /* 0x001fe20000000044 */
        /* <DEDUP_REMOVED lines=8> */
.L_x_310:
[----:B------:R-:W2:Y:S01]  /*a140*/  LDS.U16 R0, [R57+0x8] ;  /* 0x0000080039007984 */ /* 0x000ea20000000400 */
[----:B------:R-:W-:Y:S02]  /*a150*/  VIADD R7, R7, 0x8 ;  /* 0x0000000807077836 */ /* 0x000fe40000000000 */
[--C-:B------:R-:W-:Y:S02]  /*a160*/  HADD2.F32 R3, -RZ, R40.reuse.H0_H0 ;  /* 0x20000028ff037230 */ /* 0x100fe40000004100 */
[----:B------:R-:W-:Y:S01]  /*a170*/  HADD2.F32 R5, -RZ, R40.H1_H1 ;  /* 0x30000028ff057230 */ /* 0x000fe20000004100 */
[----:B------:R-:W-:Y:S01]  /*a180*/  ISETP.GE.AND P3, PT, R7, R39, PT ;  /* 0x000000270700720c */ /* 0x000fe20003f66270 */
[--C-:B------:R-:W-:Y:S02]  /*a190*/  HADD2.F32 R9, -RZ, R41.reuse.H0_H0 ;  /* 0x20000029ff097230 */ /* 0x100fe40000004100 */
[----:B------:R-:W-:Y:S02]  /*a1a0*/  HADD2.F32 R13, -RZ, R42.H1_H1 ;  /* 0x3000002aff0d7230 */ /* 0x000fe40000004100 */
[----:B0-----:R-:W-:-:S02]  /*a1b0*/  HADD2.F32 R41, -RZ, R41.H1_H1 ;  /* 0x30000029ff297230 */ /* 0x001fc40000004100 */
        /* <DEDUP_REMOVED lines=13> */
.L_x_305:
[----:B------:R-:W-:Y:S05]  /*a290*/  BSYNC B1 ;  /* 0x0000000000017941 */ /* 0x000fea0003800000 */
.L_x_304:
[----:B------:R-:W-:-:S13]  /*a2a0*/  ISETP.GE.AND P3, PT, R38, R25, PT ;  /* 0x000000192600720c */ /* 0x000fda0003f66270 */
[----:B------:R-:W-:Y:S05]  /*a2b0*/  @P3 BRA `(.L_x_303) ;  /* 0x0000001000183947 */ /* 0x000fea0003800000 */
[----:B---3--:R-:W3:Y:S01]  /*a2c0*/  LDC.64 R40, c[0x0][0x2e8] ;  /* 0x0000ba00ff287b82 */ /* 0x008ee20000000a00 */
[----:B------:R-:W-:Y:S01]  /*a2d0*/  IADD3 R7, -R31, -0x2, R18 ;  /* 0xfffffffe1f077810 */ /* 0x000fe20007ffe112 */
[----:B------:R-:W-:Y:S01]  /*a2e0*/  IMAD R42, R17, R61, R10 ;  /* 0x0000003d112a7224 */ /* 0x000fe200078e020a */
[----:B------:R-:W-:Y:S02]  /*a2f0*/  BSSY B1, `(.L_x_312) ;  /* 0x0000052000017945 */ /* 0x000fe40003800000 */
[----:B------:R-:W-:Y:S01]  /*a300*/  IADD3 R7, R7, -R4, RZ ;  /* 0x8000000407077210 */ /* 0x000fe20007ffe0ff */
[----:B0-----:R-:W-:-:S03]  /*a310*/  IMAD R11, R42, 0xc0, R19 ;  /* 0x000000c02a0b7824 */ /* 0x001fc600078e0213 */
[----:B------:R-:W-:Y:S01]  /*a320*/  LOP3.LUT P3, RZ, R7, 0x4, RZ, 0xc0, !PT ;  /* 0x0000000407ff7812 */ /* 0x000fe2000786c0ff */
[----:B---3--:R-:W-:-:S12]  /*a330*/  IMAD.WIDE R40, R11, 0x2, R40 ;  /* 0x000000020b287825 */ /* 0x008fd800078e0228 */
[----:B------:R-:W-:Y:S05]  /*a340*/  @P3 BRA `(.L_x_313) ;  /* 0x0000000400303947 */ /* 0x000fea0003800000 */
[----:B------:R-:W-:Y:S01]  /*a350*/  ISETP.GE.AND P3, PT, R38, R63, PT ;  /* 0x0000003f2600720c */ /* 0x000fe20003f66270 */
[----:B------:R-:W-:-:S12]  /*a360*/  BSSY B2, `(.L_x_314) ;  /* 0x0000049000027945 */ /* 0x000fd80003800000 */
[----:B------:R-:W-:Y:S05]  /*a370*/  @!P3 BRA `(.L_x_315) ;  /* 0x00000004001cb947 */ /* 0x000fea0003800000 */
[----:B------:R-:W-:Y:S01]  /*a380*/  IABS R44, R63 ;  /* 0x0000003f002c7213 */ /* 0x000fe20000000000 */
[----:B------:R-:W-:Y:S01]  /*a390*/  ULDC.64 UR4, c[0x0][0x258] ;  /* 0x0000960000047ab9 */ /* 0x000fe20000000a00 */
[----:B------:R-:W-:Y:S01]  /*a3a0*/  MOV R42, RZ ;  /* 0x000000ff002a7202 */ /* 0x000fe20000000f00 */
[----:B------:R-:W0:Y:S01]  /*a3b0*/  LDS.U16 R54, [R54] ;  /* 0x0000000036367984 */ /* 0x000e220000000400 */
[----:B------:R-:W3:Y:S01]  /*a3c0*/  I2F.RP R39, R44 ;  /* 0x0000002c00277306 */ /* 0x000ee20000209400 */
[----:B------:R-:W-:Y:S02]  /*a3d0*/  IABS R15, R38 ;  /* 0x00000026000f7213 */ /* 0x000fe40000000000 */
[----:B------:R-:W-:Y:S02]  /*a3e0*/  ISETP.GE.AND P3, PT, R38, RZ, PT ;  /* 0x000000ff2600720c */ /* 0x000fe40003f66270 */
        /* <DEDUP_REMOVED lines=11> */
[----:B------:R-:W-:-:S05]  /*a4a0*/  @!P2 IMAD.IADD R11, R11, 0x1, -R44 ;  /* 0x000000010b0ba824 */ /* 0x000fca00078e0a2c */
[----:B------:R-:W-:-:S13]  /*a4b0*/  ISETP.GT.U32.AND P2, PT, R44, R11, PT ;  /* 0x0000000b2c00720c */ /* 0x000fda0003f44070 */
[----:B------:R-:W-:Y:S01]  /*a4c0*/  @!P2 IADD3 R11, R11, -R44, RZ ;  /* 0x8000002c0b0ba210 */ /* 0x000fe20007ffe0ff */
[----:B------:R-:W-:-:S03]  /*a4d0*/  IMAD R44, R2, R63, RZ ;  /* 0x0000003f022c7224 */ /* 0x000fc600078e02ff */
[----:B------:R-:W-:Y:S02]  /*a4e0*/  @!P3 IADD3 R11, -R11, RZ, RZ ;  /* 0x000000ff0b0bb210 */ /* 0x000fe40007ffe1ff */
[----:B------:R-:W-:-:S04]  /*a4f0*/  @!P4 LOP3.LUT R11, RZ, R63, RZ, 0x33, !PT ;  /* 0x0000003fff0bc212 */ /* 0x000fc800078e33ff */
[----:B------:R-:W-:Y:S02]  /*a500*/  SHF.R.S32.HI R15, RZ, 0x1f, R11 ;  /* 0x0000001fff0f7819 */ /* 0x000fe4000001140b */
[----:B------:R-:W-:-:S04]  /*a510*/  IADD3 R39, P2, R44, R11, RZ ;  /* 0x0000000b2c277210 */ /* 0x000fc80007f5e0ff */
[----:B------:R-:W-:Y:S02]  /*a520*/  LEA.HI.X.SX32 R44, R44, R15, 0x1, P2 ;  /* 0x0000000f2c2c7211 */ /* 0x000fe400010f0eff */
[----:B------:R-:W-:Y:S01]  /*a530*/  LEA R42, P2, R39, UR4, 0x2 ;  /* 0x00000004272a7c11 */ /* 0x000fe2000f8410ff */
[----:B------:R-:W-:-:S03]  /*a540*/  ULDC UR4, c[0x0][0x29c] ;  /* 0x0000a70000047ab9 */ /* 0x000fc60000000800 */
[----:B------:R-:W-:-:S05]  /*a550*/  LEA.HI.X R43, R39, UR5, R44, 0x2, P2 ;  /* 0x00000005272b7c11 */ /* 0x000fca00090f142c */
[----:B------:R-:W3:Y:S02]  /*a560*/  LDG.E R42, desc[UR36][R42.64] ;  /* 0x000000242a2a7981 */ /* 0x000ee4000c1e1900 */
[----:B---3--:R-:W-:-:S04]  /*a570*/  IMAD R44, R42, R61, RZ ;  /* 0x0000003d2a2c7224 */ /* 0x008fc800078e02ff */
        /* <DEDUP_REMOVED lines=8> */
[----:B0-----:R-:W-:-:S05]  /*a600*/  HADD2.F32 R11, -RZ, R54.H0_H0 ;  /* 0x20000036ff0b7230 */ /* 0x001fca0000004100 */
[----:B------:R-:W-:-:S13]  /*a610*/  PLOP3.LUT P2, PT, PT, PT, UP0, 0x80, 0x0 ;  /* 0x000000000000781c */ /* 0x000fda0003f4f008 */
[----:B------:R-:W-:Y:S05]  /*a620*/  @P2 BRA `(.L_x_316) ;  /* 0x0000000000302947 */ /* 0x000fea0003800000 */
[----:B------:R-:W-:Y:S01]  /*a630*/  LOP3.LUT P5, RZ, R29, 0x8, RZ, 0xc0, !PT ;  /* 0x000000081dff7812 */ /* 0x000fe200078ac0ff */
[----:B------:R-:W0:-:S12]  /*a640*/  LDS.128 R52, [R36] ;  /* 0x0000000024347984 */ /* 0x000e180000000c00 */
[----:B--2---:R-:W2:Y:S01]  /*a650*/  @P5 LDG.E.128 R48, desc[UR36][R40.64] ;  /* 0x0000002428305981 */ /* 0x004ea2000c1e1d00 */
        /* <DEDUP_REMOVED lines=9> */
.L_x_316:
[--C-:B-----5:R-:W-:Y:S02]  /*a6f0*/  HADD2.F32 R42, -RZ, R46.reuse.H0_H0 ;  /* 0x2000002eff2a7230 */ /* 0x120fe40000004100 */
[----:B0-2---:R-:W-:Y:S02]  /*a700*/  HADD2.F32 R21, -RZ, R46.H1_H1 ;  /* 0x3000002eff157230 */ /* 0x005fe40000004100 */
        /* <DEDUP_REMOVED lines=14> */
.L_x_315:
[----:B------:R-:W-:Y:S05]  /*a7f0*/  BSYNC B2 ;  /* 0x0000000000027941 */ /* 0x000fea0003800000 */
.L_x_314:
[----:B------:R-:W-:-:S07]  /*a800*/  VIADD R38, R38, 0x4 ;  /* 0x0000000426267836 */ /* 0x000fce0000000000 */
.L_x_313:
[----:B------:R-:W-:Y:S05]  /*a810*/  BSYNC B1 ;  /* 0x0000000000017941 */ /* 0x000fea0003800000 */
.L_x_312:
[----:B------:R-:W-:-:S13]  /*a820*/  LOP3.LUT P3, RZ, R7, 0xfffffffc, RZ, 0xc0, !PT ;  /* 0xfffffffc07ff7812 */ /* 0x000fda000786c0ff */
[----:B------:R-:W-:Y:S05]  /*a830*/  @!P3 BRA `(.L_x_303) ;  /* 0x0000000800b8b947 */ /* 0x000fea0003800000 */
[----:B------:R-:W-:Y:S01]  /*a840*/  LEA R27, R38, R27, 0x1 ;  /* 0x0000001b261b7211 */ /* 0x000fe200078e08ff */
[----:B------:R-:W-:Y:S01]  /*a850*/  IMAD.MOV.U32 R11, RZ, RZ, RZ ;  /* 0x000000ffff0b7224 */ /* 0x000fe200078e00ff */
[----:B------:R-:W-:-:S03]  /*a860*/  MOV R7, 0xc0 ;  /* 0x000000c000077802 */ /* 0x000fc60000000f00 */
[----:B------:R-:W-:Y:S02]  /*a870*/  IMAD R27, R4, -0x2, R27 ;  /* 0xfffffffe041b7824 */ /* 0x000fe400078e021b */
[----:B------:R-:W-:-:S03]  /*a880*/  IMAD R7, R38, R7, 0x300 ;  /* 0x0000030026077424 */ /* 0x000fc600078e0207 */
[----:B------:R-:W-:-:S07]  /*a890*/  IADD3 R60, R27, UR38, RZ ;  /* 0x000000261b3c7c10 */ /* 0x000fce000fffe0ff */
.L_x_323:
[----:B------:R-:W0:Y:S01]  /*a8a0*/  LDC R47, c[0x0][0x284] ;  /* 0x0000a100ff2f7b82 */ /* 0x000e220000000800 */
[----:B------:R-:W-:Y:S01]  /*a8b0*/  IADD3 R15, R7, -0x300, RZ ;  /* 0xfffffd00070f7810 */ /* 0x000fe20007ffe0ff */
[----:B------:R-:W-:Y:S01]  /*a8c0*/  BSSY B1, `(.L_x_317) ;  /* 0x0000052000017945 */ /* 0x000fe20003800000 */
[----:B------:R-:W-:Y:S02]  /*a8d0*/  IMAD.IADD R27, R60, 0x1, R11 ;  /* 0x000000013c1b7824 */ /* 0x000fe400078e020b */
[----:B--2---:R-:W-:-:S03]  /*a8e0*/  IADD3 R20, P3, R12, R15, RZ ;  /* 0x0000000f0c147210 */ /* 0x004fc60007f7e0ff */
[----:B------:R-:W2:Y:S01]  /*a8f0*/  LDC.64 R62, c[0x0][0x250] ;  /* 0x00009400ff3e7b82 */ /* 0x000ea20000000a00 */
[----:B------:R-:W-:Y:S02]  /*a900*/  LEA.HI.X.SX32 R15, R15, R14, 0x1, P3 ;  /* 0x0000000e0f0f7211 */ /* 0x000fe400018f0eff */
[----:B0-----:R-:W-:Y:S02]  /*a910*/  ISETP.GE.AND P3, PT, R38, R47, PT ;  /* 0x0000002f2600720c */ /* 0x001fe40003f66270 */
[----:B--2---:R-:W-:-:S04]  /*a920*/  LEA R44, P4, R20, R62, 0x1 ;  /* 0x0000003e142c7211 */ /* 0x004fc800078808ff */
[----:B------:R-:W-:-:S07]  /*a930*/  LEA.HI.X R45, R20, R63, R15, 0x1, P4 ;  /* 0x0000003f142d7211 */ /* 0x000fce00020f0c0f */
[----:B------:R-:W-:Y:S05]  /*a940*/  @!P3 BRA `(.L_x_318) ;  /* 0x000000040024b947 */ /* 0x000fea0003800000 */
[----:B------:R-:W-:Y:S01]  /*a950*/  IABS R42, R47 ;  /* 0x0000002f002a7213 */ /* 0x000fe20000000000 */
[----:B------:R-:W-:Y:S01]  /*a960*/  IMAD.MOV.U32 R20, RZ, RZ, RZ ;  /* 0x000000ffff147224 */ /* 0x000fe200078e00ff */
[----:B------:R-:W-:Y:S01]  /*a970*/  IABS R43, R38 ;  /* 0x00000026002b7213 */ /* 0x000fe20000000000 */
[----:B------:R-:W-:Y:S01]  /*a980*/  ULDC.64 UR4, c[0x0][0x258] ;  /* 0x0000960000047ab9 */ /* 0x000fe20000000a00 */
[----:B------:R-:W0:Y:S01]  /*a990*/  I2F.RP R39, R42 ;  /* 0x0000002a00277306 */ /* 0x000e220000209400 */
[----:B------:R-:W-:Y:S02]  /*a9a0*/  ISETP.GE.AND P3, PT, R38, RZ, PT ;  /* 0x000000ff2600720c */ /* 0x000fe40003f66270 */
[----:B------:R-:W-:-:S05]  /*a9b0*/  ISETP.NE.AND P4, PT, R47, RZ, PT ;  /* 0x000000ff2f00720c */ /* 0x000fca0003f85270 */
[----:B0-----:R-:W0:Y:S02]  /*a9c0*/  MUFU.RCP R39, R39 ;  /* 0x0000002700277308 */ /* 0x001e240000001000 */
[----:B0-----:R-:W-:-:S06]  /*a9d0*/  IADD3 R21, R39, 0xffffffe, RZ ;  /* 0x0ffffffe27157810 */ /* 0x001fcc0007ffe0ff */
[----:B------:R-:W0:Y:S02]  /*a9e0*/  F2I.FTZ.U32.TRUNC.NTZ R21, R21 ;  /* 0x0000001500157305 */ /* 0x000e24000021f000 */
[----:B0-----:R-:W-:-:S05]  /*a9f0*/  IADD3 R15, RZ, -R21, RZ ;  /* 0x80000015ff0f7210 */ /* 0x001fca0007ffe0ff */
[----:B------:R-:W-:-:S04]  /*aa00*/  IMAD R15, R15, R42, RZ ;  /* 0x0000002a0f0f7224 */ /* 0x000fc800078e02ff */
[----:B------:R-:W-:Y:S01]  /*aa10*/  IMAD.HI.U32 R15, R21, R15, R20 ;  /* 0x0000000f150f7227 */ /* 0x000fe200078e0014 */
[----:B------:R-:W-:-:S05]  /*aa20*/  MOV R20, R43 ;  /* 0x0000002b00147202 */ /* 0x000fca0000000f00 */
        /* <DEDUP_REMOVED lines=25> */
[----:B------:R-:W0:Y:S04]  /*abc0*/  LDS.U16 R15, [R27] ;  /* 0x000000001b0f7984 */ /* 0x000e280000000400 */
[----:B------:R2:W5:Y:S01]  /*abd0*/  LDG.E.128 R48, desc[UR36][R42.64] ;  /* 0x000000242a307981 */ /* 0x000562000c1e1d00 */
[----:B------:R-:W-:-:S06]  /*abe0*/  UISETP.NE.AND UP0, UPT, UR4, URZ, UPT ;  /* 0x0000003f0400728c */ /* 0x000fcc000bf05270 */
[----:B------:R-:W-:Y:S01]  /*abf0*/  PLOP3.LUT P2, PT, PT, PT, UP0, 0x80, 0x0 ;  /* 0x000000000000781c */ /* 0x000fe20003f4f008 */
[----:B0-----:R-:W-:-:S12]  /*ac00*/  HADD2.F32 R15, -RZ, R15.H0_H0 ;  /* 0x2000000fff0f7230 */ /* 0x001fd80000004100 */
[----:B--2---:R-:W-:Y:S05]  /*ac10*/  @P2 BRA `(.L_x_319) ;  /* 0x0000000000302947 */ /* 0x004fea0003800000 */
[----:B------:R-:W-:Y:S01]  /*ac20*/  LOP3.LUT P5, RZ, R29, 0x8, RZ, 0xc0, !PT ;  /* 0x000000081dff7812 */ /* 0x000fe200078ac0ff */
[----:B------:R-:W0:-:S12]  /*ac30*/  LDS.128 R52, [R36] ;  /* 0x0000000024347984 */ /* 0x000e180000000c00 */
[----:B------:R-:W2:Y:S01]  /*ac40*/  @P5 LDG.E.128 R56, desc[UR36][R40.64] ;  /* 0x0000002428385981 */ /* 0x000ea2000c1e1d00 */
        /* <DEDUP_REMOVED lines=9> */
.L_x_319:
[--C-:B-----5:R-:W-:Y:S02]  /*ace0*/  HADD2.F32 R46, -RZ, R50.reuse.H0_H0 ;  /* 0x20000032ff2e7230 */ /* 0x120fe40000004100 */
[----:B------:R-:W-:Y:S02]  /*acf0*/  HADD2.F32 R21, -RZ, R50.H1_H1 ;  /* 0x30000032ff157230 */ /* 0x000fe40000004100 */
[----:B------:R-:W-:Y:S02]  /*ad00*/  HADD2.F32 R20, -RZ, R48.H0_H0 ;  /* 0x20000030ff147230 */ /* 0x000fe40000004100 */
[C---:B------:R-:W-:Y:S01]  /*ad10*/  FFMA.FTZ R9, R15.reuse, R46, R9 ;  /* 0x0000002e0f097223 */ /* 0x040fe20000010009 */
[----:B------:R-:W-:Y:S02]  /*ad20*/  HADD2.F32 R42, -RZ, R49.H0_H0 ;  /* 0x20000031ff2a7230 */ /* 0x000fe40000004100 */
[----:B------:R-:W-:Y:S01]  /*ad30*/  FFMA.FTZ R24, R15, R21, R24 ;  /* 0x000000150f187223 */ /* 0x000fe20000010018 */
[----:B0-----:R-:W-:-:S02]  /*ad40*/  HADD2.F32 R50, -RZ, R51.H0_H0 ;  /* 0x20000033ff327230 */ /* 0x001fc40000004100 */
        /* <DEDUP_REMOVED lines=9> */
.L_x_318:
[----:B------:R-:W-:Y:S05]  /*ade0*/  BSYNC B1 ;  /* 0x0000000000017941 */ /* 0x000fea0003800000 */
.L_x_317:
[----:B------:R-:W-:Y:S01]  /*adf0*/  VIADD R39, R38, 0x4 ;  /* 0x0000000426277836 */ /* 0x000fe20000000000 */
[----:B------:R-:W-:Y:S04]  /*ae00*/  BSSY B1, `(.L_x_320) ;  /* 0x000004c000017945 */ /* 0x000fe80003800000 */
[----:B------:R-:W-:-:S13]  /*ae10*/  ISETP.GE.AND P3, PT, R39, R47, PT ;  /* 0x0000002f2700720c */ /* 0x000fda0003f66270 */
        /* <DEDUP_REMOVED lines=40> */
[----:B------:R-:W0:Y:S04]  /*b0a0*/  LDS.U16 R15, [R27+0x8] ;  /* 0x000008001b0f7984 */ /* 0x000e280000000400 */
        /* <DEDUP_REMOVED lines=17> */
.L_x_322:
        /* <DEDUP_REMOVED lines=16> */
.L_x_321:
[----:B------:R-:W-:Y:S05]  /*b2c0*/  BSYNC B1 ;  /* 0x0000000000017941 */ /* 0x000fea0003800000 */
.L_x_320:
[----:B------:R-:W-:Y:S01]  /*b2d0*/  VIADD R38, R38, 0x8 ;  /* 0x0000000826267836 */ /* 0x000fe20000000000 */
[----:B------:R-:W-:Y:S02]  /*b2e0*/  IADD3 R11, R11, 0x10, RZ ;  /* 0x000000100b0b7810 */ /* 0x000fe40007ffe0ff */
[----:B------:R-:W-:Y:S02]  /*b2f0*/  IADD3 R7, R7, 0x600, RZ ;  /* 0x0000060007077810 */ /* 0x000fe40007ffe0ff */
[----:B------:R-:W-:-:S13]  /*b300*/  ISETP.GE.AND P3, PT, R38, R25, PT ;  /* 0x000000192600720c */ /* 0x000fda0003f66270 */
[----:B------:R-:W-:Y:S05]  /*b310*/  @!P3 BRA `(.L_x_323) ;  /* 0xfffffff40060b947 */ /* 0x000fea000383ffff */
.L_x_303:
[----:B------:R-:W-:Y:S05]  /*b320*/  BSYNC B0 ;  /* 0x0000000000007941 */ /* 0x000fea0003800000 */
.L_x_302:
[----:B------:R-:W-:Y:S01]  /*b330*/  ISETP.GT.OR P0, PT, R6, 0x17, P0 ;  /* 0x000000170600780c */ /* 0x000fe20000704670 */
[----:B------:R-:W-:-:S12]  /*b340*/  BSSY B0, `(.L_x_324) ;  /* 0x0000036000007945 */ /* 0x000fd80003800000 */
[----:B------:R-:W-:Y:S05]  /*b350*/  @P0 BRA `(.L_x_325) ;  /* 0x0000000000d00947 */ /* 0x000fea0003800000 */
[----:B--2---:R-:W2:Y:S01]  /*b360*/  LDC.64 R20, c[0x0][0x250] ;  /* 0x00009400ff147b82 */ /* 0x004ea20000000a00 */
[----:B------:R-:W-:-:S04]  /*b370*/  IMAD.MOV.U32 R7, RZ, RZ, 0xc0 ;  /* 0x000000c0ff077424 */ /* 0x000fc800078e00ff */
[----:B------:R-:W-:-:S05]  /*b380*/  IMAD R7, R18, R7, -0xc0 ;  /* 0xffffff4012077424 */ /* 0x000fca00078e0207 */
[----:B------:R-:W-:-:S04]  /*b390*/  IADD3 R2, P0, R12, R7, RZ ;  /* 0x000000070c027210 */ /* 0x000fc80007f1e0ff */
[----:B------:R-:W-:Y:S02]  /*b3a0*/  LEA.HI.X.SX32 R7, R7, R14, 0x1, P0 ;  /* 0x0000000e07077211 */ /* 0x000fe400000f0eff */
[----:B--2---:R-:W-:-:S04]  /*b3b0*/  LEA R6, P0, R2, R20, 0x1 ;  /* 0x0000001402067211 */ /* 0x004fc800078008ff */
[----:B------:R-:W-:-:S05]  /*b3c0*/  LEA.HI.X R7, R2, R21, R7, 0x1, P0 ;  /* 0x0000001502077211 */ /* 0x000fca00000f0c07 */
[----:B-1----:R1:W5:Y:S01]  /*b3d0*/  LDG.E.128 R36, desc[UR36][R6.64] ;  /* 0x0000002406247981 */ /* 0x002362000c1e1d00 */
[----:B------:R-:W-:Y:S01]  /*b3e0*/  IADD3 R25, R25, -R4, RZ ;  /* 0x8000000419197210 */ /* 0x000fe20007ffe0ff */
[----:B------:R-:W-:Y:S03]  /*b3f0*/  BSSY B1, `(.L_x_326) ;  /* 0x000001a000017945 */ /* 0x000fe60003800000 */
[----:B------:R-:W-:-:S06]  /*b400*/  LEA R28, R25, R28, 0x1 ;  /* 0x0000001c191c7211 */ /* 0x000fcc00078e08ff */
[----:B------:R-:W2:Y:S02]  /*b410*/  LDS.U16 R28, [R28] ;  /* 0x000000001c1c7984 */ /* 0x000ea40000000400 */
[----:B--2---:R-:W-:Y:S01]  /*b420*/  HADD2.F32 R15, -RZ, R28.H0_H0 ;  /* 0x2000001cff0f7230 */ /* 0x004fe20000004100 */
[----:B-1----:R-:W-:Y:S06]  /*b430*/  @P2 BRA `(.L_x_327) ;  /* 0x0000000000542947 */ /* 0x002fec0003800000 */
[----:B------:R-:W-:-:S13]  /*b440*/  LOP3.LUT P3, RZ, R29, 0x8, RZ, 0xc0, !PT ;  /* 0x000000081dff7812 */ /* 0x000fda000786c0ff */
[----:B------:R-:W1:Y:S08]  /*b450*/  @P3 LDC R2, c[0x0][0x288] ;  /* 0x0000a200ff023b82 */ /* 0x000e700000000800 */
[----:B------:R-:W2:Y:S01]  /*b460*/  @P3 LDC.64 R6, c[0x0][0x2e8] ;  /* 0x0000ba00ff063b82 */ /* 0x000ea20000000a00 */
[----:B-1----:R-:W-:-:S04]  /*b470*/  @P3 IMAD R2, R17, R2, R10 ;  /* 0x0000000211023224 */ /* 0x002fc800078e020a */
[----:B0-----:R-:W-:-:S04]  /*b480*/  @P3 IMAD R11, R2, 0xc0, R19 ;  /* 0x000000c0020b3824 */ /* 0x001fc800078e0213 */
[----:B--2---:R-:W-:-:S05]  /*b490*/  @P3 IMAD.WIDE R10, R11, 0x2, R6 ;  /* 0x000000020b0a3825 */ /* 0x004fca00078e0206 */
[----:B---3--:R-:W2:Y:S01]  /*b4a0*/  @P3 LDG.E.128 R40, desc[UR36][R10.64] ;  /* 0x000000240a283981 */ /* 0x008ea2000c1e1d00 */
[----:B------:R-:W-:Y:S01]  /*b4b0*/  IMAD R7, R26, 0xc0, RZ ;  /* 0x000000c01a077824 */ /* 0x000fe200078e02ff */
[----:B-----5:R-:W-:Y:S01]  /*b4c0*/  HFMA2.MMA R36, R36, 1, 1, R32 ;  /* 0x3c003c0024247835 */ /* 0x020fe20000000020 */
[----:B------:R-:W-:Y:S01]  /*b4d0*/  HADD2 R37, R37, R33 ;  /* 0x0000002125257230 */ /* 0x000fe20000000000 */
[----:B------:R-:W-:Y:S01]  /*b4e0*/  HFMA2.MMA R38, R38, 1, 1, R34 ;  /* 0x3c003c0026267835 */ /* 0x000fe20000000022 */
[----:B------:R-:W-:Y:S01]  /*b4f0*/  HADD2 R39, R39, R35 ;  /* 0x0000002327277230 */ /* 0x000fe20000000000 */
[----:B------:R-:W-:-:S04]  /*b500*/  IADD3 R12, P0, R12, R7, RZ ;  /* 0x000000070c0c7210 */ /* 0x000fc80007f1e0ff */
[----:B------:R-:W-:Y:S02]  /*b510*/  LEA.HI.X.SX32 R7, R7, R14, 0x1, P0 ;  /* 0x0000000e07077211 */ /* 0x000fe400000f0eff */
[----:B------:R-:W-:-:S04]  /*b520*/  LEA R6, P0, R12, R20, 0x1 ;  /* 0x000000140c067211 */ /* 0x000fc800078008ff */
[----:B------:R-:W-:Y:S01]  /*b530*/  LEA.HI.X R7, R12, R21, R7, 0x1, P0 ;  /* 0x000000150c077211 */ /* 0x000fe200000f0c07 */
[----:B--2---:R-:W-:Y:S01]  /*b540*/  @P3 HFMA2.MMA R37, R37, R41, -RZ ;  /* 0x0000002925253235 */ /* 0x004fe200001000ff */
[----:B------:R-:W-:Y:S01]  /*b550*/  @P3 HMUL2 R36, R36, R40 ;  /* 0x0000002824243232 */ /* 0x000fe20000000000 */
[----:B------:R-:W-:Y:S01]  /*b560*/  @P3 HFMA2.MMA R39, R39, R43, -RZ ;  /* 0x0000002b27273235 */ /* 0x000fe200001000ff */
[----:B------:R-:W-:-:S06]  /*b570*/  @P3 HMUL2 R38, R38, R42 ;  /* 0x0000002a26263232 */ /* 0x000fcc0000000000 */
[----:B------:R1:W-:Y:S04]  /*b580*/  STG.E.128 desc[UR36][R6.64], R36 ;  /* 0x0000002406007986 */ /* 0x0003e8000c101d24 */
.L_x_327:
[----:B------:R-:W-:Y:S05]  /*b590*/  BSYNC B1 ;  /* 0x0000000000017941 */ /* 0x000fea0003800000 */
.L_x_326:
        /* <DEDUP_REMOVED lines=16> */
.L_x_325:
[----:B------:R-:W-:Y:S05]  /*b6a0*/  BSYNC B0 ;  /* 0x0000000000007941 */ /* 0x000fea0003800000 */
.L_x_324:
[----:B------:R-:W-:Y:S06]  /*b6b0*/  BAR.SYNC.DEFER_BLOCKING 0x0 ;  /* 0x0000000000007b1d */ /* 0x000fec0000010000 */
[----:B------:R-:W-:Y:S05]  /*b6c0*/  @P1 BRA `(.L_x_328) ;  /* 0x00000004000c1947 */ /* 0x000fea0003800000 */
[----:B------:R-:W-:Y:S01]  /*b6d0*/  LOP3.LUT R2, R23, 0xffffffc0, RZ, 0xc0, !PT ;  /* 0xffffffc017027812 */ /* 0x000fe200078ec0ff */
[----:B------:R-:W-:Y:S01]  /*b6e0*/  IMAD R31, R31, 0xc0, R19 ;  /* 0x000000c01f1f7824 */ /* 0x000fe200078e0213 */
[C---:B------:R-:W-:Y:S02]  /*b6f0*/  LOP3.LUT R4, R23.reuse, 0xffffffe0, RZ, 0xc0, !PT ;  /* 0xffffffe017047812 */ /* 0x040fe400078ec0ff */
[----:B------:R-:W-:Y:S02]  /*b700*/  ISETP.NE.AND P0, PT, R2, 0x40, PT ;  /* 0x000000400200780c */ /* 0x000fe40003f05270 */
[C---:B------:R-:W-:Y:S02]  /*b710*/  ISETP.GT.AND P2, PT, R23.reuse, 0x3f, PT ;  /* 0x0000003f1700780c */ /* 0x040fe40003f44270 */
[----:B------:R-:W-:Y:S02]  /*b720*/  ISETP.NE.AND P3, PT, R4, 0x20, PT ;  /* 0x000000200400780c */ /* 0x000fe40003f65270 */
[----:B------:R-:W-:-:S02]  /*b730*/  ISETP.GT.AND P4, PT, R23, 0x1f, PT ;  /* 0x0000001f1700780c */ /* 0x000fc40003f84270 */
[----:B------:R-:W-:-:S05]  /*b740*/  LEA R31, R31, UR38, 0x1 ;  /* 0x000000261f1f7c11 */ /* 0x000fca000f8e08ff */
[----:B------:R-:W-:Y:S06]  /*b750*/  @P0 BRA `(.L_x_329) ;  /* 0x0000000000140947 */ /* 0x000fec0003800000 */
[----:B-1----:R-:W-:Y:S02]  /*b760*/  F2FP.F16.F32.PACK_AB R32, R3, R16 ;  /* 0x000000100320723e */ /* 0x002fe400000000ff */
[----:B------:R-:W-:Y:S02]  /*b770*/  F2FP.F16.F32.PACK_AB R33, R22, R5 ;  /* 0x000000051621723e */ /* 0x000fe400000000ff */
[----:B------:R-:W-:Y:S02]  /*b780*/  F2FP.F16.F32.PACK_AB R34, R24, R9 ;  /* 0x000000091822723e */ /* 0x000fe400000000ff */
[----:B------:R-:W-:-:S05]  /*b790*/  F2FP.F16.F32.PACK_AB R35, R0, R13 ;  /* 0x0000000d0023723e */ /* 0x000fca00000000ff */
[----:B------:R4:W-:Y:S02]  /*b7a0*/  STS.128 [R31+-0x300], R32 ;  /* 0xfffd00201f007388 */ /* 0x0009e40000000c00 */
.L_x_329:
[----:B------:R-:W-:Y:S05]  /*b7b0*/  WARPSYNC.ALL ;  /* 0x0000000000007948 */ /* 0x000fea0003800000 */
[----:B------:R-:W-:Y:S06]  /*b7c0*/  BAR.SYNC.DEFER_BLOCKING 0x0 ;  /* 0x0000000000007b1d */ /* 0x000fec0000010000 */
[----:B------:R-:W-:Y:S04]  /*b7d0*/  BSSY B0, `(.L_x_330) ;  /* 0x0000013000007945 */ /* 0x000fe80003800000 */
[----:B------:R-:W-:Y:S05]  /*b7e0*/  @P2 BRA `(.L_x_331) ;  /* 0x0000000000442947 */ /* 0x000fea0003800000 */
[----:B-1--4-:R-:W1:Y:S02]  /*b7f0*/  LDS.128 R32, [R31] ;  /* 0x000000001f207984 */ /* 0x012e640000000c00 */
[--C-:B-1----:R-:W-:Y:S02]  /*b800*/  HADD2.F32 R7, -RZ, R32.reuse.H0_H0 ;  /* 0x20000020ff077230 */ /* 0x102fe40000004100 */
        /* <DEDUP_REMOVED lines=9> */
[----:B0-----:R-:W-:Y:S02]  /*b8a0*/  HADD2.F32 R11, -RZ, R34.H1_H1 ;  /* 0x30000022ff0b7230 */ /* 0x001fe40000004100 */
[----:B------:R-:W-:Y:S01]  /*b8b0*/  FADD.FTZ R22, R22, R33 ;  /* 0x0000002116167221 */ /* 0x000fe20000010000 */
[----:B------:R-:W-:Y:S02]  /*b8c0*/  HADD2.F32 R35, -RZ, R35.H1_H1 ;  /* 0x30000023ff237230 */ /* 0x000fe40000004100 */
[----:B------:R-:W-:Y:S01]  /*b8d0*/  FADD.FTZ R9, R9, R4 ;  /* 0x0000000409097221 */ /* 0x000fe20000010000 */
[----:B------:R-:W-:-:S02]  /*b8e0*/  FADD.FTZ R24, R24, R11 ;  /* 0x0000000b18187221 */ /* 0x000fc40000010000 */
[----:B------:R-:W-:-:S07]  /*b8f0*/  FADD.FTZ R0, R0, R35 ;  /* 0x0000002300007221 */ /* 0x000fce0000010000 */
.L_x_331:
[----:B------:R-:W-:Y:S05]  /*b900*/  BSYNC B0 ;  /* 0x0000000000007941 */ /* 0x000fea0003800000 */
.L_x_330:
[----:B------:R-:W-:Y:S06]  /*b910*/  BAR.SYNC.DEFER_BLOCKING 0x0 ;  /* 0x0000000000007b1d */ /* 0x000fec0000010000 */
[----:B------:R-:W-:Y:S04]  /*b920*/  BSSY B0, `(.L_x_332) ;  /* 0x0000007000007945 */ /* 0x000fe80003800000 */
[----:B------:R-:W-:Y:S05]  /*b930*/  @P3 BRA `(.L_x_333) ;  /* 0x0000000000143947 */ /* 0x000fea0003800000 */
[----:B-1--4-:R-:W-:Y:S02]  /*b940*/  F2FP.F16.F32.PACK_AB R32, R3, R16 ;  /* 0x000000100320723e */ /* 0x012fe400000000ff */
[----:B------:R-:W-:Y:S02]  /*b950*/  F2FP.F16.F32.PACK_AB R33, R22, R5 ;  /* 0x000000051621723e */ /* 0x000fe400000000ff */
[----:B------:R-:W-:Y:S02]  /*b960*/  F2FP.F16.F32.PACK_AB R34, R24, R9 ;  /* 0x000000091822723e */ /* 0x000fe400000000ff */
[----:B------:R-:W-:-:S05]  /*b970*/  F2FP.F16.F32.PACK_AB R35, R0, R13 ;  /* 0x0000000d0023723e */ /* 0x000fca00000000ff */
[----:B------:R1:W-:Y:S02]  /*b980*/  STS.128 [R31+-0x180], R32 ;  /* 0xfffe80201f007388 */ /* 0x0003e40000000c00 */
.L_x_333:
[----:B------:R-:W-:Y:S05]  /*b990*/  BSYNC B0 ;  /* 0x0000000000007941 */ /* 0x000fea0003800000 */
.L_x_332:
[----:B------:R-:W-:Y:S06]  /*b9a0*/  BAR.SYNC.DEFER_BLOCKING 0x0 ;  /* 0x0000000000007b1d */ /* 0x000fec0000010000 */
[----:B------:R-:W-:Y:S04]  /*b9b0*/  BSSY B0, `(.L_x_334) ;  /* 0x0000013000007945 */ /* 0x000fe80003800000 */
[----:B------:R-:W-:Y:S05]  /*b9c0*/  @P4 BRA `(.L_x_335) ;  /* 0x0000000000444947 */ /* 0x000fea0003800000 */
[----:B-1--4-:R-:W1:Y:S02]  /*b9d0*/  LDS.128 R28, [R31] ;  /* 0x000000001f1c7984 */ /* 0x012e640000000c00 */
[--C-:B-1----:R-:W-:Y:S02]  /*b9e0*/  HADD2.F32 R7, -RZ, R28.reuse.H0_H0 ;  /* 0x2000001cff077230 */ /* 0x102fe40000004100 */
[--C-:B------:R-:W-:Y:S02]  /*b9f0*/  HADD2.F32 R2, -RZ, R29.reuse.H0_H0 ;  /* 0x2000001dff027230 */ /* 0x100fe40000004100 */
[----:B------:R-:W-:Y:S02]  /*ba00*/  HADD2.F32 R28, -RZ, R28.H1_H1 ;  /* 0x3000001cff1c7230 */ /* 0x000fe40000004100 */
[----:B------:R-:W-:Y:S01]  /*ba10*/  FADD.FTZ R16, R16, R7 ;  /* 0x0000000710107221 */ /* 0x000fe20000010000 */
[----:B------:R-:W-:Y:S02]  /*ba20*/  HADD2.F32 R29, -RZ, R29.H1_H1 ;  /* 0x3000001dff1d7230 */ /* 0x000fe40000004100 */
[----:B------:R-:W-:Y:S01]  /*ba30*/  FADD.FTZ R5, R5, R2 ;  /* 0x0000000205057221 */ /* 0x000fe20000010000 */
[----:B------:R-:W-:-:S02]  /*ba40*/  HADD2.F32 R4, -RZ, R30.H0_H0 ;  /* 0x2000001eff047230 */ /* 0x000fc40000004100 */
[----:B------:R-:W-:Y:S01]  /*ba50*/  FADD.FTZ R3, R3, R28 ;  /* 0x0000001c03037221 */ /* 0x000fe20000010000 */
[----:B0-----:R-:W-:Y:S02]  /*ba60*/  HADD2.F32 R11, -RZ, R30.H1_H1 ;  /* 0x3000001eff0b7230 */ /* 0x001fe40000004100 */
[----:B------:R-:W-:Y:S01]  /*ba70*/  FADD.FTZ R22, R22, R29 ;  /* 0x0000001d16167221 */ /* 0x000fe20000010000 */
[--C-:B------:R-:W-:Y:S02]  /*ba80*/  HADD2.F32 R6, -RZ, R31.reuse.H0_H0 ;  /* 0x2000001fff067230 */ /* 0x100fe40000004100 */
[----:B------:R-:W-:Y:S01]  /*ba90*/  FADD.FTZ R9, R9, R4 ;  /* 0x0000000409097221 */ /* 0x000fe20000010000 */
[----:B------:R-:W-:Y:S02]  /*baa0*/  HADD2.F32 R15, -RZ, R31.H1_H1 ;  /* 0x3000001fff0f7230 */ /* 0x000fe40000004100 */
[----:B------:R-:W-:Y:S01]  /*bab0*/  FADD.FTZ R24, R24, R11 ;  /* 0x0000000b18187221 */ /* 0x000fe20000010000 */
[----:B------:R-:W-:-:S02]  /*bac0*/  FADD.FTZ R13, R13, R6 ;  /* 0x000000060d0d7221 */ /* 0x000fc40000010000 */
[----:B------:R-:W-:-:S07]  /*bad0*/  FADD.FTZ R0, R0, R15 ;  /* 0x0000000f00007221 */ /* 0x000fce0000010000 */
.L_x_335:
[----:B------:R-:W-:Y:S05]  /*bae0*/  BSYNC B0 ;  /* 0x0000000000007941 */ /* 0x000fea0003800000 */
.L_x_334:
[----:B------:R-:W-:Y:S06]  /*baf0*/  BAR.SYNC.DEFER_BLOCKING 0x0 ;  /* 0x0000000000007b1d */ /* 0x000fec0000010000 */
.L_x_328:
[----:B------:R-:W-:-:S05]  /*bb00*/  VIADD R23, R23, 0x1f ;  /* 0x0000001f17177836 */ /* 0x000fca0000000000 */
[----:B------:R-:W-:-:S13]  /*bb10*/  ISETP.GT.U32.OR P1, PT, R23, 0x3e, P1 ;  /* 0x0000003e1700780c */ /* 0x000fda0000f24470 */
[----:B------:R-:W-:Y:S05]  /*bb20*/  @P1 EXIT ;  /* 0x000000000000194d */ /* 0x000fea0003800000 */
[----:B------:R-:W5:Y:S02]  /*bb30*/  LDC R2, c[0x0][0x308] ;  /* 0x0000c200ff027b82 */ /* 0x000f640000000800 */
[----:B-----5:R-:W-:-:S13]  /*bb40*/  ISETP.NE.AND P0, PT, R2, 0x2, PT ;  /* 0x000000020200780c */ /* 0x020fda0003f05270 */
[----:B------:R-:W-:Y:S05]  /*bb50*/  @!P0 BRA `(.L_x_336) ;  /* 0x0000000000308947 */ /* 0x000fea0003800000 */
[----:B------:R-:W5:Y:S01]  /*bb60*/  LDC.64 R6, c[0x0][0x210] ;  /* 0x00008400ff067b82 */ /* 0x000f620000000a00 */
[----:B------:R-:W-:Y:S01]  /*bb70*/  IMAD R19, R8, 0xc0, R19 ;  /* 0x000000c008137824 */ /* 0x000fe200078e0213 */
[----:B0-----:R-:W-:Y:S02]  /*bb80*/  F2FP.F16.F32.PACK_AB R11, R3, R16 ;  /* 0x00000010030b723e */ /* 0x001fe400000000ff */
        /* <DEDUP_REMOVED lines=9> */
.L_x_336:
        /* <DEDUP_REMOVED lines=23> */
[----:B------:R-:W-:Y:S02]  /*bd90*/  LOP3.LUT R7, R3, 0xff, RZ, 0xc0, !PT ;  /* 0x000000ff03077812 */ /* 0x000fe400078ec0ff */
[----:B------:R-:W-:Y:S02]  /*bda0*/  PRMT R4, R4, 0x7710, RZ ;  /* 0x0000771004047816 */ /* 0x000fe400000000ff */
[----:B------:R-:W-:Y:S02]  /*bdb0*/  SHF.L.U64.HI R3, R7, 0x10, RZ ;  /* 0x0000001007037819 */ /* 0x000fe400000102ff */
[----:B------:R-:W-:Y:S01]  /*bdc0*/  LOP3.LUT R6, R4, 0xff, RZ, 0xc0, !PT ;  /* 0x000000ff04067812 */ /* 0x000fe200078ec0ff */
[----:B------:R-:W1:Y:S01]  /*bdd0*/  F2I.S8.NTZ R24, R24 ;  /* 0x0000001800187305 */ /* 0x000e620000202100 */
        /* <DEDUP_REMOVED lines=8> */
[----:B-1----:R-:W-:Y:S01]  /*be60*/  PRMT R24, R24, 0x8880, RZ ;  /* 0x0000888018187816 */ /* 0x002fe200000000ff */
[----:B------:R1:W5:Y:S01]  /*be70*/  F2I.S8.NTZ R5, R0 ;  /* 0x0000000000057305 */ /* 0x0003620000202100 */
[----:B------:R-:W-:-:S02]  /*be80*/  LOP3.LUT R3, R3, 0xffffff00, R4, 0xf8, !PT ;  /* 0xffffff0003037812 */ /* 0x000fc400078ef804 */
[----:B------:R-:W-:Y:S02]  /*be90*/  PRMT R2, R24, 0x7710, RZ ;  /* 0x0000771018027816 */ /* 0x000fe400000000ff */
[----:B------:R-:W-:Y:S02]  /*bea0*/  SHF.L.U32 R7, R7, 0x10, RZ ;  /* 0x0000001007077819 */ /* 0x000fe400000006ff */
[----:B0-----:R-:W-:Y:S02]  /*beb0*/  PRMT R13, R13, 0x8880, RZ ;  /* 0x000088800d0d7816 */ /* 0x001fe400000000ff */
[----:B-1----:R-:W-:Y:S02]  /*bec0*/  PRMT R0, R16, 0x7710, RZ ;  /* 0x0000771010007816 */ /* 0x002fe400000000ff */
[----:B------:R-:W-:Y:S02]  /*bed0*/  PRMT R2, R2, 0x7604, RZ ;  /* 0x0000760402027816 */ /* 0x000fe400000000ff */
[----:B------:R-:W-:-:S02]  /*bee0*/  PRMT R10, R0, 0x6540, R11 ;  /* 0x00006540000a7816 */ /* 0x000fc4000000000b */
[----:B------:R-:W-:Y:S02]  /*bef0*/  PRMT R0, R13, 0x7710, RZ ;  /* 0x000077100d007816 */ /* 0x000fe400000000ff */
[----:B------:R-:W-:Y:S02]  /*bf00*/  LOP3.LUT R3, R2, 0xffff00ff, R3, 0xf8, !PT ;  /* 0xffff00ff02037812 */ /* 0x000fe400078ef803 */
[----:B------:R-:W-:Y:S02]  /*bf10*/  PRMT R0, R0, 0x7054, RZ ;  /* 0x0000705400007816 */ /* 0x000fe400000000ff */
[----:B-----5:R-:W-:Y:S02]  /*bf20*/  PRMT R5, R5, 0x8880, RZ ;  /* 0x0000888005057816 */ /* 0x020fe400000000ff */
[----:B------:R-:W-:Y:S02]  /*bf30*/  LOP3.LUT R3, R0, 0xff00ffff, R3, 0xf8, !PT ;  /* 0xff00ffff00037812 */ /* 0x000fe400078ef803 */
[----:B------:R-:W-:-:S02]  /*bf40*/  LOP3.LUT R7, R7, 0xff00ffff, R10, 0xf8, !PT ;  /* 0xff00ffff07077812 */ /* 0x000fc400078ef80a */
[C---:B------:R-:W-:Y:S02]  /*bf50*/  IADD3 R4, P0, R8.reuse, UR4, RZ ;  /* 0x0000000408047c10 */ /* 0x040fe4000ff1e0ff */
[----:B------:R-:W-:Y:S02]  /*bf60*/  PRMT R0, R5, 0x7710, RZ ;  /* 0x0000771005007816 */ /* 0x000fe400000000ff */
[----:B------:R-:W-:Y:S02]  /*bf70*/  PRMT R2, R7, 0x4210, R6 ;  /* 0x0000421007027816 */ /* 0x000fe40000000006 */
[----:B------:R-:W-:Y:S02]  /*bf80*/  LEA.HI.X.SX32 R5, R8, UR5, 0x1, P0 ;  /* 0x0000000508057c11 */ /* 0x000fe400080f0eff */
[----:B------:R-:W-:-:S05]  /*bf90*/  PRMT R3, R3, 0x4210, R0 ;  /* 0x0000421003037816 */ /* 0x000fca0000000000 */
[----:B------:R-:W-:Y:S01]  /*bfa0*/  STG.E.64 desc[UR36][R4.64], R2 ;  /* 0x0000000204007986 */ /* 0x000fe2000c101b24 */
[----:B------:R-:W-:Y:S05]  /*bfb0*/  EXIT ;  /* 0x000000000000794d */ /* 0x000fea0003800000 */
.L_x_196:
[----:B------:R-:W-:Y:S01]  /*bfc0*/  MOV R12, 0x10 ;  /* 0x00000010000c7802 */ /* 0x000fe20000000f00 */
[----:B------:R-:W-:Y:S01]  /*bfd0*/  IMAD.MOV.U32 R11, RZ, RZ, 0x1f ;  /* 0x0000001fff0b7424 */ /* 0x000fe200078e00ff */
[----:B------:R-:W-:-:S07]  /*bfe0*/  MOV R15, 0xffffffff ;  /* 0xffffffff000f7802 */ /* 0x000fce0000000f00 */
[----:B-1----:R-:W-:Y:S05]  /*bff0*/  WARPSYNC.COLLECTIVE R15, `(.L_x_337) ;  /* 0x000000000f087348 */ /* 0x002fea0003c00000 */
[----:B------:R0:W2:Y:S02]  /*c000*/  SHFL.BFLY P6, R14, R13, R12, R11 ;  /* 0x0c00000c0d0e7389 */ /* 0x0000a400000c000b */
[----:B012---:R-:W-:Y:S01]  /*c010*/  ENDCOLLECTIVE ;  /* 0x000000000000791b */ /* 0x007fe20003800000 */
.L_x_337:
[----:B------:R-:W-:Y:S02]  /*c020*/  IMAD.MOV.U32 R12, RZ, RZ, 0x8 ;  /* 0x00000008ff0c7424 */ /* 0x000fe400078e00ff */
[----:B------:R-:W-:-:S05]  /*c030*/  FADD.FTZ R0, R13, R14 ;  /* 0x0000000e0d007221 */ /* 0x000fca0000010000 */
[----:B------:R-:W-:-:S07]  /*c040*/  MOV R13, R0 ;  /* 0x00000000000d7202 */ /* 0x000fce0000000f00 */
[----:B------:R-:W-:Y:S05]  /*c050*/  WARPSYNC.COLLECTIVE R15, `(.L_x_338) ;  /* 0x000000000f087348 */ /* 0x000fea0003c00000 */
[----:B------:R0:W1:Y:S02]  /*c060*/  SHFL.BFLY P6, R14, R13, R12, R11 ;  /* 0x0c00000c0d0e7389 */ /* 0x00006400000c000b */
[----:B01----:R-:W-:Y:S01]  /*c070*/  ENDCOLLECTIVE ;  /* 0x000000000000791b */ /* 0x003fe20003800000 */
.L_x_338:
[----:B------:R-:W-:Y:S01]  /*c080*/  MOV R12, 0x4 ;  /* 0x00000004000c7802 */ /* 0x000fe20000000f00 */
[----:B------:R-:W-:-:S05]  /*c090*/  FADD.FTZ R3, R0, R14 ;  /* 0x0000000e00037221 */ /* 0x000fca0000010000 */
[----:B------:R-:W-:-:S07]  /*c0a0*/  MOV R13, R3 ;  /* 0x00000003000d7202 */ /* 0x000fce0000000f00 */
[----:B------:R-:W-:Y:S05]  /*c0b0*/  WARPSYNC.COLLECTIVE R15, `(.L_x_339) ;  /* 0x000000000f087348 */ /* 0x000fea0003c00000 */
[----:B------:R0:W1:Y:S02]  /*c0c0*/  SHFL.BFLY P6, R14, R13, R12, R11 ;  /* 0x0c00000c0d0e7389 */ /* 0x00006400000c000b */
[----:B01----:R-:W-:Y:S01]  /*c0d0*/  ENDCOLLECTIVE ;  /* 0x000000000000791b */ /* 0x003fe20003800000 */
.L_x_339:
[----:B------:R-:W-:Y:S01]  /*c0e0*/  MOV R12, 0x2 ;  /* 0x00000002000c7802 */ /* 0x000fe20000000f00 */
[----:B------:R-:W-:-:S04]  /*c0f0*/  FADD.FTZ R4, R3, R14 ;  /* 0x0000000e03047221 */ /* 0x000fc80000010000 */
[----:B------:R-:W-:-:S07]  /*c100*/  IMAD.MOV.U32 R13, RZ, RZ, R4 ;  /* 0x000000ffff0d7224 */ /* 0x000fce00078e0004 */
[----:B------:R-:W-:Y:S05]  /*c110*/  WARPSYNC.COLLECTIVE R15, `(.L_x_340) ;  /* 0x000000000f087348 */ /* 0x000fea0003c00000 */
[----:B------:R0:W1:Y:S02]  /*c120*/  SHFL.BFLY P6, R14, R13, R12, R11 ;  /* 0x0c00000c0d0e7389 */ /* 0x00006400000c000b */
[----:B01----:R-:W-:Y:S01]  /*c130*/  ENDCOLLECTIVE ;  /* 0x000000000000791b */ /* 0x003fe20003800000 */
.L_x_340:
[----:B------:R-:W-:Y:S02]  /*c140*/  IMAD.MOV.U32 R12, RZ, RZ, 0x1 ;  /* 0x00000001ff0c7424 */ /* 0x000fe400078e00ff */
[----:B------:R-:W-:-:S05]  /*c150*/  FADD.FTZ R5, R4, R14 ;  /* 0x0000000e04057221 */ /* 0x000fca0000010000 */
[----:B------:R-:W-:-:S07]  /*c160*/  MOV R13, R5 ;  /* 0x00000005000d7202 */ /* 0x000fce0000000f00 */
[----:B------:R-:W-:Y:S05]  /*c170*/  WARPSYNC.COLLECTIVE R15, `(.L_x_341) ;  /* 0x000000000f087348 */ /* 0x000fea0003c00000 */
[----:B------:R0:W1:Y:S02]  /*c180*/  SHFL.BFLY P6, R14, R13, R12, R11 ;  /* 0x0c00000c0d0e7389 */ /* 0x00006400000c000b */
[----:B01----:R-:W-:Y:S01]  /*c190*/  ENDCOLLECTIVE ;  /* 0x000000000000791b */ /* 0x003fe20003800000 */
.L_x_341:
[----:B------:R-:W-:Y:S05]  /*c1a0*/  BRA `(.L_x_342) ;  /* 0xffffff6c002c7947 */ /* 0x000fea000383ffff */
.L_x_265:
[----:B------:R-:W-:Y:S01]  /*c1b0*/  BSSY B1, `(.L_x_343) ;  /* 0x0000007000017945 */ /* 0x000fe20003800000 */
[----:B------:R-:W-:Y:S01]  /*c1c0*/  MOV R12, 0x1 ;  /* 0x00000001000c7802 */ /* 0x000fe20000000f00 */
[----:B-12---:R-:W-:Y:S01]  /*c1d0*/  IMAD.MOV.U32 R15, RZ, RZ, -0x1 ;  /* 0xffffffffff0f7424 */ /* 0x006fe200078e00ff */
[----:B------:R-:W-:-:S07]  /*c1e0*/  MOV R11, 0x1f ;  /* 0x0000001f000b7802 */ /* 0x000fce0000000f00 */
[----:B---34-:R-:W-:Y:S05]  /*c1f0*/  WARPSYNC.COLLECTIVE R15, `(.L_x_344) ;  /* 0x000000000f087348 */ /* 0x018fea0003c00000 */
[----:B------:R0:W1:Y:S02]  /*c200*/  SHFL.BFLY P6, R14, R13, R12, R11 ;  /* 0x0c00000c0d0e7389 */ /* 0x00006400000c000b */
[----:B01-34-:R-:W-:Y:S01]  /*c210*/  ENDCOLLECTIVE ;  /* 0x000000000000791b */ /* 0x01bfe20003800000 */
.L_x_344:
[----:B------:R-:W-:Y:S05]  /*c220*/  BSYNC B1 ;  /* 0x0000000000017941 */ /* 0x000fea0003800000 */
.L_x_343:
[----:B------:R-:W-:Y:S05]  /*c230*/  BRA `(.L_x_345) ;  /* 0xffffffbc006c7947 */ /* 0x000fea000383ffff */
.L_x_269:
[----:B-1----:R-:W-:Y:S01]  /*c240*/  HFMA2.MMA R12, -RZ, RZ, 0, 9.5367431640625e-07 ;  /* 0x00000010ff0c7435 */ /* 0x002fe200000001ff */
[----:B------:R-:W-:Y:S01]  /*c250*/  BSSY B0, `(.L_x_346) ;  /* 0x0000007000007945 */ /* 0x000fe20003800000 */
[----:B0-----:R-:W-:Y:S01]  /*c260*/  MOV R13, R0 ;  /* 0x00000000000d7202 */ /* 0x001fe20000000f00 */
[----:B------:R-:W-:Y:S01]  /*c270*/  IMAD.MOV.U32 R11, RZ, RZ, 0x1f ;  /* 0x0000001fff0b7424 */ /* 0x000fe200078e00ff */
[----:B------:R-:W-:-:S07]  /*c280*/  MOV R15, 0xffffffff ;  /* 0xffffffff000f7802 */ /* 0x000fce0000000f00 */
[----:B---34-:R-:W-:Y:S05]  /*c290*/  WARPSYNC.COLLECTIVE R15, `(.L_x_347) ;  /* 0x000000000f087348 */ /* 0x018fea0003c00000 */
[----:B------:R0:W1:Y:S02]  /*c2a0*/  SHFL.BFLY P6, R14, R13, R12, R11 ;  /* 0x0c00000c0d0e7389 */ /* 0x00006400000c000b */
[----:B01-34-:R-:W-:Y:S01]  /*c2b0*/  ENDCOLLECTIVE ;  /* 0x000000000000791b */ /* 0x01bfe20003800000 */
.L_x_347:
[----:B------:R-:W-:Y:S05]  /*c2c0*/  BSYNC B0 ;  /* 0x0000000000007941 */ /* 0x000fea0003800000 */
.L_x_346:
[----:B------:R-:W-:Y:S01]  /*c2d0*/  HFMA2.MMA R12, -RZ, RZ, 0, 4.76837158203125e-07 ;  /* 0x00000008ff0c7435 */ /* 0x000fe200000001ff */
[----:B------:R-:W-:Y:S01]  /*c2e0*/  FMNMX.FTZ R13, R14, R0, !PT ;  /* 0x000000000e0d7209 */ /* 0x000fe20007810000 */
[----:B------:R-:W-:Y:S01]  /*c2f0*/  IMAD.MOV.U32 R11, RZ, RZ, 0x1f ;  /* 0x0000001fff0b7424 */ /* 0x000fe200078e00ff */
[----:B------:R-:W-:-:S08]  /*c300*/  MOV R15, 0xffffffff ;  /* 0xffffffff000f7802 */ /* 0x000fd00000000f00 */
[----:B------:R-:W-:Y:S05]  /*c310*/  WARPSYNC.COLLECTIVE R15, `(.L_x_348) ;  /* 0x000000000f087348 */ /* 0x000fea0003c00000 */
[----:B------:R0:W1:Y:S02]  /*c320*/  SHFL.BFLY P6, R14, R13, R12, R11 ;  /* 0x0c00000c0d0e7389 */ /* 0x00006400000c000b */
[----:B01----:R-:W-:Y:S01]  /*c330*/  ENDCOLLECTIVE ;  /* 0x000000000000791b */ /* 0x003fe20003800000 */
.L_x_348:
[----:B------:R-:W-:Y:S01]  /*c340*/  IMAD.MOV.U32 R12, RZ, RZ, 0x4 ;  /* 0x00000004ff0c7424 */ /* 0x000fe200078e00ff */
[----:B------:R-:W-:-:S04]  /*c350*/  FMNMX.FTZ R3, R13, R14, !PT ;  /* 0x0000000e0d037209 */ /* 0x000fc80007810000 */
[----:B------:R-:W-:-:S07]  /*c360*/  MOV R13, R3 ;  /* 0x00000003000d7202 */ /* 0x000fce0000000f00 */
[----:B------:R-:W-:Y:S05]  /*c370*/  WARPSYNC.COLLECTIVE R15, `(.L_x_349) ;  /* 0x000000000f087348 */ /* 0x000fea0003c00000 */
[----:B------:R0:W1:Y:S02]  /*c380*/  SHFL.BFLY P6, R14, R13, R12, R11 ;  /* 0x0c00000c0d0e7389 */ /* 0x00006400000c000b */
[----:B01----:R-:W-:Y:S01]  /*c390*/  ENDCOLLECTIVE ;  /* 0x000000000000791b */ /* 0x003fe20003800000 */
.L_x_349:
[----:B------:R-:W-:Y:S01]  /*c3a0*/  HFMA2.MMA R12, -RZ, RZ, 0, 1.1920928955078125e-07 ;  /* 0x00000002ff0c7435 */ /* 0x000fe200000001ff */
[----:B------:R-:W-:-:S04]  /*c3b0*/  FMNMX.FTZ R5, R3, R14, !PT ;  /* 0x0000000e03057209 */ /* 0x000fc80007810000 */
[----:B------:R-:W-:-:S07]  /*c3c0*/  MOV R13, R5 ;  /* 0x00000005000d7202 */ /* 0x000fce0000000f00 */
[----:B------:R-:W-:Y:S05]  /*c3d0*/  WARPSYNC.COLLECTIVE R15, `(.L_x_350) ;  /* 0x000000000f087348 */ /* 0x000fea0003c00000 */
[----:B------:R0:W1:Y:S02]  /*c3e0*/  SHFL.BFLY P6, R14, R13, R12, R11 ;  /* 0x0c00000c0d0e7389 */ /* 0x00006400000c000b */
[----:B01----:R-:W-:Y:S01]  /*c3f0*/  ENDCOLLECTIVE ;  /* 0x000000000000791b */ /* 0x003fe20003800000 */
.L_x_350:
[----:B------:R-:W-:Y:S05]  /*c400*/  BRA `(.L_x_351) ;  /* 0xffffffbc00b47947 */ /* 0x000fea000383ffff */
.L_x_352:
        /* <DEDUP_REMOVED lines=15> */
.L_x_4239:


//--------------------- .text._ZN4mmha33masked_multihead_attention_kernelItLi192ELi256ELi4ELi32ELi64ELb1ELb1EEEv26Multihead_attention_paramsIT_XT5_EE --------------------------
	.section	.text._ZN4mmha33masked_multihead_attention_kernelItLi192ELi256ELi4ELi32ELi64ELb1ELb1EEEv26Multihead_attention_paramsIT_XT5_EE,"ax",@progbits
	.align	128
        .global         _ZN4mmha33masked_multihead_attention_kernelItLi192ELi256ELi4ELi32ELi64ELb1ELb1EEEv26Multihead_attention_paramsIT_XT5_EE
        .type           _ZN4mmha33masked_multihead_attention_kernelItLi192ELi256ELi4ELi32ELi64ELb1ELb1EEEv26Multihead_attention_paramsIT_XT5_EE,@function
        .size           _ZN4mmha33masked_multihead_attention_kernelItLi192ELi256ELi4ELi32ELi64ELb1ELb1EEEv26Multihead_attention_paramsIT_XT5_EE,(.L_x_4240 - _ZN4mmha33masked_multihead_attention_kernelItLi192ELi256ELi4ELi32ELi64ELb1ELb1EEEv26Multihead_attention_paramsIT_XT5_EE)
        .other          _ZN4mmha33masked_multihead_attention_kernelItLi192ELi256ELi4ELi32ELi64ELb1ELb1EEEv26Multihead_attention_paramsIT_XT5_EE,@"STO_CUDA_ENTRY STV_DEFAULT"
_ZN4mmha33masked_multihead_attention_kernelItLi192ELi256ELi4ELi32ELi64ELb1ELb1EEEv26Multihead_attention_paramsIT_XT5_EE:
.text._ZN4mmha33masked_multihead_attention_kernelItLi192ELi256ELi4ELi32ELi64ELb1ELb1EEEv26Multihead_attention_paramsIT_XT5_EE:
        /* <DEDUP_REMOVED lines=12> */
.L_x_353:
[----:B------:R-:W0:Y:S01]  /*00c0*/  LDC R9, c[0x0][0x280] ;  /* 0x0000a000ff097b82 */ /* 0x000e220000000800 */
[----:B------:R-:W-:-:S07]  /*00d0*/  MOV R26, RZ ;  /* 0x000000ff001a7202 */ /* 0x000fce0000000f00 */
[----:B------:R-:W1:Y:S08]  /*00e0*/  LDC.64 R10, c[0x0][0x2f0] ;  /* 0x0000bc00ff0a7b82 */ /* 0x000e700000000a00 */
[----:B------:R-:W2:Y:S01]  /*00f0*/  LDC R29, c[0x0][0x29c] ;  /* 0x0000a700ff1d7b82 */ /* 0x000ea20000000800 */
[----:B------:R-:W3:Y:S01]  /*0100*/  S2R R24, SR_TID.X ;  /* 0x0000000000187919 */ /* 0x000ee20000002100 */
[----:B------:R-:W-:Y:S01]  /*0110*/  ULDC UR5, c[0x0][0x288] ;  /* 0x0000a20000057ab9 */ /* 0x000fe20000000800 */
[----:B0-----:R-:W-:Y:S01]  /*0120*/  IABS R5, R9 ;  /* 0x0000000900057213 */ /* 0x001fe20000000000 */
[----:B------:R-:W0:Y:S04]  /*0130*/  S2R R25, SR_CTAID.X ;  /* 0x0000000000197919 */ /* 0x000e280000002500 */
[----:B------:R-:W4:Y:S01]  /*0140*/  S2UR UR38, SR_CgaCtaId ;  /* 0x00000000002679c3 */ /* 0x000f220000008800 */
[----:B------:R-:W3:Y:S01]  /*0150*/  I2F.RP R0, R5 ;  /* 0x0000000500007306 */ /* 0x000ee20000209400 */
[----:B-1----:R-:W-:-:S06]  /*0160*/  ISETP.NE.U32.AND P0, PT, R10, RZ, PT ;  /* 0x000000ff0a00720c */ /* 0x002fcc0003f05070 */
[----:B------:R-:W1:Y:S01]  /*0170*/  LDC.64 R16, c[0x0][0x2a8] ;  /* 0x0000aa00ff107b82 */ /* 0x000e620000000a00 */
[----:B------:R-:W-:-:S04]  /*0180*/  ISETP.NE.AND.EX P0, PT, R11, RZ, PT, P0 ;  /* 0x000000ff0b00720c */ /* 0x000fc80003f05300 */
[----:B--2---:R-:W-:Y:S01]  /*0190*/  ISETP.EQ.AND P3, PT, R29, RZ, P0 ;  /* 0x000000ff1d00720c */ /* 0x004fe20000762270 */
[----:B---3--:R-:W2:Y:S02]  /*01a0*/  MUFU.RCP R0, R0 ;  /* 0x0000000000007308 */ /* 0x008ea40000001000 */
[----:B--2---:R-:W-:-:S06]  /*01b0*/  VIADD R2, R0, 0xffffffe ;  /* 0x0ffffffe00027836 */ /* 0x004fcc0000000000 */
[----:B------:R2:W3:Y:S02]  /*01c0*/  F2I.FTZ.U32.TRUNC.NTZ R3, R2 ;  /* 0x0000000200037305 */ /* 0x0004e4000021f000 */
[----:B--2---:R-:W-:Y:S01]  /*01d0*/  HFMA2.MMA R2, -RZ, RZ, 0, 0 ;  /* 0x00000000ff027435 */ /* 0x004fe200000001ff */
[----:B---3--:R-:W-:-:S04]  /*01e0*/  IMAD.MOV R4, RZ, RZ, -R3 ;  /* 0x000000ffff047224 */ /* 0x008fc800078e0a03 */
[----:B------:R-:W-:Y:S01]  /*01f0*/  IMAD R7, R4, R5, RZ ;  /* 0x0000000504077224 */ /* 0x000fe200078e02ff */
[----:B------:R-:W-:-:S04]  /*0200*/  IABS R4, R30 ;  /* 0x0000001e00047213 */ /* 0x000fc80000000000 */
[----:B------:R-:W-:Y:S01]  /*0210*/  IMAD.HI.U32 R3, R3, R7, R2 ;  /* 0x0000000703037227 */ /* 0x000fe200078e0002 */
[----:B------:R-:W-:Y:S01]  /*0220*/  UMOV UR4, 0x400 ;  /* 0x0000040000047882 */ /* 0x000fe20000000000 */
[----:B------:R-:W2:Y:S01]  /*0230*/  @P3 LDC.64 R6, c[0x0][0x2f0] ;  /* 0x0000bc00ff063b82 */ /* 0x000ea20000000a00 */
[----:B------:R-:W-:Y:S01]  /*0240*/  BSSY B0, `(.L_x_354) ;  /* 0x000004d000007945 */ /* 0x000fe20003800000 */
[----:B0-----:R-:W-:Y:S01]  /*0250*/  IMAD R23, R30, UR5, R25 ;  /* 0x000000051e177c24 */ /* 0x001fe2000f8e0219 */
[----:B------:R-:W-:Y:S01]  /*0260*/  P2R R2, PR, RZ, 0x8 ;  /* 0x00000008ff027803 */ /* 0x000fe20000000000 */
[----:B------:R-:W-:-:S04]  /*0270*/  IMAD.HI.U32 R28, R3, R4, RZ ;  /* 0x00000004031c7227 */ /* 0x000fc800078e00ff */
[----:B------:R-:W-:-:S04]  /*0280*/  IMAD.MOV R0, RZ, RZ, -R28 ;  /* 0x000000ffff007224 */ /* 0x000fc800078e0a1c */
[----:B------:R-:W-:-:S05]  /*0290*/  IMAD R0, R5, R0, R4 ;  /* 0x0000000005007224 */ /* 0x000fca00078e0204 */
[----:B------:R-:W-:-:S13]  /*02a0*/  ISETP.GT.U32.AND P1, PT, R5, R0, PT ;  /* 0x000000000500720c */ /* 0x000fda0003f24070 */
[----:B------:R-:W-:Y:S01]  /*02b0*/  @!P1 IMAD.IADD R0, R0, 0x1, -R5 ;  /* 0x0000000100009824 */ /* 0x000fe200078e0a05 */
[----:B------:R-:W-:Y:S02]  /*02c0*/  @!P1 IADD3 R28, R28, 0x1, RZ ;  /* 0x000000011c1c9810 */ /* 0x000fe40007ffe0ff */
[----:B------:R-:W-:Y:S02]  /*02d0*/  ISETP.NE.AND P1, PT, R9, RZ, PT ;  /* 0x000000ff0900720c */ /* 0x000fe40003f25270 */
[----:B------:R-:W-:Y:S02]  /*02e0*/  ISETP.GE.U32.AND P0, PT, R0, R5, PT ;  /* 0x000000050000720c */ /* 0x000fe40003f06070 */
[----:B------:R-:W-:Y:S01]  /*02f0*/  LOP3.LUT R0, R30, R9, RZ, 0x3c, !PT ;  /* 0x000000091e007212 */ /* 0x000fe200078e3cff */
[----:B------:R-:W0:Y:S03]  /*0300*/  LDC.64 R4, c[0x0][0x328] ;  /* 0x0000ca00ff047b82 */ /* 0x000e260000000a00 */
[----:B------:R-:W-:-:S05]  /*0310*/  ISETP.GE.AND P2, PT, R0, RZ, PT ;  /* 0x000000ff0000720c */ /* 0x000fca0003f46270 */
[----:B------:R-:W3:Y:S02]  /*0320*/  LDC R0, c[0x0][0x278] ;  /* 0x00009e00ff007b82 */ /* 0x000ee40000000800 */
[----:B------:R-:W-:-:S06]  /*0330*/  @P0 VIADD R28, R28, 0x1 ;  /* 0x000000011c1c0836 */ /* 0x000fcc0000000000 */
[----:B------:R-:W-:Y:S01]  /*0340*/  @!P2 IMAD.MOV R28, RZ, RZ, -R28 ;  /* 0x000000ffff1ca224 */ /* 0x000fe200078e0a1c */
[----:B------:R-:W-:-:S05]  /*0350*/  @!P1 LOP3.LUT R28, RZ, R9, RZ, 0x33, !PT ;  /* 0x00000009ff1c9212 */ /* 0x000fca00078e33ff */
[----:B--2---:R-:W-:-:S04]  /*0360*/  @P3 IMAD.WIDE R6, R28, 0x4, R6 ;  /* 0x000000041c063825 */ /* 0x004fc800078e0206 */
[----:B0-----:R-:W-:Y:S01]  /*0370*/  IMAD.WIDE R4, R30, 0x4, R4 ;  /* 0x000000041e047825 */ /* 0x001fe200078e0204 */
[----:B------:R-:W5:Y:S01]  /*0380*/  @P3 LDG.E R26, desc[UR36][R6.64] ;  /* 0x00000024061a3981 */ /* 0x000f62000c1e1900 */
[----:B------:R-:W-:Y:S02]  /*0390*/  ISETP.GT.AND P0, PT, R24, 0x17, PT ;  /* 0x000000171800780c */ /* 0x000fe40003f04270 */
[----:B------:R-:W-:Y:S01]  /*03a0*/  IMAD R3, R25, 0xc0, RZ ;  /* 0x000000c019037824 */ /* 0x000fe200078e02ff */
[----:B------:R-:W-:Y:S01]  /*03b0*/  UIADD3 UR4, UR4, 0x410, URZ ;  /* 0x0000041004047890 */ /* 0x000fe2000fffe03f */
[----:B------:R0:W5:Y:S01]  /*03c0*/  LDG.E R27, desc[UR36][R4.64] ;  /* 0x00000024041b7981 */ /* 0x000162000c1e1900 */
[----:B------:R-:W-:Y:S01]  /*03d0*/  IMAD R59, R23, 0xc0, RZ ;  /* 0x000000c0173b7824 */ /* 0x000fe200078e02ff */
[----:B---3--:R-:W-:Y:S01]  /*03e0*/  ISETP.NE.AND P1, PT, R0, RZ, PT ;  /* 0x000000ff0000720c */ /* 0x008fe20003f25270 */
[----:B----4-:R-:W-:Y:S01]  /*03f0*/  ULEA UR38, UR38, UR4, 0x18 ;  /* 0x0000000426267291 */ /* 0x010fe2000f8ec03f */
[----:B------:R-:W-:-:S02]  /*0400*/  CS2R R42, SRZ ;  /* 0x00000000002a7805 */ /* 0x000fc4000001ff00 */
[----:B------:R-:W-:Y:S01]  /*0410*/  CS2R R40, SRZ ;  /* 0x0000000000287805 */ /* 0x000fe2000001ff00 */
[----:B0-----:R-:W-:Y:S02]  /*0420*/  IMAD R4, R30, R0, R3 ;  /* 0x000000001e047224 */ /* 0x001fe400078e0203 */
[----:B------:R-:W-:-:S03]  /*0430*/  IMAD.SHL.U32 R0, R24, 0x8, RZ ;  /* 0x0000000818007824 */ /* 0x000fc600078e00ff */
[----:B------:R-:W-:Y:S01]  /*0440*/  SEL R5, R59, R4, !P1 ;  /* 0x000000043b057207 */ /* 0x000fe20004800000 */
[----:B-1----:R-:W-:Y:S06]  /*0450*/  @P0 BRA `(.L_x_355) ;  /* 0x0000000000ac0947 */ /* 0x002fec0003800000 */
[----:B------:R-:W0:Y:S01]  /*0460*/  LDC R4, c[0x0][0x308] ;  /* 0x0000c200ff047b82 */ /* 0x000e220000000800 */
[----:B------:R-:W-:Y:S01]  /*0470*/  IMAD.IADD R5, R5, 0x1, R0 ;  /* 0x0000000105057824 */ /* 0x000fe200078e0200 */
        /* <DEDUP_REMOVED lines=11> */
[C---:B--2---:R-:W-:Y:S01]  /*0530*/  PRMT R7, R14.reuse, 0x9910, RZ ;  /* 0x000099100e077816 */ /* 0x044fe200000000ff */
[----:B------:R-:W3:Y:S01]  /*0540*/  I2F.S8 R9, R15 ;  /* 0x0000000f00097306 */ /* 0x000ee20000001400 */
[----:B0-----:R-:W-:Y:S02]  /*0550*/  PRMT R5, R15, 0x9910, RZ ;  /* 0x000099100f057816 */ /* 0x001fe400000000ff */
[----:B------:R-:W-:Y:S02]  /*0560*/  SHF.R.U64 R13, R14, 0x10, R15 ;  /* 0x000000100e0d7819 */ /* 0x000fe4000000120f */
[----:B------:R-:W-:-:S02]  /*0570*/  SHF.R.S32.HI R4, RZ, 0x8, R7 ;  /* 0x00000008ff047819 */ /* 0x000fc40000011407 */
[----:B------:R-:W-:Y:S01]  /*0580*/  MOV R7, R5 ;  /* 0x0000000500077202 */ /* 0x000fe20000000f00 */
[----:B------:R-:W0:Y:S01]  /*0590*/  I2F.S8 R8, R14 ;  /* 0x0000000e00087306 */ /* 0x000e220000001400 */
[----:B------:R-:W-:Y:S02]  /*05a0*/  PRMT R5, R13, 0x9910, RZ ;  /* 0x000099100d057816 */ /* 0x000fe400000000ff */
[--C-:B------:R-:W-:Y:S02]  /*05b0*/  SHF.R.S32.HI R11, RZ, 0x18, R15.reuse ;  /* 0x00000018ff0b7819 */ /* 0x100fe4000001140f */
[----:B------:R-:W-:Y:S02]  /*05c0*/  SHF.R.U32.HI R10, RZ, 0x10, R15 ;  /* 0x00000010ff0a7819 */ /* 0x000fe4000001160f */
[----:B------:R-:W-:Y:S01]  /*05d0*/  SHF.R.S32.HI R7, RZ, 0x8, R7 ;  /* 0x00000008ff077819 */ /* 0x000fe20000011407 */
[----:B------:R-:W1:Y:S01]  /*05e0*/  I2F.S8 R6, R13 ;  /* 0x0000000d00067306 */ /* 0x000e620000001400 */
[----:B------:R-:W-:-:S07]  /*05f0*/  SHF.R.S32.HI R5, RZ, 0x8, R5 ;  /* 0x00000008ff057819 */ /* 0x000fce0000011405 */
[----:B------:R-:W2:Y:S01]  /*0600*/  I2F.S16 R11, R11 ;  /* 0x0000000b000b7306 */ /* 0x000ea20000101400 */
[-C--:B---3-5:R-:W-:Y:S01]  /*0610*/  FMUL.FTZ R42, R9, R12.reuse ;  /* 0x0000000c092a7220 */ /* 0x0a8fe20000410000 */
[-C--:B0-----:R-:W-:Y:S01]  /*0620*/  FMUL.FTZ R8, R8, R12.reuse ;  /* 0x0000000c08087220 */ /* 0x081fe20000410000 */
[----:B-1----:R-:W-:-:S05]  /*0630*/  FMUL.FTZ R6, R6, R12 ;  /* 0x0000000c06067220 */ /* 0x002fca0000410000 */
[----:B------:R-:W0:Y:S01]  /*0640*/  I2F.S8 R10, R10 ;  /* 0x0000000a000a7306 */ /* 0x000e220000001400 */
[----:B--2---:R-:W-:-:S07]  /*0650*/  FMUL.FTZ R43, R11, R12 ;  /* 0x0000000c0b2b7220 */ /* 0x004fce0000410000 */
[----:B------:R-:W1:Y:S01]  /*0660*/  I2F.S16 R4, R4 ;  /* 0x0000000400047306 */ /* 0x000e620000101400 */
[----:B0-----:R-:W-:-:S07]  /*0670*/  FMUL.FTZ R10, R10, R12 ;  /* 0x0000000c0a0a7220 */ /* 0x001fce0000410000 */
[----:B------:R-:W0:Y:S01]  /*0680*/  I2F.S16 R7, R7 ;  /* 0x0000000700077306 */ /* 0x000e220000101400 */
[----:B------:R-:W-:Y:S01]  /*0690*/  F2FP.F16.F32.PACK_AB R43, R43, R10 ;  /* 0x0000000a2b2b723e */ /* 0x000fe200000000ff */
[----:B-1----:R-:W-:-:S06]  /*06a0*/  FMUL.FTZ R9, R4, R12 ;  /* 0x0000000c04097220 */ /* 0x002fcc0000410000 */
[----:B------:R-:W1:Y:S01]  /*06b0*/  I2F.S16 R5, R5 ;  /* 0x0000000500057306 */ /* 0x000e620000101400 */
[----:B------:R-:W-:Y:S01]  /*06c0*/  F2FP.F16.F32.PACK_AB R40, R9, R8 ;  /* 0x000000080928723e */ /* 0x000fe200000000ff */
[----:B0-----:R-:W-:-:S05]  /*06d0*/  FMUL.FTZ R11, R7, R12 ;  /* 0x0000000c070b7220 */ /* 0x001fca0000410000 */
[----:B------:R-:W-:Y:S01]  /*06e0*/  F2FP.F16.F32.PACK_AB R42, R11, R42 ;  /* 0x0000002a0b2a723e */ /* 0x000fe200000000ff */
[----:B-1----:R-:W-:-:S05]  /*06f0*/  FMUL.FTZ R41, R5, R12 ;  /* 0x0000000c05297220 */ /* 0x002fca0000410000 */
[----:B------:R-:W-:-:S07]  /*0700*/  F2FP.F16.F32.PACK_AB R41, R41, R6 ;  /* 0x000000062929723e */ /* 0x000fce00000000ff */
.L_x_355:
[----:B------:R-:W-:Y:S05]  /*0710*/  BSYNC B0 ;  /* 0x0000000000007941 */ /* 0x000fea0003800000 */
.L_x_354:
[----:B------:R-:W-:Y:S01]  /*0720*/  ISETP.LT.AND P2, PT, R24, 0x20, P3 ;  /* 0x000000201800780c */ /* 0x000fe20001f41270 */
[----:B------:R-:W-:Y:S01]  /*0730*/  IMAD.IADD R21, R3, 0x1, R0 ;  /* 0x0000000103157824 */ /* 0x000fe200078e0200 */
[----:B------:R-:W-:Y:S01]  /*0740*/  ISETP.NE.U32.AND P3, PT, R16, RZ, PT ;  /* 0x000000ff1000720c */ /* 0x000fe20003f65070 */
[----:B------:R-:W0:Y:S01]  /*0750*/  LDC R20, c[0x0][0x284] ;  /* 0x0000a100ff147b82 */ /* 0x000e220000000800 */
[----:B------:R-:W-:Y:S01]  /*0760*/  ULDC.64 UR6, c[0x0][0x220] ;  /* 0x0000880000067ab9 */ /* 0x000fe20000000a00 */
[----:B------:R-:W-:Y:S01]  /*0770*/  SHF.R.S32.HI R4, RZ, 0x1f, R30 ;  /* 0x0000001fff047819 */ /* 0x000fe2000001141e */
[----:B------:R-:W-:Y:S01]  /*0780*/  IMAD.MOV.U32 R22, RZ, RZ, RZ ;  /* 0x000000ffff167224 */ /* 0x000fe200078e00ff */
[----:B------:R-:W-:Y:S02]  /*0790*/  ISETP.NE.AND.EX P3, PT, R17, RZ, PT, P3 ;  /* 0x000000ff1100720c */ /* 0x000fe40003f65330 */
[----:B------:R-:W-:Y:S02]  /*07a0*/  ISETP.EQ.U32.AND P1, PT, RZ, UR6, PT ;  /* 0x00000006ff007c0c */ /* 0x000fe4000bf22070 */
[----:B------:R-:W1:Y:S02]  /*07b0*/  @!P0 LDC.64 R12, c[0x0][0x248] ;  /* 0x00009200ff0c8b82 */ /* 0x000e640000000a00 */
[----:B-----5:R-:W-:Y:S01]  /*07c0*/  @P2 IMAD R7, R26, UR5, R25 ;  /* 0x000000051a072c24 */ /* 0x020fe2000f8e0219 */
[----:B------:R-:W-:Y:S01]  /*07d0*/  IADD3 R19, R27, -0x1, RZ ;  /* 0xffffffff1b137810 */ /* 0x000fe20007ffe0ff */
[--C-:B------:R-:W-:Y:S01]  /*07e0*/  IMAD.IADD R31, R59, 0x1, R0.reuse ;  /* 0x000000013b1f7824 */ /* 0x100fe200078e0200 */
[----:B------:R-:W-:Y:S01]  /*07f0*/  ISETP.EQ.OR.EX P1, PT, RZ, UR7, P0, P1 ;  /* 0x00000007ff007c0c */ /* 0x000fe20008722710 */
[----:B------:R-:W-:Y:S01]  /*0800*/  @P2 IMAD R3, R7, 0xc0, R0 ;  /* 0x000000c007032824 */ /* 0x000fe200078e0200 */
[----:B------:R-:W-:Y:S01]  /*0810*/  CS2R R6, SRZ ;  /* 0x0000000000067805 */ /* 0x000fe2000001ff00 */
[----:B------:R-:W2:Y:S01]  /*0820*/  @P2 LDC.64 R8, c[0x0][0x2e0] ;  /* 0x0000b800ff082b82 */ /* 0x000ea20000000a00 */
[----:B------:R-:W-:Y:S01]  /*0830*/  @P3 LEA R16, P4, R30, R16, 0x2 ;  /* 0x000000101e103211 */ /* 0x000fe200078810ff */
[----:B------:R-:W-:-:S03]  /*0840*/  @!P0 IMAD.SHL.U32 R18, R19, 0x8, RZ ;  /* 0x0000000813128824 */ /* 0x000fc600078e00ff */
[----:B------:R-:W-:Y:S02]  /*0850*/  @P3 LEA.HI.X R17, R30, R17, R4, 0x2, P4 ;  /* 0x000000111e113211 */ /* 0x000fe400020f1404 */
[----:B------:R-:W-:-:S03]  /*0860*/  CS2R R4, SRZ ;  /* 0x0000000000047805 */ /* 0x000fc6000001ff00 */
[----:B------:R3:W5:Y:S01]  /*0870*/  @P3 LDG.E R22, desc[UR36][R16.64] ;  /* 0x0000002410163981 */ /* 0x000762000c1e1900 */
[----:B------:R-:W4:Y:S01]  /*0880*/  @!P1 LDC.64 R14, c[0x0][0x220] ;  /* 0x00008800ff0e9b82 */ /* 0x000f220000000a00 */
[----:B--2---:R-:W-:-:S06]  /*0890*/  @P2 IMAD.WIDE R8, R3, 0x2, R8 ;  /* 0x0000000203082825 */ /* 0x004fcc00078e0208 */
[----:B------:R-:W5:Y:S01]  /*08a0*/  @P2 LDG.E.128 R8, desc[UR36][R8.64] ;  /* 0x0000002408082981 */ /* 0x000f62000c1e1d00 */
[-C--:B0-----:R-:W-:Y:S01]  /*08b0*/  @!P0 IMAD R3, R31, R20.reuse, R18 ;  /* 0x000000141f038224 */ /* 0x081fe200078e0212 */
[----:B---3--:R-:W-:-:S03]  /*08c0*/  IABS R17, R20 ;  /* 0x0000001400117213 */ /* 0x008fc60000000000 */
[----:B-1----:R-:W-:Y:S02]  /*08d0*/  @!P0 IMAD.WIDE R12, R3, 0x2, R12 ;  /* 0x00000002030c8825 */ /* 0x002fe400078e020c */
[----:B------:R-:W0:Y:S02]  /*08e0*/  I2F.RP R3, R17 ;  /* 0x0000001100037306 */ /* 0x000e240000209400 */
[----:B----4-:R-:W-:-:S05]  /*08f0*/  @!P1 IMAD.WIDE R14, R21, 0x2, R14 ;  /* 0x00000002150e9825 */ /* 0x010fca00078e020e */
[----:B------:R1:W5:Y:S01]  /*0900*/  @!P1 LDG.E.128 R4, desc[UR36][R14.64] ;  /* 0x000000240e049981 */ /* 0x000362000c1e1d00 */
[----:B0-----:R-:W1:Y:S02]  /*0910*/  MUFU.RCP R3, R3 ;  /* 0x0000000300037308 */ /* 0x001e640000001000 */
[----:B-1----:R-:W-:-:S06]  /*0920*/  IADD3 R14, R3, 0xffffffe, RZ ;  /* 0x0ffffffe030e7810 */ /* 0x002fcc0007ffe0ff */
[----:B------:R0:W1:Y:S01]  /*0930*/  F2I.FTZ.U32.TRUNC.NTZ R15, R14 ;  /* 0x0000000e000f7305 */ /* 0x000062000021f000 */
[----:B------:R-:W-:Y:S01]  /*0940*/  IABS R18, R19 ;  /* 0x0000001300127213 */ /* 0x000fe20000000000 */
[----:B0-----:R-:W-:Y:S02]  /*0950*/  IMAD.MOV.U32 R14, RZ, RZ, RZ ;  /* 0x000000ffff0e7224 */ /* 0x001fe400078e00ff */
[----:B-1----:R-:W-:-:S04]  /*0960*/  IMAD.MOV R16, RZ, RZ, -R15 ;  /* 0x000000ffff107224 */ /* 0x002fc800078e0a0f */
[----:B------:R-:W-:-:S04]  /*0970*/  IMAD R37, R16, R17, RZ ;  /* 0x0000001110257224 */ /* 0x000fc800078e02ff */
[----:B------:R-:W-:-:S06]  /*0980*/  IMAD.HI.U32 R15, R15, R37, R14 ;  /* 0x000000250f0f7227 */ /* 0x000fcc00078e000e */
[----:B------:R-:W-:-:S05]  /*0990*/  IMAD.HI.U32 R15, R15, R18, RZ ;  /* 0x000000120f0f7227 */ /* 0x000fca00078e00ff */
[----:B------:R-:W-:-:S05]  /*09a0*/  IADD3 R15, -R15, RZ, RZ ;  /* 0x000000ff0f0f7210 */ /* 0x000fca0007ffe1ff */
[----:B------:R-:W-:-:S05]  /*09b0*/  IMAD R18, R17, R15, R18 ;  /* 0x0000000f11127224 */ /* 0x000fca00078e0212 */
[----:B------:R-:W-:Y:S02]  /*09c0*/  ISETP.GT.U32.AND P1, PT, R17, R18, PT ;  /* 0x000000121100720c */ /* 0x000fe40003f24070 */
[----:B------:R-:W-:Y:S02]  /*09d0*/  CS2R R32, SRZ ;  /* 0x0000000000207805 */ /* 0x000fe4000001ff00 */
[----:B------:R-:W-:-:S06]  /*09e0*/  CS2R R34, SRZ ;  /* 0x0000000000227805 */ /* 0x000fcc000001ff00 */
[----:B------:R0:W5:Y:S03]  /*09f0*/  @!P0 LDG.E.128 R32, desc[UR36][R12.64] ;  /* 0x000000240c208981 */ /* 0x000166000c1e1d00 */
[----:B------:R-:W-:Y:S01]  /*0a00*/  @!P1 IMAD.IADD R18, R18, 0x1, -R17 ;  /* 0x0000000112129824 */ /* 0x000fe200078e0a11 */
[----:B0-----:R-:W0:Y:S04]  /*0a10*/  LDC R13, c[0x0][0x290] ;  /* 0x0000a400ff0d7b82 */ /* 0x001e280000000800 */
[----:B------:R-:W-:Y:S02]  /*0a20*/  ISETP.GT.U32.AND P3, PT, R17, R18, PT ;  /* 0x000000121100720c */ /* 0x000fe40003f64070 */
[----:B------:R-:W-:-:S02]  /*0a30*/  ISETP.NE.AND P5, PT, R29, RZ, PT ;  /* 0x000000ff1d00720c */ /* 0x000fc40003fa5270 */
[----:B------:R-:W-:Y:S02]  /*0a40*/  ISETP.GE.AND P4, PT, R19, RZ, PT ;  /* 0x000000ff1300720c */ /* 0x000fe40003f86270 */
[C---:B------:R-:W-:Y:S02]  /*0a50*/  ISETP.NE.AND P1, PT, R20.reuse, RZ, PT ;  /* 0x000000ff1400720c */ /* 0x040fe40003f25270 */
[----:B------:R-:W-:-:S04]  /*0a60*/  IADD3 R3, R20, 0x4, RZ ;  /* 0x0000000414037810 */ /* 0x000fc80007ffe0ff */
[----:B------:R-:W-:Y:S01]  /*0a70*/  SHF.R.S32.HI R12, RZ, 0x1f, R3 ;  /* 0x0000001fff0c7819 */ /* 0x000fe20000011403 */
[----:B------:R-:W-:Y:S01]  /*0a80*/  @!P3 IMAD.IADD R18, R18, 0x1, -R17 ;  /* 0x000000011212b824 */ /* 0x000fe200078e0a11 */
[----:B------:R-:W-:Y:S02]  /*0a90*/  CS2R R38, SRZ ;  /* 0x0000000000267805 */ /* 0x000fe4000001ff00 */
[----:B------:R-:W-:Y:S02]  /*0aa0*/  CS2R R36, SRZ ;  /* 0x0000000000247805 */ /* 0x000fe4000001ff00 */
[----:B------:R-:W-:Y:S01]  /*0ab0*/  LEA.HI R12, R12, R3, RZ, 0x2 ;  /* 0x000000030c0c7211 */ /* 0x000fe200078f10ff */
[----:B------:R-:W-:Y:S01]  /*0ac0*/  @!P4 IMAD.MOV R18, RZ, RZ, -R18 ;  /* 0x000000ffff12c224 */ /* 0x000fe200078e0a12 */
[----:B------:R-:W-:Y:S02]  /*0ad0*/  P2R R3, PR, RZ, 0x20 ;  /* 0x00000020ff037803 */ /* 0x000fe40000000000 */
[----:B------:R-:W-:Y:S01]  /*0ae0*/  @!P1 LOP3.LUT R18, RZ, R20, RZ, 0x33, !PT ;  /* 0x00000014ff129212 */ /* 0x000fe200078e33ff */
[----:B------:R-:W-:Y:S06]  /*0af0*/  @P5 BRA `(.L_x_356) ;  /* 0x00000000002c5947 */ /* 0x000fec0003800000 */
        /* <DEDUP_REMOVED lines=10> */
.L_x_357:
[----:B------:R-:W-:Y:S05]  /*0ba0*/  BSYNC B0 ;  /* 0x0000000000007941 */ /* 0x000fea0003800000 */
.L_x_356:
        /* <DEDUP_REMOVED lines=9> */
.L_x_358:
[----:B------:R-:W-:Y:S01]  /*0c40*/  ISETP.NE.AND P1, PT, R29, RZ, PT ;  /* 0x000000ff1d00720c */ /* 0x000fe20003f25270 */
[----:B------:R-:W-:Y:S01]  /*0c50*/  ULDC.U8 UR4, c[0x0][0x294] ;  /* 0x0000a50000047ab9 */ /* 0x000fe20000000000 */
[----:B0-----:R-:W-:Y:S01]  /*0c60*/  ISETP.GT.AND P3, PT, R13, RZ, PT ;  /* 0x000000ff0d00720c */ /* 0x001fe20003f64270 */
[----:B------:R-:W-:Y:S01]  /*0c70*/  IMAD.SHL.U32 R12, R12, 0x4, RZ ;  /* 0x000000040c0c7824 */ /* 0x000fe200078e00ff */
[----:B------:R-:W-:Y:S01]  /*0c80*/  P2R R3, PR, RZ, 0x2 ;  /* 0x00000002ff037803 */ /* 0x000fe20000000000 */
[----:B------:R-:W-:Y:S01]  /*0c90*/  @P2 HFMA2.MMA R33, R33, R9, -RZ ;  /* 0x0000000921212235 */ /* 0x000fe200001000ff */
[----:B------:R-:W-:Y:S01]  /*0ca0*/  ISETP.NE.AND P1, PT, RZ, UR4, PT ;  /* 0x00000004ff007c0c */ /* 0x000fe2000bf25270 */
[----:B------:R-:W-:Y:S01]  /*0cb0*/  @P2 HFMA2.MMA R35, R35, R11, -RZ ;  /* 0x0000000b23232235 */ /* 0x000fe200001000ff */
[----:B------:R-:W-:Y:S01]  /*0cc0*/  LOP3.LUT R17, R12, 0xfffffff0, RZ, 0xc0, !PT ;  /* 0xfffffff00c117812 */ /* 0x000fe200078ec0ff */
[----:B------:R-:W-:Y:S01]  /*0cd0*/  @P2 HMUL2 R32, R32, R8 ;  /* 0x0000000820202232 */ /* 0x000fe20000000000 */
[----:B------:R-:W-:Y:S01]  /*0ce0*/  ISETP.GE.AND P0, PT, R24, 0x20, PT ;  /* 0x000000201800780c */ /* 0x000fe20003f06270 */
[----:B------:R-:W-:Y:S01]  /*0cf0*/  @P2 HMUL2 R34, R34, R10 ;  /* 0x0000000a22222232 */ /* 0x000fe20000000000 */
[----:B------:R-:W-:Y:S01]  /*0d00*/  IADD3 R16, R17, UR38, RZ ;  /* 0x0000002611107c10 */ /* 0x000fe2000fffe0ff */
[----:B------:R-:W-:-:S06]  /*0d10*/  IMAD R58, R28, UR5, RZ ;  /* 0x000000051c3a7c24 */ /* 0x000fcc000f8e02ff */
        /* <DEDUP_REMOVED lines=10> */
[----:B0-----:R-:W-:-:S02]  /*0dc0*/  VIADD R4, R3, 0xffffffe ;  /* 0x0ffffffe03047836 */ /* 0x001fc40000000000 */
[----:B------:R-:W-:-:S04]  /*0dd0*/  IMAD.MOV R3, RZ, RZ, -R9 ;  /* 0x000000ffff037224 */ /* 0x000fc800078e0a09 */
[----:B------:R0:W1:Y:S02]  /*0de0*/  F2I.FTZ.U32.TRUNC.NTZ R5, R4 ;  /* 0x0000000400057305 */ /* 0x000064000021f000 */
[----:B0-----:R-:W-:Y:S01]  /*0df0*/  MOV R4, RZ ;  /* 0x000000ff00047202 */ /* 0x001fe20000000f00 */
[----:B-1----:R-:W-:-:S04]  /*0e00*/  IMAD.MOV R7, RZ, RZ, -R5 ;  /* 0x000000ffff077224 */ /* 0x002fc800078e0a05 */
[----:B------:R-:W-:-:S04]  /*0e10*/  IMAD R7, R7, R6, RZ ;  /* 0x0000000607077224 */ /* 0x000fc800078e02ff */
        /* <DEDUP_REMOVED lines=12> */
[----:B------:R-:W-:Y:S01]  /*0ee0*/  LOP3.LUT P0, RZ, R45, 0x7, RZ, 0xc0, !PT ;  /* 0x000000072dff7812 */ /* 0x000fe2000780c0ff */
[----:B------:R-:W-:Y:S01]  /*0ef0*/  IMAD.MOV.U32 R44, RZ, RZ, R5 ;  /* 0x000000ffff2c7224 */ /* 0x000fe200078e0005 */
[----:B------:R-:W-:-:S04]  /*0f00*/  P2R R47, PR, RZ, 0x2 ;  /* 0x00000002ff2f7803 */ /* 0x000fc80000000000 */
[----:B------:R-:W-:Y:S02]  /*0f10*/  @!P2 IADD3 R44, -R44, RZ, RZ ;  /* 0x000000ff2c2ca210 */ /* 0x000fe40007ffe1ff */
[----:B------:R-:W-:-:S05]  /*0f20*/  @!P3 LOP3.LUT R44, RZ, R45, RZ, 0x33, !PT ;  /* 0x0000002dff2cb212 */ /* 0x000fca00078e33ff */
[----:B------:R-:W-:-:S04]  /*0f30*/  IMAD.MOV R3, RZ, RZ, -R44 ;  /* 0x000000ffff037224 */ /* 0x000fc800078e0a2c */
        /* <DEDUP_REMOVED lines=12> */
[----:B------:R-:W-:-:S02]  /*1000*/  IMAD.U32 R7, RZ, RZ, UR5 ;  /* 0x00000005ff077e24 */ /* 0x000fc4000f8e00ff */
[----:B------:R-:W-:Y:S02]  /*1010*/  IMAD.U32 R11, RZ, RZ, UR7 ;  /* 0x00000007ff0b7e24 */ /* 0x000fe4000f8e00ff */
[----:B------:R-:W-:Y:S02]  /*1020*/  IMAD.MOV.U32 R8, RZ, RZ, 0x53f ;  /* 0x0000053fff087424 */ /* 0x000fe400078e00ff */
[----:B0-----:R-:W-:-:S07]  /*1030*/  IMAD.MOV.U32 R13, RZ, RZ, RZ ;  /* 0x000000ffff0d7224 */ /* 0x001fce00078e00ff */
[----:B------:R-:W-:-:S07]  /*1040*/  LEPC R20, `(.L_x_361) ;  /* 0x000000001014794e */ /* 0x000fce0000000000 */
[----:B-1----:R-:W-:Y:S05]  /*1050*/  CALL.ABS.NOINC R14 ;  /* 0x000000000e007343 */ /* 0x002fea0003c00000 */
.L_x_361:
        /* <DEDUP_REMOVED lines=9> */
.L_x_362:
        /* <DEDUP_REMOVED lines=15> */
[----:B------:R-:W1:Y:S04]  /*11e0*/  LDS.64 R10, [R4] ;  /* 0x00000000040a7984 */ /* 0x000e680000000a00 */
[----:B------:R-:W0:Y:S01]  /*11f0*/  LDS.64 R12, [R5] ;  /* 0x00000000050c7984 */ /* 0x000e220000000a00 */
[----:B-1----:R-:W-:-:S02]  /*1200*/  SHF.R.U64 R8, R10, 0x10, R11 ;  /* 0x000000100a087819 */ /* 0x002fc4000000120b */
        /* <DEDUP_REMOVED lines=9> */
[----:B------:R-:W-:-:S05]  /*12a0*/  LEA.HI R6, R6, R7, RZ, 0x2 ;  /* 0x0000000706067211 */ /* 0x000fca00078f10ff */
[----:B------:R-:W-:-:S05]  /*12b0*/  IMAD.SHL.U32 R6, R6, 0x2, RZ ;  /* 0x0000000206067824 */ /* 0x000fca00078e00ff */
        /* <DEDUP_REMOVED lines=71> */
.L_x_366:
[C---:B------:R-:W-:Y:S01]  /*1730*/  IMAD R45, R9.reuse, 0x2, R4 ;  /* 0x00000002092d7824 */ /* 0x040fe200078e0204 */
[----:B------:R-:W-:Y:S01]  /*1740*/  LEA R47, R9, R5, 0x1 ;  /* 0x00000005092f7211 */ /* 0x000fe200078e08ff */
[----:B------:R-:W-:Y:S01]  /*1750*/  BSSY B2, `(.L_x_368) ;  /* 0x0000071000027945 */ /* 0x000fe20003800000 */
[----:B------:R-:W-:Y:S02]  /*1760*/  SHF.R.S32.HI R6, RZ, 0x1f, R7 ;  /* 0x0000001fff067819 */ /* 0x000fe40000011407 */
[----:B------:R-:W0:Y:S02]  /*1770*/  LDS.64 R12, [R45] ;  /* 0x000000002d0c7984 */ /* 0x000e240000000a00 */
[----:B------:R-:W-:Y:S02]  /*1780*/  LEA.HI R6, R6, R7, RZ, 0x2 ;  /* 0x0000000706067211 */ /* 0x000fe400078f10ff */
[----:B------:R-:W1:Y:S03]  /*1790*/  LDS.64 R14, [R47] ;  /* 0x000000002f0e7984 */ /* 0x000e660000000a00 */
[----:B------:R-:W-:-:S05]  /*17a0*/  IMAD.SHL.U32 R6, R6, 0x2, RZ ;  /* 0x0000000206067824 */ /* 0x000fca00078e00ff */
        /* <DEDUP_REMOVED lines=19> */
[----:B------:R-:W-:Y:S02]  /*18e0*/  HADD2.F32 R46, -RZ, R40.H1_H1 ;  /* 0x30000028ff2e7230 */ /* 0x000fe40000004100 */
[----:B------:R-:W-:-:S02]  /*18f0*/  HADD2.F32 R48, -RZ, R41.H1_H1 ;  /* 0x30000029ff307230 */ /* 0x000fc40000004100 */
[----:B0-----:R-:W-:Y:S02]  /*1900*/  VIADD R9, R10, 0x6 ;  /* 0x000000060a097836 */ /* 0x001fe40000000000 */
[----:B------:R-:W-:Y:S02]  /*1910*/  HADD2.F32 R51, -RZ, R41.H0_H0 ;  /* 0x20000029ff337230 */ /* 0x000fe40000004100 */
[--C-:B------:R-:W-:Y:S01]  /*1920*/  HADD2.F32 R52, -RZ, R42.reuse.H1_H1 ;  /* 0x3000002aff347230 */ /* 0x100fe20000004100 */
[----:B------:R-:W-:Y:S01]  /*1930*/  I2FP.F32.S32 R9, R9 ;  /* 0x0000000900097245 */ /* 0x000fe20000201400 */
[----:B------:R-:W-:Y:S02]  /*1940*/  HADD2.F32 R50, -RZ, R42.H0_H0 ;  /* 0x2000002aff327230 */ /* 0x000fe40000004100 */
[-C--:B-1----:R-:W-:Y:S01]  /*1950*/  FMUL.FTZ R6, R6, R11.reuse ;  /* 0x0000000b06067220 */ /* 0x082fe20000410000 */
        /* <DEDUP_REMOVED lines=9> */
[----:B------:R-:W-:Y:S02]  /*19f0*/  HADD2.F32 R49, -RZ, R40.H0_H0 ;  /* 0x20000028ff317230 */ /* 0x000fe40000004100 */
[--C-:B------:R-:W-:Y:S02]  /*1a00*/  HADD2.F32 R40, -RZ, R34.reuse.H1_H1 ;  /* 0x30000022ff287230 */ /* 0x100fe40000004100 */
        /* <DEDUP_REMOVED lines=51> */
[-C--:B------:R-:W-:Y:S01]  /*1d40*/  FFMA.FTZ R15, R20, R34.reuse, -R15 ;  /* 0x00000022140f7223 */ /* 0x080fe2000001080f */
[----:B------:R-:W-:Y:S01]  /*1d50*/  FFMA.FTZ R14, R50, R21, R14 ;  /* 0x00000015320e7223 */ /* 0x000fe2000001000e */
[----:B------:R-:W-:Y:S01]  /*1d60*/  FFMA.FTZ R34, R21, R34, R40 ;  /* 0x0000002215227223 */ /* 0x000fe20000010028 */
[----:B-1----:R-:W-:Y:S01]  /*1d70*/  FMUL.FTZ R20, R54, R32 ;  /* 0x0000002036147220 */ /* 0x002fe20000410000 */
[----:B------:R-:W-:-:S03]  /*1d80*/  FMUL.FTZ R40, R32, R42 ;  /* 0x0000002a20287220 */ /* 0x000fc60000410000 */
[----:B------:R-:W-:Y:S01]  /*1d90*/  F2FP.F16.F32.PACK_AB R34, R34, R15 ;  /* 0x0000000f2222723e */ /* 0x000fe200000000ff */
[-C--:B--2---:R-:W-:Y:S01]  /*1da0*/  FMUL.FTZ R21, R54, R35.reuse ;  /* 0x0000002336157220 */ /* 0x084fe20000410000 */
[----:B------:R-:W-:Y:S01]  /*1db0*/  FMUL.FTZ R43, R35, R42 ;  /* 0x0000002a232b7220 */ /* 0x000fe20000410000 */
[----:B------:R-:W-:Y:S01]  /*1dc0*/  FFMA.FTZ R20, R53, R35, -R20 ;  /* 0x0000002335147223 */ /* 0x000fe20000010814 */
[-C--:B------:R-:W-:Y:S01]  /*1dd0*/  FFMA.FTZ R35, R35, R41.reuse, -R40 ;  /* 0x0000002923237223 */ /* 0x080fe20000010828 */
[----:B------:R-:W-:Y:S01]  /*1de0*/  FFMA.FTZ R21, R53, R32, R21 ;  /* 0x0000002035157223 */ /* 0x000fe20000010015 */
[----:B------:R-:W-:Y:S01]  /*1df0*/  FFMA.FTZ R44, R32, R41, R43 ;  /* 0x00000029202c7223 */ /* 0x000fe2000001002b */
[----:B------:R-:W-:Y:S02]  /*1e00*/  F2FP.F16.F32.PACK_AB R40, R9, R6 ;  /* 0x000000060928723e */ /* 0x000fe400000000ff */
[----:B------:R-:W-:Y:S02]  /*1e10*/  F2FP.F16.F32.PACK_AB R32, R11, R12 ;  /* 0x0000000c0b20723e */ /* 0x000fe400000000ff */
[----:B------:R-:W-:-:S02]  /*1e20*/  F2FP.F16.F32.PACK_AB R41, R7, R8 ;  /* 0x000000080729723e */ /* 0x000fc400000000ff */
[----:B------:R-:W-:Y:S02]  /*1e30*/  F2FP.F16.F32.PACK_AB R42, R14, R13 ;  /* 0x0000000d0e2a723e */ /* 0x000fe400000000ff */
[----:B------:R-:W-:Y:S02]  /*1e40*/  F2FP.F16.F32.PACK_AB R43, R21, R20 ;  /* 0x00000014152b723e */ /* 0x000fe400000000ff */
[----:B------:R-:W-:-:S07]  /*1e50*/  F2FP.F16.F32.PACK_AB R35, R44, R35 ;  /* 0x000000232c23723e */ /* 0x000fce00000000ff */
.L_x_369:
[----:B------:R-:W-:Y:S05]  /*1e60*/  BSYNC B2 ;  /* 0x0000000000027941 */ /* 0x000fea0003800000 */
.L_x_368:
        /* <DEDUP_REMOVED lines=16> */
.L_x_367:
[----:B------:R-:W-:Y:S05]  /*1f70*/  BSYNC B1 ;  /* 0x0000000000017941 */ /* 0x000fea0003800000 */
.L_x_365:
        /* <DEDUP_REMOVED lines=16> */
.L_x_364:
[----:B------:R-:W-:Y:S05]  /*2080*/  BSYNC B0 ;  /* 0x0000000000007941 */ /* 0x000fea0003800000 */
.L_x_363:
[----:B------:R-:W-:Y:S06]  /*2090*/  BAR.SYNC.DEFER_BLOCKING 0x0 ;  /* 0x0000000000007b1d */ /* 0x000fec0000010000 */
[----:B------:R-:W-:Y:S04]  /*20a0*/  BSSY B0, `(.L_x_370) ;  /* 0x0000005000007945 */ /* 0x000fe80003800000 */
[----:B------:R-:W-:Y:S05]  /*20b0*/  @!P6 BRA `(.L_x_371) ;  /* 0x00000000000ce947 */ /* 0x000fea0003800000 */
[----:B------:R-:W-:Y:S01]  /*20c0*/  ISETP.NE.AND P0, PT, R29, RZ, PT ;  /* 0x000000ff1d00720c */ /* 0x000fe20003f05270 */
[----:B0-----:R2:W3:-:S12]  /*20d0*/  LDS.128 R40, [R0] ;  /* 0x0000000000287984 */ /* 0x0014d80000000c00 */
[----:B------:R2:W4:Y:S02]  /*20e0*/  @!P0 LDS.128 R32, [R3] ;  /* 0x0000000003208984 */ /* 0x0005240000000c00 */
.L_x_371:
[----:B------:R-:W-:Y:S05]  /*20f0*/  BSYNC B0 ;  /* 0x0000000000007941 */ /* 0x000fea0003800000 */
.L_x_370:
[----:B------:R-:W-:Y:S06]  /*2100*/  BAR.SYNC.DEFER_BLOCKING 0x0 ;  /* 0x0000000000007b1d */ /* 0x000fec0000010000 */
[----:B------:R-:W-:Y:S05]  /*2110*/  BRA `(.L_x_360) ;  /* 0x0000000800a87947 */ /* 0x000fea0003800000 */
.L_x_359:
[C---:B------:R-:W-:Y:S01]  /*2120*/  ISETP.NE.AND P0, PT, R29.reuse, RZ, PT ;  /* 0x000000ff1d00720c */ /* 0x040fe20003f05270 */
[----:B------:R-:W-:Y:S01]  /*2130*/  BSSY B0, `(.L_x_360) ;  /* 0x00000a8000007945 */ /* 0x000fe20003800000 */
[----:B------:R-:W-:-:S11]  /*2140*/  IMAD.IADD R29, R29, 0x1, -R22 ;  /* 0x000000011d1d7824 */ /* 0x000fd600078e0a16 */
[----:B------:R-:W-:Y:S05]  /*2150*/  @!P0 BRA `(.L_x_372) ;  /* 0x0000000400148947 */ /* 0x000fea0003800000 */
[----:B------:R-:W-:-:S13]  /*2160*/  ISETP.GE.AND P0, PT, R0, R13, PT ;  /* 0x0000000d0000720c */ /* 0x000fda0003f06270 */
[----:B------:R-:W-:Y:S05]  /*2170*/  @P0 BRA `(.L_x_373) ;  /* 0x00000008008c0947 */ /* 0x000fea0003800000 */
[----:B------:R-:W-:Y:S01]  /*2180*/  I2FP.F32.S32 R13, R13 ;  /* 0x0000000d000d7245 */ /* 0x000fe20000201400 */
[C---:B------:R-:W-:Y:S01]  /*2190*/  VIADD R4, R0.reuse, 0x2 ;  /* 0x0000000200047836 */ /* 0x040fe20000000000 */
[C---:B------:R-:W-:Y:S01]  /*21a0*/  IADD3 R5, R0.reuse, 0x4, RZ ;  /* 0x0000000400057810 */ /* 0x040fe20007ffe0ff */
[--C-:B------:R-:W-:Y:S01]  /*21b0*/  HADD2.F32 R15, -RZ, R41.reuse.H1_H1 ;  /* 0x30000029ff0f7230 */ /* 0x100fe20000004100 */
[----:B------:R-:W-:Y:S01]  /*21c0*/  I2FP.F32.S32 R3, R0 ;  /* 0x0000000000037245 */ /* 0x000fe20000201400 */
[----:B------:R-:W-:Y:S01]  /*21d0*/  VIADD R0, R0, 0x6 ;  /* 0x0000000600007836 */ /* 0x000fe20000000000 */
[----:B------:R-:W0:Y:S01]  /*21e0*/  MUFU.RCP R13, R13 ;  /* 0x0000000d000d7308 */ /* 0x000e220000001000 */
[----:B------:R-:W-:Y:S01]  /*21f0*/  I2FP.F32.S32 R4, R4 ;  /* 0x0000000400047245 */ /* 0x000fe20000201400 */
[----:B------:R-:W-:Y:S01]  /*2200*/  HADD2.F32 R41, -RZ, R41.H0_H0 ;  /* 0x20000029ff297230 */ /* 0x000fe20000004100 */
[----:B------:R-:W-:Y:S01]  /*2210*/  I2FP.F32.S32 R5, R5 ;  /* 0x0000000500057245 */ /* 0x000fe20000201400 */
[----:B------:R-:W-:Y:S01]  /*2220*/  HADD2.F32 R20, -RZ, R42.H1_H1 ;  /* 0x3000002aff147230 */ /* 0x000fe20000004100 */
[----:B------:R-:W-:Y:S01]  /*2230*/  I2FP.F32.S32 R0, R0 ;  /* 0x0000000000007245 */ /* 0x000fe20000201400 */
[----:B------:R-:W-:-:S02]  /*2240*/  HADD2.F32 R21, -RZ, R43.H1_H1 ;  /* 0x3000002bff157230 */ /* 0x000fc40000004100 */
[----:B------:R-:W-:Y:S02]  /*2250*/  HADD2.F32 R42, -RZ, R42.H0_H0 ;  /* 0x2000002aff2a7230 */ /* 0x000fe40000004100 */
[----:B------:R-:W-:Y:S02]  /*2260*/  HADD2.F32 R43, -RZ, R43.H0_H0 ;  /* 0x2000002bff2b7230 */ /* 0x000fe40000004100 */
[-C--:B0-----:R-:W-:Y:S01]  /*2270*/  FMUL.FTZ R3, R3, R13.reuse ;  /* 0x0000000d03037220 */ /* 0x081fe20000410000 */
[-C--:B------:R-:W-:Y:S01]  /*2280*/  FMUL.FTZ R4, R4, R13.reuse ;  /* 0x0000000d04047220 */ /* 0x080fe20000410000 */
[-C--:B------:R-:W-:Y:S02]  /*2290*/  FMUL.FTZ R5, R5, R13.reuse ;  /* 0x0000000d05057220 */ /* 0x080fe40000410000 */
[----:B------:R-:W-:Y:S01]  /*22a0*/  FMUL.FTZ R3, R3, 13.28771209716796875 ;  /* 0x41549a7803037820 */ /* 0x000fe20000410000 */
[----:B------:R-:W-:Y:S01]  /*22b0*/  FMUL.FTZ R4, R4, 13.28771209716796875 ;  /* 0x41549a7804047820 */ /* 0x000fe20000410000 */
[----:B------:R-:W-:Y:S01]  /*22c0*/  FMUL.FTZ R7, R5, 13.28771209716796875 ;  /* 0x41549a7805077820 */ /* 0x000fe20000410000 */
[----:B------:R-:W-:Y:S01]  /*22d0*/  FMUL.FTZ R5, R0, R13 ;  /* 0x0000000d00057220 */ /* 0x000fe20000410000 */
[----:B------:R-:W-:Y:S01]  /*22e0*/  I2FP.F32.S32 R0, R29 ;  /* 0x0000001d00007245 */ /* 0x000fe20000201400 */
[----:B------:R-:W0:Y:S02]  /*22f0*/  MUFU.EX2 R9, -R4 ;  /* 0x8000000400097308 */ /* 0x000e240000000800 */
[----:B------:R-:W-:-:S06]  /*2300*/  FMUL.FTZ R8, R5, 13.28771209716796875 ;  /* 0x41549a7805087820 */ /* 0x000fcc0000410000 */
[----:B------:R-:W1:Y:S08]  /*2310*/  MUFU.EX2 R3, -R3 ;  /* 0x8000000300037308 */ /* 0x000e700000000800 */
[----:B------:R-:W2:Y:S01]  /*2320*/  MUFU.EX2 R7, -R7 ;  /* 0x8000000700077308 */ /* 0x000ea20000000800 */
[----:B0-----:R-:W-:-:S04]  /*2330*/  FMUL.FTZ R5, R0, R9 ;  /* 0x0000000900057220 */ /* 0x001fc80000410000 */
[----:B------:R-:W-:-:S03]  /*2340*/  FMUL.RZ R9, R5, 0.15915493667125701904 ;  /* 0x3e22f98305097820 */ /* 0x000fc6000040c000 */
[----:B------:R0:W3:Y:S01]  /*2350*/  MUFU.EX2 R11, -R8 ;  /* 0x80000008000b7308 */ /* 0x0000e20000000800 */
[----:B-1----:R-:W-:-:S04]  /*2360*/  FMUL.FTZ R3, R0, R3 ;  /* 0x0000000300037220 */ /* 0x002fc80000410000 */
[----:B------:R-:W-:-:S03]  /*2370*/  FMUL.RZ R12, R3, 0.15915493667125701904 ;  /* 0x3e22f983030c7820 */ /* 0x000fc6000040c000 */
[----:B------:R-:W-:Y:S01]  /*2380*/  MUFU.COS R6, R9 ;  /* 0x0000000900067308 */ /* 0x000fe20000000000 */
[C---:B--2---:R-:W-:Y:S01]  /*2390*/  FMUL.FTZ R5, R0.reuse, R7 ;  /* 0x0000000700057220 */ /* 0x044fe20000410000 */
[--C-:B0-----:R-:W-:Y:S02]  /*23a0*/  HADD2.F32 R8, -RZ, R40.reuse.H1_H1 ;  /* 0x30000028ff087230 */ /* 0x101fe40000004100 */
[----:B------:R-:W-:Y:S02]  /*23b0*/  HADD2.F32 R40, -RZ, R40.H0_H0 ;  /* 0x20000028ff287230 */ /* 0x000fe40000004100 */
[----:B------:R-:W-:Y:S02]  /*23c0*/  FMUL.RZ R5, R5, 0.15915493667125701904 ;  /* 0x3e22f98305057820 */ /* 0x000fe4000040c000 */
[----:B------:R-:W-:Y:S01]  /*23d0*/  MUFU.COS R3, R12 ;  /* 0x0000000c00037308 */ /* 0x000fe20000000000 */
[----:B---3--:R-:W-:-:S04]  /*23e0*/  FMUL.FTZ R0, R0, R11 ;  /* 0x0000000b00007220 */ /* 0x008fc80000410000 */
[----:B------:R-:W-:-:S03]  /*23f0*/  FMUL.RZ R14, R0, 0.15915493667125701904 ;  /* 0x3e22f983000e7820 */ /* 0x000fc6000040c000 */
[----:B------:R-:W0:Y:S08]  /*2400*/  MUFU.SIN R4, R12 ;  /* 0x0000000c00047308 */ /* 0x000e300000000400 */
[----:B------:R-:W1:Y:S08]  /*2410*/  MUFU.SIN R7, R9 ;  /* 0x0000000900077308 */ /* 0x000e700000000400 */
[----:B------:R-:W2:Y:S01]  /*2420*/  MUFU.COS R10, R5 ;  /* 0x00000005000a7308 */ /* 0x000ea20000000000 */
[----:B0-----:R-:W-:-:S04]  /*2430*/  FMUL.FTZ R0, R4, R8 ;  /* 0x0000000804007220 */ /* 0x001fc80000410000 */
[----:B------:R-:W-:-:S03]  /*2440*/  FFMA.FTZ R0, R3, R40, -R0 ;  /* 0x0000002803007223 */ /* 0x000fc60000010800 */
        /* <DEDUP_REMOVED lines=22> */
.L_x_372:
[----:B------:R-:W-:-:S13]  /*25b0*/  ISETP.GE.AND P0, PT, R0, R13, PT ;  /* 0x0000000d0000720c */ /* 0x000fda0003f06270 */
[----:B------:R-:W-:Y:S05]  /*25c0*/  @P0 BRA `(.L_x_373) ;  /* 0x0000000400780947 */ /* 0x000fea0003800000 */
[----:B------:R-:W-:Y:S01]  /*25d0*/  I2FP.F32.S32 R13, R13 ;  /* 0x0000000d000d7245 */ /* 0x000fe20000201400 */
[C---:B------:R-:W-:Y:S01]  /*25e0*/  VIADD R5, R0.reuse, 0x2 ;  /* 0x0000000200057836 */ /* 0x040fe20000000000 */
[----:B------:R-:W-:Y:S01]  /*25f0*/  I2FP.F32.S32 R3, R0 ;  /* 0x0000000000037245 */ /* 0x000fe20000201400 */
[--C-:B------:R-:W-:Y:S01]  /*2600*/  HADD2.F32 R45, -RZ, R43.reuse.H1_H1 ;  /* 0x3000002bff2d7230 */ /* 0x100fe20000004100 */
[----:B------:R-:W0:Y:S01]  /*2610*/  MUFU.RCP R4, R13 ;  /* 0x0000000d00047308 */ /* 0x000e220000001000 */
[----:B------:R-:W-:Y:S01]  /*2620*/  IADD3 R7, R0, 0x4, RZ ;  /* 0x0000000400077810 */ /* 0x000fe20007ffe0ff */
[----:B------:R-:W-:Y:S01]  /*2630*/  HADD2.F32 R44, -RZ, R43.H0_H0 ;  /* 0x2000002bff2c7230 */ /* 0x000fe20000004100 */
[----:B------:R-:W-:Y:S01]  /*2640*/  I2FP.F32.S32 R5, R5 ;  /* 0x0000000500057245 */ /* 0x000fe20000201400 */
[--C-:B------:R-:W-:Y:S01]  /*2650*/  HADD2.F32 R46, -RZ, R35.reuse.H1_H1 ;  /* 0x30000023ff2e7230 */ /* 0x100fe20000004100 */
[----:B------:R-:W-:Y:S01]  /*2660*/  I2FP.F32.S32 R9, R7 ;  /* 0x0000000700097245 */ /* 0x000fe20000201400 */
[----:B------:R-:W-:Y:S01]  /*2670*/  HADD2.F32 R47, -RZ, R35.H0_H0 ;  /* 0x20000023ff2f7230 */ /* 0x000fe20000004100 */
[----:B------:R-:W-:Y:S01]  /*2680*/  I2FP.F32.S32 R29, R29 ;  /* 0x0000001d001d7245 */ /* 0x000fe20000201400 */
[----:B------:R-:W-:-:S02]  /*2690*/  HADD2.F32 R12, -RZ, R41.H1_H1 ;  /* 0x30000029ff0c7230 */ /* 0x000fc40000004100 */
[----:B------:R-:W-:Y:S02]  /*26a0*/  HADD2.F32 R41, -RZ, R41.H0_H0 ;  /* 0x20000029ff297230 */ /* 0x000fe40000004100 */
[--C-:B------:R-:W-:Y:S02]  /*26b0*/  HADD2.F32 R21, -RZ, R42.reuse.H1_H1 ;  /* 0x3000002aff157230 */ /* 0x100fe40000004100 */
[----:B------:R-:W-:Y:S02]  /*26c0*/  HADD2.F32 R42, -RZ, R42.H0_H0 ;  /* 0x2000002aff2a7230 */ /* 0x000fe40000004100 */
[-C--:B0-----:R-:W-:Y:S01]  /*26d0*/  FMUL.FTZ R3, R3, R4.reuse ;  /* 0x0000000403037220 */ /* 0x081fe20000410000 */
[-C--:B------:R-:W-:Y:S01]  /*26e0*/  FMUL.FTZ R5, R5, R4.reuse ;  /* 0x0000000405057220 */ /* 0x080fe20000410000 */
[----:B------:R-:W-:Y:S02]  /*26f0*/  FMUL.FTZ R9, R9, R4 ;  /* 0x0000000409097220 */ /* 0x000fe40000410000 */
[----:B------:R-:W-:Y:S01]  /*2700*/  FMUL.FTZ R3, R3, 13.28771209716796875 ;  /* 0x41549a7803037820 */ /* 0x000fe20000410000 */
[----:B------:R-:W-:Y:S01]  /*2710*/  FMUL.FTZ R7, R5, 13.28771209716796875 ;  /* 0x41549a7805077820 */ /* 0x000fe20000410000 */
[----:B------:R-:W-:-:S02]  /*2720*/  VIADD R5, R0, 0x6 ;  /* 0x0000000600057836 */ /* 0x000fc40000000000 */
[----:B------:R-:W-:Y:S01]  /*2730*/  FMUL.FTZ R9, R9, 13.28771209716796875 ;  /* 0x41549a7809097820 */ /* 0x000fe20000410000 */
[----:B------:R-:W0:Y:S02]  /*2740*/  MUFU.EX2 R6, -R3 ;  /* 0x8000000300067308 */ /* 0x000e240000000800 */
[----:B------:R-:W-:-:S06]  /*2750*/  I2FP.F32.S32 R5, R5 ;  /* 0x0000000500057245 */ /* 0x000fcc0000201400 */
[----:B------:R-:W1:Y:S01]  /*2760*/  MUFU.EX2 R0, -R7 ;  /* 0x8000000700007308 */ /* 0x000e620000000800 */
[----:B------:R-:W-:-:S04]  /*2770*/  FMUL.FTZ R5, R5, R4 ;  /* 0x0000000405057220 */ /* 0x000fc80000410000 */
[----:B------:R-:W-:-:S03]  /*2780*/  FMUL.FTZ R10, R5, 13.28771209716796875 ;  /* 0x41549a78050a7820 */ /* 0x000fc60000410000 */
[----:B------:R2:W3:Y:S01]  /*2790*/  MUFU.EX2 R8, -R9 ;  /* 0x8000000900087308 */ /* 0x0004e20000000800 */
[----:B0-----:R-:W-:-:S04]  /*27a0*/  FMUL.FTZ R6, R29, R6 ;  /* 0x000000061d067220 */ /* 0x001fc80000410000 */
[----:B------:R-:W-:-:S03]  /*27b0*/  FMUL.RZ R6, R6, 0.15915493667125701904 ;  /* 0x3e22f98306067820 */ /* 0x000fc6000040c000 */
[----:B------:R0:W4:Y:S01]  /*27c0*/  MUFU.EX2 R14, -R10 ;  /* 0x8000000a000e7308 */ /* 0x0001220000000800 */
[----:B-1----:R-:W-:Y:S01]  /*27d0*/  FMUL.FTZ R0, R29, R0 ;  /* 0x000000001d007220 */ /* 0x002fe20000410000 */
[----:B--2---:R-:W-:-:S03]  /*27e0*/  HADD2.F32 R9, -RZ, R32.H0_H0 ;  /* 0x20000020ff097230 */ /* 0x004fc60000004100 */
[----:B------:R-:W-:Y:S01]  /*27f0*/  FMUL.RZ R3, R0, 0.15915493667125701904 ;  /* 0x3e22f98300037820 */ /* 0x000fe2000040c000 */
[--C-:B------:R-:W-:Y:S02]  /*2800*/  HADD2.F32 R0, -RZ, R40.reuse.H1_H1 ;  /* 0x30000028ff007230 */ /* 0x100fe40000004100 */
[----:B------:R-:W1:Y:S01]  /*2810*/  MUFU.COS R5, R6 ;  /* 0x0000000600057308 */ /* 0x000e620000000000 */
[----:B---3--:R-:W-:Y:S01]  /*2820*/  FMUL.FTZ R7, R29, R8 ;  /* 0x000000081d077220 */ /* 0x008fe20000410000 */
[----:B------:R-:W-:-:S03]  /*2830*/  HADD2.F32 R40, -RZ, R40.H0_H0 ;  /* 0x20000028ff287230 */ /* 0x000fc60000004100 */
[----:B0-----:R-:W-:-:S03]  /*2840*/  FMUL.RZ R10, R7, 0.15915493667125701904 ;  /* 0x3e22f983070a7820 */ /* 0x001fc6000040c000 */
[----:B------:R-:W0:Y:S01]  /*2850*/  MUFU.SIN R4, R6 ;  /* 0x0000000600047308 */ /* 0x000e220000000400 */
[----:B----4-:R-:W-:Y:S01]  /*2860*/  FMUL.FTZ R29, R29, R14 ;  /* 0x0000000e1d1d7220 */ /* 0x010fe20000410000 */
[--C-:B------:R-:W-:Y:S02]  /*2870*/  HADD2.F32 R14, -RZ, R33.reuse.H1_H1 ;  /* 0x30000021ff0e7230 */ /* 0x100fe40000004100 */
[----:B------:R-:W-:Y:S02]  /*2880*/  HADD2.F32 R33, -RZ, R33.H0_H0 ;  /* 0x20000021ff217230 */ /* 0x000fe40000004100 */
[----:B------:R-:W-:Y:S01]  /*2890*/  FMUL.RZ R43, R29, 0.15915493667125701904 ;  /* 0x3e22f9831d2b7820 */ /* 0x000fe2000040c000 */
[----:B------:R-:W-:Y:S01]  /*28a0*/  HADD2.F32 R29, -RZ, R34.H0_H0 ;  /* 0x20000022ff1d7230 */ /* 0x000fe20000004100 */
[----:B------:R-:W-:Y:S01]  /*28b0*/  MUFU.SIN R8, R3 ;  /* 0x0000000300087308 */ /* 0x000fe20000000400 */
[----:B-1----:R-:W-:-:S07]  /*28c0*/  FMUL.FTZ R7, R5, R0 ;  /* 0x0000000005077220 */ /* 0x002fce0000410000 */
[----:B------:R1:W2:Y:S01]  /*28d0*/  MUFU.COS R13, R3 ;  /* 0x00000003000d7308 */ /* 0x0002a20000000000 */
[C---:B0-----:R-:W-:Y:S01]  /*28e0*/  FMUL.FTZ R6, R4.reuse, R0 ;  /* 0x0000000004067220 */ /* 0x041fe20000410000 */
[----:B------:R-:W-:-:S06]  /*28f0*/  FFMA.FTZ R11, R4, R40, R7 ;  /* 0x00000028040b7223 */ /* 0x000fcc0000010007 */
[----:B------:R-:W0:Y:S01]  /*2900*/  MUFU.SIN R20, R10 ;  /* 0x0000000a00147308 */ /* 0x000e220000000400 */
[----:B-1----:R-:W-:Y:S02]  /*2910*/  HADD2.F32 R3, -RZ, R32.H1_H1 ;  /* 0x30000020ff037230 */ /* 0x002fe40000004100 */
[----:B------:R-:W-:-:S03]  /*2920*/  HADD2.F32 R32, -RZ, R34.H1_H1 ;  /* 0x30000022ff207230 */ /* 0x000fc60000004100 */
[CC--:B------:R-:W-:Y:S01]  /*2930*/  FMUL.FTZ R0, R4.reuse, R3.reuse ;  /* 0x0000000304007220 */ /* 0x0c0fe20000410000 */
[----:B------:R-:W-:Y:S01]  /*2940*/  FMUL.FTZ R3, R5, R3 ;  /* 0x0000000305037220 */ /* 0x000fe20000410000 */
[----:B------:R1:W3:Y:S01]  /*2950*/  MUFU.COS R15, R10 ;  /* 0x0000000a000f7308 */ /* 0x0002e20000000000 */
[----:B--2---:R-:W-:Y:S01]  /*2960*/  FMUL.FTZ R7, R13, R12 ;  /* 0x0000000c0d077220 */ /* 0x004fe20000410000 */
[-C--:B------:R-:W-:Y:S01]  /*2970*/  FFMA.FTZ R0, R5, R9.reuse, -R0 ;  /* 0x0000000905007223 */ /* 0x080fe20000010800 */
[----:B------:R-:W-:Y:S01]  /*2980*/  FFMA.FTZ R3, R4, R9, R3 ;  /* 0x0000000904037223 */ /* 0x000fe20000010003 */
[----:B------:R-:W-:-:S04]  /*2990*/  FMUL.FTZ R4, R8, R14 ;  /* 0x0000000e08047220 */ /* 0x000fc80000410000 */
[----:B------:R-:W2:Y:S01]  /*29a0*/  MUFU.SIN R34, R43 ;  /* 0x0000002b00227308 */ /* 0x000ea20000000400 */
[----:B-1----:R-:W-:Y:S01]  /*29b0*/  FFMA.FTZ R10, R5, R40, -R6 ;  /* 0x00000028050a7223 */ /* 0x002fe20000010806 */
[C---:B------:R-:W-:Y:S01]  /*29c0*/  FMUL.FTZ R6, R8.reuse, R12 ;  /* 0x0000000c08067220 */ /* 0x040fe20000410000 */
[C---:B------:R-:W-:Y:S01]  /*29d0*/  FMUL.FTZ R5, R13.reuse, R14 ;  /* 0x0000000e0d057220 */ /* 0x040fe20000410000 */
[C---:B------:R-:W-:Y:S02]  /*29e0*/  FFMA.FTZ R4, R13.reuse, R33, -R4 ;  /* 0x000000210d047223 */ /* 0x040fe40000010804 */
[-C--:B------:R-:W-:Y:S01]  /*29f0*/  FFMA.FTZ R12, R13, R41.reuse, -R6 ;  /* 0x000000290d0c7223 */ /* 0x080fe20000010806 */
[C---:B------:R-:W-:Y:S01]  /*2a00*/  FFMA.FTZ R41, R8.reuse, R41, R7 ;  /* 0x0000002908297223 */ /* 0x040fe20000010007 */
[----:B------:R-:W1:Y:S01]  /*2a10*/  MUFU.COS R35, R43 ;  /* 0x0000002b00237308 */ /* 0x000e620000000000 */
[----:B------:R-:W-:Y:S01]  /*2a20*/  FFMA.FTZ R5, R8, R33, R5 ;  /* 0x0000002108057223 */ /* 0x000fe20000010005 */
[CC--:B0-----:R-:W-:Y:S01]  /*2a30*/  FMUL.FTZ R8, R20.reuse, R21.reuse ;  /* 0x0000001514087220 */ /* 0x0c1fe20000410000 */
[C---:B---3--:R-:W-:Y:S01]  /*2a40*/  FMUL.FTZ R21, R15.reuse, R21 ;  /* 0x000000150f157220 */ /* 0x048fe20000410000 */
[CC--:B------:R-:W-:Y:S01]  /*2a50*/  FMUL.FTZ R6, R20.reuse, R32.reuse ;  /* 0x0000002014067220 */ /* 0x0c0fe20000410000 */
[C---:B------:R-:W-:Y:S01]  /*2a60*/  FMUL.FTZ R7, R15.reuse, R32 ;  /* 0x000000200f077220 */ /* 0x040fe20000410000 */
[CC--:B------:R-:W-:Y:S01]  /*2a70*/  FFMA.FTZ R13, R15.reuse, R42.reuse, -R8 ;  /* 0x0000002a0f0d7223 */ /* 0x0c0fe20000010808 */
[----:B------:R-:W-:Y:S01]  /*2a80*/  FFMA.FTZ R42, R20, R42, R21 ;  /* 0x0000002a142a7223 */ /* 0x000fe20000010015 */
[----:B------:R-:W-:Y:S01]  /*2a90*/  FFMA.FTZ R6, R15, R29, -R6 ;  /* 0x0000001d0f067223 */ /* 0x000fe20000010806 */
[C---:B--2---:R-:W-:Y:S01]  /*2aa0*/  FMUL.FTZ R14, R34.reuse, R45 ;  /* 0x0000002d220e7220 */ /* 0x044fe20000410000 */
[----:B------:R-:W-:Y:S01]  /*2ab0*/  FMUL.FTZ R8, R34, R46 ;  /* 0x0000002e22087220 */ /* 0x000fe20000410000 */
[----:B------:R-:W-:Y:S01]  /*2ac0*/  FFMA.FTZ R7, R20, R29, R7 ;  /* 0x0000001d14077223 */ /* 0x000fe20000010007 */
[----:B------:R-:W-:-:S02]  /*2ad0*/  F2FP.F16.F32.PACK_AB R40, R11, R10 ;  /* 0x0000000a0b28723e */ /* 0x000fc400000000ff */
[----:B------:R-:W-:Y:S02]  /*2ae0*/  F2FP.F16.F32.PACK_AB R32, R3, R0 ;  /* 0x000000000320723e */ /* 0x000fe400000000ff */
[----:B------:R-:W-:Y:S01]  /*2af0*/  F2FP.F16.F32.PACK_AB R41, R41, R12 ;  /* 0x0000000c2929723e */ /* 0x000fe200000000ff */
[C---:B-1----:R-:W-:Y:S01]  /*2b00*/  FMUL.FTZ R45, R35.reuse, R45 ;  /* 0x0000002d232d7220 */ /* 0x042fe20000410000 */
        /* <DEDUP_REMOVED lines=10> */
.L_x_373:
[----:B------:R-:W-:Y:S05]  /*2bb0*/  BSYNC B0 ;  /* 0x0000000000007941 */ /* 0x000fea0003800000 */
.L_x_360:
[----:B------:R-:W-:Y:S01]  /*2bc0*/  ISETP.GT.AND P0, PT, R24, 0x1f, PT ;  /* 0x0000001f1800780c */ /* 0x000fe20003f04270 */
[----:B------:R-:W-:Y:S01]  /*2bd0*/  BSSY B0, `(.L_x_374) ;  /* 0x0000029000007945 */ /* 0x000fe20003800000 */
[----:B------:R-:W-:-:S11]  /*2be0*/  IMAD.MOV.U32 R14, RZ, RZ, RZ ;  /* 0x000000ffff0e7224 */ /* 0x000fd600078e00ff */
[----:B------:R-:W-:Y:S05]  /*2bf0*/  @P0 BRA `(.L_x_375) ;  /* 0x0000000000980947 */ /* 0x000fea0003800000 */
[----:B0-2---:R-:W0:Y:S01]  /*2c00*/  LDC R0, c[0x0][0x29c] ;  /* 0x0000a700ff007b82 */ /* 0x005e220000000800 */
[----:B-1----:R-:W1:Y:S01]  /*2c10*/  S2R R7, SR_CgaCtaId ;  /* 0x0000000000077919 */ /* 0x002e620000008800 */
        /* <DEDUP_REMOVED lines=10> */
[--C-:B------:R-:W-:Y:S02]  /*2cc0*/  HADD2.F32 R13, -RZ, R21.reuse.H0_H0 ;  /* 0x20000015ff0d7230 */ /* 0x100fe40000004100 */
[----:B------:R-:W-:Y:S01]  /*2cd0*/  @!P1 VIADD R6, R6, 0x210 ;  /* 0x0000021006069836 */ /* 0x000fe20000000000 */
[----:B------:R-:W-:Y:S01]  /*2ce0*/  LEA R3, R24, R3, 0x4 ;  /* 0x0000000318037211 */ /* 0x000fe200078e20ff */
[----:B------:R-:W-:Y:S02]  /*2cf0*/  HADD2.F32 R0, -RZ, R21.H1_H1 ;  /* 0x30000015ff007230 */ /* 0x000fe40000004100 */
[----:B------:R-:W0:Y:S01]  /*2d00*/  @!P0 LDC R9, c[0x0][0x284] ;  /* 0x0000a100ff098b82 */ /* 0x000e220000000800 */
[----:B------:R-:W-:Y:S01]  /*2d10*/  @!P0 IMAD.SHL.U32 R8, R18, 0x8, RZ ;  /* 0x0000000812088824 */ /* 0x000fe200078e00ff */
[----:B------:R-:W-:Y:S01]  /*2d20*/  @!P1 LEA R7, R7, R6, 0x18 ;  /* 0x0000000607079211 */ /* 0x000fe200078ec0ff */
[----:B------:R1:W-:Y:S01]  /*2d30*/  STS.128 [R3], R40 ;  /* 0x0000002803007388 */ /* 0x0003e20000000c00 */
[----:B------:R-:W-:-:S03]  /*2d40*/  FADD.FTZ R13, R13, R0 ;  /* 0x000000000d0d7221 */ /* 0x000fc60000010000 */
[----:B------:R-:W-:Y:S01]  /*2d50*/  @!P1 IMAD R7, R24, 0x10, R7 ;  /* 0x0000001018079824 */ /* 0x000fe200078e0207 */
[----:B------:R-:W2:Y:S04]  /*2d60*/  @!P0 LDC.64 R4, c[0x0][0x248] ;  /* 0x00009200ff048b82 */ /* 0x000ea80000000a00 */
[----:B------:R1:W-:Y:S01]  /*2d70*/  @!P1 STS.128 [R7], R36 ;  /* 0x0000002407009388 */ /* 0x0003e20000000c00 */
[----:B0-----:R-:W-:-:S04]  /*2d80*/  @!P0 IMAD R31, R31, R9, R8 ;  /* 0x000000091f1f8224 */ /* 0x001fc800078e0208 */
[----:B--2---:R-:W-:-:S05]  /*2d90*/  @!P0 IMAD.WIDE R4, R31, 0x2, R4 ;  /* 0x000000021f048825 */ /* 0x004fca00078e0204 */
[----:B------:R1:W-:Y:S01]  /*2da0*/  @!P0 STG.E.128 desc[UR36][R4.64], R32 ;  /* 0x0000002004008986 */ /* 0x0003e2000c101d24 */
[----:B------:R-:W-:Y:S05]  /*2db0*/  BRA.DIV UR4, `(.L_x_376) ;  /* 0x0000008a04e47947 */ /* 0x000fea000b800000 */
[----:B------:R-:W0:Y:S02]  /*2dc0*/  SHFL.BFLY PT, R14, R13, 0x10, 0x1f ;  /* 0x0e001f000d0e7f89 */ /* 0x000e2400000e0000 */
[----:B0-----:R-:W-:-:S05]  /*2dd0*/  FADD.FTZ R0, R13, R14 ;  /* 0x0000000e0d007221 */ /* 0x001fca0000010000 */
[----:B------:R-:W1:Y:S02]  /*2de0*/  SHFL.BFLY PT, R14, R0, 0x8, 0x1f ;  /* 0x0d001f00000e7f89 */ /* 0x000e6400000e0000 */
[----:B-1----:R-:W-:-:S05]  /*2df0*/  FADD.FTZ R3, R0, R14 ;  /* 0x0000000e00037221 */ /* 0x002fca0000010000 */
[----:B------:R-:W0:Y:S02]  /*2e00*/  SHFL.BFLY PT, R14, R3, 0x4, 0x1f ;  /* 0x0c801f00030e7f89 */ /* 0x000e2400000e0000 */
[----:B0-----:R-:W-:-:S05]  /*2e10*/  FADD.FTZ R4, R3, R14 ;  /* 0x0000000e03047221 */ /* 0x001fca0000010000 */
[----:B------:R-:W0:Y:S02]  /*2e20*/  SHFL.BFLY PT, R14, R4, 0x2, 0x1f ;  /* 0x0c401f00040e7f89 */ /* 0x000e2400000e0000 */
[----:B0-----:R-:W-:-:S05]  /*2e30*/  FADD.FTZ R5, R4, R14 ;  /* 0x0000000e04057221 */ /* 0x001fca0000010000 */
[----:B------:R0:W1:Y:S02]  /*2e40*/  SHFL.BFLY PT, R14, R5, 0x1, 0x1f ;  /* 0x0c201f00050e7f89 */ /* 0x00006400000e0000 */
.L_x_582:
[----:B-1----:R-:W-:-:S07]  /*2e50*/  FADD.FTZ R14, R5, R14 ;  /* 0x0000000e050e7221 */ /* 0x002fce0000010000 */
.L_x_375:
[----:B------:R-:W-:Y:S05]  /*2e60*/  BSYNC B0 ;  /* 0x0000000000007941 */ /* 0x000fea0003800000 */
.L_x_374:
[----:B------:R-:W0:Y:S01]  /*2e70*/  LDC R64, c[0x0][0x284] ;  /* 0x0000a100ff407b82 */ /* 0x000e220000000800 */
[----:B------:R-:W-:Y:S01]  /*2e80*/  ISETP.NE.AND P0, PT, R24, RZ, PT ;  /* 0x000000ff1800720c */ /* 0x000fe20003f05270 */
[----:B------:R-:W-:Y:S01]  /*2e90*/  IMAD.MOV.U32 R127, RZ, RZ, -0x800001 ;  /* 0xff7fffffff7f7424 */ /* 0x000fe200078e00ff */
[----:B0-2---:R-:W-:-:S11]  /*2ea0*/  VIADDMNMX R0, R27, -R64, RZ, !PT ;  /* 0x800000401b007246 */ /* 0x005fd600078001ff */
[----:B------:R-:W-:Y:S05]  /*2eb0*/  @P0 BRA `(.L_x_377) ;  /* 0x0000000000440947 */ /* 0x000fea0003800000 */
[----:B------:R-:W-:Y:S02]  /*2ec0*/  ULDC.64 UR4, c[0x0][0x2c8] ;  /* 0x0000b20000047ab9 */ /* 0x000fe40000000a00 */
[----:B------:R-:W-:Y:S01]  /*2ed0*/  ISETP.NE.U32.AND P0, PT, RZ, UR4, PT ;  /* 0x00000004ff007c0c */ /* 0x000fe2000bf05070 */
[----:B------:R-:W-:-:S03]  /*2ee0*/  ULDC UR4, c[0x0][0x2a0] ;  /* 0x0000a80000047ab9 */ /* 0x000fc60000000800 */
[----:B------:R-:W-:-:S13]  /*2ef0*/  ISETP.NE.AND.EX P0, PT, RZ, UR5, PT, P0 ;  /* 0x00000005ff007c0c */ /* 0x000fda000bf05300 */
[----:B-1----:R-:W0:Y:S01]  /*2f00*/  @P0 LDC R7, c[0x0][0x2d0] ;  /* 0x0000b400ff070b82 */ /* 0x002e220000000800 */
        /* <DEDUP_REMOVED lines=12> */
.L_x_377:
[----:B------:R-:W-:Y:S05]  /*2fd0*/  WARPSYNC.ALL ;  /* 0x0000000000007948 */ /* 0x000fea0003800000 */
[----:B------:R-:W2:Y:S08]  /*2fe0*/  S2UR UR6, SR_CgaCtaId ;  /* 0x00000000000679c3 */ /* 0x000eb00000008800 */
[----:B------:R-:W-:Y:S01]  /*2ff0*/  BAR.SYNC.DEFER_BLOCKING 0x0 ;  /* 0x0000000000007b1d */ /* 0x000fe20000010000 */
[----:B------:R-:W-:-:S02]  /*3000*/  SHF.R.S32.HI R3, RZ, 0x1f, R24 ;  /* 0x0000001fff037819 */ /* 0x000fc40000011418 */
[----:B01----:R-:W-:Y:S02]  /*3010*/  IADD3 R8, R19, 0x7, -R0 ;  /* 0x0000000713087810 */ /* 0x003fe40007ffe800 */
[----:B------:R-:W-:Y:S01]  /*3020*/  LEA.HI R9, R3, R24, RZ, 0x2 ;  /* 0x0000001803097211 */ /* 0x000fe200078f10ff */
[----:B------:R-:W-:Y:S01]  /*3030*/  UMOV UR4, 0x400 ;  /* 0x0000040000047882 */ /* 0x000fe20000000000 */
[----:B------:R-:W-:Y:S01]  /*3040*/  SHF.R.S32.HI R13, RZ, 0x1f, R8 ;  /* 0x0000001fff0d7819 */ /* 0x000fe20000011408 */
[----:B------:R-:W-:Y:S01]  /*3050*/  UIADD3 UR5, UR4, 0x10, URZ ;  /* 0x0000001004057890 */ /* 0x000fe2000fffe03f */
[----:B------:R-:W-:Y:S02]  /*3060*/  LOP3.LUT R3, R9, 0xfffffffc, RZ, 0xc0, !PT ;  /* 0xfffffffc09037812 */ /* 0x000fe400078ec0ff */
[----:B------:R-:W-:Y:S02]  /*3070*/  LEA.HI R13, R13, R8, RZ, 0x3 ;  /* 0x000000080d0d7211 */ /* 0x000fe400078f18ff */
[----:B------:R-:W-:Y:S01]  /*3080*/  LEA.HI.SX32 R62, R9, R0, 0x1e ;  /* 0x00000000093e7211 */ /* 0x000fe200078ff2ff */
[----:B------:R-:W-:Y:S01]  /*3090*/  IMAD.IADD R11, R24, 0x1, -R3 ;  /* 0x00000001180b7824 */ /* 0x000fe200078e0a03 */
[----:B------:R-:W-:-:S04]  /*30a0*/  LOP3.LUT R13, R13, 0xfffffff8, RZ, 0xc0, !PT ;  /* 0xfffffff80d0d7812 */ /* 0x000fc800078ec0ff */
[----:B------:R-:W-:Y:S01]  /*30b0*/  IADD3 R8, R13, R0, RZ ;  /* 0x000000000d087210 */ /* 0x000fe20007ffe0ff */
[----:B--2---:R-:W-:-:S06]  /*30c0*/  ULEA UR5, UR6, UR5, 0x18 ;  /* 0x0000000506057291 */ /* 0x004fcc000f8ec03f */
[----:B------:R-:W-:Y:S01]  /*30d0*/  LEA R10, R11, UR5, 0x2 ;  /* 0x000000050b0a7c11 */ /* 0x000fe2000f8e10ff */
[----:B------:R-:W-:Y:S02]  /*30e0*/  ULDC UR5, c[0x0][0x29c] ;  /* 0x0000a70000057ab9 */ /* 0x000fe40000000800 */
[----:B------:R-:W-:Y:S02]  /*30f0*/  UISETP.NE.AND UP0, UPT, UR5, URZ, UPT ;  /* 0x0000003f0500728c */ /* 0x000fe4000bf05270 */
[----:B------:R0:W1:Y:S04]  /*3100*/  LDS R125, [R10] ;  /* 0x000000000a7d7984 */ /* 0x0000680000000800 */
[----:B------:R0:W2:Y:S01]  /*3110*/  LDS R126, [R10+0x10] ;  /* 0x000010000a7e7984 */ /* 0x0000a20000000800 */
[----:B------:R-:W-:-:S03]  /*3120*/  PLOP3.LUT P2, PT, PT, PT, UP0, 0x80, 0x0 ;  /* 0x000000000000781c */ /* 0x000fc60003f4f008 */
[----:B------:R0:W0:Y:S04]  /*3130*/  LDS R124, [R10+0x20] ;  /* 0x000020000a7c7984 */ /* 0x0000280000000800 */
        /* <DEDUP_REMOVED lines=28> */
[----:B------:R0:W0:Y:S01]  /*3300*/  LDS R7, [R10+0x1f0] ;  /* 0x0001f0000a077984 */ /* 0x0000220000000800 */
[----:B-12---:R-:W-:Y:S05]  /*3310*/  @P2 BRA `(.L_x_378) ;  /* 0x00000000008c2947 */ /* 0x006fea0003800000 */
[----:B------:R-:W-:-:S04]  /*3320*/  UIADD3 UR4, UR4, 0x210, URZ ;  /* 0x0000021004047890 */ /* 0x000fc8000fffe03f */
[----:B------:R-:W-:-:S06]  /*3330*/  ULEA UR4, UR6, UR4, 0x18 ;  /* 0x0000000406047291 */ /* 0x000fcc000f8ec03f */
[----:B------:R-:W-:-:S05]  /*3340*/  LEA R12, R11, UR4, 0x2 ;  /* 0x000000040b0c7c11 */ /* 0x000fca000f8e10ff */
[----:B------:R1:W2:Y:S04]  /*3350*/  LDS R9, [R12] ;  /* 0x000000000c097984 */ /* 0x0002a80000000800 */
[----:B0-----:R1:W0:Y:S04]  /*3360*/  LDS R10, [R12+0x10] ;  /* 0x000010000c0a7984 */ /* 0x0012280000000800 */
[----:B------:R1:W0:Y:S04]  /*3370*/  LDS R20, [R12+0x20] ;  /* 0x000020000c147984 */ /* 0x0002280000000800 */
[----:B------:R1:W0:Y:S04]  /*3380*/  LDS R21, [R12+0x30] ;  /* 0x000030000c157984 */ /* 0x0002280000000800 */
[----:B------:R1:W0:Y:S04]  /*3390*/  LDS R29, [R12+0x40] ;  /* 0x000040000c1d7984 */ /* 0x0002280000000800 */
[----:B------:R1:W0:Y:S04]  /*33a0*/  LDS R31, [R12+0x50] ;  /* 0x000050000c1f7984 */ /* 0x0002280000000800 */
[----:B----4-:R1:W4:Y:S04]  /*33b0*/  LDS R32, [R12+0x60] ;  /* 0x000060000c207984 */ /* 0x0103280000000800 */
[----:B------:R1:W0:Y:S04]  /*33c0*/  LDS R33, [R12+0x70] ;  /* 0x000070000c217984 */ /* 0x0002280000000800 */
[----:B------:R1:W0:Y:S04]  /*33d0*/  LDS R34, [R12+0x80] ;  /* 0x000080000c227984 */ /* 0x0002280000000800 */
[----:B------:R1:W0:Y:S04]  /*33e0*/  LDS R35, [R12+0x90] ;  /* 0x000090000c237984 */ /* 0x0002280000000800 */
[----:B------:R1:W0:Y:S04]  /*33f0*/  LDS R36, [R12+0xa0] ;  /* 0x0000a0000c247984 */ /* 0x0002280000000800 */
[----:B------:R1:W0:Y:S04]  /*3400*/  LDS R37, [R12+0xb0] ;  /* 0x0000b0000c257984 */ /* 0x0002280000000800 */
[----:B------:R1:W0:Y:S04]  /*3410*/  LDS R38, [R12+0xc0] ;  /* 0x0000c0000c267984 */ /* 0x0002280000000800 */
[----:B------:R1:W0:Y:S04]  /*3420*/  LDS R39, [R12+0xd0] ;  /* 0x0000d0000c277984 */ /* 0x0002280000000800 */
[----:B---3--:R1:W3:Y:S04]  /*3430*/  LDS R40, [R12+0xe0] ;  /* 0x0000e0000c287984 */ /* 0x0082e80000000800 */
        /* <DEDUP_REMOVED lines=16> */
[----:B--234-:R1:W0:Y:S02]  /*3540*/  LDS R57, [R12+0x1f0] ;  /* 0x0001f0000c397984 */ /* 0x01c2240000000800 */
.L_x_378:
[----:B------:R-:W-:Y:S01]  /*3550*/  ISETP.GE.AND P0, PT, R62, R8, PT ;  /* 0x000000083e00720c */ /* 0x000fe20003f06270 */
[----:B------:R-:W-:Y:S01]  /*3560*/  ULDC UR4, c[0x0][0x280] ;  /* 0x0000a00000047ab9 */ /* 0x000fe20000000800 */
[----:B-1----:R-:W-:Y:S01]  /*3570*/  IMAD.SHL.U32 R12, R11, 0x2, RZ ;  /* 0x000000020b0c7824 */ /* 0x002fe200078e00ff */
[----:B------:R-:W-:Y:S01]  /*3580*/  ULDC UR12, c[0x0][0x29c] ;  /* 0x0000a700000c7ab9 */ /* 0x000fe20000000800 */
[----:B------:R-:W-:Y:S01]  /*3590*/  ULDC UR5, c[0x0][0x288] ;  /* 0x0000a20000057ab9 */ /* 0x000fe20000000800 */
[----:B------:R-:W-:Y:S01]  /*35a0*/  ULDC UR13, c[0x0][0x2a0] ;  /* 0x0000a800000d7ab9 */ /* 0x000fe20000000800 */
[----:B------:R-:W-:Y:S01]  /*35b0*/  ULDC.64 UR10, c[0x0][0x248] ;  /* 0x00009200000a7ab9 */ /* 0x000fe20000000a00 */
[----:B------:R-:W-:Y:S01]  /*35c0*/  ULDC.64 UR8, c[0x0][0x258] ;  /* 0x0000960000087ab9 */ /* 0x000fe20000000a00 */
[----:B------:R-:W-:Y:S01]  /*35d0*/  IMAD R11, R58, UR4, R25 ;  /* 0x000000043a0b7c24 */ /* 0x000fe2000f8e0219 */
[----:B------:R-:W-:Y:S01]  /*35e0*/  ULDC.64 UR6, c[0x0][0x2b0] ;  /* 0x0000ac0000067ab9 */ /* 0x000fe20000000a00 */
[----:B------:R-:W-:Y:S01]  /*35f0*/  ULDC.64 UR14, c[0x0][0x2c8] ;  /* 0x0000b200000e7ab9 */ /* 0x000fe20000000a00 */
[----:B------:R-:W-:Y:S04]  /*3600*/  BSSY B0, `(.L_x_379) ;  /* 0x0000487000007945 */ /* 0x000fe80003800000 */
[----:B------:R-:W-:Y:S05]  /*3610*/  @P0 BRA `(.L_x_380) ;  /* 0x0000004800140947 */ /* 0x000fea0003800000 */
[-C--:B------:R-:W-:Y:S01]  /*3620*/  IABS R58, R64.reuse ;  /* 0x00000040003a7213 */ /* 0x080fe20000000000 */
[----:B------:R-:W1:Y:S01]  /*3630*/  LDC.64 R128, c[0x0][0x2e0] ;  /* 0x0000b800ff807b82 */ /* 0x000e620000000a00 */
[----:B------:R-:W-:Y:S01]  /*3640*/  ULDC UR4, c[0x0][0x288] ;  /* 0x0000a20000047ab9 */ /* 0x000fe20000000800 */
[----:B------:R-:W-:Y:S01]  /*3650*/  IMAD R11, R11, 0xc0, RZ ;  /* 0x000000c00b0b7824 */ /* 0x000fe200078e02ff */
[----:B------:R-:W2:Y:S01]  /*3660*/  I2F.RP R14, R58 ;  /* 0x0000003a000e7306 */ /* 0x000ea20000209400 */
[----:B------:R-:W-:Y:S01]  /*3670*/  IMAD R67, R26, UR4, R25 ;  /* 0x000000041a437c24 */ /* 0x000fe2000f8e0219 */
[----:B------:R-:W-:Y:S01]  /*3680*/  ULDC UR4, c[0x0][0x298] ;  /* 0x0000a60000047ab9 */ /* 0x000fe20000000800 */
[-CC-:B------:R-:W-:Y:S02]  /*3690*/  IMAD R59, R59, R64.reuse, R12.reuse ;  /* 0x000000403b3b7224 */ /* 0x180fe400078e020c */
[----:B------:R-:W5:Y:S01]  /*36a0*/  LDC R65, c[0x0][0x2c0] ;  /* 0x0000b000ff417b82 */ /* 0x000f620000000800 */
[----:B------:R-:W-:-:S02]  /*36b0*/  IMAD R60, R11, R64, R12 ;  /* 0x000000400b3c7224 */ /* 0x000fc400078e020c */
[----:B------:R-:W-:Y:S02]  /*36c0*/  IMAD R67, R67, 0xc0, R12 ;  /* 0x000000c043437824 */ /* 0x000fe400078e020c */
[----:B------:R-:W-:Y:S01]  /*36d0*/  IMAD.MOV.U32 R12, RZ, RZ, RZ ;  /* 0x000000ffff0c7224 */ /* 0x000fe200078e00ff */
[----:B------:R-:W-:Y:S01]  /*36e0*/  SHF.R.S32.HI R66, RZ, 0x1f, R60 ;  /* 0x0000001fff427819 */ /* 0x000fe2000001143c */
[----:B------:R-:W-:Y:S01]  /*36f0*/  IMAD R63, R64, 0xc0, RZ ;  /* 0x000000c0403f7824 */ /* 0x000fe200078e02ff */
[----:B------:R-:W-:Y:S01]  /*3700*/  SHF.R.S32.HI R64, RZ, 0x1f, R59 ;  /* 0x0000001fff407819 */ /* 0x000fe2000001143b */
[----:B--2---:R-:W2:Y:S01]  /*3710*/  MUFU.RCP R14, R14 ;  /* 0x0000000e000e7308 */ /* 0x004ea20000001000 */
[C---:B-1----:R-:W-:Y:S01]  /*3720*/  IMAD.WIDE R128, R67.reuse, 0x2, R128 ;  /* 0x0000000243807825 */ /* 0x042fe200078e0280 */
[----:B------:R-:W-:-:S03]  /*3730*/  IADD3 R67, R67, 0x8, RZ ;  /* 0x0000000843437810 */ /* 0x000fc60007ffe0ff */
[----:B-----5:R-:W-:Y:S02]  /*3740*/  VIADD R65, R65, UR4 ;  /* 0x0000000441417c36 */ /* 0x020fe40008000000 */
[----:B--2---:R-:W-:-:S06]  /*3750*/  VIADD R13, R14, 0xffffffe ;  /* 0x0ffffffe0e0d7836 */ /* 0x004fcc0000000000 */
[----:B------:R-:W1:Y:S02]  /*3760*/  F2I.FTZ.U32.TRUNC.NTZ R13, R13 ;  /* 0x0000000d000d7305 */ /* 0x000e64000021f000 */
[----:B-1----:R-:W-:-:S05]  /*3770*/  IADD3 R61, RZ, -R13, RZ ;  /* 0x8000000dff3d7210 */ /* 0x002fca0007ffe0ff */
[----:B------:R-:W-:-:S04]  /*3780*/  IMAD R61, R61, R58, RZ ;  /* 0x0000003a3d3d7224 */ /* 0x000fc800078e02ff */
[----:B------:R-:W-:-:S07]  /*3790*/  IMAD.HI.U32 R61, R13, R61, R12 ;  /* 0x0000003d0d3d7227 */ /* 0x000fce00078e000c */
.L_x_512:
[----:B-1----:R-:W1:Y:S01]  /*37a0*/  LDC R11, c[0x0][0x284] ;  /* 0x0000a100ff0b7b82 */ /* 0x002e620000000800 */
[----:B------:R-:W-:-:S04]  /*37b0*/  ISETP.NE.U32.AND P0, PT, RZ, UR6, PT ;  /* 0x00000006ff007c0c */ /* 0x000fc8000bf05070 */
[----:B------:R-:W-:-:S13]  /*37c0*/  ISETP.NE.AND.EX P0, PT, RZ, UR7, PT, P0 ;  /* 0x00000007ff007c0c */ /* 0x000fda000bf05300 */
[----:B0-----:R-:W-:Y:S01]  /*37d0*/  @P0 SHF.R.S32.HI R13, RZ, 0x1f, R62 ;  /* 0x0000001fff0d0819 */ /* 0x001fe2000001143e */
[----:B-1----:R-:W-:-:S05]  /*37e0*/  IMAD R131, R30, R11, RZ ;  /* 0x0000000b1e837224 */ /* 0x002fca00078e02ff */
[--C-:B------:R-:W-:Y:S02]  /*37f0*/  @P0 SHF.R.S32.HI R14, RZ, 0x1f, R131.reuse ;  /* 0x0000001fff0e0819 */ /* 0x100fe40000011483 */
[----:B------:R-:W-:-:S04]  /*3800*/  @P0 IADD3 R12, P1, P3, R62, UR6, R131 ;  /* 0x000000063e0c0c10 */ /* 0x000fc8000fb3e083 */
[----:B------:R-:W-:-:S06]  /*3810*/  @P0 IADD3.X R13, R13, UR7, R14, P1, P3 ;  /* 0x000000070d0d0c10 */ /* 0x000fcc0008fe640e */
[----:B------:R1:W2:Y:S01]  /*3820*/  @P0 LDG.E.U8 R13, desc[UR36][R12.64] ;  /* 0x000000240c0d0981 */ /* 0x0002a2000c1e1100 */
[----:B------:R-:W-:Y:S01]  /*3830*/  IABS R130, R62 ;  /* 0x0000003e00827213 */ /* 0x000fe20000000000 */
[----:B------:R-:W-:Y:S01]  /*3840*/  BSSY B1, `(.L_x_381) ;  /* 0x0000032000017945 */ /* 0x000fe20003800000 */
[----:B------:R-:W-:Y:S02]  /*3850*/  IABS R132, R11 ;  /* 0x0000000b00847213 */ /* 0x000fe40000000000 */
[----:B------:R-:W-:Y:S01]  /*3860*/  ISETP.GE.AND P3, PT, R62, RZ, PT ;  /* 0x000000ff3e00720c */ /* 0x000fe20003f66270 */
[----:B------:R-:W-:Y:S01]  /*3870*/  IMAD.HI.U32 R14, R61, R130, RZ ;  /* 0x000000823d0e7227 */ /* 0x000fe200078e00ff */
[----:B------:R-:W-:-:S03]  /*3880*/  ISETP.NE.AND P4, PT, R11, RZ, PT ;  /* 0x000000ff0b00720c */ /* 0x000fc60003f85270 */
[----:B------:R-:W-:-:S04]  /*3890*/  IMAD.MOV R15, RZ, RZ, -R14 ;  /* 0x000000ffff0f7224 */ /* 0x000fc800078e0a0e */
[----:B------:R-:W-:-:S05]  /*38a0*/  IMAD R15, R132, R15, R130 ;  /* 0x0000000f840f7224 */ /* 0x000fca00078e0282 */
[----:B------:R-:W-:-:S13]  /*38b0*/  ISETP.GT.U32.AND P1, PT, R58, R15, PT ;  /* 0x0000000f3a00720c */ /* 0x000fda0003f24070 */
[----:B------:R-:W-:-:S05]  /*38c0*/  @!P1 IMAD.IADD R15, R15, 0x1, -R132 ;  /* 0x000000010f0f9824 */ /* 0x000fca00078e0a84 */
[----:B------:R-:W-:-:S13]  /*38d0*/  ISETP.GT.U32.AND P1, PT, R58, R15, PT ;  /* 0x0000000f3a00720c */ /* 0x000fda0003f24070 */
[----:B------:R-:W-:-:S05]  /*38e0*/  @!P1 IADD3 R15, R15, -R132, RZ ;  /* 0x800000840f0f9210 */ /* 0x000fca0007ffe0ff */
[----:B-1----:R-:W-:-:S04]  /*38f0*/  IMAD.MOV.U32 R12, RZ, RZ, R15 ;  /* 0x000000ffff0c7224 */ /* 0x002fc800078e000f */
[----:B------:R-:W-:Y:S01]  /*3900*/  @!P3 IMAD.MOV R12, RZ, RZ, -R12 ;  /* 0x000000ffff0cb224 */ /* 0x000fe200078e0a0c */
[----:B------:R-:W-:-:S04]  /*3910*/  @!P4 LOP3.LUT R12, RZ, R11, RZ, 0x33, !PT ;  /* 0x0000000bff0cc212 */ /* 0x000fc800078e33ff */
[----:B------:R-:W-:Y:S02]  /*3920*/  SHF.R.S32.HI R14, RZ, 0x1f, R12 ;  /* 0x0000001fff0e7819 */ /* 0x000fe4000001140c */
[----:B------:R-:W-:-:S04]  /*3930*/  IADD3 R15, P1, R12, R131, RZ ;  /* 0x000000830c0f7210 */ /* 0x000fc80007f3e0ff */
[----:B------:R-:W-:Y:S02]  /*3940*/  LEA.HI.X.SX32 R14, R131, R14, 0x1, P1 ;  /* 0x0000000e830e7211 */ /* 0x000fe400008f0eff */
[----:B------:R-:W-:Y:S02]  /*3950*/  ISETP.GE.AND P1, PT, R62, R19, PT ;  /* 0x000000133e00720c */ /* 0x000fe40003f26270 */
[----:B------:R-:W-:-:S04]  /*3960*/  LEA R130, P3, R15, UR8, 0x2 ;  /* 0x000000080f827c11 */ /* 0x000fc8000f8610ff */
[----:B------:R-:W-:Y:S02]  /*3970*/  LEA.HI.X R131, R15, UR9, R14, 0x2, P3 ;  /* 0x000000090f837c11 */ /* 0x000fe400098f140e */
[----:B--2---:R-:W-:-:S05]  /*3980*/  ISETP.NE.AND P0, PT, R13, RZ, P0 ;  /* 0x000000ff0d00720c */ /* 0x004fca0000705270 */
[----:B------:R-:W-:Y:S08]  /*3990*/  @P1 BRA `(.L_x_382) ;  /* 0x0000000000701947 */ /* 0x000ff00003800000 */
[----:B------:R-:W-:Y:S01]  /*39a0*/  SHF.L.U32 R134, R12, 0x3, RZ ;  /* 0x000000030c867819 */ /* 0x000fe200000006ff */
[----:B------:R-:W-:Y:S01]  /*39b0*/  BSSY B2, `(.L_x_383) ;  /* 0x000000d000027945 */ /* 0x000fe20003800000 */
[----:B------:R-:W-:Y:S02]  /*39c0*/  IMAD.MOV.U32 R68, RZ, RZ, RZ ;  /* 0x000000ffff447224 */ /* 0x000fe400078e00ff */
[----:B------:R-:W-:-:S13]  /*39d0*/  ISETP.GE.AND P3, PT, R134, R63, PT ;  /* 0x0000003f8600720c */ /* 0x000fda0003f66270 */
[----:B------:R-:W-:Y:S05]  /*39e0*/  @P3 BRA `(.L_x_384) ;  /* 0x0000000000243947 */ /* 0x000fea0003800000 */
[----:B------:R-:W2:Y:S02]  /*39f0*/  LDG.E R13, desc[UR36][R130.64] ;  /* 0x00000024820d7981 */ /* 0x000ea4000c1e1900 */
[----:B--2---:R-:W-:-:S04]  /*3a00*/  IMAD R13, R13, UR5, RZ ;  /* 0x000000050d0d7c24 */ /* 0x004fc8000f8e02ff */
[----:B------:R-:W-:-:S04]  /*3a10*/  IMAD R14, R13, 0xc0, RZ ;  /* 0x000000c00d0e7824 */ /* 0x000fc800078e02ff */
[----:B------:R-:W-:-:S05]  /*3a20*/  IMAD R13, R14, R11, R134 ;  /* 0x0000000b0e0d7224 */ /* 0x000fca00078e0286 */
[----:B------:R-:W-:-:S04]  /*3a30*/  IADD3 R15, P2, R60, R13, RZ ;  /* 0x0000000d3c0f7210 */ /* 0x000fc80007f5e0ff */
[----:B------:R-:W-:Y:S02]  /*3a40*/  LEA.HI.X.SX32 R68, R13, R66, 0x1, P2 ;  /* 0x000000420d447211 */ /* 0x000fe400010f0eff */
[----:B------:R-:W-:-:S04]  /*3a50*/  LEA R14, P2, R15, UR10, 0x1 ;  /* 0x0000000a0f0e7c11 */ /* 0x000fc8000f8408ff */
[----:B------:R-:W-:-:S05]  /*3a60*/  LEA.HI.X R15, R15, UR11, R68, 0x1, P2 ;  /* 0x0000000b0f0f7c11 */ /* 0x000fca00090f0c44 */
[----:B------:R1:W5:Y:S04]  /*3a70*/  LDG.E R68, desc[UR36][R14.64] ;  /* 0x000000240e447981 */ /* 0x000368000c1e1900 */
.L_x_384:
[----:B------:R-:W-:Y:S05]  /*3a80*/  BSYNC B2 ;  /* 0x0000000000027941 */ /* 0x000fea0003800000 */
.L_x_383:
[----:B------:R-:W-:-:S06]  /*3a90*/  UISETP.NE.AND UP0, UPT, UR12, URZ, UPT ;  /* 0x0000003f0c00728c */ /* 0x000fcc000bf05270 */
[----:B------:R-:W-:-:S13]  /*3aa0*/  PLOP3.LUT P2, PT, PT, PT, UP0, 0x80, 0x0 ;  /* 0x000000000000781c */ /* 0x000fda0003f4f008 */
[----:B------:R-:W-:Y:S05]  /*3ab0*/  @P2 BRA `(.L_x_382) ;  /* 0x0000000000282947 */ /* 0x000fea0003800000 */
[----:B------:R-:W-:Y:S01]  /*3ac0*/  ISETP.NE.AND P5, PT, R2, RZ, PT ;  /* 0x000000ff0200720c */ /* 0x000fe20003fa5270 */
[----:B-1----:R-:W1:-:S12]  /*3ad0*/  @!P3 LDC.64 R14, c[0x0][0x248] ;  /* 0x00009200ff0ebb82 */ /* 0x002e580000000a00 */
[----:B------:R-:W2:Y:S01]  /*3ae0*/  @P5 LDG.E R13, desc[UR36][R128.64] ;  /* 0x00000024800d5981 */ /* 0x000ea2000c1e1900 */
[----:B-----5:R-:W-:Y:S01]  /*3af0*/  HFMA2.MMA R68, R68, 1, 1, R9 ;  /* 0x3c003c0044447835 */ /* 0x020fe20000000009 */
[----:B------:R-:W-:-:S04]  /*3b00*/  @!P3 IADD3 R132, P4, R59, R134, RZ ;  /* 0x000000863b84b210 */ /* 0x000fc80007f9e0ff */
[----:B------:R-:W-:Y:S02]  /*3b10*/  @!P3 LEA.HI.X.SX32 R133, R134, R64, 0x1, P4 ;  /* 0x000000408685b211 */ /* 0x000fe400020f0eff */
[----:B-1----:R-:W-:-:S04]  /*3b20*/  @!P3 LEA R14, P4, R132, R14, 0x1 ;  /* 0x0000000e840eb211 */ /* 0x002fc800078808ff */
[----:B------:R-:W-:Y:S01]  /*3b30*/  @!P3 LEA.HI.X R15, R132, R15, R133, 0x1, P4 ;  /* 0x0000000f840fb211 */ /* 0x000fe200020f0c85 */
[----:B--2---:R-:W-:-:S05]  /*3b40*/  @P5 HMUL2 R68, R68, R13 ;  /* 0x0000000d44445232 */ /* 0x004fca0000000000 */
[----:B------:R2:W-:Y:S03]  /*3b50*/  @!P3 STG.E desc[UR36][R14.64], R68 ;  /* 0x000000440e00b986 */ /* 0x0005e6000c101924 */
.L_x_382:
[----:B------:R-:W-:Y:S05]  /*3b60*/  BSYNC B1 ;  /* 0x0000000000017941 */ /* 0x000fea0003800000 */
.L_x_381:
[----:B------:R-:W0:Y:S01]  /*3b70*/  LDC.64 R132, c[0x0][0x2e0] ;  /* 0x0000b800ff847b82 */ /* 0x000e220000000a00 */
[----:B------:R-:W-:Y:S01]  /*3b80*/  BSSY B1, `(.L_x_385) ;  /* 0x0000020000017945 */ /* 0x000fe20003800000 */
[----:B0-----:R-:W-:-:S03]  /*3b90*/  IMAD.WIDE R132, R67, 0x2, R132 ;  /* 0x0000000243847825 */ /* 0x001fc600078e0284 */
[----:B------:R-:W-:Y:S05]  /*3ba0*/  @P1 BRA `(.L_x_386) ;  /* 0x0000000000741947 */ /* 0x000fea0003800000 */
[----:B------:R-:W-:Y:S01]  /*3bb0*/  IMAD.IADD R13, R12, 0x1, R11 ;  /* 0x000000010c0d7824 */ /* 0x000fe200078e020b */
[----:B------:R-:W-:Y:S01]  /*3bc0*/  BSSY B2, `(.L_x_387) ;  /* 0x000000e000027945 */ /* 0x000fe20003800000 */
[----:B------:R-:W-:-:S03]  /*3bd0*/  IMAD.MOV.U32 R69, RZ, RZ, RZ ;  /* 0x000000ffff457224 */ /* 0x000fc600078e00ff */
[----:B------:R-:W-:-:S04]  /*3be0*/  SHF.L.U32 R136, R13, 0x3, RZ ;  /* 0x000000030d887819 */ /* 0x000fc800000006ff */
[----:B------:R-:W-:-:S13]  /*3bf0*/  ISETP.GE.AND P3, PT, R136, R63, PT ;  /* 0x0000003f8800720c */ /* 0x000fda0003f66270 */
[----:B------:R-:W-:Y:S05]  /*3c00*/  @P3 BRA `(.L_x_388) ;  /* 0x0000000000243947 */ /* 0x000fea0003800000 */
[----:B------:R-:W2:Y:S02]  /*3c10*/  LDG.E R13, desc[UR36][R130.64] ;  /* 0x00000024820d7981 */ /* 0x000ea4000c1e1900 */
[----:B--2---:R-:W-:-:S04]  /*3c20*/  IMAD R13, R13, UR5, RZ ;  /* 0x000000050d0d7c24 */ /* 0x004fc8000f8e02ff */
[----:B-1----:R-:W-:-:S04]  /*3c30*/  IMAD R14, R13, 0xc0, RZ ;  /* 0x000000c00d0e7824 */ /* 0x002fc800078e02ff */
[----:B------:R-:W-:-:S05]  /*3c40*/  IMAD R13, R14, R11, R136 ;  /* 0x0000000b0e0d7224 */ /* 0x000fca00078e0288 */
[----:B------:R-:W-:-:S04]  /*3c50*/  IADD3 R15, P2, R60, R13, RZ ;  /* 0x0000000d3c0f7210 */ /* 0x000fc80007f5e0ff */
[----:B------:R-:W-:Y:S02]  /*3c60*/  LEA.HI.X.SX32 R134, R13, R66, 0x1, P2 ;  /* 0x000000420d867211 */ /* 0x000fe400010f0eff */
[----:B------:R-:W-:-:S04]  /*3c70*/  LEA R14, P2, R15, UR10, 0x1 ;  /* 0x0000000a0f0e7c11 */ /* 0x000fc8000f8408ff */
[----:B------:R-:W-:-:S05]  /*3c80*/  LEA.HI.X R15, R15, UR11, R134, 0x1, P2 ;  /* 0x0000000b0f0f7c11 */ /* 0x000fca00090f0c86 */
[----:B------:R0:W5:Y:S04]  /*3c90*/  LDG.E R69, desc[UR36][R14.64] ;  /* 0x000000240e457981 */ /* 0x000168000c1e1900 */
.L_x_388:
[----:B------:R-:W-:Y:S05]  /*3ca0*/  BSYNC B2 ;  /* 0x0000000000027941 */ /* 0x000fea0003800000 */
.L_x_387:
[----:B------:R-:W-:-:S06]  /*3cb0*/  UISETP.NE.AND UP0, UPT, UR12, URZ, UPT ;  /* 0x0000003f0c00728c */ /* 0x000fcc000bf05270 */
[----:B------:R-:W-:-:S13]  /*3cc0*/  PLOP3.LUT P2, PT, PT, PT, UP0, 0x80, 0x0 ;  /* 0x000000000000781c */ /* 0x000fda0003f4f008 */
[----:B------:R-:W-:Y:S05]  /*3cd0*/  @P2 BRA `(.L_x_386) ;  /* 0x0000000000282947 */ /* 0x000fea0003800000 */
[----:B------:R-:W-:Y:S01]  /*3ce0*/  ISETP.NE.AND P5, PT, R2, RZ, PT ;  /* 0x000000ff0200720c */ /* 0x000fe20003fa5270 */
[----:B012---:R-:W0:-:S12]  /*3cf0*/  @!P3 LDC.64 R14, c[0x0][0x248] ;  /* 0x00009200ff0ebb82 */ /* 0x007e180000000a00 */
[----:B------:R-:W2:Y:S01]  /*3d00*/  @P5 LDG.E R134, desc[UR36][R132.64] ;  /* 0x0000002484865981 */ /* 0x000ea2000c1e1900 */
[----:B------:R-:W-:Y:S01]  /*3d10*/  @!P3 IADD3 R13, P4, R59, R136, RZ ;  /* 0x000000883b0db210 */ /* 0x000fe20007f9e0ff */
[----:B-----5:R-:W-:-:S03]  /*3d20*/  HADD2 R69, R69, R10 ;  /* 0x0000000a45457230 */ /* 0x020fc60000000000 */
[----:B------:R-:W-:Y:S02]  /*3d30*/  @!P3 LEA.HI.X.SX32 R136, R136, R64, 0x1, P4 ;  /* 0x000000408888b211 */ /* 0x000fe400020f0eff */
[----:B0-----:R-:W-:-:S04]  /*3d40*/  @!P3 LEA R14, P4, R13, R14, 0x1 ;  /* 0x0000000e0d0eb211 */ /* 0x001fc800078808ff */
[----:B------:R-:W-:Y:S01]  /*3d50*/  @!P3 LEA.HI.X R15, R13, R15, R136, 0x1, P4 ;  /* 0x0000000f0d0fb211 */ /* 0x000fe200020f0c88 */
[----:B--2---:R-:W-:-:S07]  /*3d60*/  @P5 HFMA2.MMA R69, R69, R134, -RZ ;  /* 0x0000008645455235 */ /* 0x004fce00001000ff */
[----:B------:R0:W-:Y:S04]  /*3d70*/  @!P3 STG.E desc[UR36][R14.64], R69 ;  /* 0x000000450e00b986 */ /* 0x0001e8000c101924 */
.L_x_386:
[----:B------:R-:W-:Y:S05]  /*3d80*/  BSYNC B1 ;  /* 0x0000000000017941 */ /* 0x000fea0003800000 */
.L_x_385:
[----:B------:R-:W-:Y:S04]  /*3d90*/  BSSY B1, `(.L_x_389) ;  /* 0x000001f000017945 */ /* 0x000fe80003800000 */
[----:B------:R-:W-:Y:S05]  /*3da0*/  @P1 BRA `(.L_x_390) ;  /* 0x0000000000741947 */ /* 0x000fea0003800000 */
[----:B------:R-:W-:Y:S01]  /*3db0*/  IMAD R13, R11, 0x2, R12 ;  /* 0x000000020b0d7824 */ /* 0x000fe200078e020c */
[----:B------:R-:W-:Y:S01]  /*3dc0*/  BSSY B2, `(.L_x_391) ;  /* 0x000000e000027945 */ /* 0x000fe20003800000 */
[----:B------:R-:W-:-:S03]  /*3dd0*/  IMAD.MOV.U32 R71, RZ, RZ, RZ ;  /* 0x000000ffff477224 */ /* 0x000fc600078e00ff */
[----:B------:R-:W-:-:S04]  /*3de0*/  SHF.L.U32 R136, R13, 0x3, RZ ;  /* 0x000000030d887819 */ /* 0x000fc800000006ff */
[----:B------:R-:W-:-:S13]  /*3df0*/  ISETP.GE.AND P3, PT, R136, R63, PT ;  /* 0x0000003f8800720c */ /* 0x000fda0003f66270 */
[----:B------:R-:W-:Y:S05]  /*3e00*/  @P3 BRA `(.L_x_392) ;  /* 0x0000000000243947 */ /* 0x000fea0003800000 */
[----:B------:R-:W2:Y:S02]  /*3e10*/  LDG.E R13, desc[UR36][R130.64] ;  /* 0x00000024820d7981 */ /* 0x000ea4000c1e1900 */
[----:B--2---:R-:W-:-:S04]  /*3e20*/  IMAD R13, R13, UR5, RZ ;  /* 0x000000050d0d7c24 */ /* 0x004fc8000f8e02ff */
[----:B01----:R-:W-:-:S04]  /*3e30*/  IMAD R14, R13, 0xc0, RZ ;  /* 0x000000c00d0e7824 */ /* 0x003fc800078e02ff */
[----:B------:R-:W-:-:S05]  /*3e40*/  IMAD R13, R14, R11, R136 ;  /* 0x0000000b0e0d7224 */ /* 0x000fca00078e0288 */
[----:B------:R-:W-:-:S04]  /*3e50*/  IADD3 R15, P2, R60, R13, RZ ;  /* 0x0000000d3c0f7210 */ /* 0x000fc80007f5e0ff */
[----:B------:R-:W-:Y:S02]  /*3e60*/  LEA.HI.X.SX32 R134, R13, R66, 0x1, P2 ;  /* 0x000000420d867211 */ /* 0x000fe400010f0eff */
[----:B------:R-:W-:-:S04]  /*3e70*/  LEA R14, P2, R15, UR10, 0x1 ;  /* 0x0000000a0f0e7c11 */ /* 0x000fc8000f8408ff */
[----:B------:R-:W-:-:S05]  /*3e80*/  LEA.HI.X R15, R15, UR11, R134, 0x1, P2 ;  /* 0x0000000b0f0f7c11 */ /* 0x000fca00090f0c86 */
[----:B------:R0:W5:Y:S04]  /*3e90*/  LDG.E R71, desc[UR36][R14.64] ;  /* 0x000000240e477981 */ /* 0x000168000c1e1900 */
.L_x_392:
[----:B------:R-:W-:Y:S05]  /*3ea0*/  BSYNC B2 ;  /* 0x0000000000027941 */ /* 0x000fea0003800000 */
.L_x_391:
        /* <DEDUP_REMOVED lines=11> */
[----:B--2---:R-:W-:-:S05]  /*3f60*/  @P5 HMUL2 R71, R71, R134 ;  /* 0x0000008647475232 */ /* 0x004fca0000000000 */
[----:B------:R0:W-:Y:S03]  /*3f70*/  @!P3 STG.E desc[UR36][R14.64], R71 ;  /* 0x000000470e00b986 */ /* 0x0001e6000c101924 */
.L_x_390:
[----:B------:R-:W-:Y:S05]  /*3f80*/  BSYNC B1 ;  /* 0x0000000000017941 */ /* 0x000fea0003800000 */
.L_x_389:
[----:B------:R-:W-:Y:S04]  /*3f90*/  BSSY B1, `(.L_x_393) ;  /* 0x000001f000017945 */ /* 0x000fe80003800000 */
[----:B------:R-:W-:Y:S05]  /*3fa0*/  @P1 BRA `(.L_x_394) ;  /* 0x0000000000741947 */ /* 0x000fea0003800000 */
[----:B------:R-:W-:Y:S01]  /*3fb0*/  IMAD R13, R11, 0x3, R12 ;  /* 0x000000030b0d7824 */ /* 0x000fe200078e020c */
[----:B------:R-:W-:Y:S01]  /*3fc0*/  BSSY B2, `(.L_x_395) ;  /* 0x000000e000027945 */ /* 0x000fe20003800000 */
[----:B------:R-:W-:Y:S02]  /*3fd0*/  MOV R70, RZ ;  /* 0x000000ff00467202 */ /* 0x000fe40000000f00 */
[----:B------:R-:W-:-:S05]  /*3fe0*/  IMAD.SHL.U32 R136, R13, 0x8, RZ ;  /* 0x000000080d887824 */ /* 0x000fca00078e00ff */
        /* <DEDUP_REMOVED lines=11> */
.L_x_396:
[----:B------:R-:W-:Y:S05]  /*40a0*/  BSYNC B2 ;  /* 0x0000000000027941 */ /* 0x000fea0003800000 */
.L_x_395:
[----:B------:R-:W-:-:S06]  /*40b0*/  UISETP.NE.AND UP0, UPT, UR12, URZ, UPT ;  /* 0x0000003f0c00728c */ /* 0x000fcc000bf05270 */
[----:B------:R-:W-:-:S13]  /*40c0*/  PLOP3.LUT P2, PT, PT, PT, UP0, 0x80, 0x0 ;  /* 0x000000000000781c */ /* 0x000fda0003f4f008 */
[----:B------:R-:W-:Y:S05]  /*40d0*/  @P2 BRA `(.L_x_394) ;  /* 0x0000000000282947 */ /* 0x000fea0003800000 */
[----:B------:R-:W-:Y:S01]  /*40e0*/  ISETP.NE.AND P5, PT, R2, RZ, PT ;  /* 0x000000ff0200720c */ /* 0x000fe20003fa5270 */
[----:B012---:R-:W0:-:S12]  /*40f0*/  @!P3 LDC.64 R14, c[0x0][0x248] ;  /* 0x00009200ff0ebb82 */ /* 0x007e180000000a00 */
[----:B------:R-:W2:Y:S01]  /*4100*/  @P5 LDG.E R13, desc[UR36][R132.64+0x20] ;  /* 0x00002024840d5981 */ /* 0x000ea2000c1e1900 */
[----:B-----5:R-:W-:Y:S01]  /*4110*/  HFMA2.MMA R70, R70, 1, 1, R21 ;  /* 0x3c003c0046467835 */ /* 0x020fe20000000015 */
[----:B------:R-:W-:-:S04]  /*4120*/  @!P3 IADD3 R134, P4, R59, R136, RZ ;  /* 0x000000883b86b210 */ /* 0x000fc80007f9e0ff */
[----:B------:R-:W-:Y:S02]  /*4130*/  @!P3 LEA.HI.X.SX32 R135, R136, R64, 0x1, P4 ;  /* 0x000000408887b211 */ /* 0x000fe400020f0eff */
[----:B0-----:R-:W-:-:S04]  /*4140*/  @!P3 LEA R14, P4, R134, R14, 0x1 ;  /* 0x0000000e860eb211 */ /* 0x001fc800078808ff */
[----:B------:R-:W-:Y:S01]  /*4150*/  @!P3 LEA.HI.X R15, R134, R15, R135, 0x1, P4 ;  /* 0x0000000f860fb211 */ /* 0x000fe200020f0c87 */
[----:B--2---:R-:W-:-:S05]  /*4160*/  @P5 HMUL2 R70, R70, R13 ;  /* 0x0000000d46465232 */ /* 0x004fca0000000000 */
[----:B------:R0:W-:Y:S03]  /*4170*/  @!P3 STG.E desc[UR36][R14.64], R70 ;  /* 0x000000460e00b986 */ /* 0x0001e6000c101924 */
.L_x_394:
[----:B------:R-:W-:Y:S05]  /*4180*/  BSYNC B1 ;  /* 0x0000000000017941 */ /* 0x000fea0003800000 */
.L_x_393:
        /* <DEDUP_REMOVED lines=17> */
.L_x_400:
[----:B------:R-:W-:Y:S05]  /*42a0*/  BSYNC B2 ;  /* 0x0000000000027941 */ /* 0x000fea0003800000 */
.L_x_399:
        /* <DEDUP_REMOVED lines=13> */
.L_x_398:
[----:B------:R-:W-:Y:S05]  /*4380*/  BSYNC B1 ;  /* 0x0000000000017941 */ /* 0x000fea0003800000 */
.L_x_397:
[----:B------:R-:W-:Y:S04]  /*4390*/  BSSY B1, `(.L_x_401) ;  /* 0x000001f000017945 */ /* 0x000fe80003800000 */
[----:B------:R-:W-:Y:S05]  /*43a0*/  @P1 BRA `(.L_x_402) ;  /* 0x0000000000741947 */ /* 0x000fea0003800000 */
[----:B------:R-:W-:Y:S01]  /*43b0*/  IMAD R13, R11, 0x5, R12 ;  /* 0x000000050b0d7824 */ /* 0x000fe200078e020c */
[----:B------:R-:W-:Y:S01]  /*43c0*/  BSSY B2, `(.L_x_403) ;  /* 0x000000e000027945 */ /* 0x000fe20003800000 */
[----:B------:R-:W-:Y:S02]  /*43d0*/  IMAD.MOV.U32 R74, RZ, RZ, RZ ;  /* 0x000000ffff4a7224 */ /* 0x000fe400078e00ff */
        /* <DEDUP_REMOVED lines=12> */
.L_x_404:
[----:B------:R-:W-:Y:S05]  /*44a0*/  BSYNC B2 ;  /* 0x0000000000027941 */ /* 0x000fea0003800000 */
.L_x_403:
        /* <DEDUP_REMOVED lines=13> */
.L_x_402:
[----:B------:R-:W-:Y:S05]  /*4580*/  BSYNC B1 ;  /* 0x0000000000017941 */ /* 0x000fea0003800000 */
.L_x_401:
        /* <DEDUP_REMOVED lines=17> */
.L_x_408:
[----:B------:R-:W-:Y:S05]  /*46a0*/  BSYNC B2 ;  /* 0x0000000000027941 */ /* 0x000fea0003800000 */
.L_x_407:
[----:B------:R-:W-:-:S06]  /*46b0*/  UISETP.NE.AND UP0, UPT, UR12, URZ, UPT ;  /* 0x0000003f0c00728c */ /* 0x000fcc000bf05270 */
[----:B------:R-:W-:-:S13]  /*46c0*/  PLOP3.LUT P2, PT, PT, PT, UP0, 0x80, 0x0 ;  /* 0x000000000000781c */ /* 0x000fda0003f4f008 */
[----:B------:R-:W-:Y:S05]  /*46d0*/  @P2 BRA `(.L_x_406) ;  /* 0x0000000000282947 */ /* 0x000fea0003800000 */
[----:B------:R-:W-:Y:S01]  /*46e0*/  ISETP.NE.AND P5, PT, R2, RZ, PT ;  /* 0x000000ff0200720c */ /* 0x000fe20003fa5270 */
[----:B012---:R-:W0:-:S12]  /*46f0*/  @!P3 LDC.64 R14, c[0x0][0x248] ;  /* 0x00009200ff0ebb82 */ /* 0x007e180000000a00 */
[----:B------:R-:W2:Y:S01]  /*4700*/  @P5 LDG.E R134, desc[UR36][R132.64+0x50] ;  /* 0x0000502484865981 */ /* 0x000ea2000c1e1900 */
[----:B----45:R-:W-:Y:S01]  /*4710*/  HFMA2.MMA R73, R73, 1, 1, R32 ;  /* 0x3c003c0049497835 */ /* 0x030fe20000000020 */
[----:B------:R-:W-:-:S04]  /*4720*/  @!P3 IADD3 R13, P4, R59, R136, RZ ;  /* 0x000000883b0db210 */ /* 0x000fc80007f9e0ff */
[----:B------:R-:W-:Y:S02]  /*4730*/  @!P3 LEA.HI.X.SX32 R136, R136, R64, 0x1, P4 ;  /* 0x000000408888b211 */ /* 0x000fe400020f0eff */
[----:B0-----:R-:W-:-:S04]  /*4740*/  @!P3 LEA R14, P4, R13, R14, 0x1 ;  /* 0x0000000e0d0eb211 */ /* 0x001fc800078808ff */
[----:B------:R-:W-:Y:S01]  /*4750*/  @!P3 LEA.HI.X R15, R13, R15, R136, 0x1, P4 ;  /* 0x0000000f0d0fb211 */ /* 0x000fe200020f0c88 */
[----:B--2---:R-:W-:-:S05]  /*4760*/  @P5 HMUL2 R73, R73, R134 ;  /* 0x0000008649495232 */ /* 0x004fca0000000000 */
[----:B------:R0:W-:Y:S03]  /*4770*/  @!P3 STG.E desc[UR36][R14.64], R73 ;  /* 0x000000490e00b986 */ /* 0x0001e6000c101924 */
.L_x_406:
[----:B------:R-:W-:Y:S05]  /*4780*/  BSYNC B1 ;  /* 0x0000000000017941 */ /* 0x000fea0003800000 */
.L_x_405:
        /* <DEDUP_REMOVED lines=17> */
.L_x_412:
[----:B------:R-:W-:Y:S05]  /*48a0*/  BSYNC B2 ;  /* 0x0000000000027941 */ /* 0x000fea0003800000 */
.L_x_411:
[----:B------:R-:W-:-:S06]  /*48b0*/  UISETP.NE.AND UP0, UPT, UR12, URZ, UPT ;  /* 0x0000003f0c00728c */ /* 0x000fcc000bf05270 */
[----:B------:R-:W-:-:S13]  /*48c0*/  PLOP3.LUT P2, PT, PT, PT, UP0, 0x80, 0x0 ;  /* 0x000000000000781c */ /* 0x000fda0003f4f008 */
[----:B------:R-:W-:Y:S05]  /*48d0*/  @P2 BRA `(.L_x_410) ;  /* 0x0000000000282947 */ /* 0x000fea0003800000 */
[----:B------:R-:W-:Y:S01]  /*48e0*/  ISETP.NE.AND P5, PT, R2, RZ, PT ;  /* 0x000000ff0200720c */ /* 0x000fe20003fa5270 */
[----:B012---:R-:W0:-:S12]  /*48f0*/  @!P3 LDC.64 R14, c[0x0][0x248] ;  /* 0x00009200ff0ebb82 */ /* 0x007e180000000a00 */
[----:B------:R-:W2:Y:S01]  /*4900*/  @P5 LDG.E R13, desc[UR36][R132.64+0x60] ;  /* 0x00006024840d5981 */ /* 0x000ea2000c1e1900 */
[----:B------:R-:W-:Y:S01]  /*4910*/  @!P3 IADD3 R134, P4, R59, R136, RZ ;  /* 0x000000883b86b210 */ /* 0x000fe20007f9e0ff */
[----:B----45:R-:W-:-:S03]  /*4920*/  HADD2 R76, R76, R33 ;  /* 0x000000214c4c7230 */ /* 0x030fc60000000000 */
[----:B------:R-:W-:Y:S02]  /*4930*/  @!P3 LEA.HI.X.SX32 R135, R136, R64, 0x1, P4 ;  /* 0x000000408887b211 */ /* 0x000fe400020f0eff */
[----:B0-----:R-:W-:-:S04]  /*4940*/  @!P3 LEA R14, P4, R134, R14, 0x1 ;  /* 0x0000000e860eb211 */ /* 0x001fc800078808ff */
[----:B------:R-:W-:Y:S01]  /*4950*/  @!P3 LEA.HI.X R15, R134, R15, R135, 0x1, P4 ;  /* 0x0000000f860fb211 */ /* 0x000fe200020f0c87 */
[----:B--2---:R-:W-:-:S07]  /*4960*/  @P5 HFMA2.MMA R76, R76, R13, -RZ ;  /* 0x0000000d4c4c5235 */ /* 0x004fce00001000ff */
[----:B------:R0:W-:Y:S04]  /*4970*/  @!P3 STG.E desc[UR36][R14.64], R76 ;  /* 0x0000004c0e00b986 */ /* 0x0001e8000c101924 */
.L_x_410:
[----:B------:R-:W-:Y:S05]  /*4980*/  BSYNC B1 ;  /* 0x0000000000017941 */ /* 0x000fea0003800000 */
.L_x_409:
        /* <DEDUP_REMOVED lines=17> */
.L_x_416:
[----:B------:R-:W-:Y:S05]  /*4aa0*/  BSYNC B2 ;  /* 0x0000000000027941 */ /* 0x000fea0003800000 */
.L_x_415:
        /* <DEDUP_REMOVED lines=11> */
[----:B--2---:R-:W-:-:S05]  /*4b60*/  @P5 HMUL2 R75, R75, R134 ;  /* 0x000000864b4b5232 */ /* 0x004fca0000000000 */
[----:B------:R0:W-:Y:S03]  /*4b70*/  @!P3 STG.E desc[UR36][R14.64], R75 ;  /* 0x0000004b0e00b986 */ /* 0x0001e6000c101924 */
.L_x_414:
[----:B------:R-:W-:Y:S05]  /*4b80*/  BSYNC B1 ;  /* 0x0000000000017941 */ /* 0x000fea0003800000 */
.L_x_413:
        /* <DEDUP_REMOVED lines=17> */
.L_x_420:
[----:B------:R-:W-:Y:S05]  /*4ca0*/  BSYNC B2 ;  /* 0x0000000000027941 */ /* 0x000fea0003800000 */
.L_x_419:
        /* <DEDUP_REMOVED lines=13> */
.L_x_418:
[----:B------:R-:W-:Y:S05]  /*4d80*/  BSYNC B1 ;  /* 0x0000000000017941 */ /* 0x000fea0003800000 */
.L_x_417:
        /* <DEDUP_REMOVED lines=17> */
.L_x_424:
[----:B------:R-:W-:Y:S05]  /*4ea0*/  BSYNC B2 ;  /* 0x0000000000027941 */ /* 0x000fea0003800000 */
.L_x_423:
        /* <DEDUP_REMOVED lines=13> */
.L_x_422:
[----:B------:R-:W-:Y:S05]  /*4f80*/  BSYNC B1 ;  /* 0x0000000000017941 */ /* 0x000fea0003800000 */
.L_x_421:
        /* <DEDUP_REMOVED lines=17> */
.L_x_428:
[----:B------:R-:W-:Y:S05]  /*50a0*/  BSYNC B2 ;  /* 0x0000000000027941 */ /* 0x000fea0003800000 */
.L_x_427:
        /* <DEDUP_REMOVED lines=13> */
.L_x_426:
[----:B------:R-:W-:Y:S05]  /*5180*/  BSYNC B1 ;  /* 0x0000000000017941 */ /* 0x000fea0003800000 */
.L_x_425:
        /* <DEDUP_REMOVED lines=17> */
.L_x_432:
[----:B------:R-:W-:Y:S05]  /*52a0*/  BSYNC B2 ;  /* 0x0000000000027941 */ /* 0x000fea0003800000 */
.L_x_431:
        /* <DEDUP_REMOVED lines=13> */
.L_x_430:
[----:B------:R-:W-:Y:S05]  /*5380*/  BSYNC B1 ;  /* 0x0000000000017941 */ /* 0x000fea0003800000 */
.L_x_429:
        /* <DEDUP_REMOVED lines=17> */
.L_x_436:
[----:B------:R-:W-:Y:S05]  /*54a0*/  BSYNC B2 ;  /* 0x0000000000027941 */ /* 0x000fea0003800000 */
.L_x_435:
        /* <DEDUP_REMOVED lines=13> */
.L_x_434:
[----:B------:R-:W-:Y:S05]  /*5580*/  BSYNC B1 ;  /* 0x0000000000017941 */ /* 0x000fea0003800000 */
.L_x_433:
        /* <DEDUP_REMOVED lines=17> */
.L_x_440:
[----:B------:R-:W-:Y:S05]  /*56a0*/  BSYNC B2 ;  /* 0x0000000000027941 */ /* 0x000fea0003800000 */
.L_x_439:
[----:B------:R-:W-:-:S06]  /*56b0*/  UISETP.NE.AND UP0, UPT, UR12, URZ, UPT ;  /* 0x0000003f0c00728c */ /* 0x000fcc000bf05270 */
[----:B------:R-:W-:-:S13]  /*56c0*/  PLOP3.LUT P2, PT, PT, PT, UP0, 0x80, 0x0 ;  /* 0x000000000000781c */ /* 0x000fda0003f4f008 */
[----:B------:R-:W-:Y:S05]  /*56d0*/  @P2 BRA `(.L_x_438) ;  /* 0x0000000000282947 */ /* 0x000fea0003800000 */
[----:B------:R-:W-:Y:S01]  /*56e0*/  ISETP.NE.AND P5, PT, R2, RZ, PT ;  /* 0x000000ff0200720c */ /* 0x000fe20003fa5270 */
[----:B012---:R-:W0:-:S12]  /*56f0*/  @!P3 LDC.64 R14, c[0x0][0x248] ;  /* 0x00009200ff0ebb82 */ /* 0x007e180000000a00 */
[----:B------:R-:W2:Y:S01]  /*5700*/  @P5 LDG.E R134, desc[UR36][R132.64+0xd0] ;  /* 0x0000d02484865981 */ /* 0x000ea2000c1e1900 */
[----:B------:R-:W-:Y:S01]  /*5710*/  @!P3 IADD3 R13, P4, R59, R136, RZ ;  /* 0x000000883b0db210 */ /* 0x000fe20007f9e0ff */
[----:B---3-5:R-:W-:-:S03]  /*5720*/  HADD2 R81, R81, R40 ;  /* 0x0000002851517230 */ /* 0x028fc60000000000 */
[----:B------:R-:W-:Y:S02]  /*5730*/  @!P3 LEA.HI.X.SX32 R136, R136, R64, 0x1, P4 ;  /* 0x000000408888b211 */ /* 0x000fe400020f0eff */
[----:B0-----:R-:W-:-:S04]  /*5740*/  @!P3 LEA R14, P4, R13, R14, 0x1 ;  /* 0x0000000e0d0eb211 */ /* 0x001fc800078808ff */
[----:B------:R-:W-:Y:S01]  /*5750*/  @!P3 LEA.HI.X R15, R13, R15, R136, 0x1, P4 ;  /* 0x0000000f0d0fb211 */ /* 0x000fe200020f0c88 */
[----:B--2---:R-:W-:-:S05]  /*5760*/  @P5 HMUL2 R81, R81, R134 ;  /* 0x0000008651515232 */ /* 0x004fca0000000000 */
[----:B------:R0:W-:Y:S03]  /*5770*/  @!P3 STG.E desc[UR36][R14.64], R81 ;  /* 0x000000510e00b986 */ /* 0x0001e6000c101924 */
.L_x_438:
[----:B------:R-:W-:Y:S05]  /*5780*/  BSYNC B1 ;  /* 0x0000000000017941 */ /* 0x000fea0003800000 */
.L_x_437:
        /* <DEDUP_REMOVED lines=17> */
.L_x_444:
[----:B------:R-:W-:Y:S05]  /*58a0*/  BSYNC B2 ;  /* 0x0000000000027941 */ /* 0x000fea0003800000 */
.L_x_443:
[----:B------:R-:W-:-:S06]  /*58b0*/  UISETP.NE.AND UP0, UPT, UR12, URZ, UPT ;  /* 0x0000003f0c00728c */ /* 0x000fcc000bf05270 */
[----:B------:R-:W-:-:S13]  /*58c0*/  PLOP3.LUT P2, PT, PT, PT, UP0, 0x80, 0x0 ;  /* 0x000000000000781c */ /* 0x000fda0003f4f008 */
[----:B------:R-:W-:Y:S05]  /*58d0*/  @P2 BRA `(.L_x_442) ;  /* 0x0000000000282947 */ /* 0x000fea0003800000 */
[----:B------:R-:W-:Y:S01]  /*58e0*/  ISETP.NE.AND P5, PT, R2, RZ, PT ;  /* 0x000000ff0200720c */ /* 0x000fe20003fa5270 */
[----:B012---:R-:W0:-:S12]  /*58f0*/  @!P3 LDC.64 R14, c[0x0][0x248] ;  /* 0x00009200ff0ebb82 */ /* 0x007e180000000a00 */
[----:B------:R-:W2:Y:S01]  /*5900*/  @P5 LDG.E R13, desc[UR36][R132.64+0xe0] ;  /* 0x0000e024840d5981 */ /* 0x000ea2000c1e1900 */
[----:B---3-5:R-:W-:Y:S01]  /*5910*/  HFMA2.MMA R84, R84, 1, 1, R41 ;  /* 0x3c003c0054547835 */ /* 0x028fe20000000029 */
[----:B------:R-:W-:-:S04]  /*5920*/  @!P3 IADD3 R134, P4, R59, R136, RZ ;  /* 0x000000883b86b210 */ /* 0x000fc80007f9e0ff */
[----:B------:R-:W-:Y:S02]  /*5930*/  @!P3 LEA.HI.X.SX32 R135, R136, R64, 0x1, P4 ;  /* 0x000000408887b211 */ /* 0x000fe400020f0eff */
[----:B0-----:R-:W-:-:S04]  /*5940*/  @!P3 LEA R14, P4, R134, R14, 0x1 ;  /* 0x0000000e860eb211 */ /* 0x001fc800078808ff */
[----:B------:R-:W-:Y:S01]  /*5950*/  @!P3 LEA.HI.X R15, R134, R15, R135, 0x1, P4 ;  /* 0x0000000f860fb211 */ /* 0x000fe200020f0c87 */
[----:B--2---:R-:W-:-:S05]  /*5960*/  @P5 HMUL2 R84, R84, R13 ;  /* 0x0000000d54545232 */ /* 0x004fca0000000000 */
[----:B------:R0:W-:Y:S03]  /*5970*/  @!P3 STG.E desc[UR36][R14.64], R84 ;  /* 0x000000540e00b986 */ /* 0x0001e6000c101924 */
.L_x_442:
[----:B------:R-:W-:Y:S05]  /*5980*/  BSYNC B1 ;  /* 0x0000000000017941 */ /* 0x000fea0003800000 */
.L_x_441:
[----:B------:R-:W-:Y:S04]  /*5990*/  BSSY B1, `(.L_x_445) ;  /* 0x000001f000017945 */ /* 0x000fe80003800000 */
[----:B------:R-:W-:Y:S05]  /*59a0*/  @P1 BRA `(.L_x_446) ;  /* 0x0000000000741947 */ /* 0x000fea0003800000 */
[----:B------:R-:W-:Y:S01]  /*59b0*/  LEA R13, R11, R12, 0x4 ;  /* 0x0000000c0b0d7211 */ /* 0x000fe200078e20ff */
[----:B------:R-:W-:Y:S01]  /*59c0*/  BSSY B2, `(.L_x_447) ;  /* 0x000000e000027945 */ /* 0x000fe20003800000 */
[----:B------:R-:W-:-:S03]  /*59d0*/  IMAD.MOV.U32 R83, RZ, RZ, RZ ;  /* 0x000000ffff537224 */ /* 0x000fc600078e00ff */
        /* <DEDUP_REMOVED lines=12> */
.L_x_448:
[----:B------:R-:W-:Y:S05]  /*5aa0*/  BSYNC B2 ;  /* 0x0000000000027941 */ /* 0x000fea0003800000 */
.L_x_447:
        /* <DEDUP_REMOVED lines=11> */
[----:B--2---:R-:W-:-:S07]  /*5b60*/  @P5 HFMA2.MMA R83, R83, R134, -RZ ;  /* 0x0000008653535235 */ /* 0x004fce00001000ff */
[----:B------:R0:W-:Y:S04]  /*5b70*/  @!P3 STG.E desc[UR36][R14.64], R83 ;  /* 0x000000530e00b986 */ /* 0x0001e8000c101924 */
.L_x_446:
[----:B------:R-:W-:Y:S05]  /*5b80*/  BSYNC B1 ;  /* 0x0000000000017941 */ /* 0x000fea0003800000 */
.L_x_445:
        /* <DEDUP_REMOVED lines=17> */
.L_x_452:
[----:B------:R-:W-:Y:S05]  /*5ca0*/  BSYNC B2 ;  /* 0x0000000000027941 */ /* 0x000fea0003800000 */
.L_x_451:
        /* <DEDUP_REMOVED lines=13> */
.L_x_450:
[----:B------:R-:W-:Y:S05]  /*5d80*/  BSYNC B1 ;  /* 0x0000000000017941 */ /* 0x000fea0003800000 */
.L_x_449:
        /* <DEDUP_REMOVED lines=17> */
.L_x_456:
[----:B------:R-:W-:Y:S05]  /*5ea0*/  BSYNC B2 ;  /* 0x0000000000027941 */ /* 0x000fea0003800000 */
.L_x_455:
        /* <DEDUP_REMOVED lines=13> */
.L_x_454:
[----:B------:R-:W-:Y:S05]  /*5f80*/  BSYNC B1 ;  /* 0x0000000000017941 */ /* 0x000fea0003800000 */
.L_x_453:
        /* <DEDUP_REMOVED lines=17> */
.L_x_460:
[----:B------:R-:W-:Y:S05]  /*60a0*/  BSYNC B2 ;  /* 0x0000000000027941 */ /* 0x000fea0003800000 */
.L_x_459:
        /* <DEDUP_REMOVED lines=13> */
.L_x_458:
[----:B------:R-:W-:Y:S05]  /*6180*/  BSYNC B1 ;  /* 0x0000000000017941 */ /* 0x000fea0003800000 */
.L_x_457:
        /* <DEDUP_REMOVED lines=17> */
.L_x_464:
[----:B------:R-:W-:Y:S05]  /*62a0*/  BSYNC B2 ;  /* 0x0000000000027941 */ /* 0x000fea0003800000 */
.L_x_463:
        /* <DEDUP_REMOVED lines=13> */
.L_x_462:
[----:B------:R-:W-:Y:S05]  /*6380*/  BSYNC B1 ;  /* 0x0000000000017941 */ /* 0x000fea0003800000 */
.L_x_461:
        /* <DEDUP_REMOVED lines=17> */
.L_x_468:
[----:B------:R-:W-:Y:S05]  /*64a0*/  BSYNC B2 ;  /* 0x0000000000027941 */ /* 0x000fea0003800000 */
.L_x_467:
        /* <DEDUP_REMOVED lines=13> */
.L_x_466:
[----:B------:R-:W-:Y:S05]  /*6580*/  BSYNC B1 ;  /* 0x0000000000017941 */ /* 0x000fea0003800000 */
.L_x_465:
        /* <DEDUP_REMOVED lines=17> */
.L_x_472:
[----:B------:R-:W-:Y:S05]  /*66a0*/  BSYNC B2 ;  /* 0x0000000000027941 */ /* 0x000fea0003800000 */
.L_x_471:
        /* <DEDUP_REMOVED lines=13> */
.L_x_470:
[----:B------:R-:W-:Y:S05]  /*6780*/  BSYNC B1 ;  /* 0x0000000000017941 */ /* 0x000fea0003800000 */
.L_x_469:
        /* <DEDUP_REMOVED lines=17> */
.L_x_476:
[----:B------:R-:W-:Y:S05]  /*68a0*/  BSYNC B2 ;  /* 0x0000000000027941 */ /* 0x000fea0003800000 */
.L_x_475:
        /* <DEDUP_REMOVED lines=13> */
.L_x_474:
[----:B------:R-:W-:Y:S05]  /*6980*/  BSYNC B1 ;  /* 0x0000000000017941 */ /* 0x000fea0003800000 */
.L_x_473:
        /* <DEDUP_REMOVED lines=17> */
.L_x_480:
[----:B------:R-:W-:Y:S05]  /*6aa0*/  BSYNC B2 ;  /* 0x0000000000027941 */ /* 0x000fea0003800000 */
.L_x_479:
        /* <DEDUP_REMOVED lines=13> */
.L_x_478:
[----:B------:R-:W-:Y:S05]  /*6b80*/  BSYNC B1 ;  /* 0x0000000000017941 */ /* 0x000fea0003800000 */
.L_x_477:
        /* <DEDUP_REMOVED lines=17> */
.L_x_484:
[----:B------:R-:W-:Y:S05]  /*6ca0*/  BSYNC B2 ;  /* 0x0000000000027941 */ /* 0x000fea0003800000 */
.L_x_483:
        /* <DEDUP_REMOVED lines=13> */
.L_x_482:
[----:B------:R-:W-:Y:S05]  /*6d80*/  BSYNC B1 ;  /* 0x0000000000017941 */ /* 0x000fea0003800000 */
.L_x_481:
        /* <DEDUP_REMOVED lines=17> */
.L_x_488:
[----:B------:R-:W-:Y:S05]  /*6ea0*/  BSYNC B2 ;  /* 0x0000000000027941 */ /* 0x000fea0003800000 */
.L_x_487:
        /* <DEDUP_REMOVED lines=13> */
.L_x_486:
[----:B------:R-:W-:Y:S05]  /*6f80*/  BSYNC B1 ;  /* 0x0000000000017941 */ /* 0x000fea0003800000 */
.L_x_485:
        /* <DEDUP_REMOVED lines=17> */
.L_x_492:
[----:B------:R-:W-:Y:S05]  /*70a0*/  BSYNC B2 ;  /* 0x0000000000027941 */ /* 0x000fea0003800000 */
.L_x_491:
        /* <DEDUP_REMOVED lines=13> */
.L_x_490:
[----:B------:R-:W-:Y:S05]  /*7180*/  BSYNC B1 ;  /* 0x0000000000017941 */ /* 0x000fea0003800000 */
.L_x_489:
        /* <DEDUP_REMOVED lines=17> */
.L_x_496:
[----:B------:R-:W-:Y:S05]  /*72a0*/  BSYNC B2 ;  /* 0x0000000000027941 */ /* 0x000fea0003800000 */
.L_x_495:
        /* <DEDUP_REMOVED lines=13> */
.L_x_494:
[----:B------:R-:W-:Y:S05]  /*7380*/  BSYNC B1 ;  /* 0x0000000000017941 */ /* 0x000fea0003800000 */
.L_x_493:
        /* <DEDUP_REMOVED lines=17> */
.L_x_500:
[----:B------:R-:W-:Y:S05]  /*74a0*/  BSYNC B2 ;  /* 0x0000000000027941 */ /* 0x000fea0003800000 */
.L_x_499:
        /* <DEDUP_REMOVED lines=13> */
.L_x_498:
[----:B------:R-:W-:Y:S05]  /*7580*/  BSYNC B1 ;  /* 0x0000000000017941 */ /* 0x000fea0003800000 */
.L_x_497:
        /* <DEDUP_REMOVED lines=17> */
.L_x_504:
[----:B------:R-:W-:Y:S05]  /*76a0*/  BSYNC B2 ;  /* 0x0000000000027941 */ /* 0x000fea0003800000 */
.L_x_503:
        /* <DEDUP_REMOVED lines=13> */
.L_x_502:
[----:B------:R-:W-:Y:S05]  /*7780*/  BSYNC B1 ;  /* 0x0000000000017941 */ /* 0x000fea0003800000 */
.L_x_501:
        /* <DEDUP_REMOVED lines=10> */
[----:B------:R-:W-:-:S04]  /*7830*/  IMAD R12, R12, 0xc0, RZ ;  /* 0x000000c00c0c7824 */ /* 0x000fc800078e02ff */
[----:B------:R-:W-:-:S05]  /*7840*/  IMAD R11, R12, R11, R134 ;  /* 0x0000000b0c0b7224 */ /* 0x000fca00078e0286 */
[----:B------:R-:W-:-:S04]  /*7850*/  IADD3 R13, P2, R60, R11, RZ ;  /* 0x0000000b3c0d7210 */ /* 0x000fc80007f5e0ff */
[----:B01----:R-:W-:Y:S02]  /*7860*/  LEA.HI.X.SX32 R14, R11, R66, 0x1, P2 ;  /* 0x000000420b0e7211 */ /* 0x003fe400010f0eff */
[----:B------:R-:W-:-:S04]  /*7870*/  LEA R12, P2, R13, UR10, 0x1 ;  /* 0x0000000a0d0c7c11 */ /* 0x000fc8000f8408ff */
[----:B------:R-:W-:-:S05]  /*7880*/  LEA.HI.X R13, R13, UR11, R14, 0x1, P2 ;  /* 0x0000000b0d0d7c11 */ /* 0x000fca00090f0c0e */
[----:B------:R0:W5:Y:S04]  /*7890*/  LDG.E R100, desc[UR36][R12.64] ;  /* 0x000000240c647981 */ /* 0x000168000c1e1900 */
.L_x_508:
[----:B------:R-:W-:Y:S05]  /*78a0*/  BSYNC B2 ;  /* 0x0000000000027941 */ /* 0x000fea0003800000 */
.L_x_507:
        /* <DEDUP_REMOVED lines=13> */
.L_x_506:
[----:B------:R-:W-:Y:S05]  /*7980*/  BSYNC B1 ;  /* 0x0000000000017941 */ /* 0x000fea0003800000 */
.L_x_505:
[----:B-----5:R-:W-:Y:S01]  /*7990*/  HMUL2 R11, R125, R68 ;  /* 0x000000447d0b7232 */ /* 0x020fe20000000000 */
[----:B------:R-:W-:Y:S01]  /*79a0*/  UMOV UR4, 0xffffffff ;  /* 0xffffffff00047882 */ /* 0x000fe20000000000 */
[----:B------:R-:W-:-:S04]  /*79b0*/  LOP3.LUT P1, RZ, R24, 0x3, RZ, 0xc0, !PT ;  /* 0x0000000318ff7812 */ /* 0x000fc8000782c0ff */
[----:B------:R-:W-:-:S10]  /*79c0*/  HFMA2.MMA R11, R126, R69, R11 ;  /* 0x000000457e0b7235 */ /* 0x000fd4000000000b */
[----:B------:R-:W-:-:S06]  /*79d0*/  HFMA2 R11, R124, R71, R11 ;  /* 0x000000477c0b7231 */ /* 0x000fcc000000000b */
        /* <DEDUP_REMOVED lines=29> */
[--C-:B0-----:R-:W-:Y:S02]  /*7bb0*/  HADD2.F32 R13, -RZ, R11.reuse.H0_H0 ;  /* 0x2000000bff0d7230 */ /* 0x101fe40000004100 */
[----:B------:R-:W-:-:S05]  /*7bc0*/  HADD2.F32 R12, -RZ, R11.H1_H1 ;  /* 0x3000000bff0c7230 */ /* 0x000fca0000004100 */
[----:B------:R-:W-:Y:S01]  /*7bd0*/  FADD.FTZ R13, R13, R12 ;  /* 0x0000000c0d0d7221 */ /* 0x000fe20000010000 */
[----:B------:R-:W-:Y:S06]  /*7be0*/  BRA.DIV UR4, `(.L_x_509) ;  /* 0x0000003e04d47947 */ /* 0x000fec000b800000 */
[----:B-12---:R-:W0:Y:S02]  /*7bf0*/  SHFL.BFLY PT, R14, R13, 0x2, 0x1f ;  /* 0x0c401f000d0e7f89 */ /* 0x006e2400000e0000 */
[----:B0-----:R-:W-:-:S05]  /*7c00*/  FADD.FTZ R13, R13, R14 ;  /* 0x0000000e0d0d7221 */ /* 0x001fca0000010000 */
[----:B------:R0:W1:Y:S02]  /*7c10*/  SHFL.BFLY PT, R14, R13, 0x1, 0x1f ;  /* 0x0c201f000d0e7f89 */ /* 0x00006400000e0000 */
.L_x_586:
[----:B------:R-:W-:Y:S01]  /*7c20*/  ISETP.GE.OR P1, PT, R62, R19, P1 ;  /* 0x000000133e00720c */ /* 0x000fe20000f26670 */
[----:B-1----:R-:W-:Y:S01]  /*7c30*/  FADD.FTZ R14, R13, R14 ;  /* 0x0000000e0d0e7221 */ /* 0x002fe20000010000 */
[----:B------:R-:W-:Y:S03]  /*7c40*/  BSSY B1, `(.L_x_510) ;  /* 0x000001f000017945 */ /* 0x000fe60003800000 */
[----:B------:R-:W-:-:S08]  /*7c50*/  FMUL.FTZ R11, R14, UR13 ;  /* 0x0000000d0e0b7c20 */ /* 0x000fd00008410000 */
[----:B------:R-:W-:Y:S05]  /*7c60*/  @P1 BRA `(.L_x_511) ;  /* 0x0000000000701947 */ /* 0x000fea0003800000 */
[----:B------:R-:W1:Y:S01]  /*7c70*/  LDC.64 R14, c[0x0][0x2d8] ;  /* 0x0000b600ff0e7b82 */ /* 0x000e620000000a00 */
[----:B------:R-:W-:-:S04]  /*7c80*/  ISETP.NE.U32.AND P1, PT, RZ, UR14, PT ;  /* 0x0000000eff007c0c */ /* 0x000fc8000bf25070 */
[----:B------:R-:W-:-:S13]  /*7c90*/  ISETP.NE.AND.EX P3, PT, RZ, UR15, PT, P1 ;  /* 0x0000000fff007c0c */ /* 0x000fda000bf65310 */
[----:B------:R-:W2:Y:S01]  /*7ca0*/  @P3 LDC R132, c[0x0][0x2d0] ;  /* 0x0000b400ff843b82 */ /* 0x000ea20000000800 */
[----:B-1----:R-:W-:-:S07]  /*7cb0*/  ISETP.NE.U32.AND P1, PT, R14, RZ, PT ;  /* 0x000000ff0e00720c */ /* 0x002fce0003f25070 */
[----:B0-----:R-:W0:Y:S01]  /*7cc0*/  @P3 LDC.64 R12, c[0x0][0x2c8] ;  /* 0x0000b200ff0c3b82 */ /* 0x001e220000000a00 */
[----:B------:R-:W-:-:S13]  /*7cd0*/  ISETP.NE.AND.EX P1, PT, R15, RZ, PT, P1 ;  /* 0x000000ff0f00720c */ /* 0x000fda0003f25310 */
[----:B------:R-:W1:Y:S01]  /*7ce0*/  @P1 LDC.64 R14, c[0x0][0x2d8] ;  /* 0x0000b600ff0e1b82 */ /* 0x000e620000000a00 */
[----:B--2---:R-:W-:-:S05]  /*7cf0*/  @P3 IMAD R130, R25, R132, R27 ;  /* 0x0000008419823224 */ /* 0x004fca00078e021b */
[----:B------:R-:W-:-:S05]  /*7d00*/  @P3 IADD3 R131, R130, -0x1, RZ ;  /* 0xffffffff82833810 */ /* 0x000fca0007ffe0ff */
[----:B------:R-:W-:-:S04]  /*7d10*/  @P3 IMAD R131, R131, R132, R62 ;  /* 0x0000008483833224 */ /* 0x000fc800078e023e */
[----:B0-----:R-:W-:-:S06]  /*7d20*/  @P3 IMAD.WIDE R12, R131, 0x2, R12 ;  /* 0x00000002830c3825 */ /* 0x001fcc00078e020c */
[----:B------:R-:W2:Y:S01]  /*7d30*/  @P3 LDG.E.U16 R12, desc[UR36][R12.64] ;  /* 0x000000240c0c3981 */ /* 0x000ea2000c1e1500 */
[----:B-1----:R-:W-:-:S06]  /*7d40*/  @P1 IMAD.WIDE R14, R25, 0x2, R14 ;  /* 0x00000002190e1825 */ /* 0x002fcc00078e020e */
[----:B------:R-:W5:Y:S01]  /*7d50*/  @P1 LDG.E.U16 R14, desc[UR36][R14.64] ;  /* 0x000000240e0e1981 */ /* 0x000f62000c1e1500 */
[C---:B------:R-:W-:Y:S02]  /*7d60*/  @P1 ISETP.GE.AND P4, PT, R62.reuse, R65, PT ;  /* 0x000000413e00120c */ /* 0x040fe40003f86270 */
[----:B------:R-:W-:Y:S02]  /*7d70*/  @P1 IADD3 R131, R62, 0x1, -R27 ;  /* 0x000000013e831810 */ /* 0x000fe40007ffe81b */
[----:B------:R-:W-:-:S05]  /*7d80*/  @P1 SEL R130, R22, RZ, !P4 ;  /* 0x000000ff16821207 */ /* 0x000fca0006000000 */
[----:B------:R-:W-:Y:S01]  /*7d90*/  @P1 IMAD.IADD R131, R130, 0x1, R131 ;  /* 0x0000000182831824 */ /* 0x000fe200078e0283 */
[----:B------:R-:W-:-:S04]  /*7da0*/  IADD3 R133, R62, -R0, RZ ;  /* 0x800000003e857210 */ /* 0x000fc80007ffe0ff */
[----:B------:R-:W-:Y:S01]  /*7db0*/  @P1 I2FP.F32.S32 R132, R131 ;  /* 0x0000008300841245 */ /* 0x000fe20000201400 */
[----:B--2---:R-:W-:Y:S01]  /*7dc0*/  @P3 HADD2.F32 R130, -RZ, R12.H0_H0 ;  /* 0x2000000cff823230 */ /* 0x004fe20000004100 */
[----:B------:R-:W-:-:S04]  /*7dd0*/  LEA R12, R133, UR38, 0x2 ;  /* 0x00000026850c7c11 */ /* 0x000fc8000f8e10ff */
[----:B------:R-:W-:Y:S01]  /*7de0*/  @P3 FADD.FTZ R11, R11, R130 ;  /* 0x000000820b0b3221 */ /* 0x000fe20000010000 */
[----:B-----5:R-:W-:-:S05]  /*7df0*/  @P1 HADD2.F32 R131, -RZ, R14.H0_H0 ;  /* 0x2000000eff831230 */ /* 0x020fca0000004100 */
[----:B------:R-:W-:-:S05]  /*7e00*/  @P1 FFMA.FTZ R11, R132, R131, R11 ;  /* 0x00000083840b1223 */ /* 0x000fca000001000b */
[----:B------:R1:W-:Y:S01]  /*7e10*/  STS [R12], R11 ;  /* 0x0000000b0c007388 */ /* 0x0003e20000000800 */
[----:B------:R-:W-:-:S07]  /*7e20*/  @!P0 FMNMX.FTZ R127, R127, R11, !PT ;  /* 0x0000000b7f7f8209 */ /* 0x000fce0007810000 */
.L_x_511:
[----:B------:R-:W-:Y:S05]  /*7e30*/  BSYNC B1 ;  /* 0x0000000000017941 */ /* 0x000fea0003800000 */
.L_x_510:
[----:B------:R-:W-:-:S05]  /*7e40*/  VIADD R62, R62, 0x10 ;  /* 0x000000103e3e7836 */ /* 0x000fca0000000000 */
[----:B------:R-:W-:-:S13]  /*7e50*/  ISETP.GE.AND P0, PT, R62, R8, PT ;  /* 0x000000083e00720c */ /* 0x000fda0003f06270 */
[----:B------:R-:W-:Y:S05]  /*7e60*/  @!P0 BRA `(.L_x_512) ;  /* 0xffffffb8004c8947 */ /* 0x000fea000383ffff */
.L_x_380:
[----:B------:R-:W-:Y:S05]  /*7e70*/  BSYNC B0 ;  /* 0x0000000000007941 */ /* 0x000fea0003800000 */
.L_x_379:
[----:B------:R-:W-:Y:S01]  /*7e80*/  UMOV UR4, 0xffffffff ;  /* 0xffffffff00047882 */ /* 0x000fe20000000000 */
[----:B------:R-:W-:Y:S02]  /*7e90*/  SHF.R.S32.HI R25, RZ, 0x1f, R24 ;  /* 0x0000001fff197819 */ /* 0x000fe40000011418 */
[----:B------:R-:W-:Y:S05]  /*7ea0*/  BRA.DIV UR4, `(.L_x_513) ;  /* 0x0000003e04647947 */ /* 0x000fea000b800000 */
[----:B------:R-:W0:Y:S02]  /*7eb0*/  SHFL.BFLY PT, R14, R127, 0x10, 0x1f ;  /* 0x0e001f007f0e7f89 */ /* 0x000e2400000e0000 */
[----:B0-----:R-:W-:-:S05]  /*7ec0*/  FMNMX.FTZ R13, R14, R127, !PT ;  /* 0x0000007f0e0d7209 */ /* 0x001fca0007810000 */
[----:B------:R-:W0:Y:S02]  /*7ed0*/  SHFL.BFLY PT, R14, R13, 0x8, 0x1f ;  /* 0x0d001f000d0e7f89 */ /* 0x000e2400000e0000 */
[----:B0-----:R-:W-:-:S05]  /*7ee0*/  FMNMX.FTZ R3, R13, R14, !PT ;  /* 0x0000000e0d037209 */ /* 0x001fca0007810000 */
[----:B------:R0:W2:Y:S02]  /*7ef0*/  SHFL.BFLY PT, R14, R3, 0x4, 0x1f ;  /* 0x0c801f00030e7f89 */ /* 0x0000a400000e0000 */
.L_x_591:
[----:B------:R-:W-:Y:S01]  /*7f00*/  LEA.HI R25, R25, R24, RZ, 0x5 ;  /* 0x0000001819197211 */ /* 0x000fe200078f28ff */
[----:B------:R-:W-:Y:S05]  /*7f10*/  WARPSYNC.ALL ;  /* 0x0000000000007948 */ /* 0x000fea0003800000 */
[----:B------:R-:W-:Y:S02]  /*7f20*/  LOP3.LUT R21, R25, 0xffffffe0, RZ, 0xc0, !PT ;  /* 0xffffffe019157812 */ /* 0x000fe400078ec0ff */
[----:B0-2---:R-:W-:Y:S02]  /*7f30*/  FMNMX.FTZ R3, R3, R14, !PT ;  /* 0x0000000e03037209 */ /* 0x005fe40007810000 */
[----:B------:R-:W-:-:S04]  /*7f40*/  IADD3 R21, -R21, R24, RZ ;  /* 0x0000001815157210 */ /* 0x000fc80007ffe1ff */
[----:B------:R-:W-:-:S13]  /*7f50*/  ISETP.NE.AND P0, PT, R21, RZ, PT ;  /* 0x000000ff1500720c */ /* 0x000fda0003f05270 */
[----:B------:R-:W0:Y:S01]  /*7f60*/  @!P0 S2R R6, SR_CgaCtaId ;  /* 0x0000000000068919 */ /* 0x000e220000008800 */
[----:B------:R-:W-:Y:S02]  /*7f70*/  @!P0 MOV R5, 0x400 ;  /* 0x0000040000058802 */ /* 0x000fe40000000f00 */
[----:B------:R-:W-:Y:S02]  /*7f80*/  @!P0 SHF.R.S32.HI R4, RZ, 0x5, R25 ;  /* 0x00000005ff048819 */ /* 0x000fe40000011419 */
[----:B0-----:R-:W-:-:S05]  /*7f90*/  @!P0 LEA R5, R6, R5, 0x18 ;  /* 0x0000000506058211 */ /* 0x001fca00078ec0ff */
        /* <DEDUP_REMOVED lines=11> */
[----:B0-----:R-:W0:Y:S01]  /*8050*/  @!P0 S2R R4, SR_CgaCtaId ;  /* 0x0000000000048919 */ /* 0x001e220000008800 */
[----:B------:R-:W-:-:S04]  /*8060*/  @!P0 MOV R3, 0x400 ;  /* 0x0000040000038802 */ /* 0x000fc80000000f00 */
[----:B0-----:R-:W-:Y:S02]  /*8070*/  @!P0 LEA R4, R4, R3, 0x18 ;  /* 0x0000000304048211 */ /* 0x001fe400078ec0ff */
[----:B------:R-:W-:-:S03]  /*8080*/  MOV R3, 0xff7fffff ;  /* 0xff7fffff00037802 */ /* 0x000fc60000000f00 */
[----:B------:R-:W-:-:S05]  /*8090*/  @!P0 IMAD R4, R21, 0x4, R4 ;  /* 0x0000000415048824 */ /* 0x000fca00078e0204 */
[----:B------:R-:W0:Y:S04]  /*80a0*/  @!P0 LDS R3, [R4] ;  /* 0x0000000004038984 */ /* 0x000e280000000800 */
[----:B0-----:R-:W0:Y:S02]  /*80b0*/  SHFL.BFLY PT, R6, R3, 0x1, 0x1f ;  /* 0x0c201f0003067f89 */ /* 0x001e2400000e0000 */
[----:B0-----:R-:W-:-:S05]  /*80c0*/  FMNMX.FTZ R6, R6, R3, !PT ;  /* 0x0000000306067209 */ /* 0x001fca0007810000 */
[----:B------:R0:W2:Y:S01]  /*80d0*/  SHFL.IDX PT, R10, R6, RZ, 0x1f ;  /* 0x00001fff060a7589 */ /* 0x0000a200000e0000 */
[----:B------:R-:W-:Y:S05]  /*80e0*/  @P1 BRA `(.L_x_515) ;  /* 0x0000000400ac1947 */ /* 0x000fea0003800000 */
[----:B------:R-:W-:Y:S01]  /*80f0*/  LOP3.LUT R3, RZ, R0, RZ, 0x33, !PT ;  /* 0x00000000ff037212 */ /* 0x000fe200078e33ff */
[----:B------:R-:W-:Y:S01]  /*8100*/  BSSY B1, `(.L_x_516) ;  /* 0x0000025000017945 */ /* 0x000fe20003800000 */
[----:B------:R-:W-:Y:S01]  /*8110*/  HFMA2.MMA R7, -RZ, RZ, 0, 0 ;  /* 0x00000000ff077435 */ /* 0x000fe200000001ff */
[----:B-1----:R-:W-:Y:S01]  /*8120*/  IMAD.MOV.U32 R11, RZ, RZ, R9 ;  /* 0x000000ffff0b7224 */ /* 0x002fe200078e0009 */
[----:B------:R-:W-:-:S04]  /*8130*/  IADD3 R3, -R24, R27, R3 ;  /* 0x0000001b18037210 */ /* 0x000fc80007ffe103 */
[----:B------:R-:W-:-:S04]  /*8140*/  LEA.HI R4, R3, 0x1, RZ, 0x1a ;  /* 0x0000000103047811 */ /* 0x000fc800078fd0ff */
[----:B------:R-:W-:-:S13]  /*8150*/  LOP3.LUT P0, R4, R4, 0x3, RZ, 0xc0, !PT ;  /* 0x0000000304047812 */ /* 0x000fda000780c0ff */
[----:B------:R-:W-:Y:S05]  /*8160*/  @!P0 BRA `(.L_x_517) ;  /* 0x0000000000788947 */ /* 0x000fea0003800000 */
[----:B------:R-:W-:Y:S01]  /*8170*/  ULDC.64 UR4, c[0x0][0x2b0] ;  /* 0x0000ac0000047ab9 */ /* 0x000fe20000000a00 */
[----:B0-----:R-:W-:Y:S01]  /*8180*/  MOV R6, R4 ;  /* 0x0000000400067202 */ /* 0x001fe20000000f00 */
[----:B------:R-:W-:Y:S01]  /*8190*/  IMAD.MOV.U32 R7, RZ, RZ, RZ ;  /* 0x000000ffff077224 */ /* 0x000fe200078e00ff */
[----:B------:R-:W-:Y:S02]  /*81a0*/  ISETP.NE.U32.AND P0, PT, RZ, UR4, PT ;  /* 0x00000004ff007c0c */ /* 0x000fe4000bf05070 */
[----:B------:R-:W-:Y:S02]  /*81b0*/  MOV R11, R9 ;  /* 0x00000009000b7202 */ /* 0x000fe40000000f00 */
[----:B------:R-:W-:-:S13]  /*81c0*/  ISETP.NE.AND.EX P0, PT, RZ, UR5, PT, P0 ;  /* 0x00000005ff007c0c */ /* 0x000fda000bf05300 */
.L_x_521:
[----:B------:R-:W-:Y:S01]  /*81d0*/  VIADD R6, R6, 0xffffffff ;  /* 0xffffffff06067836 */ /* 0x000fe20000000000 */
[----:B0-----:R-:W-:Y:S01]  /*81e0*/  IADD3 R4, R11, -R0, RZ ;  /* 0x800000000b047210 */ /* 0x001fe20007ffe0ff */
[----:B------:R-:W-:Y:S03]  /*81f0*/  BSSY B2, `(.L_x_518) ;  /* 0x0000011000027945 */ /* 0x000fe60003800000 */
[----:B------:R-:W-:Y:S02]  /*8200*/  ISETP.NE.AND P3, PT, R6, RZ, PT ;  /* 0x000000ff0600720c */ /* 0x000fe40003f65270 */
[----:B-1----:R-:W-:Y:S01]  /*8210*/  LEA R13, R4, UR38, 0x2 ;  /* 0x00000026040d7c11 */ /* 0x002fe2000f8e10ff */
[----:B------:R-:W-:Y:S10]  /*8220*/  @!P0 BRA `(.L_x_519) ;  /* 0x0000000000248947 */ /* 0x000ff40003800000 */
[----:B------:R-:W-:Y:S01]  /*8230*/  IMAD R4, R30, UR6, RZ ;  /* 0x000000061e047c24 */ /* 0x000fe2000f8e02ff */
[----:B------:R-:W-:-:S04]  /*8240*/  SHF.R.S32.HI R5, RZ, 0x1f, R11 ;  /* 0x0000001fff057819 */ /* 0x000fc8000001140b */
[--C-:B------:R-:W-:Y:S02]  /*8250*/  SHF.R.S32.HI R8, RZ, 0x1f, R4.reuse ;  /* 0x0000001fff087819 */ /* 0x100fe40000011404 */
[----:B------:R-:W-:-:S04]  /*8260*/  IADD3 R4, P4, P5, R11, UR8, R4 ;  /* 0x000000080b047c10 */ /* 0x000fc8000fd9e004 */
[----:B------:R-:W-:-:S05]  /*8270*/  IADD3.X R5, R5, UR9, R8, P4, P5 ;  /* 0x0000000905057c10 */ /* 0x000fca000a7ea408 */
[----:B------:R-:W5:Y:S02]  /*8280*/  LDG.E.U8 R4, desc[UR36][R4.64] ;  /* 0x0000002404047981 */ /* 0x000f64000c1e1100 */
[----:B-----5:R-:W-:-:S13]  /*8290*/  ISETP.NE.AND P4, PT, R4, RZ, PT ;  /* 0x000000ff0400720c */ /* 0x020fda0003f85270 */
[----:B------:R-:W-:Y:S01]  /*82a0*/  @P4 IMAD.MOV.U32 R8, RZ, RZ, RZ ;  /* 0x000000ffff084224 */ /* 0x000fe200078e00ff */
[----:B------:R-:W-:Y:S06]  /*82b0*/  @P4 BRA `(.L_x_520) ;  /* 0x0000000000104947 */ /* 0x000fec0003800000 */
.L_x_519:
[----:B------:R-:W2:Y:S02]  /*82c0*/  LDS R4, [R13] ;  /* 0x000000000d047984 */ /* 0x000ea40000000800 */
[----:B--2---:R-:W-:-:S04]  /*82d0*/  FADD.FTZ R4, -R10, R4 ;  /* 0x000000040a047221 */ /* 0x004fc80000010100 */
[----:B------:R-:W-:-:S04]  /*82e0*/  FMUL.FTZ R4, R4, 1.4426950216293334961 ;  /* 0x3fb8aa3b04047820 */ /* 0x000fc80000410000 */
[----:B------:R0:W1:Y:S03]  /*82f0*/  MUFU.EX2 R8, R4 ;  /* 0x0000000400087308 */ /* 0x0000660000000800 */
.L_x_520:
[----:B------:R-:W-:Y:S05]  /*8300*/  BSYNC B2 ;  /* 0x0000000000027941 */ /* 0x000fea0003800000 */
.L_x_518:
[----:B-1----:R1:W-:Y:S01]  /*8310*/  STS [R13], R8 ;  /* 0x000000080d007388 */ /* 0x0023e20000000800 */
[----:B------:R-:W-:Y:S01]  /*8320*/  FADD.FTZ R7, R8, R7 ;  /* 0x0000000708077221 */ /* 0x000fe20000010000 */
[----:B------:R-:W-:Y:S01]  /*8330*/  IADD3 R11, R11, 0x40, RZ ;  /* 0x000000400b0b7810 */ /* 0x000fe20007ffe0ff */
[----:B------:R-:W-:Y:S06]  /*8340*/  @P3 BRA `(.L_x_521) ;  /* 0xfffffffc00a03947 */ /* 0x000fec000383ffff */
.L_x_517:
[----:B------:R-:W-:Y:S05]  /*8350*/  BSYNC B1 ;  /* 0x0000000000017941 */ /* 0x000fea0003800000 */
.L_x_516:
        /* <DEDUP_REMOVED lines=8> */
.L_x_534:
[----:B------:R-:W-:Y:S01]  /*83e0*/  SHF.R.S32.HI R5, RZ, 0x1f, R11 ;  /* 0x0000001fff057819 */ /* 0x000fe2000001140b */
[C---:B0-----:R-:W-:Y:S01]  /*83f0*/  IMAD.IADD R3, R11.reuse, 0x1, -R0 ;  /* 0x000000010b037824 */ /* 0x041fe200078e0a00 */
[C---:B0-----:R-:W-:Y:S01]  /*8400*/  IADD3 R4, P4, P5, R11.reuse, UR10, R14 ;  /* 0x0000000a0b047c10 */ /* 0x041fe2000fd9e00e */
[----:B------:R-:W-:Y:S01]  /*8410*/  BSSY B1, `(.L_x_522) ;  /* 0x000000e000017945 */ /* 0x000fe20003800000 */
[----:B------:R-:W-:Y:S02]  /*8420*/  IADD3 R11, R11, 0x100, RZ ;  /* 0x000001000b0b7810 */ /* 0x000fe40007ffe0ff */
[----:B------:R-:W-:Y:S02]  /*8430*/  IADD3.X R5, R5, UR11, R20, P4, P5 ;  /* 0x0000000b05057c10 */ /* 0x000fe4000a7ea414 */
[----:B------:R-:W-:Y:S02]  /*8440*/  ISETP.GE.AND P3, PT, R11, R27, PT ;  /* 0x0000001b0b00720c */ /* 0x000fe40003f66270 */
[----:B-1----:R-:W-:Y:S01]  /*8450*/  LEA R8, R3, UR38, 0x2 ;  /* 0x0000002603087c11 */ /* 0x002fe2000f8e10ff */
[----:B------:R-:W-:Y:S10]  /*8460*/  @!P0 BRA `(.L_x_523) ;  /* 0x0000000000108947 */ /* 0x000ff40003800000 */
[----:B------:R-:W5:Y:S02]  /*8470*/  LDG.E.U8 R3, desc[UR36][R4.64] ;  /* 0x0000002404037981 */ /* 0x000f64000c1e1100 */
[----:B-----5:R-:W-:-:S13]  /*8480*/  ISETP.NE.AND P4, PT, R3, RZ, PT ;  /* 0x000000ff0300720c */ /* 0x020fda0003f85270 */
[----:B------:R-:W-:Y:S01]  /*8490*/  @P4 IMAD.MOV.U32 R6, RZ, RZ, RZ ;  /* 0x000000ffff064224 */ /* 0x000fe200078e00ff */
[----:B------:R-:W-:Y:S06]  /*84a0*/  @P4 BRA `(.L_x_524) ;  /* 0x0000000000104947 */ /* 0x000fec0003800000 */
.L_x_523:
[----:B------:R-:W2:Y:S02]  /*84b0*/  LDS R3, [R8] ;  /* 0x0000000008037984 */ /* 0x000ea40000000800 */
[----:B--2---:R-:W-:-:S04]  /*84c0*/  FADD.FTZ R3, -R10, R3 ;  /* 0x000000030a037221 */ /* 0x004fc80000010100 */
[----:B------:R-:W-:-:S04]  /*84d0*/  FMUL.FTZ R3, R3, 1.4426950216293334961 ;  /* 0x3fb8aa3b03037820 */ /* 0x000fc80000410000 */
[----:B------:R0:W1:Y:S03]  /*84e0*/  MUFU.EX2 R6, R3 ;  /* 0x0000000300067308 */ /* 0x0000660000000800 */
.L_x_524:
[----:B------:R-:W-:Y:S05]  /*84f0*/  BSYNC B1 ;  /* 0x0000000000017941 */ /* 0x000fea0003800000 */
.L_x_522:
[----:B-1----:R1:W-:Y:S01]  /*8500*/  STS [R8], R6 ;  /* 0x0000000608007388 */ /* 0x0023e20000000800 */
[----:B------:R-:W-:Y:S01]  /*8510*/  BSSY B1, `(.L_x_525) ;  /* 0x000000b000017945 */ /* 0x000fe20003800000 */
[----:B------:R-:W-:-:S03]  /*8520*/  FADD.FTZ R12, R6, R7 ;  /* 0x00000007060c7221 */ /* 0x000fc60000010000 */
[----:B------:R-:W-:Y:S05]  /*8530*/  @!P0 BRA `(.L_x_526) ;  /* 0x0000000000108947 */ /* 0x000fea0003800000 */
[----:B0-----:R-:W5:Y:S02]  /*8540*/  LDG.E.U8 R3, desc[UR36][R4.64+0x40] ;  /* 0x0000402404037981 */ /* 0x001f64000c1e1100 */
[----:B-----5:R-:W-:-:S13]  /*8550*/  ISETP.NE.AND P4, PT, R3, RZ, PT ;  /* 0x000000ff0300720c */ /* 0x020fda0003f85270 */
[----:B------:R-:W-:Y:S01]  /*8560*/  @P4 MOV R3, RZ ;  /* 0x000000ff00034202 */ /* 0x000fe20000000f00 */
[----:B------:R-:W-:Y:S06]  /*8570*/  @P4 BRA `(.L_x_527) ;  /* 0x0000000000104947 */ /* 0x000fec0003800000 */
.L_x_526:
[----:B0-----:R-:W2:Y:S02]  /*8580*/  LDS R3, [R8+0x100] ;  /* 0x0001000008037984 */ /* 0x001ea40000000800 */
[----:B--2---:R-:W-:-:S04]  /*8590*/  FADD.FTZ R3, -R10, R3 ;  /* 0x000000030a037221 */ /* 0x004fc80000010100 */
[----:B------:R-:W-:-:S06]  /*85a0*/  FMUL.FTZ R3, R3, 1.4426950216293334961 ;  /* 0x3fb8aa3b03037820 */ /* 0x000fcc0000410000 */
[----:B------:R-:W0:Y:S02]  /*85b0*/  MUFU.EX2 R3, R3 ;  /* 0x0000000300037308 */ /* 0x000e240000000800 */
.L_x_527:
[----:B------:R-:W-:Y:S05]  /*85c0*/  BSYNC B1 ;  /* 0x0000000000017941 */ /* 0x000fea0003800000 */
.L_x_525:
[----:B0-----:R0:W-:Y:S01]  /*85d0*/  STS [R8+0x100], R3 ;  /* 0x0001000308007388 */ /* 0x0011e20000000800 */
[----:B------:R-:W-:Y:S01]  /*85e0*/  BSSY B1, `(.L_x_528) ;  /* 0x000000b000017945 */ /* 0x000fe20003800000 */
[----:B------:R-:W-:-:S03]  /*85f0*/  FADD.FTZ R12, R12, R3 ;  /* 0x000000030c0c7221 */ /* 0x000fc60000010000 */
[----:B------:R-:W-:Y:S05]  /*8600*/  @!P0 BRA `(.L_x_529) ;  /* 0x0000000000108947 */ /* 0x000fea0003800000 */
[----:B0-----:R-:W5:Y:S02]  /*8610*/  LDG.E.U8 R3, desc[UR36][R4.64+0x80] ;  /* 0x0000802404037981 */ /* 0x001f64000c1e1100 */
[----:B-----5:R-:W-:-:S13]  /*8620*/  ISETP.NE.AND P4, PT, R3, RZ, PT ;  /* 0x000000ff0300720c */ /* 0x020fda0003f85270 */
[----:B------:R-:W-:Y:S01]  /*8630*/  @P4 IMAD.MOV.U32 R3, RZ, RZ, RZ ;  /* 0x000000ffff034224 */ /* 0x000fe200078e00ff */
[----:B------:R-:W-:Y:S06]  /*8640*/  @P4 BRA `(.L_x_530) ;  /* 0x0000000000104947 */ /* 0x000fec0003800000 */
.L_x_529:
[----:B0-----:R-:W2:Y:S02]  /*8650*/  LDS R3, [R8+0x200] ;  /* 0x0002000008037984 */ /* 0x001ea40000000800 */
[----:B--2---:R-:W-:-:S04]  /*8660*/  FADD.FTZ R3, -R10, R3 ;  /* 0x000000030a037221 */ /* 0x004fc80000010100 */
[----:B------:R-:W-:-:S06]  /*8670*/  FMUL.FTZ R3, R3, 1.4426950216293334961 ;  /* 0x3fb8aa3b03037820 */ /* 0x000fcc0000410000 */
[----:B------:R-:W0:Y:S02]  /*8680*/  MUFU.EX2 R3, R3 ;  /* 0x0000000300037308 */ /* 0x000e240000000800 */
.L_x_530:
[----:B------:R-:W-:Y:S05]  /*8690*/  BSYNC B1 ;  /* 0x0000000000017941 */ /* 0x000fea0003800000 */
.L_x_528:
[----:B0-----:R0:W-:Y:S01]  /*86a0*/  STS [R8+0x200], R3 ;  /* 0x0002000308007388 */ /* 0x0011e20000000800 */
[----:B------:R-:W-:Y:S01]  /*86b0*/  BSSY B1, `(.L_x_531) ;  /* 0x000000b000017945 */ /* 0x000fe20003800000 */
[----:B------:R-:W-:-:S03]  /*86c0*/  FADD.FTZ R12, R12, R3 ;  /* 0x000000030c0c7221 */ /* 0x000fc60000010000 */
[----:B------:R-:W-:Y:S05]  /*86d0*/  @!P0 BRA `(.L_x_532) ;  /* 0x0000000000108947 */ /* 0x000fea0003800000 */
[----:B------:R-:W5:Y:S02]  /*86e0*/  LDG.E.U8 R4, desc[UR36][R4.64+0xc0] ;  /* 0x0000c02404047981 */ /* 0x000f64000c1e1100 */
[----:B-----5:R-:W-:-:S13]  /*86f0*/  ISETP.NE.AND P4, PT, R4, RZ, PT ;  /* 0x000000ff0400720c */ /* 0x020fda0003f85270 */
[----:B0-----:R-:W-:Y:S01]  /*8700*/  @P4 MOV R3, RZ ;  /* 0x000000ff00034202 */ /* 0x001fe20000000f00 */
[----:B------:R-:W-:Y:S06]  /*8710*/  @P4 BRA `(.L_x_533) ;  /* 0x0000000000104947 */ /* 0x000fec0003800000 */
.L_x_532:
[----:B0-----:R-:W2:Y:S02]  /*8720*/  LDS R3, [R8+0x300] ;  /* 0x0003000008037984 */ /* 0x001ea40000000800 */
[----:B--2---:R-:W-:-:S04]  /*8730*/  FADD.FTZ R3, -R10, R3 ;  /* 0x000000030a037221 */ /* 0x004fc80000010100 */
[----:B------:R-:W-:-:S06]  /*8740*/  FMUL.FTZ R3, R3, 1.4426950216293334961 ;  /* 0x3fb8aa3b03037820 */ /* 0x000fcc0000410000 */
[----:B------:R-:W0:Y:S02]  /*8750*/  MUFU.EX2 R3, R3 ;  /* 0x0000000300037308 */ /* 0x000e240000000800 */
.L_x_533:
[----:B------:R-:W-:Y:S05]  /*8760*/  BSYNC B1 ;  /* 0x0000000000017941 */ /* 0x000fea0003800000 */
.L_x_531:
[----:B0-----:R0:W-:Y:S01]  /*8770*/  STS [R8+0x300], R3 ;  /* 0x0003000308007388 */ /* 0x0011e20000000800 */
[----:B------:R-:W-:Y:S01]  /*8780*/  FADD.FTZ R7, R12, R3 ;  /* 0x000000030c077221 */ /* 0x000fe20000010000 */
[----:B------:R-:W-:Y:S06]  /*8790*/  @!P3 BRA `(.L_x_534) ;  /* 0xfffffffc0010b947 */ /* 0x000fec000383ffff */
.L_x_515:
[----:B------:R-:W-:Y:S05]  /*87a0*/  BSYNC B0 ;  /* 0x0000000000007941 */ /* 0x000fea0003800000 */
.L_x_514:
[----:B0-----:R-:W0:Y:S01]  /*87b0*/  SHFL.BFLY PT, R4, R7, 0x10, 0x1f ;  /* 0x0e001f0007047f89 */ /* 0x001e2200000e0000 */
[----:B--2---:R-:W-:Y:S01]  /*87c0*/  LOP3.LUT P0, R10, R24, 0x1f, RZ, 0xc0, !PT ;  /* 0x0000001f180a7812 */ /* 0x004fe2000780c0ff */
[----:B------:R-:W-:-:S03]  /*87d0*/  ULDC.U8 UR4, c[0x0][0x31c] ;  /* 0x0000c70000047ab9 */ /* 0x000fc60000000000 */
[----:B------:R-:W-:-:S09]  /*87e0*/  ISETP.GT.U32.AND P3, PT, R10, 0x1, PT ;  /* 0x000000010a00780c */ /* 0x000fd20003f64070 */
[----:B-1----:R-:W1:Y:S04]  /*87f0*/  @!P0 S2R R12, SR_CgaCtaId ;  /* 0x00000000000c8919 */ /* 0x002e680000008800 */
[----:B------:R-:W2:Y:S01]  /*8800*/  @!P3 S2R R14, SR_CgaCtaId ;  /* 0x00000000000eb919 */ /* 0x000ea20000008800 */
        /* <DEDUP_REMOVED lines=8> */
[----:B-1----:R-:W-:Y:S02]  /*8890*/  @!P0 LEA R3, R12, R7, 0x18 ;  /* 0x000000070c038211 */ /* 0x002fe400078ec0ff */
[----:B------:R-:W-:Y:S02]  /*88a0*/  @!P3 MOV R7, 0x400 ;  /* 0x000004000007b802 */ /* 0x000fe40000000f00 */
[----:B------:R-:W0:Y:S01]  /*88b0*/  SHFL.BFLY PT, R5, R6, 0x2, 0x1f ;  /* 0x0c401f0006057f89 */ /* 0x000e2200000e0000 */
[----:B------:R-:W-:Y:S01]  /*88c0*/  @!P0 IMAD.IADD R3, R3, 0x1, R4 ;  /* 0x0000000103038824 */ /* 0x000fe200078e0204 */
[----:B--2---:R-:W-:-:S04]  /*88d0*/  @!P3 LEA R7, R14, R7, 0x18 ;  /* 0x000000070e07b211 */ /* 0x004fc800078ec0ff */
[----:B------:R-:W-:Y:S01]  /*88e0*/  @!P3 LEA R10, R10, R7, 0x2 ;  /* 0x000000070a0ab211 */ /* 0x000fe200078e10ff */
[----:B0-----:R-:W-:-:S05]  /*88f0*/  FADD.FTZ R5, R6, R5 ;  /* 0x0000000506057221 */ /* 0x001fca0000010000 */
[----:B------:R-:W0:Y:S02]  /*8900*/  SHFL.BFLY PT, R8, R5, 0x1, 0x1f ;  /* 0x0c201f0005087f89 */ /* 0x000e2400000e0000 */
[----:B0-----:R-:W-:-:S05]  /*8910*/  FADD.FTZ R8, R5, R8 ;  /* 0x0000000805087221 */ /* 0x001fca0000010000 */
[----:B------:R-:W-:Y:S01]  /*8920*/  @!P0 STS [R3+0x8], R8 ;  /* 0x0000080803008388 */ /* 0x000fe20000000800 */
[----:B------:R-:W-:Y:S01]  /*8930*/  BAR.SYNC.DEFER_BLOCKING 0x0 ;  /* 0x0000000000007b1d */ /* 0x000fe20000010000 */
[----:B------:R-:W-:-:S05]  /*8940*/  ISETP.NE.AND P0, PT, RZ, UR4, PT ;  /* 0x00000004ff007c0c */ /* 0x000fca000bf05270 */
[----:B------:R-:W0:Y:S04]  /*8950*/  @!P3 LDS R8, [R10+0x8] ;  /* 0x000008000a08b984 */ /* 0x000e280000000800 */
[----:B0-----:R-:W0:Y:S02]  /*8960*/  SHFL.BFLY PT, R5, R8, 0x1, 0x1f ;  /* 0x0c201f0008057f89 */ /* 0x001e2400000e0000 */
[----:B0-----:R-:W-:Y:S01]  /*8970*/  FADD.FTZ R6, R5, R8 ;  /* 0x0000000805067221 */ /* 0x001fe20000010000 */
[----:B------:R-:W-:-:S05]  /*8980*/  CS2R R4, SRZ ;  /* 0x0000000000047805 */ /* 0x000fca000001ff00 */
        /* <DEDUP_REMOVED lines=10> */
.L_x_535:
        /* <DEDUP_REMOVED lines=10> */
.L_x_541:
[----:B01----:R-:W-:Y:S02]  /*8ad0*/  IMAD.IADD R7, R9, 0x1, -R0 ;  /* 0x0000000109077824 */ /* 0x003fe400078e0a00 */
[----:B------:R-:W-:-:S03]  /*8ae0*/  VIADD R3, R3, 0xffffffff ;  /* 0xffffffff03037836 */ /* 0x000fc60000000000 */
[C---:B------:R-:W-:Y:S02]  /*8af0*/  LEA R6, R7.reuse, UR38, 0x2 ;  /* 0x0000002607067c11 */ /* 0x040fe4000f8e10ff */
[----:B------:R-:W-:Y:S02]  /*8b00*/  LEA R7, R7, R16, 0x1 ;  /* 0x0000001007077211 */ /* 0x000fe400078e08ff */
[----:B------:R-:W-:Y:S02]  /*8b10*/  ISETP.NE.AND P3, PT, R3, RZ, PT ;  /* 0x000000ff0300720c */ /* 0x000fe40003f65270 */
[----:B------:R-:W1:Y:S02]  /*8b20*/  LDS R6, [R6] ;  /* 0x0000000006067984 */ /* 0x000e640000000800 */
[----:B-1----:R-:W-:-:S05]  /*8b30*/  FMUL.FTZ R11, R6, R13 ;  /* 0x0000000d060b7220 */ /* 0x002fca0000410000 */
[----:B------:R-:W-:-:S05]  /*8b40*/  F2FP.F16.F32.PACK_AB R8, RZ, R11 ;  /* 0x0000000bff08723e */ /* 0x000fca00000000ff */
[----:B------:R0:W-:Y:S01]  /*8b50*/  STS.U16 [R7], R8 ;  /* 0x0000000807007388 */ /* 0x0001e20000000400 */
[----:B------:R-:W-:Y:S05]  /*8b60*/  @!P0 BRA `(.L_x_540) ;  /* 0x0000000000148947 */ /* 0x000fea0003800000 */
[----:B0-----:R-:W-:-:S04]  /*8b70*/  IADD3 R7, P1, R9, R4, RZ ;  /* 0x0000000409077210 */ /* 0x001fc80007f3e0ff */
[----:B------:R-:W-:Y:S02]  /*8b80*/  LEA.HI.X.SX32 R8, R9, R5, 0x1, P1 ;  /* 0x0000000509087211 */ /* 0x000fe400008f0eff */
[----:B------:R-:W-:-:S04]  /*8b90*/  LEA R6, P1, R7, UR6, 0x2 ;  /* 0x0000000607067c11 */ /* 0x000fc8000f8210ff */
[----:B------:R-:W-:-:S05]  /*8ba0*/  LEA.HI.X R7, R7, UR7, R8, 0x2, P1 ;  /* 0x0000000707077c11 */ /* 0x000fca00088f1408 */
[----:B------:R1:W-:Y:S04]  /*8bb0*/  STG.E desc[UR36][R6.64], R11 ;  /* 0x0000000b06007986 */ /* 0x0003e8000c101924 */
.L_x_540:
[----:B------:R-:W-:Y:S01]  /*8bc0*/  IADD3 R9, R9, 0x40, RZ ;  /* 0x0000004009097810 */ /* 0x000fe20007ffe0ff */
[----:B------:R-:W-:Y:S06]  /*8bd0*/  @P3 BRA `(.L_x_541) ;  /* 0xfffffffc00bc3947 */ /* 0x000fec000383ffff */
.L_x_539:
[----:B------:R-:W-:Y:S05]  /*8be0*/  BSYNC B1 ;  /* 0x0000000000017941 */ /* 0x000fea0003800000 */
.L_x_538:
[----:B------:R-:W-:-:S13]  /*8bf0*/  ISETP.GE.U32.AND P0, PT, R10, 0xc0, PT ;  /* 0x000000c00a00780c */ /* 0x000fda0003f06070 */
[----:B------:R-:W-:Y:S05]  /*8c00*/  @!P0 BRA `(.L_x_537) ;  /* 0x0000000000a48947 */ /* 0x000fea0003800000 */
[C---:B------:R-:W-:Y:S01]  /*8c10*/  IMAD R3, R9.reuse, 0x2, R17 ;  /* 0x0000000209037824 */ /* 0x040fe200078e0211 */
[C---:B-1----:R-:W-:Y:S02]  /*8c20*/  SHF.L.U32 R6, R0.reuse, 0x2, RZ ;  /* 0x0000000200067819 */ /* 0x042fe400000006ff */
[----:B------:R-:W-:Y:S01]  /*8c30*/  ISETP.NE.AND P1, PT, RZ, UR4, PT ;  /* 0x00000004ff007c0c */ /* 0x000fe2000bf25270 */
[----:B------:R-:W-:Y:S02]  /*8c40*/  IMAD R3, R0, -0x2, R3 ;  /* 0xfffffffe00037824 */ /* 0x000fe400078e0203 */
[----:B------:R-:W-:-:S03]  /*8c50*/  IMAD R6, R9, 0x4, -R6 ;  /* 0x0000000409067824 */ /* 0x000fc600078e0a06 */
[----:B------:R-:W-:Y:S01]  /*8c60*/  IADD3 R3, R3, UR38, RZ ;  /* 0x0000002603037c10 */ /* 0x000fe2000fffe0ff */
[----:B0-----:R-:W-:-:S07]  /*8c70*/  VIADD R8, R6, UR38 ;  /* 0x0000002606087c36 */ /* 0x001fce0008000000 */
.L_x_542:
[----:B------:R-:W0:Y:S01]  /*8c80*/  LDS R6, [R8] ;  /* 0x0000000008067984 */ /* 0x000e220000000800 */
[----:B------:R-:W-:-:S04]  /*8c90*/  IADD3 R10, P0, R9, R4, RZ ;  /* 0x00000004090a7210 */ /* 0x000fc80007f1e0ff */
[C---:B------:R-:W-:Y:S02]  /*8ca0*/  LEA.HI.X.SX32 R11, R9.reuse, R5, 0x1, P0 ;  /* 0x00000005090b7211 */ /* 0x040fe400000f0eff */
[----:B------:R-:W-:Y:S01]  /*8cb0*/  IADD3 R9, R9, 0x100, RZ ;  /* 0x0000010009097810 */ /* 0x000fe20007ffe0ff */
[----:B0-----:R-:W-:-:S05]  /*8cc0*/  FMUL.FTZ R15, R6, R13 ;  /* 0x0000000d060f7220 */ /* 0x001fca0000410000 */
[----:B------:R-:W-:-:S04]  /*8cd0*/  F2FP.F16.F32.PACK_AB R6, RZ, R15 ;  /* 0x0000000fff06723e */ /* 0x000fc800000000ff */
[----:B------:R-:W-:-:S05]  /*8ce0*/  PRMT R7, R6, 0x7610, R7 ;  /* 0x0000761006077816 */ /* 0x000fca0000000007 */
[----:B------:R-:W-:Y:S04]  /*8cf0*/  STS.U16 [R3], R7 ;  /* 0x0000000703007388 */ /* 0x000fe80000000400 */
[----:B------:R-:W0:Y:S02]  /*8d00*/  LDS R6, [R8+0x100] ;  /* 0x0001000008067984 */ /* 0x000e240000000800 */
[----:B0-----:R-:W-:-:S05]  /*8d10*/  FMUL.FTZ R23, R6, R13 ;  /* 0x0000000d06177220 */ /* 0x001fca0000410000 */
[----:B------:R-:W-:-:S04]  /*8d20*/  F2FP.F16.F32.PACK_AB R6, RZ, R23 ;  /* 0x00000017ff06723e */ /* 0x000fc800000000ff */
[----:B------:R-:W-:-:S05]  /*8d30*/  PRMT R12, R6, 0x7610, R12 ;  /* 0x00007610060c7816 */ /* 0x000fca000000000c */
[----:B------:R-:W-:Y:S04]  /*8d40*/  STS.U16 [R3+0x80], R12 ;  /* 0x0000800c03007388 */ /* 0x000fe80000000400 */
[----:B------:R-:W0:Y:S02]  /*8d50*/  LDS R6, [R8+0x200] ;  /* 0x0002000008067984 */ /* 0x000e240000000800 */
[----:B0-----:R-:W-:-:S05]  /*8d60*/  FMUL.FTZ R29, R6, R13 ;  /* 0x0000000d061d7220 */ /* 0x001fca0000410000 */
[----:B------:R-:W-:-:S04]  /*8d70*/  F2FP.F16.F32.PACK_AB R6, RZ, R29 ;  /* 0x0000001dff06723e */ /* 0x000fc800000000ff */
[----:B------:R-:W-:Y:S02]  /*8d80*/  PRMT R14, R6, 0x7610, R14 ;  /* 0x00007610060e7816 */ /* 0x000fe4000000000e */
[----:B------:R-:W-:-:S03]  /*8d90*/  LEA R6, P0, R10, UR8, 0x2 ;  /* 0x000000080a067c11 */ /* 0x000fc6000f8010ff */
[----:B------:R-:W-:Y:S04]  /*8da0*/  STS.U16 [R3+0x100], R14 ;  /* 0x0001000e03007388 */ /* 0x000fe80000000400 */
[----:B------:R0:W1:Y:S02]  /*8db0*/  LDS R7, [R8+0x300] ;  /* 0x0003000008077984 */ /* 0x0000640000000800 */
[----:B0-----:R-:W-:Y:S01]  /*8dc0*/  IADD3 R8, R8, 0x400, RZ ;  /* 0x0000040008087810 */ /* 0x001fe20007ffe0ff */
[----:B-1----:R-:W-:Y:S01]  /*8dd0*/  FMUL.FTZ R31, R7, R13 ;  /* 0x0000000d071f7220 */ /* 0x002fe20000410000 */
[----:B------:R-:W-:Y:S02]  /*8de0*/  LEA.HI.X R7, R10, UR9, R11, 0x2, P0 ;  /* 0x000000090a077c11 */ /* 0x000fe400080f140b */
[----:B------:R-:W-:-:S02]  /*8df0*/  ISETP.GE.AND P0, PT, R9, R27, PT ;  /* 0x0000001b0900720c */ /* 0x000fc40003f06270 */
[----:B------:R-:W-:Y:S01]  /*8e00*/  F2FP.F16.F32.PACK_AB R10, RZ, R31 ;  /* 0x0000001fff0a723e */ /* 0x000fe200000000ff */
[----:B------:R-:W-:Y:S03]  /*8e10*/  @P1 STG.E desc[UR36][R6.64], R15 ;  /* 0x0000000f06001986 */ /* 0x000fe6000c101924 */
[----:B------:R-:W-:Y:S01]  /*8e20*/  PRMT R11, R10, 0x7610, R11 ;  /* 0x000076100a0b7816 */ /* 0x000fe2000000000b */
[----:B------:R-:W-:Y:S01]  /*8e30*/  @P1 STG.E desc[UR36][R6.64+0x100], R23 ;  /* 0x0001001706001986 */ /* 0x000fe2000c101924 */
[----:B------:R-:W-:-:S03]  /*8e40*/  VIADD R10, R3, 0x200 ;  /* 0x00000200030a7836 */ /* 0x000fc60000000000 */
[----:B------:R-:W-:Y:S04]  /*8e50*/  @P1 STG.E desc[UR36][R6.64+0x200], R29 ;  /* 0x0002001d06001986 */ /* 0x000fe8000c101924 */
[----:B------:R-:W-:Y:S04]  /*8e60*/  @P1 STG.E desc[UR36][R6.64+0x300], R31 ;  /* 0x0003001f06001986 */ /* 0x000fe8000c101924 */
[----:B------:R0:W-:Y:S02]  /*8e70*/  STS.U16 [R3+0x180], R11 ;  /* 0x0001800b03007388 */ /* 0x0001e40000000400 */
[----:B0-----:R-:W-:Y:S01]  /*8e80*/  IMAD.MOV.U32 R3, RZ, RZ, R10 ;  /* 0x000000ffff037224 */ /* 0x001fe200078e000a */
[----:B------:R-:W-:Y:S06]  /*8e90*/  @!P0 BRA `(.L_x_542) ;  /* 0xfffffffc00788947 */ /* 0x000fec000383ffff */
.L_x_537:
[----:B------:R-:W-:Y:S05]  /*8ea0*/  BSYNC B0 ;  /* 0x0000000000007941 */ /* 0x000fea0003800000 */
.L_x_536:
[----:B------:R-:W2:Y:S01]  /*8eb0*/  S2R R29, SR_CTAID.X ;  /* 0x00000000001d7919 */ /* 0x000ea20000002500 */
[----:B------:R-:W5:Y:S01]  /*8ec0*/  S2UR UR5, SR_CgaCtaId ;  /* 0x00000000000579c3 */ /* 0x000f620000008800 */
[----:B------:R-:W-:Y:S01]  /*8ed0*/  LEA.HI R3, R19, R19, RZ, 0x1 ;  /* 0x0000001313037211 */ /* 0x000fe200078f08ff */
[----:B------:R-:W-:Y:S01]  /*8ee0*/  ULDC UR4, c[0x0][0x288] ;  /* 0x0000a20000047ab9 */ /* 0x000fe20000000800 */
[----:B------:R-:W-:Y:S01]  /*8ef0*/  SHF.R.S32.HI R25, RZ, 0x5, R25 ;  /* 0x00000005ff197819 */ /* 0x000fe20000011419 */
[----:B------:R-:W-:Y:S01]  /*8f00*/  ULDC.64 UR6, c[0x0][0x280] ;  /* 0x0000a00000067ab9 */ /* 0x000fe20000000a00 */
[----:B------:R-:W-:Y:S01]  /*8f10*/  LOP3.LUT R4, R3, 0xfffffffe, RZ, 0xc0, !PT ;  /* 0xfffffffe03047812 */ /* 0x000fe200078ec0ff */
[C---:B------:R-:W-:Y:S01]  /*8f20*/  IMAD.SHL.U32 R23, R21.reuse, 0x8, RZ ;  /* 0x0000000815177824 */ /* 0x040fe200078e00ff */
[----:B------:R-:W-:Y:S01]  /*8f30*/  MOV R49, UR4 ;  /* 0x0000000400317c02 */ /* 0x000fe20008000f00 */
[----:B------:R-:W-:Y:S01]  /*8f40*/  UMOV UR4, 0x400 ;  /* 0x0000040000047882 */ /* 0x000fe20000000000 */
[----:B------:R-:W-:Y:S01]  /*8f50*/  ISETP.GT.OR P1, PT, R21, 0x17, P2 ;  /* 0x000000171500780c */ /* 0x000fe20001724670 */
[----:B------:R-:W-:Y:S01]  /*8f60*/  IMAD.IADD R4, R19, 0x1, -R4 ;  /* 0x0000000113047824 */ /* 0x000fe200078e0a04 */
[----:B------:R-:W-:Y:S01]  /*8f70*/  UIADD3 UR4, UR4, 0x210, URZ ;  /* 0x0000021004047890 */ /* 0x000fe2000fffe03f */
[----:B------:R-:W-:Y:S01]  /*8f80*/  IMAD R28, R28, R49, RZ ;  /* 0x000000311c1c7224 */ /* 0x000fe200078e02ff */
[----:B------:R-:W-:Y:S01]  /*8f90*/  MOV R53, UR7 ;  /* 0x0000000700357c02 */ /* 0x000fe20008000f00 */
[----:B------:R-:W-:Y:S01]  /*8fa0*/  BSSY B0, `(.L_x_543) ;  /* 0x000001b000007945 */ /* 0x000fe20003800000 */
[----:B------:R-:W-:-:S02]  /*8fb0*/  ISETP.NE.OR P3, PT, R25, R4, P1 ;  /* 0x000000041900720c */ /* 0x000fc40000f65670 */
[----:B----4-:R-:W-:Y:S02]  /*8fc0*/  CS2R R34, SRZ ;  /* 0x0000000000227805 */ /* 0x010fe4000001ff00 */
[----:B------:R-:W-:Y:S02]  /*8fd0*/  ISETP.NE.AND P0, PT, R25, R4, PT ;  /* 0x000000041900720c */ /* 0x000fe40003f05270 */
[----:B------:R-:W-:Y:S02]  /*8fe0*/  CS2R R32, SRZ ;  /* 0x0000000000207805 */ /* 0x000fe4000001ff00 */
[----:B------:R-:W-:Y:S01]  /*8ff0*/  ISETP.GT.AND P1, PT, R21, 0x17, PT ;  /* 0x000000171500780c */ /* 0x000fe20003f24270 */
[----:B-----5:R-:W-:-:S06]  /*9000*/  ULEA UR4, UR5, UR4, 0x18 ;  /* 0x0000000405047291 */ /* 0x020fcc000f8ec03f */
[----:B------:R-:W-:Y:S01]  /*9010*/  LEA R39, R21, UR4, 0x4 ;  /* 0x0000000415277c11 */ /* 0x000fe2000f8e20ff */
[--C-:B--2---:R-:W-:Y:S02]  /*9020*/  IMAD R3, R28, UR6, R29.reuse ;  /* 0x000000061c037c24 */ /* 0x104fe4000f8e021d */
[----:B------:R-:W-:Y:S02]  /*9030*/  IMAD R22, R30, R49, R29 ;  /* 0x000000311e167224 */ /* 0x000fe400078e021d */
[----:B------:R-:W-:Y:S02]  /*9040*/  IMAD R38, R3, 0xc0, RZ ;  /* 0x000000c003267824 */ /* 0x000fe400078e02ff */
[----:B------:R-:W-:Y:S02]  /*9050*/  IMAD R28, R22, 0xc0, RZ ;  /* 0x000000c0161c7824 */ /* 0x000fe400078e02ff */
[-CC-:B------:R-:W-:Y:S02]  /*9060*/  IMAD R38, R38, R53.reuse, R23.reuse ;  /* 0x0000003526267224 */ /* 0x180fe400078e0217 */
[----:B------:R-:W-:-:S03]  /*9070*/  IMAD R28, R28, R53, R23 ;  /* 0x000000351c1c7224 */ /* 0x000fc600078e0217 */
[----:B---3--:R-:W-:Y:S02]  /*9080*/  SHF.R.S32.HI R40, RZ, 0x1f, R38 ;  /* 0x0000001fff287819 */ /* 0x008fe40000011426 */
[----:B------:R-:W-:Y:S01]  /*9090*/  SHF.R.S32.HI R31, RZ, 0x1f, R28 ;  /* 0x0000001fff1f7819 */ /* 0x000fe2000001141c */
[----:B------:R-:W-:Y:S06]  /*90a0*/  @P3 BRA `(.L_x_544) ;  /* 0x0000000000283947 */ /* 0x000fec0003800000 */
[----:B------:R-:W-:Y:S01]  /*90b0*/  ULDC.64 UR4, c[0x0][0x240] ;  /* 0x0000900000047ab9 */ /* 0x000fe20000000a00 */
[----:B------:R-:W-:Y:S01]  /*90c0*/  HFMA2.MMA R35, -RZ, RZ, 0, 0 ;  /* 0x00000000ff237435 */ /* 0x000fe200000001ff */
[----:B------:R-:W-:-:S04]  /*90d0*/  ISETP.NE.U32.AND P3, PT, RZ, UR4, PT ;  /* 0x00000004ff007c0c */ /* 0x000fc8000bf65070 */
[----:B------:R-:W-:-:S13]  /*90e0*/  ISETP.NE.AND.EX P3, PT, RZ, UR5, PT, P3 ;  /* 0x00000005ff007c0c */ /* 0x000fda000bf65330 */
[----:B------:R-:W-:Y:S05]  /*90f0*/  @!P3 BRA `(.L_x_545) ;  /* 0x000000000010b947 */ /* 0x000fea0003800000 */
[----:B------:R-:W2:Y:S01]  /*9100*/  LDC.64 R32, c[0x0][0x240] ;  /* 0x00009000ff207b82 */ /* 0x000ea20000000a00 */
[----:B------:R-:W-:-:S04]  /*9110*/  IMAD R3, R29, 0xc0, R23 ;  /* 0x000000c01d037824 */ /* 0x000fc800078e0217 */
[----:B--2---:R-:W-:-:S06]  /*9120*/  IMAD.WIDE R32, R3, 0x2, R32 ;  /* 0x0000000203207825 */ /* 0x004fcc00078e0220 */
[----:B------:R-:W5:Y:S02]  /*9130*/  LDG.E.128 R32, desc[UR36][R32.64] ;  /* 0x0000002420207981 */ /* 0x000f64000c1e1d00 */
.L_x_545:
[----:B-----5:R2:W-:Y:S02]  /*9140*/  STS.128 [R39], R32 ;  /* 0x0000002027007388 */ /* 0x0205e40000000c00 */
.L_x_544:
[----:B------:R-:W-:Y:S05]  /*9150*/  BSYNC B0 ;  /* 0x0000000000007941 */ /* 0x000fea0003800000 */
.L_x_543:
[----:B------:R-:W-:Y:S01]  /*9160*/  BAR.SYNC.DEFER_BLOCKING 0x0 ;  /* 0x0000000000007b1d */ /* 0x000fe20000010000 */
[----:B------:R-:W-:Y:S01]  /*9170*/  HFMA2.MMA R41, -RZ, RZ, 0, 0 ;  /* 0x00000000ff297435 */ /* 0x000fe200000001ff */
[----:B------:R-:W-:Y:S01]  /*9180*/  IMAD.MOV.U32 R20, RZ, RZ, RZ ;  /* 0x000000ffff147224 */ /* 0x000fe200078e00ff */
[----:B------:R-:W-:Y:S02]  /*9190*/  CS2R R50, SRZ ;  /* 0x0000000000327805 */ /* 0x000fe4000001ff00 */
[----:B------:R-:W-:Y:S02]  /*91a0*/  CS2R R46, SRZ ;  /* 0x00000000002e7805 */ /* 0x000fe4000001ff00 */
[----:B------:R-:W-:Y:S01]  /*91b0*/  MOV R48, RZ ;  /* 0x000000ff00307202 */ /* 0x000fe20000000f00 */
[----:B------:R-:W-:Y:S01]  /*91c0*/  ULDC UR8, c[0x0][0x288] ;  /* 0x0000a20000087ab9 */ /* 0x000fe20000000800 */
[----:B------:R-:W-:Y:S01]  /*91d0*/  ULDC UR9, c[0x0][0x284] ;  /* 0x0000a10000097ab9 */ /* 0x000fe20000000800 */
[----:B------:R-:W-:Y:S01]  /*91e0*/  ULDC.64 UR6, c[0x0][0x258] ;  /* 0x0000960000067ab9 */ /* 0x000fe20000000a00 */
[----:B------:R-:W-:Y:S01]  /*91f0*/  ULDC.64 UR10, c[0x0][0x250] ;  /* 0x00009400000a7ab9 */ /* 0x000fe20000000a00 */
[----:B------:R-:W-:Y:S01]  /*9200*/  BSSY B0, `(.L_x_546) ;  /* 0x00001cc000007945 */ /* 0x000fe20003800000 */
[----:B------:R-:W-:-:S03]  /*9210*/  IMAD.MOV.U32 R45, RZ, RZ, RZ ;  /* 0x000000ffff2d7224 */ /* 0x000fc600078e00ff */
[----:B------:R-:W-:Y:S05]  /*9220*/  @P1 BRA `(.L_x_547) ;  /* 0x0000001c00241947 */ /* 0x000fea0003800000 */
[----:B------:R-:W-:Y:S01]  /*9230*/  IMAD.IADD R44, R25, 0x1, R0 ;  /* 0x00000001192c7824 */ /* 0x000fe200078e0200 */
[----:B------:R-:W-:Y:S01]  /*9240*/  VIMNMX R59, R19, R53, PT ;  /* 0x00000035133b7248 */ /* 0x000fe20003fe0100 */
[----:B------:R-:W-:Y:S01]  /*9250*/  ULDC.64 UR4, c[0x0][0x250] ;  /* 0x0000940000047ab9 */ /* 0x000fe20000000a00 */
[----:B------:R-:W-:Y:S01]  /*9260*/  BSSY B1, `(.L_x_548) ;  /* 0x00000bc000017945 */ /* 0x000fe20003800000 */
[----:B------:R-:W-:Y:S01]  /*9270*/  IMAD R3, R44, 0xc0, RZ ;  /* 0x000000c02c037824 */ /* 0x000fe200078e02ff */
[----:B------:R-:W-:Y:S01]  /*9280*/  MOV R55, UR4 ;  /* 0x0000000400377c02 */ /* 0x000fe20008000f00 */
[----:B------:R-:W-:Y:S01]  /*9290*/  IMAD.U32 R54, RZ, RZ, UR5 ;  /* 0x00000005ff367e24 */ /* 0x000fe2000f8e00ff */
[----:B------:R-:W-:Y:S01]  /*92a0*/  LEA R52, R25, R16, 0x1 ;  /* 0x0000001019347211 */ /* 0x000fe200078e08ff */
[----:B------:R-:W-:Y:S01]  /*92b0*/  IMAD.MOV.U32 R20, RZ, RZ, RZ ;  /* 0x000000ffff147224 */ /* 0x000fe200078e00ff */
[----:B------:R-:W-:-:S04]  /*92c0*/  IADD3 R4, P3, R28, R3, RZ ;  /* 0x000000031c047210 */ /* 0x000fc80007f7e0ff */
[----:B------:R-:W-:Y:S02]  /*92d0*/  LEA.HI.X.SX32 R3, R3, R31, 0x1, P3 ;  /* 0x0000001f03037211 */ /* 0x000fe400018f0eff */
[----:B------:R-:W-:Y:S02]  /*92e0*/  ISETP.GE.AND P3, PT, R44, R59, PT ;  /* 0x0000003b2c00720c */ /* 0x000fe40003f66270 */
[----:B------:R-:W-:-:S04]  /*92f0*/  LEA R36, P4, R4, R55, 0x1 ;  /* 0x0000003704247211 */ /* 0x000fc800078808ff */
[----:B------:R-:W-:-:S07]  /*9300*/  LEA.HI.X R37, R4, R54, R3, 0x1, P4 ;  /* 0x0000003604257211 */ /* 0x000fce00020f0c03 */
[----:B------:R-:W-:Y:S05]  /*9310*/  @P3 BRA `(.L_x_549) ;  /* 0x0000000800c03947 */ /* 0x000fea0003800000 */
[----:B------:R-:W-:Y:S01]  /*9320*/  LOP3.LUT R4, RZ, R53, RZ, 0x33, !PT ;  /* 0x00000035ff047212 */ /* 0x000fe200078e33ff */
[----:B------:R-:W3:Y:S01]  /*9330*/  LDC.64 R42, c[0x0][0x2e8] ;  /* 0x0000ba00ff2a7b82 */ /* 0x000ee20000000a00 */
[----:B------:R-:W-:Y:S01]  /*9340*/  IADD3 R5, -R27, RZ, RZ ;  /* 0x000000ff1b057210 */ /* 0x000fe20007ffe1ff */
[----:B-1----:R-:W-:Y:S01]  /*9350*/  IMAD R6, R26, R49, R29 ;  /* 0x000000311a067224 */ /* 0x002fe200078e021d */
[----:B------:R-:W-:Y:S01]  /*9360*/  BSSY B2, `(.L_x_550) ;  /* 0x0000042000027945 */ /* 0x000fe20003800000 */
[----:B------:R-:W-:Y:S01]  /*9370*/  HFMA2.MMA R45, -RZ, RZ, 0, 0 ;  /* 0x00000000ff2d7435 */ /* 0x000fe200000001ff */
[----:B------:R-:W-:Y:S01]  /*9380*/  VIMNMX R5, R4, R5, !PT ;  /* 0x0000000504057248 */ /* 0x000fe20007fe0100 */
[----:B------:R-:W-:Y:S01]  /*9390*/  IMAD R3, R6, 0xc0, R23 ;  /* 0x000000c006037824 */ /* 0x000fe200078e0217 */
[----:B------:R-:W-:Y:S01]  /*93a0*/  IADD3 R4, -R0, -0x2, -R25 ;  /* 0xfffffffe00047810 */ /* 0x000fe20007ffe919 */
[----:B------:R-:W-:Y:S01]  /*93b0*/  IMAD.MOV.U32 R58, RZ, RZ, R44 ;  /* 0x000000ffff3a7224 */ /* 0x000fe200078e002c */
[----:B------:R-:W-:-:S02]  /*93c0*/  MOV R41, RZ ;  /* 0x000000ff00297202 */ /* 0x000fc40000000f00 */
[----:B------:R-:W-:Y:S01]  /*93d0*/  CS2R R46, SRZ ;  /* 0x00000000002e7805 */ /* 0x000fe2000001ff00 */
[----:B------:R-:W-:Y:S01]  /*93e0*/  IMAD.MOV.U32 R48, RZ, RZ, RZ ;  /* 0x000000ffff307224 */ /* 0x000fe200078e00ff */
[----:B------:R-:W-:Y:S01]  /*93f0*/  CS2R R50, SRZ ;  /* 0x0000000000327805 */ /* 0x000fe2000001ff00 */
[----:B0-----:R-:W-:Y:S01]  /*9400*/  IMAD.IADD R7, R4, 0x1, -R5 ;  /* 0x0000000104077824 */ /* 0x001fe200078e0a05 */
[----:B------:R-:W-:-:S04]  /*9410*/  MOV R20, RZ ;  /* 0x000000ff00147202 */ /* 0x000fc80000000f00 */
[----:B------:R-:W-:Y:S01]  /*9420*/  LOP3.LUT P3, RZ, R7, 0x2, RZ, 0xc0, !PT ;  /* 0x0000000207ff7812 */ /* 0x000fe2000786c0ff */
[----:B---3--:R-:W-:-:S12]  /*9430*/  IMAD.WIDE R42, R3, 0x2, R42 ;  /* 0x00000002032a7825 */ /* 0x008fd800078e022a */
[----:B------:R-:W-:Y:S05]  /*9440*/  @P3 BRA `(.L_x_551) ;  /* 0x0000000000cc3947 */ /* 0x000fea0003800000 */
[----:B------:R-:W-:Y:S01]  /*9450*/  IMAD R6, R30, R53, RZ ;  /* 0x000000351e067224 */ /* 0x000fe200078e02ff */
[----:B------:R-:W-:Y:S01]  /*9460*/  SHF.R.S32.HI R3, RZ, 0x1f, R44 ;  /* 0x0000001fff037819 */ /* 0x000fe2000001142c */
[----:B------:R-:W-:-:S03]  /*9470*/  ULDC.64 UR4, c[0x0][0x258] ;  /* 0x0000960000047ab9 */ /* 0x000fc60000000a00 */
        /* <DEDUP_REMOVED lines=12> */
[----:B------:R-:W-:Y:S02]  /*9540*/  LEA.HI.X R13, R6, R54, R3, 0x1, P2 ;  /* 0x00000036060d7211 */ /* 0x000fe400010f0c03 */
[----:B------:R-:W0:Y:S04]  /*9550*/  LDS.U16 R3, [R52] ;  /* 0x0000000034037984 */ /* 0x000e280000000400 */
[----:B------:R-:W5:Y:S01]  /*9560*/  LDG.E.128 R12, desc[UR36][R12.64] ;  /* 0x000000240c0c7981 */ /* 0x000f62000c1e1d00 */
[----:B------:R-:W-:-:S06]  /*9570*/  UISETP.NE.AND UP0, UPT, UR4, URZ, UPT ;  /* 0x0000003f0400728c */ /* 0x000fcc000bf05270 */
[----:B------:R-:W-:Y:S01]  /*9580*/  PLOP3.LUT P2, PT, PT, PT, UP0, 0x80, 0x0 ;  /* 0x000000000000781c */ /* 0x000fe20003f4f008 */
[----:B0-----:R-:W-:-:S12]  /*9590*/  HADD2.F32 R3, -RZ, R3.H0_H0 ;  /* 0x20000003ff037230 */ /* 0x001fd80000004100 */
[----:B------:R-:W-:Y:S05]  /*95a0*/  @P2 BRA `(.L_x_552) ;  /* 0x0000000000302947 */ /* 0x000fea0003800000 */
[----:B------:R-:W-:Y:S01]  /*95b0*/  ISETP.NE.AND P5, PT, R2, RZ, PT ;  /* 0x000000ff0200720c */ /* 0x000fe20003fa5270 */
[----:B------:R-:W0:-:S12]  /*95c0*/  LDS.128 R8, [R39] ;  /* 0x0000000027087984 */ /* 0x000e180000000c00 */
[----:B------:R-:W3:Y:S01]  /*95d0*/  @P5 LDG.E.128 R60, desc[UR36][R42.64] ;  /* 0x000000242a3c5981 */ /* 0x000ee2000c1e1d00 */
[----:B0----5:R-:W-:Y:S01]  /*95e0*/  HFMA2.MMA R12, R12, 1, 1, R8 ;  /* 0x3c003c000c0c7835 */ /* 0x021fe20000000008 */
        /* <DEDUP_REMOVED lines=8> */
.L_x_552:
[--C-:B-----5:R-:W-:Y:S02]  /*9670*/  HADD2.F32 R46, -RZ, R12.reuse.H0_H0 ;  /* 0x2000000cff2e7230 */ /* 0x120fe40000004100 */
[----:B------:R-:W-:Y:S02]  /*9680*/  HADD2.F32 R4, -RZ, R12.H1_H1 ;  /* 0x3000000cff047230 */ /* 0x000fe40000004100 */
[--C-:B------:R-:W-:Y:S02]  /*9690*/  HADD2.F32 R10, -RZ, R14.reuse.H0_H0 ;  /* 0x2000000eff0a7230 */ /* 0x100fe40000004100 */
[C---:B------:R-:W-:Y:S01]  /*96a0*/  FFMA.FTZ R41, R3.reuse, R46, RZ ;  /* 0x0000002e03297223 */ /* 0x040fe200000100ff */
[----:B0-----:R-:W-:Y:S02]  /*96b0*/  HADD2.F32 R12, -RZ, R14.H1_H1 ;  /* 0x3000000eff0c7230 */ /* 0x001fe40000004100 */
        /* <DEDUP_REMOVED lines=8> */
[----:B------:R-:W-:Y:S01]  /*9740*/  FFMA.FTZ R48, R3, R8, RZ ;  /* 0x0000000803307223 */ /* 0x000fe200000100ff */
[----:B------:R-:W-:-:S02]  /*9750*/  VIADD R58, R44, 0x2 ;  /* 0x000000022c3a7836 */ /* 0x000fc40000000000 */
[C---:B------:R-:W-:Y:S01]  /*9760*/  FFMA.FTZ R51, R3.reuse, R14, RZ ;  /* 0x0000000e03337223 */ /* 0x040fe200000100ff */
[----:B------:R-:W-:-:S07]  /*9770*/  FFMA.FTZ R20, R3, R20, RZ ;  /* 0x0000001403147223 */ /* 0x000fce00000100ff */
.L_x_551:
[----:B------:R-:W-:Y:S05]  /*9780*/  BSYNC B2 ;  /* 0x0000000000027941 */ /* 0x000fea0003800000 */
.L_x_550:
[----:B------:R-:W-:-:S13]  /*9790*/  LOP3.LUT P3, RZ, R7, 0xfffffffe, RZ, 0xc0, !PT ;  /* 0xfffffffe07ff7812 */ /* 0x000fda000786c0ff */
[----:B------:R-:W-:Y:S05]  /*97a0*/  @!P3 BRA `(.L_x_549) ;  /* 0x00000004009cb947 */ /* 0x000fea0003800000 */
[----:B------:R-:W-:Y:S01]  /*97b0*/  ULDC UR4, c[0x0][0x29c] ;  /* 0x0000a70000047ab9 */ /* 0x000fe20000000800 */
[----:B------:R-:W-:Y:S01]  /*97c0*/  IMAD R64, R30, R53, RZ ;  /* 0x000000351e407224 */ /* 0x000fe200078e02ff */
[----:B------:R-:W-:-:S06]  /*97d0*/  UISETP.NE.AND UP0, UPT, UR4, URZ, UPT ;  /* 0x0000003f0400728c */ /* 0x000fcc000bf05270 */
[----:B------:R-:W-:-:S13]  /*97e0*/  PLOP3.LUT P2, PT, PT, PT, UP0, 0x80, 0x0 ;  /* 0x000000000000781c */ /* 0x000fda0003f4f008 */
.L_x_555:
[----:B------:R-:W-:Y:S02]  /*97f0*/  SHF.R.S32.HI R3, RZ, 0x1f, R58 ;  /* 0x0000001fff037819 */ /* 0x000fe4000001143a */
[----:B------:R-:W-:Y:S02]  /*9800*/  IADD3 R4, P3, R64, R58, RZ ;  /* 0x0000003a40047210 */ /* 0x000fe40007f7e0ff */
[----:B------:R-:W-:Y:S02]  /*9810*/  ISETP.NE.AND P5, PT, R2, RZ, PT ;  /* 0x000000ff0200720c */ /* 0x000fe40003fa5270 */
[----:B------:R-:W-:Y:S02]  /*9820*/  LEA.HI.X.SX32 R3, R64, R3, 0x1, P3 ;  /* 0x0000000340037211 */ /* 0x000fe400018f0eff */
[----:B------:R-:W-:-:S04]  /*9830*/  LEA R60, P3, R4, UR6, 0x2 ;  /* 0x00000006043c7c11 */ /* 0x000fc8000f8610ff */
[----:B------:R-:W-:-:S05]  /*9840*/  LEA.HI.X R61, R4, UR7, R3, 0x2, P3 ;  /* 0x00000007043d7c11 */ /* 0x000fca00098f1403 */
[----:B------:R-:W3:Y:S01]  /*9850*/  LDG.E R4, desc[UR36][R60.64] ;  /* 0x000000243c047981 */ /* 0x000ee2000c1e1900 */
[----:B------:R-:W-:Y:S01]  /*9860*/  MOV R49, UR8 ;  /* 0x0000000800317c02 */ /* 0x000fe20008000f00 */
[----:B------:R-:W-:Y:S01]  /*9870*/  IMAD.U32 R53, RZ, RZ, UR9 ;  /* 0x00000009ff357e24 */ /* 0x000fe2000f8e00ff */
[----:B------:R-:W-:Y:S01]  /*9880*/  MOV R55, UR10 ;  /* 0x0000000a00377c02 */ /* 0x000fe20008000f00 */
[----:B------:R-:W-:Y:S02]  /*9890*/  IMAD R5, R58, 0xc0, RZ ;  /* 0x000000c03a057824 */ /* 0x000fe400078e02ff */
[----:B------:R-:W-:-:S03]  /*98a0*/  IMAD.U32 R54, RZ, RZ, UR11 ;  /* 0x0000000bff367e24 */ /* 0x000fc6000f8e00ff */
[----:B------:R-:W-:-:S04]  /*98b0*/  IADD3 R6, P4, R28, R5, RZ ;  /* 0x000000051c067210 */ /* 0x000fc80007f9e0ff */
[----:B------:R-:W-:Y:S02]  /*98c0*/  LEA.HI.X.SX32 R5, R5, R31, 0x1, P4 ;  /* 0x0000001f05057211 */ /* 0x000fe400020f0eff */
[----:B------:R-:W-:-:S04]  /*98d0*/  LEA R56, P4, R6, R55, 0x1 ;  /* 0x0000003706387211 */ /* 0x000fc800078808ff */
[----:B------:R-:W-:Y:S01]  /*98e0*/  LEA.HI.X R57, R6, R54, R5, 0x1, P4 ;  /* 0x0000003606397211 */ /* 0x000fe200020f0c05 */
        /* <DEDUP_REMOVED lines=8> */
[----:B------:R-:W-:Y:S05]  /*9970*/  @P2 BRA `(.L_x_553) ;  /* 0x00000000002c2947 */ /* 0x000fea0003800000 */
[----:B------:R-:W3:Y:S04]  /*9980*/  @P5 LDG.E.128 R8, desc[UR36][R42.64] ;  /* 0x000000242a085981 */ /* 0x000ee8000c1e1d00 */
[----:B------:R-:W0:Y:S02]  /*9990*/  LDS.128 R12, [R39] ;  /* 0x00000000270c7984 */ /* 0x000e240000000c00 */
        /* <DEDUP_REMOVED lines=9> */
.L_x_553:
[----:B------:R-:W3:Y:S01]  /*9a30*/  LDG.E R60, desc[UR36][R60.64+0x8] ;  /* 0x000008243c3c7981 */ /* 0x000ee2000c1e1900 */
[----:B------:R-:W-:Y:S01]  /*9a40*/  MOV R8, 0xc0 ;  /* 0x000000c000087802 */ /* 0x000fe20000000f00 */
[----:B---3--:R-:W-:-:S04]  /*9a50*/  IMAD R3, R60, R49, RZ ;  /* 0x000000313c037224 */ /* 0x008fc800078e02ff */
[----:B------:R-:W-:-:S04]  /*9a60*/  IMAD R3, R3, R53, R58 ;  /* 0x0000003503037224 */ /* 0x000fc800078e023a */
[----:B------:R-:W-:-:S05]  /*9a70*/  IMAD R3, R3, R8, 0x180 ;  /* 0x0000018003037424 */ /* 0x000fca00078e0208 */
[----:B------:R-:W-:-:S04]  /*9a80*/  IADD3 R9, P3, R38, R3, RZ ;  /* 0x0000000326097210 */ /* 0x000fc80007f7e0ff */
[----:B------:R-:W-:Y:S02]  /*9a90*/  LEA.HI.X.SX32 R3, R3, R40, 0x1, P3 ;  /* 0x0000002803037211 */ /* 0x000fe400018f0eff */
[----:B------:R-:W-:-:S04]  /*9aa0*/  LEA R8, P3, R9, R55, 0x1 ;  /* 0x0000003709087211 */ /* 0x000fc800078608ff */
[----:B------:R-:W-:-:S06]  /*9ab0*/  LEA.HI.X R9, R9, R54, R3, 0x1, P3 ;  /* 0x0000003609097211 */ /* 0x000fcc00018f0c03 */
[----:B------:R-:W5:Y:S01]  /*9ac0*/  LDG.E.128 R8, desc[UR36][R8.64] ;  /* 0x0000002408087981 */ /* 0x000f62000c1e1d00 */
[----:B------:R-:W-:Y:S02]  /*9ad0*/  IMAD.IADD R3, R58, 0x1, -R0 ;  /* 0x000000013a037824 */ /* 0x000fe400078e0a00 */
[----:B-----5:R-:W-:Y:S02]  /*9ae0*/  HADD2.F32 R13, -RZ, R4.H1_H1 ;  /* 0x30000004ff0d7230 */ /* 0x020fe40000004100 */
[--C-:B------:R-:W-:Y:S01]  /*9af0*/  HADD2.F32 R14, -RZ, R6.reuse.H0_H0 ;  /* 0x20000006ff0e7230 */ /* 0x100fe20000004100 */
[----:B------:R-:W-:Y:S01]  /*9b00*/  LEA R60, R3, R16, 0x1 ;  /* 0x00000010033c7211 */ /* 0x000fe200078e08ff */
[----:B------:R-:W-:Y:S02]  /*9b10*/  HADD2.F32 R15, -RZ, R6.H1_H1 ;  /* 0x30000006ff0f7230 */ /* 0x000fe40000004100 */
[--C-:B0-----:R-:W-:Y:S02]  /*9b20*/  HADD2.F32 R6, -RZ, R7.reuse.H0_H0 ;  /* 0x20000007ff067230 */ /* 0x101fe40000004100 */
[----:B------:R-:W0:Y:S01]  /*9b30*/  LDS.U16 R3, [R60] ;  /* 0x000000003c037984 */ /* 0x000e220000000400 */
[----:B------:R-:W-:-:S02]  /*9b40*/  HADD2.F32 R7, -RZ, R7.H1_H1 ;  /* 0x30000007ff077230 */ /* 0x000fc40000004100 */
[----:B0-----:R-:W-:Y:S02]  /*9b50*/  HADD2.F32 R12, -RZ, R3.H0_H0 ;  /* 0x20000003ff0c7230 */ /* 0x001fe40000004100 */
[----:B------:R-:W-:Y:S02]  /*9b60*/  HADD2.F32 R3, -RZ, R4.H0_H0 ;  /* 0x20000004ff037230 */ /* 0x000fe40000004100 */
[--C-:B------:R-:W-:Y:S02]  /*9b70*/  HADD2.F32 R4, -RZ, R5.reuse.H0_H0 ;  /* 0x20000005ff047230 */ /* 0x100fe40000004100 */
[C---:B------:R-:W-:Y:S01]  /*9b80*/  FFMA.FTZ R61, R12.reuse, R13, R46 ;  /* 0x0000000d0c3d7223 */ /* 0x040fe2000001002e */
[----:B------:R-:W-:Y:S02]  /*9b90*/  HADD2.F32 R5, -RZ, R5.H1_H1 ;  /* 0x30000005ff057230 */ /* 0x000fe40000004100 */
        /* <DEDUP_REMOVED lines=8> */
[----:B------:R-:W3:Y:S04]  /*9c20*/  @P5 LDG.E.128 R4, desc[UR36][R42.64] ;  /* 0x000000242a045981 */ /* 0x000ee8000c1e1d00 */
[----:B------:R-:W0:Y:S02]  /*9c30*/  LDS.128 R12, [R39] ;  /* 0x00000000270c7984 */ /* 0x000e240000000c00 */
[----:B0-----:R-:W-:Y:S01]  /*9c40*/  HFMA2.MMA R8, R8, 1, 1, R12 ;  /* 0x3c003c0008087835 */ /* 0x001fe2000000000c */
        /* <DEDUP_REMOVED lines=8> */
.L_x_554:
[----:B------:R-:W1:Y:S01]  /*9cd0*/  LDS.U16 R3, [R60+0x4] ;  /* 0x000004003c037984 */ /* 0x000e620000000400 */
[----:B------:R-:W-:Y:S02]  /*9ce0*/  VIADD R58, R58, 0x4 ;  /* 0x000000043a3a7836 */ /* 0x000fe40000000000 */
[----:B------:R-:W-:Y:S02]  /*9cf0*/  HADD2.F32 R4, -RZ, R8.H0_H0 ;  /* 0x20000008ff047230 */ /* 0x000fe40000004100 */
[----:B------:R-:W-:Y:S01]  /*9d00*/  HADD2.F32 R12, -RZ, R10.H0_H0 ;  /* 0x2000000aff0c7230 */ /* 0x000fe20000004100 */
[----:B------:R-:W-:Y:S01]  /*9d10*/  ISETP.GE.AND P3, PT, R58, R59, PT ;  /* 0x0000003b3a00720c */ /* 0x000fe20003f66270 */
[----:B0-----:R-:W-:Y:S02]  /*9d20*/  HADD2.F32 R8, -RZ, R8.H1_H1 ;  /* 0x30000008ff087230 */ /* 0x001fe40000004100 */
[--C-:B------:R-:W-:Y:S02]  /*9d30*/  HADD2.F32 R6, -RZ, R9.reuse.H0_H0 ;  /* 0x20000009ff067230 */ /* 0x100fe40000004100 */
[----:B------:R-:W-:-:S02]  /*9d40*/  HADD2.F32 R48, -RZ, R9.H1_H1 ;  /* 0x30000009ff307230 */ /* 0x000fc40000004100 */
[----:B------:R-:W-:Y:S02]  /*9d50*/  HADD2.F32 R10, -RZ, R10.H1_H1 ;  /* 0x3000000aff0a7230 */ /* 0x000fe40000004100 */
[--C-:B------:R-:W-:Y:S02]  /*9d60*/  HADD2.F32 R14, -RZ, R11.reuse.H0_H0 ;  /* 0x2000000bff0e7230 */ /* 0x100fe40000004100 */
[----:B------:R-:W-:Y:S02]  /*9d70*/  HADD2.F32 R20, -RZ, R11.H1_H1 ;  /* 0x3000000bff147230 */ /* 0x000fe40000004100 */
[----:B-1----:R-:W-:-:S05]  /*9d80*/  HADD2.F32 R3, -RZ, R3.H0_H0 ;  /* 0x20000003ff037230 */ /* 0x002fca0000004100 */
        /* <DEDUP_REMOVED lines=9> */
.L_x_549:
[----:B------:R-:W-:Y:S05]  /*9e20*/  BSYNC B1 ;  /* 0x0000000000017941 */ /* 0x000fea0003800000 */
.L_x_548:
[----:B------:R-:W-:-:S13]  /*9e30*/  ISETP.GE.AND P3, PT, R44, R19, PT ;  /* 0x000000132c00720c */ /* 0x000fda0003f66270 */
[----:B------:R-:W-:Y:S05]  /*9e40*/  @P3 BRA `(.L_x_547) ;  /* 0x00000010001c3947 */ /* 0x000fea0003800000 */
[----:B0-----:R-:W0:Y:S01]  /*9e50*/  LDC.64 R8, c[0x0][0x2e8] ;  /* 0x0000ba00ff087b82 */ /* 0x001e220000000a00 */
[----:B------:R-:W-:Y:S01]  /*9e60*/  IADD3 R3, -R25, -0x2, R27 ;  /* 0xfffffffe19037810 */ /* 0x000fe20007ffe11b */
[----:B------:R-:W-:Y:S01]  /*9e70*/  IMAD R4, R26, R49, R29 ;  /* 0x000000311a047224 */ /* 0x000fe200078e021d */
[----:B------:R-:W-:Y:S02]  /*9e80*/  BSSY B1, `(.L_x_556) ;  /* 0x0000053000017945 */ /* 0x000fe40003800000 */
[----:B------:R-:W-:Y:S01]  /*9e90*/  IADD3 R3, R3, -R0, RZ ;  /* 0x8000000003037210 */ /* 0x000fe20007ffe0ff */
[----:B------:R-:W-:-:S03]  /*9ea0*/  IMAD R5, R4, 0xc0, R23 ;  /* 0x000000c004057824 */ /* 0x000fc600078e0217 */
[----:B------:R-:W-:Y:S01]  /*9eb0*/  LOP3.LUT P3, RZ, R3, 0x2, RZ, 0xc0, !PT ;  /* 0x0000000203ff7812 */ /* 0x000fe2000786c0ff */
[----:B0-----:R-:W-:-:S12]  /*9ec0*/  IMAD.WIDE R8, R5, 0x2, R8 ;  /* 0x0000000205087825 */ /* 0x001fd800078e0208 */
[----:B------:R-:W-:Y:S05]  /*9ed0*/  @P3 BRA `(.L_x_557) ;  /* 0x0000000400343947 */ /* 0x000fea0003800000 */
[----:B------:R-:W-:Y:S01]  /*9ee0*/  ISETP.GE.AND P3, PT, R44, R53, PT ;  /* 0x000000352c00720c */ /* 0x000fe20003f66270 */
[----:B------:R-:W-:-:S12]  /*9ef0*/  BSSY B2, `(.L_x_558) ;  /* 0x000004a000027945 */ /* 0x000fd80003800000 */
[----:B------:R-:W-:Y:S05]  /*9f00*/  @!P3 BRA `(.L_x_559) ;  /* 0x000000040020b947 */ /* 0x000fea0003800000 */
[----:B-1----:R-:W-:Y:S01]  /*9f10*/  IABS R7, R53 ;  /* 0x0000003500077213 */ /* 0x002fe20000000000 */
[----:B------:R-:W-:Y:S01]  /*9f20*/  ULDC.64 UR4, c[0x0][0x258] ;  /* 0x0000960000047ab9 */ /* 0x000fe20000000a00 */
[----:B------:R-:W-:Y:S01]  /*9f30*/  IABS R12, R44 ;  /* 0x0000002c000c7213 */ /* 0x000fe20000000000 */
[----:B------:R-:W0:Y:S01]  /*9f40*/  LDS.U16 R52, [R52] ;  /* 0x0000000034347984 */ /* 0x000e220000000400 */
[----:B------:R-:W1:Y:S01]  /*9f50*/  I2F.RP R6, R7 ;  /* 0x0000000700067306 */ /* 0x000e620000209400 */
[----:B------:R-:W-:Y:S02]  /*9f60*/  ISETP.GE.AND P3, PT, R44, RZ, PT ;  /* 0x000000ff2c00720c */ /* 0x000fe40003f66270 */
[----:B------:R-:W-:-:S05]  /*9f70*/  ISETP.NE.AND P4, PT, R53, RZ, PT ;  /* 0x000000ff3500720c */ /* 0x000fca0003f85270 */
[----:B-1----:R-:W1:Y:S02]  /*9f80*/  MUFU.RCP R6, R6 ;  /* 0x0000000600067308 */ /* 0x002e640000001000 */
[----:B-1----:R-:W-:-:S06]  /*9f90*/  VIADD R10, R6, 0xffffffe ;  /* 0x0ffffffe060a7836 */ /* 0x002fcc0000000000 */
[----:B------:R-:W1:Y:S02]  /*9fa0*/  F2I.FTZ.U32.TRUNC.NTZ R5, R10 ;  /* 0x0000000a00057305 */ /* 0x000e64000021f000 */
[----:B-1----:R-:W-:-:S05]  /*9fb0*/  IADD3 R4, RZ, -R5, RZ ;  /* 0x80000005ff047210 */ /* 0x002fca0007ffe0ff */
[----:B------:R-:W-:Y:S02]  /*9fc0*/  IMAD R11, R4, R7, RZ ;  /* 0x00000007040b7224 */ /* 0x000fe400078e02ff */
[----:B------:R-:W-:-:S04]  /*9fd0*/  IMAD.MOV.U32 R4, RZ, RZ, RZ ;  /* 0x000000ffff047224 */ /* 0x000fc800078e00ff */
[----:B------:R-:W-:Y:S01]  /*9fe0*/  IMAD.HI.U32 R4, R5, R11, R4 ;  /* 0x0000000b05047227 */ /* 0x000fe200078e0004 */
[----:B------:R-:W-:-:S05]  /*9ff0*/  MOV R5, R12 ;  /* 0x0000000c00057202 */ /* 0x000fca0000000f00 */
[----:B------:R-:W-:-:S04]  /*a000*/  IMAD.HI.U32 R4, R4, R5, RZ ;  /* 0x0000000504047227 */ /* 0x000fc800078e00ff */
[----:B------:R-:W-:-:S04]  /*a010*/  IMAD.MOV R4, RZ, RZ, -R4 ;  /* 0x000000ffff047224 */ /* 0x000fc800078e0a04 */
[----:B------:R-:W-:-:S05]  /*a020*/  IMAD R4, R7, R4, R5 ;  /* 0x0000000407047224 */ /* 0x000fca00078e0205 */
[----:B------:R-:W-:-:S13]  /*a030*/  ISETP.GT.U32.AND P2, PT, R7, R4, PT ;  /* 0x000000040700720c */ /* 0x000fda0003f44070 */
[----:B------:R-:W-:-:S04]  /*a040*/  @!P2 IADD3 R4, R4, -R7, RZ ;  /* 0x800000070404a210 */ /* 0x000fc80007ffe0ff */
[----:B------:R-:W-:-:S13]  /*a050*/  ISETP.GT.U32.AND P2, PT, R7, R4, PT ;  /* 0x000000040700720c */ /* 0x000fda0003f44070 */
[----:B------:R-:W-:Y:S02]  /*a060*/  @!P2 IMAD.IADD R4, R4, 0x1, -R7 ;  /* 0x000000010404a824 */ /* 0x000fe400078e0a07 */
        /* <DEDUP_REMOVED lines=34> */
.L_x_560:
[--C-:B-----5:R-:W-:Y:S02]  /*a290*/  HADD2.F32 R11, -RZ, R4.reuse.H0_H0 ;  /* 0x20000004ff0b7230 */ /* 0x120fe40000004100 */
[----:B------:R-:W-:Y:S02]  /*a2a0*/  HADD2.F32 R13, -RZ, R4.H1_H1 ;  /* 0x30000004ff0d7230 */ /* 0x000fe40000004100 */
[--C-:B------:R-:W-:Y:S02]  /*a2b0*/  HADD2.F32 R12, -RZ, R6.reuse.H0_H0 ;  /* 0x20000006ff0c7230 */ /* 0x100fe40000004100 */
[C---:B------:R-:W-:Y:S01]  /*a2c0*/  FFMA.FTZ R41, R10.reuse, R11, R41 ;  /* 0x0000000b0a297223 */ /* 0x040fe20000010029 */
[----:B------:R-:W-:Y:S02]  /*a2d0*/  HADD2.F32 R15, -RZ, R6.H1_H1 ;  /* 0x30000006ff0f7230 */ /* 0x000fe40000004100 */
[----:B------:R-:W-:Y:S01]  /*a2e0*/  FFMA.FTZ R46, R10, R13, R46 ;  /* 0x0000000d0a2e7223 */ /* 0x000fe2000001002e */
[----:B0-----:R-:W-:-:S02]  /*a2f0*/  HADD2.F32 R4, -RZ, R5.H0_H0 ;  /* 0x20000005ff047230 */ /* 0x001fc40000004100 */
[C---:B------:R-:W-:Y:S01]  /*a300*/  FFMA.FTZ R47, R10.reuse, R12, R47 ;  /* 0x0000000c0a2f7223 */ /* 0x040fe2000001002f */
[----:B------:R-:W-:Y:S02]  /*a310*/  HADD2.F32 R6, -RZ, R7.H0_H0 ;  /* 0x20000007ff067230 */ /* 0x000fe40000004100 */
[C---:B------:R-:W-:Y:S01]  /*a320*/  FFMA.FTZ R50, R10.reuse, R15, R50 ;  /* 0x0000000f0a327223 */ /* 0x040fe20000010032 */
[----:B------:R-:W-:Y:S02]  /*a330*/  HADD2.F32 R5, -RZ, R5.H1_H1 ;  /* 0x30000005ff057230 */ /* 0x000fe40000004100 */
[C---:B------:R-:W-:Y:S01]  /*a340*/  FFMA.FTZ R45, R10.reuse, R4, R45 ;  /* 0x000000040a2d7223 */ /* 0x040fe2000001002d */
[----:B------:R-:W-:Y:S02]  /*a350*/  HADD2.F32 R7, -RZ, R7.H1_H1 ;  /* 0x30000007ff077230 */ /* 0x000fe40000004100 */
[C---:B------:R-:W-:Y:S01]  /*a360*/  FFMA.FTZ R51, R10.reuse, R6, R51 ;  /* 0x000000060a337223 */ /* 0x040fe20000010033 */
[----:B------:R-:W-:-:S02]  /*a370*/  FFMA.FTZ R48, R10, R5, R48 ;  /* 0x000000050a307223 */ /* 0x000fc40000010030 */
[----:B------:R-:W-:-:S07]  /*a380*/  FFMA.FTZ R20, R10, R7, R20 ;  /* 0x000000070a147223 */ /* 0x000fce0000010014 */
.L_x_559:
[----:B------:R-:W-:Y:S05]  /*a390*/  BSYNC B2 ;  /* 0x0000000000027941 */ /* 0x000fea0003800000 */
.L_x_558:
[----:B------:R-:W-:-:S07]  /*a3a0*/  VIADD R44, R44, 0x2 ;  /* 0x000000022c2c7836 */ /* 0x000fce0000000000 */
.L_x_557:
[----:B------:R-:W-:Y:S05]  /*a3b0*/  BSYNC B1 ;  /* 0x0000000000017941 */ /* 0x000fea0003800000 */
.L_x_556:
[----:B------:R-:W-:-:S13]  /*a3c0*/  LOP3.LUT P3, RZ, R3, 0xfffffffe, RZ, 0xc0, !PT ;  /* 0xfffffffe03ff7812 */ /* 0x000fda000786c0ff */
[----:B------:R-:W-:Y:S05]  /*a3d0*/  @!P3 BRA `(.L_x_547) ;  /* 0x0000000800b8b947 */ /* 0x000fea0003800000 */
[----:B------:R-:W-:Y:S01]  /*a3e0*/  LEA R17, R44, R17, 0x1 ;  /* 0x000000112c117211 */ /* 0x000fe200078e08ff */
[----:B------:R-:W-:Y:S01]  /*a3f0*/  IMAD.MOV.U32 R3, RZ, RZ, 0xc0 ;  /* 0x000000c0ff037424 */ /* 0x000fe200078e00ff */
[----:B------:R-:W-:-:S03]  /*a400*/  MOV R36, RZ ;  /* 0x000000ff00247202 */ /* 0x000fc60000000f00 */
[----:B------:R-:W-:Y:S02]  /*a410*/  IMAD R17, R0, -0x2, R17 ;  /* 0xfffffffe00117824 */ /* 0x000fe400078e0211 */
[----:B------:R-:W-:Y:S02]  /*a420*/  IMAD R3, R44, R3, 0x180 ;  /* 0x000001802c037424 */ /* 0x000fe400078e0203 */
[----:B------:R-:W-:-:S07]  /*a430*/  VIADD R43, R17, UR38 ;  /* 0x00000026112b7c36 */ /* 0x000fce0008000000 */
.L_x_567:
[----:B------:R-:W0:Y:S01]  /*a440*/  LDC R61, c[0x0][0x284] ;  /* 0x0000a100ff3d7b82 */ /* 0x000e220000000800 */
[----:B------:R-:W-:Y:S01]  /*a450*/  IADD3 R4, R3, -0x180, RZ ;  /* 0xfffffe8003047810 */ /* 0x000fe20007ffe0ff */
[----:B------:R-:W-:Y:S01]  /*a460*/  BSSY B1, `(.L_x_561) ;  /* 0x0000052000017945 */ /* 0x000fe20003800000 */
[----:B------:R-:W-:Y:S02]  /*a470*/  IMAD.IADD R49, R43, 0x1, R36 ;  /* 0x000000012b317824 */ /* 0x000fe400078e0224 */
[----:B------:R-:W-:-:S03]  /*a480*/  IADD3 R5, P3, R28, R4, RZ ;  /* 0x000000041c057210 */ /* 0x000fc60007f7e0ff */
[----:B-1----:R-:W1:Y:S01]  /*a490*/  LDC.64 R12, c[0x0][0x250] ;  /* 0x00009400ff0c7b82 */ /* 0x002e620000000a00 */
[----:B------:R-:W-:Y:S02]  /*a4a0*/  LEA.HI.X.SX32 R4, R4, R31, 0x1, P3 ;  /* 0x0000001f04047211 */ /* 0x000fe400018f0eff */
[----:B0-----:R-:W-:Y:S02]  /*a4b0*/  ISETP.GE.AND P3, PT, R44, R61, PT ;  /* 0x0000003d2c00720c */ /* 0x001fe40003f66270 */
[----:B-1----:R-:W-:-:S04]  /*a4c0*/  LEA R10, P4, R5, R12, 0x1 ;  /* 0x0000000c050a7211 */ /* 0x002fc800078808ff */
[----:B------:R-:W-:-:S07]  /*a4d0*/  LEA.HI.X R11, R5, R13, R4, 0x1, P4 ;  /* 0x0000000d050b7211 */ /* 0x000fce00020f0c04 */
[----:B------:R-:W-:Y:S05]  /*a4e0*/  @!P3 BRA `(.L_x_562) ;  /* 0x000000040024b947 */ /* 0x000fea0003800000 */
[----:B------:R-:W-:Y:S01]  /*a4f0*/  IABS R7, R61 ;  /* 0x0000003d00077213 */ /* 0x000fe20000000000 */
[----:B------:R-:W-:Y:S01]  /*a500*/  ULDC.64 UR4, c[0x0][0x258] ;  /* 0x0000960000047ab9 */ /* 0x000fe20000000a00 */
[----:B------:R-:W-:Y:S02]  /*a510*/  IABS R17, R44 ;  /* 0x0000002c00117213 */ /* 0x000fe40000000000 */
[----:B------:R-:W0:Y:S01]  /*a520*/  I2F.RP R6, R7 ;  /* 0x0000000700067306 */ /* 0x000e220000209400 */
[----:B------:R-:W-:Y:S02]  /*a530*/  ISETP.GE.AND P3, PT, R44, RZ, PT ;  /* 0x000000ff2c00720c */ /* 0x000fe40003f66270 */
[----:B------:R-:W-:-:S05]  /*a540*/  ISETP.NE.AND P4, PT, R61, RZ, PT ;  /* 0x000000ff3d00720c */ /* 0x000fca0003f85270 */
[----:B0-----:R-:W0:Y:S02]  /*a550*/  MUFU.RCP R6, R6 ;  /* 0x0000000600067308 */ /* 0x001e240000001000 */
[----:B0-----:R-:W-:-:S06]  /*a560*/  IADD3 R14, R6, 0xffffffe, RZ ;  /* 0x0ffffffe060e7810 */ /* 0x001fcc0007ffe0ff */
[----:B------:R-:W0:Y:S02]  /*a570*/  F2I.FTZ.U32.TRUNC.NTZ R5, R14 ;  /* 0x0000000e00057305 */ /* 0x000e24000021f000 */
[----:B0-----:R-:W-:-:S04]  /*a580*/  IMAD.MOV R4, RZ, RZ, -R5 ;  /* 0x000000ffff047224 */ /* 0x001fc800078e0a05 */
[----:B------:R-:W-:Y:S01]  /*a590*/  IMAD R15, R4, R7, RZ ;  /* 0x00000007040f7224 */ /* 0x000fe200078e02ff */
[----:B------:R-:W-:-:S10]  /*a5a0*/  HFMA2.MMA R4, -RZ, RZ, 0, 0 ;  /* 0x00000000ff047435 */ /* 0x000fd400000001ff */
[----:B------:R-:W-:-:S04]  /*a5b0*/  IMAD.HI.U32 R4, R5, R15, R4 ;  /* 0x0000000f05047227 */ /* 0x000fc800078e0004 */
[----:B------:R-:W-:Y:S02]  /*a5c0*/  IMAD.MOV.U32 R5, RZ, RZ, R17 ;  /* 0x000000ffff057224 */ /* 0x000fe400078e0011 */
[----:B------:R-:W0:Y:S02]  /*a5d0*/  LDS.U16 R17, [R49] ;  /* 0x0000000031117984 */ /* 0x000e240000000400 */
[----:B------:R-:W-:-:S05]  /*a5e0*/  IMAD.HI.U32 R4, R4, R5, RZ ;  /* 0x0000000504047227 */ /* 0x000fca00078e00ff */
[----:B------:R-:W-:-:S05]  /*a5f0*/  IADD3 R4, -R4, RZ, RZ ;  /* 0x000000ff04047210 */ /* 0x000fca0007ffe1ff */
[----:B------:R-:W-:-:S05]  /*a600*/  IMAD R4, R7, R4, R5 ;  /* 0x0000000407047224 */ /* 0x000fca00078e0205 */
[----:B------:R-:W-:-:S13]  /*a610*/  ISETP.GT.U32.AND P2, PT, R7, R4, PT ;  /* 0x000000040700720c */ /* 0x000fda0003f44070 */
[----:B------:R-:W-:-:S05]  /*a620*/  @!P2 IMAD.IADD R4, R4, 0x1, -R7 ;  /* 0x000000010404a824 */ /* 0x000fca00078e0a07 */
[----:B------:R-:W-:-:S13]  /*a630*/  ISETP.GT.U32.AND P2, PT, R7, R4, PT ;  /* 0x000000040700720c */ /* 0x000fda0003f44070 */
[----:B------:R-:W-:Y:S01]  /*a640*/  @!P2 IADD3 R4, R4, -R7, RZ ;  /* 0x800000070404a210 */ /* 0x000fe20007ffe0ff */
[----:B------:R-:W-:-:S04]  /*a650*/  IMAD R7, R30, R61, RZ ;  /* 0x0000003d1e077224 */ /* 0x000fc800078e02ff */
[----:B------:R-:W-:Y:S01]  /*a660*/  @!P3 IMAD.MOV R4, RZ, RZ, -R4 ;  /* 0x000000ffff04b224 */ /* 0x000fe200078e0a04 */
        /* <DEDUP_REMOVED lines=8> */
[----:B---3--:R-:W-:Y:S01]  /*a6f0*/  IMAD R5, R14, UR4, RZ ;  /* 0x000000040e057c24 */ /* 0x008fe2000f8e02ff */
[----:B------:R-:W-:-:S03]  /*a700*/  ULDC UR4, c[0x0][0x29c] ;  /* 0x0000a70000047ab9 */ /* 0x000fc60000000800 */
        /* <DEDUP_REMOVED lines=23> */
.L_x_563:
        /* <DEDUP_REMOVED lines=16> */
.L_x_562:
[----:B------:R-:W-:Y:S05]  /*a980*/  BSYNC B1 ;  /* 0x0000000000017941 */ /* 0x000fea0003800000 */
.L_x_561:
[----:B------:R-:W-:Y:S01]  /*a990*/  IADD3 R6, R44, 0x2, RZ ;  /* 0x000000022c067810 */ /* 0x000fe20007ffe0ff */
[----:B------:R-:W-:Y:S03]  /*a9a0*/  BSSY B1, `(.L_x_564) ;  /* 0x000004c000017945 */ /* 0x000fe60003800000 */
[----:B------:R-:W-:-:S13]  /*a9b0*/  ISETP.GE.AND P3, PT, R6, R61, PT ;  /* 0x0000003d0600720c */ /* 0x000fda0003f66270 */
        /* <DEDUP_REMOVED lines=8> */
[----:B0-----:R-:W-:-:S06]  /*aa40*/  VIADD R15, R14, 0xffffffe ;  /* 0x0ffffffe0e0f7836 */ /* 0x001fcc0000000000 */
[----:B------:R-:W0:Y:S02]  /*aa50*/  F2I.FTZ.U32.TRUNC.NTZ R5, R15 ;  /* 0x0000000f00057305 */ /* 0x000e24000021f000 */
[----:B0-----:R-:W-:-:S05]  /*aa60*/  IADD3 R4, RZ, -R5, RZ ;  /* 0x80000005ff047210 */ /* 0x001fca0007ffe0ff */
        /* <DEDUP_REMOVED lines=27> */
[C---:B------:R-:W-:Y:S02]  /*ac20*/  LEA R4, P2, R6.reuse, R12, 0x1 ;  /* 0x0000000c06047211 */ /* 0x040fe400078408ff */
[----:B------:R-:W0:Y:S02]  /*ac30*/  LDS.U16 R12, [R49+0x4] ;  /* 0x00000400310c7984 */ /* 0x000e240000000400 */
[----:B------:R-:W-:-:S06]  /*ac40*/  LEA.HI.X R5, R6, R13, R5, 0x1, P2 ;  /* 0x0000000d06057211 */ /* 0x000fcc00010f0c05 */
        /* <DEDUP_REMOVED lines=17> */
.L_x_566:
[--C-:B0----5:R-:W-:Y:S02]  /*ad60*/  HADD2.F32 R10, -RZ, R4.reuse.H0_H0 ;  /* 0x20000004ff0a7230 */ /* 0x121fe40000004100 */
[----:B------:R-:W-:Y:S02]  /*ad70*/  HADD2.F32 R11, -RZ, R4.H1_H1 ;  /* 0x30000004ff0b7230 */ /* 0x000fe40000004100 */
[--C-:B------:R-:W-:Y:S02]  /*ad80*/  HADD2.F32 R12, -RZ, R6.reuse.H0_H0 ;  /* 0x20000006ff0c7230 */ /* 0x100fe40000004100 */
[C---:B------:R-:W-:Y:S01]  /*ad90*/  FFMA.FTZ R41, R42.reuse, R10, R41 ;  /* 0x0000000a2a297223 */ /* 0x040fe20000010029 */
[----:B------:R-:W-:Y:S02]  /*ada0*/  HADD2.F32 R13, -RZ, R6.H1_H1 ;  /* 0x30000006ff0d7230 */ /* 0x000fe40000004100 */
[----:B------:R-:W-:Y:S01]  /*adb0*/  FFMA.FTZ R46, R42, R11, R46 ;  /* 0x0000000b2a2e7223 */ /* 0x000fe2000001002e */
[----:B------:R-:W-:-:S02]  /*adc0*/  HADD2.F32 R4, -RZ, R5.H0_H0 ;  /* 0x20000005ff047230 */ /* 0x000fc40000004100 */
        /* <DEDUP_REMOVED lines=9> */
.L_x_565:
[----:B------:R-:W-:Y:S05]  /*ae60*/  BSYNC B1 ;  /* 0x0000000000017941 */ /* 0x000fea0003800000 */
.L_x_564:
[----:B------:R-:W-:Y:S01]  /*ae70*/  VIADD R44, R44, 0x4 ;  /* 0x000000042c2c7836 */ /* 0x000fe20000000000 */
[----:B------:R-:W-:Y:S01]  /*ae80*/  IADD3 R36, R36, 0x8, RZ ;  /* 0x0000000824247810 */ /* 0x000fe20007ffe0ff */
[----:B------:R-:W-:-:S03]  /*ae90*/  VIADD R3, R3, 0x300 ;  /* 0x0000030003037836 */ /* 0x000fc60000000000 */
[----:B------:R-:W-:-:S13]  /*aea0*/  ISETP.GE.AND P3, PT, R44, R19, PT ;  /* 0x000000132c00720c */ /* 0x000fda0003f66270 */
[----:B------:R-:W-:Y:S05]  /*aeb0*/  @!P3 BRA `(.L_x_567) ;  /* 0xfffffff40060b947 */ /* 0x000fea000383ffff */
.L_x_547:
[----:B------:R-:W-:Y:S05]  /*aec0*/  BSYNC B0 ;  /* 0x0000000000007941 */ /* 0x000fea0003800000 */
.L_x_546:
[----:B------:R-:W-:Y:S01]  /*aed0*/  ISETP.GT.OR P0, PT, R21, 0x17, P0 ;  /* 0x000000171500780c */ /* 0x000fe20000704670 */
[----:B------:R-:W-:-:S12]  /*aee0*/  BSSY B0, `(.L_x_568) ;  /* 0x0000036000007945 */ /* 0x000fd80003800000 */
[----:B------:R-:W-:Y:S05]  /*aef0*/  @P0 BRA `(.L_x_569) ;  /* 0x0000000000d00947 */ /* 0x000fea0003800000 */
[----:B-1----:R-:W1:Y:S01]  /*af00*/  LDC.64 R12, c[0x0][0x250] ;  /* 0x00009400ff0c7b82 */ /* 0x002e620000000a00 */
[----:B------:R-:W-:-:S05]  /*af10*/  MOV R4, 0xc0 ;  /* 0x000000c000047802 */ /* 0x000fca0000000f00 */
[----:B------:R-:W-:-:S05]  /*af20*/  IMAD R27, R27, R4, -0xc0 ;  /* 0xffffff401b1b7424 */ /* 0x000fca00078e0204 */
[----:B------:R-:W-:-:S04]  /*af30*/  IADD3 R3, P0, R28, R27, RZ ;  /* 0x0000001b1c037210 */ /* 0x000fc80007f1e0ff */
[----:B------:R-:W-:Y:S02]  /*af40*/  LEA.HI.X.SX32 R6, R27, R31, 0x1, P0 ;  /* 0x0000001f1b067211 */ /* 0x000fe400000f0eff */
[----:B-1----:R-:W-:-:S04]  /*af50*/  LEA R4, P0, R3, R12, 0x1 ;  /* 0x0000000c03047211 */ /* 0x002fc800078008ff */
[----:B------:R-:W-:-:S06]  /*af60*/  LEA.HI.X R5, R3, R13, R6, 0x1, P0 ;  /* 0x0000000d03057211 */ /* 0x000fcc00000f0c06 */
[----:B0-----:R-:W5:Y:S01]  /*af70*/  LDG.E.128 R4, desc[UR36][R4.64] ;  /* 0x0000002404047981 */ /* 0x001f62000c1e1d00 */
[----:B------:R-:W-:Y:S01]  /*af80*/  IMAD.IADD R19, R19, 0x1, -R0 ;  /* 0x0000000113137824 */ /* 0x000fe200078e0a00 */
[----:B------:R-:W-:Y:S04]  /*af90*/  BSSY B1, `(.L_x_570) ;  /* 0x000001a000017945 */ /* 0x000fe80003800000 */
[----:B------:R-:W-:-:S06]  /*afa0*/  LEA R16, R19, R16, 0x1 ;  /* 0x0000001013107211 */ /* 0x000fcc00078e08ff */
[----:B------:R-:W0:Y:S02]  /*afb0*/  LDS.U16 R16, [R16] ;  /* 0x0000000010107984 */ /* 0x000e240000000400 */
[----:B0-----:R-:W-:Y:S01]  /*afc0*/  HADD2.F32 R0, -RZ, R16.H0_H0 ;  /* 0x20000010ff007230 */ /* 0x001fe20000004100 */
[----:B------:R-:W-:Y:S06]  /*afd0*/  @P2 BRA `(.L_x_571) ;  /* 0x0000000000542947 */ /* 0x000fec0003800000 */
[----:B------:R-:W-:-:S13]  /*afe0*/  ISETP.NE.AND P3, PT, R2, RZ, PT ;  /* 0x000000ff0200720c */ /* 0x000fda0003f65270 */
[----:B------:R-:W0:Y:S08]  /*aff0*/  @P3 LDC R8, c[0x0][0x288] ;  /* 0x0000a200ff083b82 */ /* 0x000e300000000800 */
[----:B------:R-:W1:Y:S01]  /*b000*/  @P3 LDC.64 R2, c[0x0][0x2e8] ;  /* 0x0000ba00ff023b82 */ /* 0x000e620000000a00 */
[----:B0-----:R-:W-:-:S04]  /*b010*/  @P3 IMAD R8, R26, R8, R29 ;  /* 0x000000081a083224 */ /* 0x001fc800078e021d */
[----:B------:R-:W-:-:S04]  /*b020*/  @P3 IMAD R9, R8, 0xc0, R23 ;  /* 0x000000c008093824 */ /* 0x000fc800078e0217 */
[----:B-1----:R-:W-:-:S06]  /*b030*/  @P3 IMAD.WIDE R8, R9, 0x2, R2 ;  /* 0x0000000209083825 */ /* 0x002fcc00078e0202 */
[----:B------:R-:W3:Y:S01]  /*b040*/  @P3 LDG.E.128 R8, desc[UR36][R8.64] ;  /* 0x0000002408083981 */ /* 0x000ee2000c1e1d00 */
        /* <DEDUP_REMOVED lines=14> */
.L_x_571:
[----:B------:R-:W-:Y:S05]  /*b130*/  BSYNC B1 ;  /* 0x0000000000017941 */ /* 0x000fea0003800000 */
.L_x_570:
        /* <DEDUP_REMOVED lines=16> */
.L_x_569:
[----:B------:R-:W-:Y:S05]  /*b240*/  BSYNC B0 ;  /* 0x0000000000007941 */ /* 0x000fea0003800000 */
.L_x_568:
[----:B------:R-:W-:Y:S06]  /*b250*/  BAR.SYNC.DEFER_BLOCKING 0x0 ;  /* 0x0000000000007b1d */ /* 0x000fec0000010000 */
[----:B------:R-:W-:Y:S05]  /*b260*/  @P1 BRA `(.L_x_572) ;  /* 0x0000000000881947 */ /* 0x000fea0003800000 */
[C---:B------:R-:W-:Y:S01]  /*b270*/  LOP3.LUT R0, R24.reuse, 0xffffffe0, RZ, 0xc0, !PT ;  /* 0xffffffe018007812 */ /* 0x040fe200078ec0ff */
[----:B------:R-:W-:Y:S01]  /*b280*/  IMAD R25, R25, 0xc0, R23 ;  /* 0x000000c019197824 */ /* 0x000fe200078e0217 */
[----:B------:R-:W-:Y:S02]  /*b290*/  ISETP.GT.AND P2, PT, R24, 0x1f, PT ;  /* 0x0000001f1800780c */ /* 0x000fe40003f44270 */
[----:B------:R-:W-:Y:S02]  /*b2a0*/  ISETP.NE.AND P0, PT, R0, 0x20, PT ;  /* 0x000000200000780c */ /* 0x000fe40003f05270 */
[----:B------:R-:W-:-:S11]  /*b2b0*/  LEA R25, R25, UR38, 0x1 ;  /* 0x0000002619197c11 */ /* 0x000fd6000f8e08ff */
[----:B------:R-:W-:Y:S05]  /*b2c0*/  @P0 BRA `(.L_x_573) ;  /* 0x0000000000140947 */ /* 0x000fea0003800000 */
[----:B------:R-:W-:Y:S02]  /*b2d0*/  F2FP.F16.F32.PACK_AB R4, R46, R41 ;  /* 0x000000292e04723e */ /* 0x000fe400000000ff */
[----:B------:R-:W-:Y:S02]  /*b2e0*/  F2FP.F16.F32.PACK_AB R5, R48, R45 ;  /* 0x0000002d3005723e */ /* 0x000fe400000000ff */
[----:B-1----:R-:W-:Y:S02]  /*b2f0*/  F2FP.F16.F32.PACK_AB R6, R50, R47 ;  /* 0x0000002f3206723e */ /* 0x002fe400000000ff */
[----:B0-----:R-:W-:-:S05]  /*b300*/  F2FP.F16.F32.PACK_AB R7, R20, R51 ;  /* 0x000000331407723e */ /* 0x001fca00000000ff */
[----:B------:R3:W-:Y:S02]  /*b310*/  STS.128 [R25+-0x180], R4 ;  /* 0xfffe800419007388 */ /* 0x0007e40000000c00 */
.L_x_573:
[----:B------:R-:W-:Y:S05]  /*b320*/  WARPSYNC.ALL ;  /* 0x0000000000007948 */ /* 0x000fea0003800000 */
[----:B------:R-:W-:Y:S06]  /*b330*/  BAR.SYNC.DEFER_BLOCKING 0x0 ;  /* 0x0000000000007b1d */ /* 0x000fec0000010000 */
[----:B------:R-:W-:Y:S04]  /*b340*/  BSSY B0, `(.L_x_574) ;  /* 0x0000013000007945 */ /* 0x000fe80003800000 */
[----:B------:R-:W-:Y:S05]  /*b350*/  @P2 BRA `(.L_x_575) ;  /* 0x0000000000442947 */ /* 0x000fea0003800000 */
[----:B01-3--:R-:W0:Y:S02]  /*b360*/  LDS.128 R4, [R25] ;  /* 0x0000000019047984 */ /* 0x00be240000000c00 */
[--C-:B0-----:R-:W-:Y:S02]  /*b370*/  HADD2.F32 R0, -RZ, R4.reuse.H0_H0 ;  /* 0x20000004ff007230 */ /* 0x101fe40000004100 */
[----:B------:R-:W-:Y:S02]  /*b380*/  HADD2.F32 R3, -RZ, R4.H1_H1 ;  /* 0x30000004ff037230 */ /* 0x000fe40000004100 */
[--C-:B------:R-:W-:Y:S02]  /*b390*/  HADD2.F32 R4, -RZ, R6.reuse.H0_H0 ;  /* 0x20000006ff047230 */ /* 0x100fe40000004100 */
[----:B------:R-:W-:Y:S01]  /*b3a0*/  FADD.FTZ R41, R41, R0 ;  /* 0x0000000029297221 */ /* 0x000fe20000010000 */
[----:B------:R-:W-:Y:S02]  /*b3b0*/  HADD2.F32 R9, -RZ, R6.H1_H1 ;  /* 0x30000006ff097230 */ /* 0x000fe40000004100 */
[----:B------:R-:W-:Y:S01]  /*b3c0*/  FADD.FTZ R46, R46, R3 ;  /* 0x000000032e2e7221 */ /* 0x000fe20000010000 */
[----:B------:R-:W-:-:S02]  /*b3d0*/  HADD2.F32 R2, -RZ, R5.H0_H0 ;  /* 0x20000005ff027230 */ /* 0x000fc40000004100 */
[----:B------:R-:W-:Y:S01]  /*b3e0*/  FADD.FTZ R47, R47, R4 ;  /* 0x000000042f2f7221 */ /* 0x000fe20000010000 */
[----:B------:R-:W-:Y:S02]  /*b3f0*/  HADD2.F32 R6, -RZ, R7.H0_H0 ;  /* 0x20000007ff067230 */ /* 0x000fe40000004100 */
[----:B------:R-:W-:Y:S01]  /*b400*/  FADD.FTZ R50, R50, R9 ;  /* 0x0000000932327221 */ /* 0x000fe20000010000 */
[----:B------:R-:W-:Y:S02]  /*b410*/  HADD2.F32 R5, -RZ, R5.H1_H1 ;  /* 0x30000005ff057230 */ /* 0x000fe40000004100 */
[----:B------:R-:W-:Y:S01]  /*b420*/  FADD.FTZ R45, R45, R2 ;  /* 0x000000022d2d7221 */ /* 0x000fe20000010000 */
[----:B------:R-:W-:Y:S02]  /*b430*/  HADD2.F32 R7, -RZ, R7.H1_H1 ;  /* 0x30000007ff077230 */ /* 0x000fe40000004100 */
[----:B------:R-:W-:Y:S01]  /*b440*/  FADD.FTZ R51, R51, R6 ;  /* 0x0000000633337221 */ /* 0x000fe20000010000 */
[----:B------:R-:W-:-:S02]  /*b450*/  FADD.FTZ R48, R48, R5 ;  /* 0x0000000530307221 */ /* 0x000fc40000010000 */
[----:B------:R-:W-:-:S07]  /*b460*/  FADD.FTZ R20, R20, R7 ;  /* 0x0000000714147221 */ /* 0x000fce0000010000 */
.L_x_575:
[----:B------:R-:W-:Y:S05]  /*b470*/  BSYNC B0 ;  /* 0x0000000000007941 */ /* 0x000fea0003800000 */
.L_x_574:
[----:B------:R-:W-:Y:S06]  /*b480*/  BAR.SYNC.DEFER_BLOCKING 0x0 ;  /* 0x0000000000007b1d */ /* 0x000fec0000010000 */
.L_x_572:
[----:B------:R-:W-:-:S05]  /*b490*/  VIADD R24, R24, 0x1f ;  /* 0x0000001f18187836 */ /* 0x000fca0000000000 */
[----:B------:R-:W-:-:S13]  /*b4a0*/  ISETP.GT.U32.OR P1, PT, R24, 0x3e, P1 ;  /* 0x0000003e1800780c */ /* 0x000fda0000f24470 */
[----:B------:R-:W-:Y:S05]  /*b4b0*/  @P1 EXIT ;  /* 0x000000000000194d */ /* 0x000fea0003800000 */
[----:B------:R-:W4:Y:S02]  /*b4c0*/  LDC R0, c[0x0][0x308] ;  /* 0x0000c200ff007b82 */ /* 0x000f240000000800 */
[----:B----4-:R-:W-:-:S13]  /*b4d0*/  ISETP.NE.AND P0, PT, R0, 0x2, PT ;  /* 0x000000020000780c */ /* 0x010fda0003f05270 */
[----:B------:R-:W-:Y:S05]  /*b4e0*/  @!P0 BRA `(.L_x_576) ;  /* 0x0000000000308947 */ /* 0x000fea0003800000 */
[----:B------:R-:W4:Y:S01]  /*b4f0*/  LDC.64 R2, c[0x0][0x210] ;  /* 0x00008400ff027b82 */ /* 0x000f220000000a00 */
[----:B------:R-:W-:Y:S01]  /*b500*/  IMAD R23, R22, 0xc0, R23 ;  /* 0x000000c016177824 */ /* 0x000fe200078e0217 */
[----:B------:R-:W-:Y:S02]  /*b510*/  F2FP.F16.F32.PACK_AB R41, R46, R41 ;  /* 0x000000292e29723e */ /* 0x000fe400000000ff */
[----:B------:R-:W-:Y:S02]  /*b520*/  F2FP.F16.F32.PACK_AB R45, R48, R45 ;  /* 0x0000002d302d723e */ /* 0x000fe400000000ff */
[----:B------:R-:W-:Y:S02]  /*b530*/  F2FP.F16.F32.PACK_AB R47, R50, R47 ;  /* 0x0000002f322f723e */ /* 0x000fe400000000ff */
[----:B------:R-:W-:Y:S01]  /*b540*/  F2FP.F16.F32.PACK_AB R51, R20, R51 ;  /* 0x000000331433723e */ /* 0x000fe200000000ff */
[----:B----4-:R-:W-:-:S05]  /*b550*/  IMAD.WIDE R2, R23, 0x2, R2 ;  /* 0x0000000217027825 */ /* 0x010fca00078e0202 */
[----:B------:R-:W-:Y:S04]  /*b560*/  STG.E desc[UR36][R2.64], R41 ;  /* 0x0000002902007986 */ /* 0x000fe8000c101924 */
[----:B------:R-:W-:Y:S04]  /*b570*/  STG.E desc[UR36][R2.64+0x4], R45 ;  /* 0x0000042d02007986 */ /* 0x000fe8000c101924 */
[----:B------:R-:W-:Y:S04]  /*b580*/  STG.E desc[UR36][R2.64+0x8], R47 ;  /* 0x0000082f02007986 */ /* 0x000fe8000c101924 */
[----:B------:R-:W-:Y:S01]  /*b590*/  STG.E desc[UR36][R2.64+0xc], R51 ;  /* 0x00000c3302007986 */ /* 0x000fe2000c101924 */
[----:B------:R-:W-:Y:S05]  /*b5a0*/  EXIT ;  /* 0x000000000000794d */ /* 0x000fea0003800000 */
.L_x_576:
[----:B------:R-:W4:Y:S01]  /*b5b0*/  LDC.64 R2, c[0x0][0x300] ;  /* 0x0000c000ff027b82 */ /* 0x000f220000000a00 */
[----:B------:R-:W-:Y:S01]  /*b5c0*/  IMAD R22, R22, 0xc0, R23 ;  /* 0x000000c016167824 */ /* 0x000fe200078e0217 */
[----:B------:R-:W-:Y:S01]  /*b5d0*/  ULDC.64 UR4, c[0x0][0x210] ;  /* 0x0000840000047ab9 */ /* 0x000fe20000000a00 */
[----:B----4-:R-:W4:Y:S02]  /*b5e0*/  LDG.E R2, desc[UR36][R2.64] ;  /* 0x0000002402027981 */ /* 0x010f24000c1e1900 */
[C---:B----4-:R-:W-:Y:S01]  /*b5f0*/  FMUL.FTZ R46, R2.reuse, R46 ;  /* 0x0000002e022e7220 */ /* 0x050fe20000410000 */
[C---:B------:R-:W-:Y:S01]  /*b600*/  FMUL.FTZ R45, R2.reuse, R45 ;  /* 0x0000002d022d7220 */ /* 0x040fe20000410000 */
[C---:B------:R-:W-:Y:S01]  /*b610*/  FMUL.FTZ R48, R2.reuse, R48 ;  /* 0x0000003002307220 */ /* 0x040fe20000410000 */
[C---:B------:R-:W-:Y:S01]  /*b620*/  FMUL.FTZ R47, R2.reuse, R47 ;  /* 0x0000002f022f7220 */ /* 0x040fe20000410000 */
[C---:B------:R-:W-:Y:S01]  /*b630*/  FMUL.FTZ R41, R2.reuse, R41 ;  /* 0x0000002902297220 */ /* 0x040fe20000410000 */
[C---:B------:R-:W-:Y:S01]  /*b640*/  FMUL.FTZ R50, R2.reuse, R50 ;  /* 0x0000003202327220 */ /* 0x040fe20000410000 */
[----:B------:R-:W4:Y:S01]  /*b650*/  F2I.S8.NTZ R46, R46 ;  /* 0x0000002e002e7305 */ /* 0x000f220000202100 */
[C---:B------:R-:W-:Y:S01]  /*b660*/  FMUL.FTZ R51, R2.reuse, R51 ;  /* 0x0000003302337220 */ /* 0x040fe20000410000 */
[----:B------:R-:W-:-:S06]  /*b670*/  FMUL.FTZ R2, R2, R20 ;  /* 0x0000001402027220 */ /* 0x000fcc0000410000 */
[----:B------:R-:W5:Y:S01]  /*b680*/  F2I.S8.NTZ R45, R45 ;  /* 0x0000002d002d7305 */ /* 0x000f620000202100 */
[----:B----4-:R-:W-:-:S07]  /*b690*/  PRMT R0, R46, 0x8880, RZ ;  /* 0x000088802e007816 */ /* 0x010fce00000000ff */
[----:B------:R-:W3:Y:S01]  /*b6a0*/  F2I.S8.NTZ R48, R48 ;  /* 0x0000003000307305 */ /* 0x000ee20000202100 */
[----:B------:R-:W-:Y:S02]  /*b6b0*/  PRMT R0, R0, 0x7710, RZ ;  /* 0x0000771000007816 */ /* 0x000fe400000000ff */
[----:B-----5:R-:W-:-:S05]  /*b6c0*/  PRMT R3, R45, 0x8880, RZ ;  /* 0x000088802d037816 */ /* 0x020fca00000000ff */
[----:B------:R-:W4:Y:S01]  /*b6d0*/  F2I.S8.NTZ R47, R47 ;  /* 0x0000002f002f7305 */ /* 0x000f220000202100 */
[----:B------:R-:W-:Y:S02]  /*b6e0*/  LOP3.LUT R9, R0, 0xff, RZ, 0xc0, !PT ;  /* 0x000000ff00097812 */ /* 0x000fe400078ec0ff */
[----:B------:R-:W-:Y:S02]  /*b6f0*/  PRMT R3, R3, 0x7710, RZ ;  /* 0x0000771003037816 */ /* 0x000fe400000000ff */
[----:B------:R-:W-:Y:S02]  /*b700*/  SHF.L.U64.HI R0, R9, 0x8, RZ ;  /* 0x0000000809007819 */ /* 0x000fe400000102ff */
[----:B---3--:R-:W-:Y:S01]  /*b710*/  PRMT R4, R48, 0x8880, RZ ;  /* 0x0000888030047816 */ /* 0x008fe200000000ff */
[----:B------:R-:W3:Y:S01]  /*b720*/  F2I.S8.NTZ R41, R41 ;  /* 0x0000002900297305 */ /* 0x000ee20000202100 */
[----:B0-----:R-:W-:Y:S02]  /*b730*/  LOP3.LUT R8, R3, 0xff, RZ, 0xc0, !PT ;  /* 0x000000ff03087812 */ /* 0x001fe400078ec0ff */
[----:B------:R-:W-:-:S02]  /*b740*/  PRMT R4, R4, 0x7710, RZ ;  /* 0x0000771004047816 */ /* 0x000fc400000000ff */
[----:B-1----:R-:W-:Y:S02]  /*b750*/  SHF.L.U64.HI R7, R8, 0x10, RZ ;  /* 0x0000001008077819 */ /* 0x002fe400000102ff */
[----:B------:R-:W-:Y:S01]  /*b760*/  LOP3.LUT R6, R4, 0xff, RZ, 0xc0, !PT ;  /* 0x000000ff04067812 */ /* 0x000fe200078ec0ff */
[----:B------:R-:W0:Y:S01]  /*b770*/  F2I.S8.NTZ R50, R50 ;  /* 0x0000003200327305 */ /* 0x000e220000202100 */
[----:B----4-:R-:W-:Y:S02]  /*b780*/  PRMT R3, R47, 0x8880, RZ ;  /* 0x000088802f037816 */ /* 0x010fe400000000ff */
[----:B------:R-:W-:Y:S02]  /*b790*/  SHF.L.U64.HI R4, R6, 0x18, RZ ;  /* 0x0000001806047819 */ /* 0x000fe400000102ff */
[----:B------:R-:W-:Y:S02]  /*b7a0*/  PRMT R3, R3, 0x7710, RZ ;  /* 0x0000771003037816 */ /* 0x000fe400000000ff */
[----:B---3--:R-:W-:Y:S01]  /*b7b0*/  PRMT R41, R41, 0x8880, RZ ;  /* 0x0000888029297816 */ /* 0x008fe200000000ff */
[----:B------:R-:W1:Y:S01]  /*b7c0*/  F2I.S8.NTZ R51, R51 ;  /* 0x0000003300337305 */ /* 0x000e620000202100 */
[----:B------:R-:W-:-:S02]  /*b7d0*/  LOP3.LUT R4, R4, R7, R0, 0xfe, !PT ;  /* 0x0000000704047212 */ /* 0x000fc400078efe00 */
[----:B------:R-:W-:Y:S02]  /*b7e0*/  PRMT R0, R41, 0x7710, RZ ;  /* 0x0000771029007816 */ /* 0x000fe400000000ff */
[----:B------:R-:W-:Y:S02]  /*b7f0*/  LOP3.LUT R3, R3, 0xff, RZ, 0xc0, !PT ;  /* 0x000000ff03037812 */ /* 0x000fe400078ec0ff */
[----:B0-----:R-:W-:Y:S01]  /*b800*/  PRMT R50, R50, 0x8880, RZ ;  /* 0x0000888032327816 */ /* 0x001fe200000000ff */
[----:B------:R0:W3:Y:S01]  /*b810*/  F2I.S8.NTZ R5, R2 ;  /* 0x0000000200057305 */ /* 0x0000e20000202100 */
[----:B------:R-:W-:Y:S02]  /*b820*/  PRMT R10, R0, 0x6540, R9 ;  /* 0x00006540000a7816 */ /* 0x000fe40000000009 */
[----:B------:R-:W-:Y:S02]  /*b830*/  LOP3.LUT R3, R3, 0xffffff00, R4, 0xf8, !PT ;  /* 0xffffff0003037812 */ /* 0x000fe400078ef804 */
[----:B------:R-:W-:-:S02]  /*b840*/  SHF.L.U32 R7, R8, 0x10, RZ ;  /* 0x0000001008077819 */ /* 0x000fc400000006ff */
[----:B-1----:R-:W-:Y:S02]  /*b850*/  PRMT R51, R51, 0x8880, RZ ;  /* 0x0000888033337816 */ /* 0x002fe400000000ff */
[----:B0-----:R-:W-:Y:S02]  /*b860*/  PRMT R2, R50, 0x7710, RZ ;  /* 0x0000771032027816 */ /* 0x001fe400000000ff */
[----:B------:R-:W-:Y:S02]  /*b870*/  PRMT R0, R51, 0x7710, RZ ;  /* 0x0000771033007816 */ /* 0x000fe400000000ff */
[----:B------:R-:W-:Y:S02]  /*b880*/  PRMT R2, R2, 0x7604, RZ ;  /* 0x0000760402027816 */ /* 0x000fe400000000ff */
[----:B------:R-:W-:Y:S02]  /*b890*/  PRMT R0, R0, 0x7054, RZ ;  /* 0x0000705400007816 */ /* 0x000fe400000000ff */
[----:B------:R-:W-:-:S02]  /*b8a0*/  LOP3.LUT R3, R2, 0xffff00ff, R3, 0xf8, !PT ;  /* 0xffff00ff02037812 */ /* 0x000fc400078ef803 */
[----:B---3--:R-:W-:Y:S02]  /*b8b0*/  PRMT R5, R5, 0x8880, RZ ;  /* 0x0000888005057816 */ /* 0x008fe400000000ff */
[----:B------:R-:W-:Y:S02]  /*b8c0*/  LOP3.LUT R3, R0, 0xff00ffff, R3, 0xf8, !PT ;  /* 0xff00ffff00037812 */ /* 0x000fe400078ef803 */
[----:B------:R-:W-:Y:S02]  /*b8d0*/  LOP3.LUT R7, R7, 0xff00ffff, R10, 0xf8, !PT ;  /* 0xff00ffff07077812 */ /* 0x000fe400078ef80a */
[----:B------:R-:W-:Y:S02]  /*b8e0*/  IADD3 R4, P0, R22, UR4, RZ ;  /* 0x0000000416047c10 */ /* 0x000fe4000ff1e0ff */
[----:B------:R-:W-:Y:S02]  /*b8f0*/  PRMT R0, R5, 0x7710, RZ ;  /* 0x0000771005007816 */ /* 0x000fe400000000ff */
[----:B------:R-:W-:-:S02]  /*b900*/  PRMT R2, R7, 0x4210, R6 ;  /* 0x0000421007027816 */ /* 0x000fc40000000006 */
[----:B------:R-:W-:Y:S02]  /*b910*/  LEA.HI.X.SX32 R5, R22, UR5, 0x1, P0 ;  /* 0x0000000516057c11 */ /* 0x000fe400080f0eff */
[----:B------:R-:W-:-:S05]  /*b920*/  PRMT R3, R3, 0x4210, R0 ;  /* 0x0000421003037816 */ /* 0x000fca0000000000 */
[----:B------:R-:W-:Y:S01]  /*b930*/  STG.E.64 desc[UR36][R4.64], R2 ;  /* 0x0000000204007986 */ /* 0x000fe2000c101b24 */
[----:B------:R-:W-:Y:S05]  /*b940*/  EXIT ;  /* 0x000000000000794d */ /* 0x000fea0003800000 */
.L_x_376:
[----:B------:R-:W-:Y:S01]  /*b950*/  IMAD.MOV.U32 R12, RZ, RZ, 0x10 ;  /* 0x00000010ff0c7424 */ /* 0x000fe200078e00ff */
[----:B------:R-:W-:Y:S01]  /*b960*/  MOV R11, 0x1f ;  /* 0x0000001f000b7802 */ /* 0x000fe20000000f00 */
[----:B------:R-:W-:-:S07]  /*b970*/  IMAD.MOV.U32 R15, RZ, RZ, -0x1 ;  /* 0xffffffffff0f7424 */ /* 0x000fce00078e00ff */
[----:B-1----:R-:W-:Y:S05]  /*b980*/  WARPSYNC.COLLECTIVE R15, `(.L_x_577) ;  /* 0x000000000f087348 */ /* 0x002fea0003c00000 */
[----:B------:R0:W2:Y:S02]  /*b990*/  SHFL.BFLY P6, R14, R13, R12, R11 ;  /* 0x0c00000c0d0e7389 */ /* 0x0000a400000c000b */
[----:B012---:R-:W-:Y:S01]  /*b9a0*/  ENDCOLLECTIVE ;  /* 0x000000000000791b */ /* 0x007fe20003800000 */
.L_x_577:
[----:B------:R-:W-:Y:S02]  /*b9b0*/  IMAD.MOV.U32 R12, RZ, RZ, 0x8 ;  /* 0x00000008ff0c7424 */ /* 0x000fe400078e00ff */
[----:B------:R-:W-:-:S05]  /*b9c0*/  FADD.FTZ R0, R13, R14 ;  /* 0x0000000e0d007221 */ /* 0x000fca0000010000 */
[----:B------:R-:W-:-:S07]  /*b9d0*/  MOV R13, R0 ;  /* 0x00000000000d7202 */ /* 0x000fce0000000f00 */
[----:B------:R-:W-:Y:S05]  /*b9e0*/  WARPSYNC.COLLECTIVE R15, `(.L_x_578) ;  /* 0x000000000f087348 */ /* 0x000fea0003c00000 */
[----:B------:R0:W1:Y:S02]  /*b9f0*/  SHFL.BFLY P6, R14, R13, R12, R11 ;  /* 0x0c00000c0d0e7389 */ /* 0x00006400000c000b */
[----:B01----:R-:W-:Y:S01]  /*ba00*/  ENDCOLLECTIVE ;  /* 0x000000000000791b */ /* 0x003fe20003800000 */
.L_x_578:
[----:B------:R-:W-:Y:S02]  /*ba10*/  IMAD.MOV.U32 R12, RZ, RZ, 0x4 ;  /* 0x00000004ff0c7424 */ /* 0x000fe400078e00ff */
[----:B------:R-:W-:-:S05]  /*ba20*/  FADD.FTZ R3, R0, R14 ;  /* 0x0000000e00037221 */ /* 0x000fca0000010000 */
[----:B------:R-:W-:-:S07]  /*ba30*/  MOV R13, R3 ;  /* 0x00000003000d7202 */ /* 0x000fce0000000f00 */
[----:B------:R-:W-:Y:S05]  /*ba40*/  WARPSYNC.COLLECTIVE R15, `(.L_x_579) ;  /* 0x000000000f087348 */ /* 0x000fea0003c00000 */
[----:B------:R0:W1:Y:S02]  /*ba50*/  SHFL.BFLY P6, R14, R13, R12, R11 ;  /* 0x0c00000c0d0e7389 */ /* 0x00006400000c000b */
[----:B01----:R-:W-:Y:S01]  /*ba60*/  ENDCOLLECTIVE ;  /* 0x000000000000791b */ /* 0x003fe20003800000 */
.L_x_579:
[----:B------:R-:W-:Y:S02]  /*ba70*/  IMAD.MOV.U32 R12, RZ, RZ, 0x2 ;  /* 0x00000002ff0c7424 */ /* 0x000fe400078e00ff */
[----:B------:R-:W-:-:S05]  /*ba80*/  FADD.FTZ R4, R3, R14 ;  /* 0x0000000e03047221 */ /* 0x000fca0000010000 */
[----:B------:R-:W-:-:S07]  /*ba90*/  MOV R13, R4 ;  /* 0x00000004000d7202 */ /* 0x000fce0000000f00 */
[----:B------:R-:W-:Y:S05]  /*baa0*/  WARPSYNC.COLLECTIVE R15, `(.L_x_580) ;  /* 0x000000000f087348 */ /* 0x000fea0003c00000 */
[----:B------:R0:W1:Y:S02]  /*bab0*/  SHFL.BFLY P6, R14, R13, R12, R11 ;  /* 0x0c00000c0d0e7389 */ /* 0x00006400000c000b */
[----:B01----:R-:W-:Y:S01]  /*bac0*/  ENDCOLLECTIVE ;  /* 0x000000000000791b */ /* 0x003fe20003800000 */
.L_x_580:
[----:B------:R-:W-:Y:S02]  /*bad0*/  IMAD.MOV.U32 R12, RZ, RZ, 0x1 ;  /* 0x00000001ff0c7424 */ /* 0x000fe400078e00ff */
[----:B------:R-:W-:-:S05]  /*bae0*/  FADD.FTZ R5, R4, R14 ;  /* 0x0000000e04057221 */ /* 0x000fca0000010000 */
[----:B------:R-:W-:-:S07]  /*baf0*/  MOV R13, R5 ;  /* 0x00000005000d7202 */ /* 0x000fce0000000f00 */
[----:B------:R-:W-:Y:S05]  /*bb00*/  WARPSYNC.COLLECTIVE R15, `(.L_x_581) ;  /* 0x000000000f087348 */ /* 0x000fea0003c00000 */
[----:B------:R0:W1:Y:S02]  /*bb10*/  SHFL.BFLY P6, R14, R13, R12, R11 ;  /* 0x0c00000c0d0e7389 */ /* 0x00006400000c000b */
[----:B01----:R-:W-:Y:S01]  /*bb20*/  ENDCOLLECTIVE ;  /* 0x000000000000791b */ /* 0x003fe20003800000 */
.L_x_581:
[----:B------:R-:W-:Y:S05]  /*bb30*/  BRA `(.L_x_582) ;  /* 0xffffff7000c47947 */ /* 0x000fea000383ffff */
.L_x_509:
[----:B------:R-:W-:Y:S01]  /*bb40*/  BSSY B1, `(.L_x_583) ;  /* 0x0000007000017945 */ /* 0x000fe20003800000 */
[----:B------:R-:W-:Y:S01]  /*bb50*/  MOV R12, 0x2 ;  /* 0x00000002000c7802 */ /* 0x000fe20000000f00 */
[----:B------:R-:W-:Y:S01]  /*bb60*/  IMAD.MOV.U32 R11, RZ, RZ, 0x1f ;  /* 0x0000001fff0b7424 */ /* 0x000fe200078e00ff */
[----:B-12---:R-:W-:-:S07]  /*bb70*/  MOV R15, 0xffffffff ;  /* 0xffffffff000f7802 */ /* 0x006fce0000000f00 */
[----:B---34-:R-:W-:Y:S05]  /*bb80*/  WARPSYNC.COLLECTIVE R15, `(.L_x_584) ;  /* 0x000000000f087348 */ /* 0x018fea0003c00000 */
[----:B------:R0:W1:Y:S02]  /*bb90*/  SHFL.BFLY P6, R14, R13, R12, R11 ;  /* 0x0c00000c0d0e7389 */ /* 0x00006400000c000b */
[----:B01-34-:R-:W-:Y:S01]  /*bba0*/  ENDCOLLECTIVE ;  /* 0x000000000000791b */ /* 0x01bfe20003800000 */
.L_x_584:
[----:B------:R-:W-:Y:S05]  /*bbb0*/  BSYNC B1 ;  /* 0x0000000000017941 */ /* 0x000fea0003800000 */
.L_x_583:
[----:B------:R-:W-:Y:S01]  /*bbc0*/  HFMA2.MMA R11, -RZ, RZ, 0, 1.847743988037109375e-06 ;  /* 0x0000001fff0b7435 */ /* 0x000fe200000001ff */
[----:B------:R-:W-:Y:S01]  /*bbd0*/  FADD.FTZ R13, R13, R14 ;  /* 0x0000000e0d0d7221 */ /* 0x000fe20000010000 */
[----:B------:R-:W-:Y:S02]  /*bbe0*/  IMAD.MOV.U32 R12, RZ, RZ, 0x1 ;  /* 0x00000001ff0c7424 */ /* 0x000fe400078e00ff */
[----:B------:R-:W-:-:S07]  /*bbf0*/  IMAD.MOV.U32 R15, RZ, RZ, -0x1 ;  /* 0xffffffffff0f7424 */ /* 0x000fce00078e00ff */
[----:B------:R-:W-:Y:S05]  /*bc00*/  WARPSYNC.COLLECTIVE R15, `(.L_x_585) ;  /* 0x000000000f087348 */ /* 0x000fea0003c00000 */
[----:B------:R0:W1:Y:S02]  /*bc10*/  SHFL.BFLY P6, R14, R13, R12, R11 ;  /* 0x0c00000c0d0e7389 */ /* 0x00006400000c000b */
[----:B01----:R-:W-:Y:S01]  /*bc20*/  ENDCOLLECTIVE ;  /* 0x000000000000791b */ /* 0x003fe20003800000 */
.L_x_585:
[----:B------:R-:W-:Y:S05]  /*bc30*/  BRA `(.L_x_586) ;  /* 0xffffffbc00f87947 */ /* 0x000fea000383ffff */
.L_x_513:
[----:B-1----:R-:W-:Y:S01]  /*bc40*/  HFMA2.MMA R11, -RZ, RZ, 0, 1.847743988037109375e-06 ;  /* 0x0000001fff0b7435 */ /* 0x002fe200000001ff */
[----:B------:R-:W-:Y:S01]  /*bc50*/  BSSY B0, `(.L_x_587) ;  /* 0x0000007000007945 */ /* 0x000fe20003800000 */
[----:B0-----:R-:W-:Y:S01]  /*bc60*/  MOV R13, R127 ;  /* 0x0000007f000d7202 */ /* 0x001fe20000000f00 */
[----:B------:R-:W-:Y:S02]  /*bc70*/  IMAD.MOV.U32 R12, RZ, RZ, 0x10 ;  /* 0x00000010ff0c7424 */ /* 0x000fe400078e00ff */
[----:B------:R-:W-:-:S07]  /*bc80*/  IMAD.MOV.U32 R15, RZ, RZ, -0x1 ;  /* 0xffffffffff0f7424 */ /* 0x000fce00078e00ff */
[----:B---34-:R-:W-:Y:S05]  /*bc90*/  WARPSYNC.COLLECTIVE R15, `(.L_x_588) ;  /* 0x000000000f087348 */ /* 0x018fea0003c00000 */
[----:B------:R0:W1:Y:S02]  /*bca0*/  SHFL.BFLY P6, R14, R13, R12, R11 ;  /* 0x0c00000c0d0e7389 */ /* 0x00006400000c000b */
[----:B01-34-:R-:W-:Y:S01]  /*bcb0*/  ENDCOLLECTIVE ;  /* 0x000000000000791b */ /* 0x01bfe20003800000 */
.L_x_588:
[----:B------:R-:W-:Y:S05]  /*bcc0*/  BSYNC B0 ;  /* 0x0000000000007941 */ /* 0x000fea0003800000 */
.L_x_587:
[----:B------:R-:W-:Y:S01]  /*bcd0*/  FMNMX.FTZ R13, R14, R127, !PT ;  /* 0x0000007f0e0d7209 */ /* 0x000fe20007810000 */
[----:B------:R-:W-:Y:S01]  /*bce0*/  IMAD.MOV.U32 R11, RZ, RZ, 0x1f ;  /* 0x0000001fff0b7424 */ /* 0x000fe200078e00ff */
[----:B------:R-:W-:Y:S02]  /*bcf0*/  MOV R12, 0x8 ;  /* 0x00000008000c7802 */ /* 0x000fe40000000f00 */
[----:B------:R-:W-:-:S07]  /*bd00*/  MOV R15, 0xffffffff ;  /* 0xffffffff000f7802 */ /* 0x000fce0000000f00 */
[----:B------:R-:W-:Y:S05]  /*bd10*/  WARPSYNC.COLLECTIVE R15, `(.L_x_589) ;  /* 0x000000000f087348 */ /* 0x000fea0003c00000 */
[----:B------:R0:W1:Y:S02]  /*bd20*/  SHFL.BFLY P6, R14, R13, R12, R11 ;  /* 0x0c00000c0d0e7389 */ /* 0x00006400000c000b */
[----:B01----:R-:W-:Y:S01]  /*bd30*/  ENDCOLLECTIVE ;  /* 0x000000000000791b */ /* 0x003fe20003800000 */
.L_x_589:
[----:B------:R-:W-:Y:S01]  /*bd40*/  HFMA2.MMA R12, -RZ, RZ, 0, 2.384185791015625e-07 ;  /* 0x00000004ff0c7435 */ /* 0x000fe200000001ff */
[----:B------:R-:W-:-:S05]  /*bd50*/  FMNMX.FTZ R3, R13, R14, !PT ;  /* 0x0000000e0d037209 */ /* 0x000fca0007810000 */
[----:B------:R-:W-:-:S07]  /*bd60*/  IMAD.MOV.U32 R13, RZ, RZ, R3 ;  /* 0x000000ffff0d7224 */ /* 0x000fce00078e0003 */
[----:B------:R-:W-:Y:S05]  /*bd70*/  WARPSYNC.COLLECTIVE R15, `(.L_x_590) ;  /* 0x000000000f087348 */ /* 0x000fea0003c00000 */
[----:B------:R0:W1:Y:S02]  /*bd80*/  SHFL.BFLY P6, R14, R13, R12, R11 ;  /* 0x0c00000c0d0e7389 */ /* 0x00006400000c000b */
[----:B01----:R-:W-:Y:S01]  /*bd90*/  ENDCOLLECTIVE ;  /* 0x000000000000791b */ /* 0x003fe20003800000 */
.L_x_590:
[----:B------:R-:W-:Y:S05]  /*bda0*/  BRA `(.L_x_591) ;  /* 0xffffffc000547947 */ /* 0x000fea000383ffff */
.L_x_592:
        /* <DEDUP_REMOVED lines=13> */
.L_x_4240:


//--------------------- .text._ZN4mmha33masked_multihead_attention_kernelItLi192ELi256ELi1ELi32ELi256ELb1ELb0EEEv26Multihead_attention_paramsIT_XT5_EE --------------------------
	.section	.text._ZN4mmha33masked_multihead_attention_kernelItLi192ELi256ELi1ELi32ELi256ELb1ELb0EEEv26Multihead_attention_paramsIT_XT5_EE,"ax",@progbits
	.align	128
        .global         _ZN4mmha33masked_multihead_attention_kernelItLi192ELi256ELi1ELi32ELi256ELb1ELb0EEEv26Multihead_attention_paramsIT_XT5_EE
        .type           _ZN4mmha33masked_multihead_attention_kernelItLi192ELi256ELi1ELi32ELi256ELb1ELb0EEEv26Multihead_attention_paramsIT_XT5_EE,@function
        .size           _ZN4mmha33masked_multihead_attention_kernelItLi192ELi256ELi1ELi32ELi256ELb1ELb0EEEv26Multihead_attention_paramsIT_XT5_EE,(.L_x_4241 - _ZN4mmha33masked_multihead_attention_kernelItLi192ELi256ELi1ELi32ELi256ELb1ELb0EEEv26Multihead_attention_paramsIT_XT5_EE)
        .other          _ZN4mmha33masked_multihead_attention_kernelItLi192ELi256ELi1ELi32ELi256ELb1ELb0EEEv26Multihead_attention_paramsIT_XT5_EE,@"STO_CUDA_ENTRY STV_DEFAULT"
_ZN4mmha33masked_multihead_attention_kernelItLi192ELi256ELi1ELi32ELi256ELb1ELb0EEEv26Multihead_attention_paramsIT_XT5_EE:
.text._ZN4mmha33masked_multihead_attention_kernelItLi192ELi256ELi1ELi32ELi256ELb1ELb0EEEv26Multihead_attention_paramsIT_XT5_EE:
        /* <DEDUP_REMOVED lines=13> */
.L_x_593:
[----:B------:R-:W0:Y:S01]  /*00d0*/  LDC R7, c[0x0][0x280] ;  /* 0x0000a000ff077b82 */ /* 0x000e220000000800 */
[----:B------:R-:W-:Y:S01]  /*00e0*/  IABS R10, R15 ;  /* 0x0000000f000a7213 */ /* 0x000fe20000000000 */
[----:B------:R-:W-:Y:S01]  /*00f0*/  IMAD.MOV.U32 R246, RZ, RZ, RZ ;  /* 0x000000fffff67224 */ /* 0x000fe200078e00ff */
        /* <DEDUP_REMOVED lines=25> */
[----:B0-----:R-:W-:-:S04]  /*0290*/  IMAD.MOV R3, RZ, RZ, -R5 ;  /* 0x000000ffff037224 */ /* 0x001fc800078e0a05 */
[----:B------:R-:W-:-:S05]  /*02a0*/  IMAD R3, R3, R6, RZ ;  /* 0x0000000603037224 */ /* 0x000fca00078e02ff */
[----:B------:R-:W-:Y:S01]  /*02b0*/  IMAD.HI.U32 R5, R5, R3, R4 ;  /* 0x0000000305057227 */ /* 0x000fe200078e0004 */
[----:B------:R-:W-:-:S05]  /*02c0*/  MOV R3, R10 ;  /* 0x0000000a00037202 */ /* 0x000fca0000000f00 */
[----:B------:R-:W-:-:S04]  /*02d0*/  IMAD.HI.U32 R0, R5, R3, RZ ;  /* 0x0000000305007227 */ /* 0x000fc800078e00ff */
[----:B------:R-:W-:-:S04]  /*02e0*/  IMAD.MOV R4, RZ, RZ, -R0 ;  /* 0x000000ffff047224 */ /* 0x000fc800078e0a00 */
[C---:B------:R-:W-:Y:S02]  /*02f0*/  IMAD R3, R6.reuse, R4, R3 ;  /* 0x0000000406037224 */ /* 0x040fe400078e0203 */
[----:B------:R-:W0:Y:S03]  /*0300*/  @P3 LDC.64 R4, c[0x0][0x2f0] ;  /* 0x0000bc00ff043b82 */ /* 0x000e260000000a00 */
[----:B------:R-:W-:-:S13]  /*0310*/  ISETP.GT.U32.AND P1, PT, R6, R3, PT ;  /* 0x000000030600720c */ /* 0x000fda0003f24070 */
[-C--:B------:R-:W-:Y:S02]  /*0320*/  @!P1 IADD3 R3, R3, -R6.reuse, RZ ;  /* 0x8000000603039210 */ /* 0x080fe40007ffe0ff */
[----:B------:R-:W-:Y:S02]  /*0330*/  @!P1 IADD3 R0, R0, 0x1, RZ ;  /* 0x0000000100009810 */ /* 0x000fe40007ffe0ff */
[----:B------:R-:W-:Y:S02]  /*0340*/  ISETP.GE.U32.AND P0, PT, R3, R6, PT ;  /* 0x000000060300720c */ /* 0x000fe40003f06070 */
[----:B------:R-:W-:Y:S02]  /*0350*/  LOP3.LUT R3, R15, R7, RZ, 0x3c, !PT ;  /* 0x000000070f037212 */ /* 0x000fe400078e3cff */
[----:B------:R-:W-:Y:S02]  /*0360*/  ISETP.NE.AND P1, PT, R7, RZ, PT ;  /* 0x000000ff0700720c */ /* 0x000fe40003f25270 */
[----:B------:R-:W-:-:S02]  /*0370*/  ISETP.GE.AND P2, PT, R3, RZ, PT ;  /* 0x000000ff0300720c */ /* 0x000fc40003f46270 */
[----:B------:R-:W4:Y:S05]  /*0380*/  LDC R3, c[0x0][0x278] ;  /* 0x00009e00ff037b82 */ /* 0x000f2a0000000800 */
[----:B------:R-:W-:-:S05]  /*0390*/  @P0 VIADD R0, R0, 0x1 ;  /* 0x0000000100000836 */ /* 0x000fca0000000000 */
[----:B------:R-:W-:-:S04]  /*03a0*/  MOV R40, R0 ;  /* 0x0000000000287202 */ /* 0x000fc80000000f00 */
[----:B------:R-:W-:Y:S02]  /*03b0*/  @!P2 IADD3 R40, -R40, RZ, RZ ;  /* 0x000000ff2828a210 */ /* 0x000fe40007ffe1ff */
[----:B------:R-:W-:-:S05]  /*03c0*/  @!P1 LOP3.LUT R40, RZ, R7, RZ, 0x33, !PT ;  /* 0x00000007ff289212 */ /* 0x000fca00078e33ff */
[----:B0-----:R-:W-:Y:S01]  /*03d0*/  @P3 IMAD.WIDE R4, R40, 0x4, R4 ;  /* 0x0000000428043825 */ /* 0x001fe200078e0204 */
[----:B------:R3:W-:Y:S04]  /*03e0*/  STL [R1+0x270], R40 ;  /* 0x0002702801007387 */ /* 0x0007e80000100800 */
[----:B------:R3:W5:Y:S01]  /*03f0*/  @P3 LDG.E R246, desc[UR36][R4.64] ;  /* 0x0000002404f63981 */ /* 0x000762000c1e1900 */
[----:B------:R-:W-:Y:S01]  /*0400*/  ISETP.GT.AND P1, PT, R16, 0x17, PT ;  /* 0x000000171000780c */ /* 0x000fe20003f24270 */
[----:B-1----:R-:W-:Y:S02]  /*0410*/  IMAD R104, R15, UR5, R106 ;  /* 0x000000050f687c24 */ /* 0x002fe4000f8e026a */
[----:B------:R-:W-:Y:S01]  /*0420*/  IMAD R0, R106, 0xc0, RZ ;  /* 0x000000c06a007824 */ /* 0x000fe200078e02ff */
[----:B------:R-:W-:Y:S01]  /*0430*/  UIADD3 UR4, UR4, 0x440, URZ ;  /* 0x0000044004047890 */ /* 0x000fe2000fffe03f */
[----:B----4-:R-:W-:Y:S01]  /*0440*/  ISETP.NE.AND P0, PT, R3, RZ, PT ;  /* 0x000000ff0300720c */ /* 0x010fe20003f05270 */
[----:B------:R-:W-:-:S02]  /*0450*/  IMAD R104, R104, 0xc0, RZ ;  /* 0x000000c068687824 */ /* 0x000fc400078e02ff */
        /* <DEDUP_REMOVED lines=47> */
.L_x_595:
[----:B------:R-:W-:Y:S05]  /*0750*/  BSYNC B0 ;  /* 0x0000000000007941 */ /* 0x000fea0003800000 */
.L_x_594:
[----:B------:R-:W-:Y:S01]  /*0760*/  ISETP.LT.AND P2, PT, R16, 0x20, P3 ;  /* 0x000000201000780c */ /* 0x000fe20001f41270 */
[----:B------:R-:W-:Y:S01]  /*0770*/  IMAD.MOV.U32 R44, RZ, RZ, RZ ;  /* 0x000000ffff2c7224 */ /* 0x000fe200078e00ff */
[----:B------:R-:W-:Y:S01]  /*0780*/  ISETP.NE.U32.AND P3, PT, R20, RZ, PT ;  /* 0x000000ff1400720c */ /* 0x000fe20003f65070 */
[----:B------:R-:W0:Y:S01]  /*0790*/  LDC R12, c[0x0][0x284] ;  /* 0x0000a100ff0c7b82 */ /* 0x000e220000000800 */
[----:B------:R-:W-:Y:S01]  /*07a0*/  SHF.R.S32.HI R4, RZ, 0x1f, R15 ;  /* 0x0000001fff047819 */ /* 0x000fe2000001140f */
[----:B------:R-:W-:Y:S01]  /*07b0*/  ULDC.64 UR6, c[0x0][0x220] ;  /* 0x0000880000067ab9 */ /* 0x000fe20000000a00 */
[----:B------:R-:W-:Y:S02]  /*07c0*/  ISETP.NE.AND.EX P3, PT, R21, RZ, PT, P3 ;  /* 0x000000ff1500720c */ /* 0x000fe40003f65330 */
[----:B------:R-:W-:Y:S02]  /*07d0*/  CS2R R22, SRZ ;  /* 0x0000000000167805 */ /* 0x000fe4000001ff00 */
[----:B------:R-:W-:-:S02]  /*07e0*/  ISETP.EQ.U32.AND P0, PT, RZ, UR6, PT ;  /* 0x00000006ff007c0c */ /* 0x000fc4000bf02070 */
[----:B------:R-:W-:Y:S02]  /*07f0*/  IADD3 R3, R0, R13, RZ ;  /* 0x0000000d00037210 */ /* 0x000fe40007ffe0ff */
[----:B------:R-:W-:Y:S01]  /*0800*/  ISETP.EQ.OR.EX P0, PT, RZ, UR7, P1, P0 ;  /* 0x00000007ff007c0c */ /* 0x000fe20008f02700 */
[----:B------:R-:W1:Y:S04]  /*0810*/  @P2 LDC.64 R8, c[0x0][0x2e0] ;  /* 0x0000b800ff082b82 */ /* 0x000e680000000a00 */
[----:B------:R-:W-:-:S04]  /*0820*/  @P3 LEA R10, P4, R15, R20, 0x2 ;  /* 0x000000140f0a3211 */ /* 0x000fc800078810ff */
[----:B------:R-:W-:Y:S01]  /*0830*/  @P3 LEA.HI.X R11, R15, R21, R4, 0x2, P4 ;  /* 0x000000150f0b3211 */ /* 0x000fe200020f1404 */
[----:B-----5:R-:W-:-:S03]  /*0840*/  @P2 IMAD R4, R246, UR5, R106 ;  /* 0x00000005f6042c24 */ /* 0x020fc6000f8e026a */
[----:B------:R-:W2:Y:S01]  /*0850*/  @!P0 LDC.64 R6, c[0x0][0x220] ;  /* 0x00008800ff068b82 */ /* 0x000ea20000000a00 */
[----:B------:R-:W-:Y:S01]  /*0860*/  CS2R R20, SRZ ;  /* 0x0000000000147805 */ /* 0x000fe2000001ff00 */
[----:B------:R-:W3:Y:S01]  /*0870*/  @P3 LDG.E R44, desc[UR36][R10.64] ;  /* 0x000000240a2c3981 */ /* 0x000ee2000c1e1900 */
[----:B------:R-:W-:-:S05]  /*0880*/  @P2 IMAD R15, R4, 0xc0, R13 ;  /* 0x000000c0040f2824 */ /* 0x000fca00078e020d */
[----:B------:R-:W4:Y:S01]  /*0890*/  @!P1 LDC.64 R4, c[0x0][0x248] ;  /* 0x00009200ff049b82 */ /* 0x000f220000000a00 */
[----:B-1----:R-:W-:-:S05]  /*08a0*/  @P2 IMAD.WIDE R8, R15, 0x2, R8 ;  /* 0x000000020f082825 */ /* 0x002fca00078e0208 */
[----:B------:R0:W5:Y:S01]  /*08b0*/  @P2 LDG.E.128 R36, desc[UR36][R8.64] ;  /* 0x0000002408242981 */ /* 0x000162000c1e1d00 */
[----:B--2---:R-:W-:Y:S01]  /*08c0*/  @!P0 IMAD.WIDE R6, R3, 0x2, R6 ;  /* 0x0000000203068825 */ /* 0x004fe200078e0206 */
[----:B0-----:R-:W-:-:S04]  /*08d0*/  IABS R9, R12 ;  /* 0x0000000c00097213 */ /* 0x001fc80000000000 */
[----:B------:R0:W5:Y:S01]  /*08e0*/  @!P0 LDG.E.128 R20, desc[UR36][R6.64] ;  /* 0x0000002406148981 */ /* 0x000162000c1e1d00 */
[----:B------:R-:W1:Y:S08]  /*08f0*/  I2F.RP R0, R9 ;  /* 0x0000000900007306 */ /* 0x000e700000209400 */
[----:B-1----:R-:W0:Y:S01]  /*0900*/  MUFU.RCP R0, R0 ;  /* 0x0000000000007308 */ /* 0x002e220000001000 */
[----:B------:R-:W-:Y:S01]  /*0910*/  IADD3 R17, R244, -0x1, RZ ;  /* 0xfffffffff4117810 */ /* 0x000fe20007ffe0ff */
[----:B------:R-:W-:Y:S01]  /*0920*/  IMAD.IADD R18, R104, 0x1, R13 ;  /* 0x0000000168127824 */ /* 0x000fe200078e020d */
[----:B0-----:R-:W-:-:S05]  /*0930*/  IADD3 R6, R0, 0xffffffe, RZ ;  /* 0x0ffffffe00067810 */ /* 0x001fca0007ffe0ff */
[----:B------:R0:W1:Y:S01]  /*0940*/  F2I.FTZ.U32.TRUNC.NTZ R7, R6 ;  /* 0x0000000600077305 */ /* 0x000062000021f000 */
[----:B------:R-:W-:Y:S02]  /*0950*/  @!P1 SHF.L.U32 R15, R17, 0x3, RZ ;  /* 0x00000003110f9819 */ /* 0x000fe400000006ff */
[----:B------:R-:W-:Y:S02]  /*0960*/  CS2R R24, SRZ ;  /* 0x0000000000187805 */ /* 0x000fe4000001ff00 */
[----:B------:R-:W-:Y:S01]  /*0970*/  CS2R R26, SRZ ;  /* 0x00000000001a7805 */ /* 0x000fe2000001ff00 */
[----:B------:R-:W-:Y:S01]  /*0980*/  @!P1 IMAD R15, R18, R12, R15 ;  /* 0x0000000c120f9224 */ /* 0x000fe200078e020f */
[----:B0-----:R-:W-:-:S03]  /*0990*/  HFMA2.MMA R6, -RZ, RZ, 0, 0 ;  /* 0x00000000ff067435 */ /* 0x001fc600000001ff */
[----:B----4-:R-:W-:-:S04]  /*09a0*/  @!P1 IMAD.WIDE R4, R15, 0x2, R4 ;  /* 0x000000020f049825 */ /* 0x010fc800078e0204 */
[----:B-1----:R-:W-:Y:S01]  /*09b0*/  IMAD.MOV R8, RZ, RZ, -R7 ;  /* 0x000000ffff087224 */ /* 0x002fe200078e0a07 */
[----:B------:R0:W5:Y:S03]  /*09c0*/  @!P1 LDG.E.128 R24, desc[UR36][R4.64] ;  /* 0x0000002404189981 */ /* 0x000166000c1e1d00 */
[----:B------:R-:W-:-:S04]  /*09d0*/  IMAD R11, R8, R9, RZ ;  /* 0x00000009080b7224 */ /* 0x000fc800078e02ff */
[----:B------:R-:W-:Y:S01]  /*09e0*/  IMAD.HI.U32 R7, R7, R11, R6 ;  /* 0x0000000b07077227 */ /* 0x000fe200078e0006 */
[----:B------:R-:W-:Y:S01]  /*09f0*/  ISETP.GE.AND P4, PT, R17, RZ, PT ;  /* 0x000000ff1100720c */ /* 0x000fe20003f86270 */
[----:B------:R-:W1:Y:S01]  /*0a00*/  LDC R6, c[0x0][0x290] ;  /* 0x0000a400ff067b82 */ /* 0x000e620000000800 */
[----:B0-----:R-:W-:-:S05]  /*0a10*/  IABS R4, R17 ;  /* 0x0000001100047213 */ /* 0x001fca0000000000 */
        /* <DEDUP_REMOVED lines=8> */
[----:B------:R-:W-:-:S05]  /*0aa0*/  MOV R46, R0 ;  /* 0x00000000002e7202 */ /* 0x000fca0000000f00 */
[----:B------:R-:W-:Y:S01]  /*0ab0*/  @!P4 IMAD.MOV R46, RZ, RZ, -R46 ;  /* 0x000000ffff2ec224 */ /* 0x000fe200078e0a2e */
[----:B------:R-:W-:Y:S02]  /*0ac0*/  @!P0 LOP3.LUT R46, RZ, R12, RZ, 0x33, !PT ;  /* 0x0000000cff2e8212 */ /* 0x000fe400078e33ff */
[C---:B------:R-:W-:Y:S02]  /*0ad0*/  ISETP.NE.AND P5, PT, R19.reuse, RZ, PT ;  /* 0x000000ff1300720c */ /* 0x040fe40003fa5270 */
[----:B------:R-:W-:Y:S02]  /*0ae0*/  CS2R R30, SRZ ;  /* 0x00000000001e7805 */ /* 0x000fe4000001ff00 */
[----:B------:R-:W-:Y:S02]  /*0af0*/  ISETP.GE.AND P0, PT, R16, 0x20, PT ;  /* 0x000000201000780c */ /* 0x000fe40003f06270 */
[----:B------:R-:W-:Y:S02]  /*0b00*/  CS2R R28, SRZ ;  /* 0x00000000001c7805 */ /* 0x000fe4000001ff00 */
[----:B------:R-:W-:Y:S01]  /*0b10*/  ISETP.NE.AND P3, PT, R19, RZ, PT ;  /* 0x000000ff1300720c */ /* 0x000fe20003f65270 */
[----:B---3--:R0:W-:Y:S04]  /*0b20*/  STL [R1+0x260], R44 ;  /* 0x0002602c01007387 */ /* 0x0081e80000100800 */
[----:B------:R0:W-:Y:S01]  /*0b30*/  STL [R1+0x274], R46 ;  /* 0x0002742e01007387 */ /* 0x0001e20000100800 */
[----:B-1----:R-:W-:Y:S07]  /*0b40*/  @P5 BRA `(.L_x_596) ;  /* 0x00000000002c5947 */ /* 0x002fee0003800000 */
        /* <DEDUP_REMOVED lines=10> */
.L_x_597:
[----:B------:R-:W-:Y:S05]  /*0bf0*/  BSYNC B0 ;  /* 0x0000000000007941 */ /* 0x000fea0003800000 */
.L_x_596:
        /* <DEDUP_REMOVED lines=8> */
.L_x_598:
        /* <DEDUP_REMOVED lines=17> */
[----:B------:R-:W1:Y:S08]  /*0d90*/  I2F.RP R0, R3 ;  /* 0x0000000300007306 */ /* 0x000e700000209400 */
[----:B-1----:R-:W1:Y:S02]  /*0da0*/  MUFU.RCP R0, R0 ;  /* 0x0000000000007308 */ /* 0x002e640000001000 */
[----:B-1----:R-:W-:-:S02]  /*0db0*/  IADD3 R4, R0, 0xffffffe, RZ ;  /* 0x0ffffffe00047810 */ /* 0x002fc40007ffe0ff */
[----:B------:R-:W-:-:S04]  /*0dc0*/  IADD3 R0, RZ, -R10, RZ ;  /* 0x8000000aff007210 */ /* 0x000fc80007ffe0ff */
[----:B------:R1:W2:Y:S02]  /*0dd0*/  F2I.FTZ.U32.TRUNC.NTZ R5, R4 ;  /* 0x0000000400057305 */ /* 0x0002a4000021f000 */
[----:B-1----:R-:W-:Y:S02]  /*0de0*/  MOV R4, RZ ;  /* 0x000000ff00047202 */ /* 0x002fe40000000f00 */
[----:B--2---:R-:W-:-:S05]  /*0df0*/  IADD3 R8, RZ, -R5, RZ ;  /* 0x80000005ff087210 */ /* 0x004fca0007ffe0ff */
[----:B------:R-:W-:Y:S02]  /*0e00*/  IMAD R7, R8, R3, RZ ;  /* 0x0000000308077224 */ /* 0x000fe400078e02ff */
[----:B------:R-:W-:Y:S02]  /*0e10*/  IMAD.MOV.U32 R8, RZ, RZ, R9 ;  /* 0x000000ffff087224 */ /* 0x000fe400078e0009 */
        /* <DEDUP_REMOVED lines=10> */
[----:B------:R-:W-:Y:S02]  /*0ec0*/  @P1 IADD3 R5, R5, 0x1, RZ ;  /* 0x0000000105051810 */ /* 0x000fe40007ffe0ff */
[----:B------:R-:W-:Y:S02]  /*0ed0*/  ISETP.LT.AND P1, PT, R13, R6, !P0 ;  /* 0x000000060d00720c */ /* 0x000fe40004721270 */
[----:B------:R-:W-:Y:S01]  /*0ee0*/  LOP3.LUT P0, RZ, R22, 0x7, RZ, 0xc0, !PT ;  /* 0x0000000716ff7812 */ /* 0x000fe2000780c0ff */
[----:B------:R-:W-:Y:S01]  /*0ef0*/  IMAD.MOV.U32 R23, RZ, RZ, R5 ;  /* 0x000000ffff177224 */ /* 0x000fe200078e0005 */
[----:B------:R-:W-:-:S04]  /*0f00*/  P2R R37, PR, RZ, 0x2 ;  /* 0x00000002ff257803 */ /* 0x000fc80000000000 */
[----:B------:R-:W-:Y:S02]  /*0f10*/  @!P2 IADD3 R23, -R23, RZ, RZ ;  /* 0x000000ff1717a210 */ /* 0x000fe40007ffe1ff */
        /* <DEDUP_REMOVED lines=8> */
[----:B------:R1:W2:Y:S01]  /*0fa0*/  LDC.64 R14, c[0x4][R0] ;  /* 0x01000000000e7b82 */ /* 0x0002a20000000a00 */
[----:B------:R-:W-:Y:S01]  /*0fb0*/  MOV R5, UR5 ;  /* 0x0000000500057c02 */ /* 0x000fe20008000f00 */
[----:B------:R-:W-:Y:S01]  /*0fc0*/  ULDC.64 UR4, c[0x4][0xd0] ;  /* 0x0100340000047ab9 */ /* 0x000fe20000000a00 */
[----:B------:R-:W-:Y:S01]  /*0fd0*/  HFMA2.MMA R12, -RZ, RZ, 0, 5.9604644775390625e-08 ;  /* 0x00000001ff0c7435 */ /* 0x000fe200000001ff */
[----:B------:R-:W-:Y:S01]  /*0fe0*/  MOV R6, UR4 ;  /* 0x0000000400067c02 */ /* 0x000fe20008000f00 */
[----:B------:R-:W-:Y:S01]  /*0ff0*/  IMAD.U32 R7, RZ, RZ, UR5 ;  /* 0x00000005ff077e24 */ /* 0x000fe2000f8e00ff */
[----:B------:R-:W-:Y:S01]  /*1000*/  MOV R10, UR6 ;  /* 0x00000006000a7c02 */ /* 0x000fe20008000f00 */
[----:B------:R-:W-:Y:S01]  /*1010*/  IMAD.MOV.U32 R8, RZ, RZ, 0x53f ;  /* 0x0000053fff087424 */ /* 0x000fe200078e00ff */
[----:B------:R-:W-:-:S02]  /*1020*/  MOV R11, UR7 ;  /* 0x00000007000b7c02 */ /* 0x000fc40008000f00 */
[----:B-1----:R-:W-:-:S07]  /*1030*/  MOV R13, RZ ;  /* 0x000000ff000d7202 */ /* 0x002fce0000000f00 */
[----:B------:R-:W-:-:S07]  /*1040*/  LEPC R20, `(.L_x_601) ;  /* 0x000000001014794e */ /* 0x000fce0000000000 */
[----:B0-2---:R-:W-:Y:S05]  /*1050*/  CALL.ABS.NOINC R14 ;  /* 0x000000000e007343 */ /* 0x005fea0003c00000 */
.L_x_601:
[----:B------:R-:W1:Y:S01]  /*1060*/  LDC R7, c[0x0][0x290] ;  /* 0x0000a400ff077b82 */ /* 0x000e620000000800 */
[----:B------:R-:W-:Y:S01]  /*1070*/  ISETP.NE.AND P6, PT, R37, RZ, PT ;  /* 0x000000ff2500720c */ /* 0x000fe20003fc5270 */
[----:B------:R-:W-:-:S05]  /*1080*/  IMAD R0, R22, R23, R36 ;  /* 0x0000001716007224 */ /* 0x000fca00078e0224 */
[----:B------:R-:W-:-:S05]  /*1090*/  LEA R0, R0, UR38, 0x1 ;  /* 0x0000002600007c11 */ /* 0x000fca000f8e08ff */
[----:B-1----:R-:W-:Y:S02]  /*10a0*/  IMAD R3, R7, 0x2, R0 ;  /* 0x0000000207037824 */ /* 0x002fe400078e0200 */
[----:B------:R-:W-:Y:S05]  /*10b0*/  @!P6 BRA `(.L_x_602) ;  /* 0x00000000000ce947 */ /* 0x000fea0003800000 */
[----:B------:R-:W-:Y:S01]  /*10c0*/  ISETP.NE.AND P5, PT, R19, RZ, PT ;  /* 0x000000ff1300720c */ /* 0x000fe20003fa5270 */
[----:B------:R1:W-:-:S12]  /*10d0*/  STS.128 [R0], R32 ;  /* 0x0000002000007388 */ /* 0x0003d80000000c00 */
[----:B------:R1:W-:Y:S02]  /*10e0*/  @!P5 STS.128 [R3], R24 ;  /* 0x000000180300d388 */ /* 0x0003e40000000c00 */
.L_x_602:
        /* <DEDUP_REMOVED lines=16> */
[----:B------:R-:W1:Y:S01]  /*11f0*/  LDS.64 R10, [R39] ;  /* 0x00000000270a7984 */ /* 0x000e620000000a00 */
[----:B--2---:R-:W-:-:S02]  /*1200*/  SHF.R.U64 R6, R8, 0x10, R9 ;  /* 0x0000001008067819 */ /* 0x004fc40000001209 */
[----:B------:R-:W-:Y:S02]  /*1210*/  SHF.R.U32.HI R4, RZ, 0x10, R9 ;  /* 0x00000010ff047819 */ /* 0x000fe40000011609 */
[--C-:B-1----:R-:W-:Y:S02]  /*1220*/  SHF.R.U64 R33, R10, 0x10, R11.reuse ;  /* 0x000000100a217819 */ /* 0x102fe4000000120b */
        /* <DEDUP_REMOVED lines=16> */
[----:B------:R1:W2:Y:S01]  /*1330*/  MUFU.RCP R9, R4 ;  /* 0x0000000400097308 */ /* 0x0002a20000001000 */
[----:B------:R-:W-:Y:S02]  /*1340*/  I2FP.F32.S32 R5, R8 ;  /* 0x0000000800057245 */ /* 0x000fe40000201400 */
[----:B------:R-:W-:Y:S02]  /*1350*/  I2FP.F32.S32 R7, R7 ;  /* 0x0000000700077245 */ /* 0x000fe40000201400 */
[----:B------:R-:W-:Y:S02]  /*1360*/  I2FP.F32.S32 R6, R6 ;  /* 0x0000000600067245 */ /* 0x000fe40000201400 */
[----:B-1----:R-:W-:-:S04]  /*1370*/  IADD3 R4, R8, 0x6, RZ ;  /* 0x0000000608047810 */ /* 0x002fc80007ffe0ff */
        /* <DEDUP_REMOVED lines=11> */
[----:B------:R-:W1:Y:S08]  /*1430*/  MUFU.EX2 R13, -R6 ;  /* 0x80000006000d7308 */ /* 0x000e700000000800 */
[----:B------:R-:W2:Y:S08]  /*1440*/  MUFU.EX2 R5, -R5 ;  /* 0x8000000500057308 */ /* 0x000eb00000000800 */
[----:B------:R-:W3:Y:S01]  /*1450*/  MUFU.EX2 R11, -R11 ;  /* 0x8000000b000b7308 */ /* 0x000ee20000000800 */
[----:B-1----:R-:W-:-:S04]  /*1460*/  FMUL.FTZ R7, R4, R13 ;  /* 0x0000000d04077220 */ /* 0x002fc80000410000 */
        /* <DEDUP_REMOVED lines=15> */
[----:B-1----:R-:W-:-:S02]  /*1560*/  HADD2.F32 R14, -RZ, R34.H1_H1 ;  /* 0x30000022ff0e7230 */ /* 0x002fc40000004100 */
[----:B------:R-:W-:-:S05]  /*1570*/  HADD2.F32 R34, -RZ, R34.H0_H0 ;  /* 0x20000022ff227230 */ /* 0x000fca0000004100 */
[----:B------:R-:W-:Y:S01]  /*1580*/  MUFU.SIN R20, R22 ;  /* 0x0000001600147308 */ /* 0x000fe20000000400 */
[----:B--2---:R-:W-:-:S04]  /*1590*/  FMUL.FTZ R8, R6, R4 ;  /* 0x0000000406087220 */ /* 0x004fc80000410000 */
[----:B------:R-:W-:-:S03]  /*15a0*/  FFMA.FTZ R8, R5, R32, -R8 ;  /* 0x0000002005087223 */ /* 0x000fc60000010808 */
[----:B------:R1:W2:Y:S08]  /*15b0*/  MUFU.COS R9, R21 ;  /* 0x0000001500097308 */ /* 0x0002b00000000000 */
[----:B------:R4:W5:Y:S01]  /*15c0*/  MUFU.COS R12, R7 ;  /* 0x00000007000c7308 */ /* 0x0009620000000000 */
[--C-:B-1----:R-:W-:Y:S02]  /*15d0*/  HADD2.F32 R21, -RZ, R35.reuse.H1_H1 ;  /* 0x30000023ff157230 */ /* 0x102fe40000004100 */
[----:B------:R-:W-:-:S05]  /*15e0*/  HADD2.F32 R35, -RZ, R35.H0_H0 ;  /* 0x20000023ff237230 */ /* 0x000fca0000004100 */
[----:B------:R-:W1:Y:S01]  /*15f0*/  MUFU.COS R15, R22 ;  /* 0x00000016000f7308 */ /* 0x000e620000000000 */
        /* <DEDUP_REMOVED lines=13> */
[C---:B-1----:R-:W-:Y:S01]  /*16d0*/  FMUL.FTZ R21, R15.reuse, R21 ;  /* 0x000000150f157220 */ /* 0x042fe20000410000 */
[----:B------:R-:W-:Y:S02]  /*16e0*/  FFMA.FTZ R6, R15, R35, -R6 ;  /* 0x000000230f067223 */ /* 0x000fe40000010806 */
[----:B------:R-:W-:Y:S01]  /*16f0*/  F2FP.F16.F32.PACK_AB R34, R34, R5 ;  /* 0x000000052222723e */ /* 0x000fe200000000ff */
[----:B------:R-:W-:-:S05]  /*1700*/  FFMA.FTZ R35, R20, R35, R21 ;  /* 0x0000002314237223 */ /* 0x000fca0000010015 */
[----:B------:R-:W-:Y:S01]  /*1710*/  F2FP.F16.F32.PACK_AB R35, R35, R6 ;  /* 0x000000062323723e */ /* 0x000fe200000000ff */
[----:B------:R-:W-:Y:S06]  /*1720*/  BRA `(.L_x_607) ;  /* 0x0000000800107947 */ /* 0x000fec0003800000 */
.L_x_606:
[C---:B------:R-:W-:Y:S01]  /*1730*/  IMAD R41, R7.reuse, 0x2, R37 ;  /* 0x0000000207297824 */ /* 0x040fe200078e0225 */
[----:B------:R-:W-:Y:S01]  /*1740*/  LEA R43, R7, R39, 0x1 ;  /* 0x00000027072b7211 */ /* 0x000fe200078e08ff */
[----:B------:R-:W-:Y:S01]  /*1750*/  BSSY B2, `(.L_x_608) ;  /* 0x0000071000027945 */ /* 0x000fe20003800000 */
[----:B------:R-:W-:Y:S02]  /*1760*/  SHF.R.S32.HI R4, RZ, 0x1f, R5 ;  /* 0x0000001fff047819 */ /* 0x000fe40000011405 */
[----:B------:R-:W1:Y:S02]  /*1770*/  LDS.64 R10, [R41] ;  /* 0x00000000290a7984 */ /* 0x000e640000000a00 */
[----:B------:R-:W-:Y:S02]  /*1780*/  LEA.HI R4, R4, R5, RZ, 0x2 ;  /* 0x0000000504047211 */ /* 0x000fe400078f10ff */
[----:B------:R-:W2:Y:S02]  /*1790*/  LDS.64 R12, [R43] ;  /* 0x000000002b0c7984 */ /* 0x000ea40000000a00 */
[----:B------:R-:W-:-:S04]  /*17a0*/  SHF.L.U32 R4, R4, 0x1, RZ ;  /* 0x0000000104047819 */ /* 0x000fc800000006ff */
[----:B------:R-:W-:-:S04]  /*17b0*/  LOP3.LUT R8, R4, 0xfffffff8, RZ, 0xc0, !PT ;  /* 0xfffffff804087812 */ /* 0x000fc800078ec0ff */
[----:B------:R-:W-:Y:S02]  /*17c0*/  ISETP.GE.AND P0, PT, R8, R7, PT ;  /* 0x000000070800720c */ /* 0x000fe40003f06270 */
[--C-:B-1----:R-:W-:Y:S02]  /*17d0*/  SHF.R.U64 R6, R10, 0x10, R11.reuse ;  /* 0x000000100a067819 */ /* 0x102fe4000000120b */
        /* <DEDUP_REMOVED lines=9> */
[C---:B------:R-:W-:Y:S01]  /*1870*/  VIADD R5, R8.reuse, 0x2 ;  /* 0x0000000208057836 */ /* 0x040fe20000000000 */
[----:B------:R-:W-:Y:S01]  /*1880*/  I2FP.F32.S32 R4, R8 ;  /* 0x0000000800047245 */ /* 0x000fe20000201400 */
[----:B------:R-:W-:Y:S01]  /*1890*/  ULDC UR4, c[0x0][0x29c] ;  /* 0x0000a70000047ab9 */ /* 0x000fe20000000800 */
[----:B------:R1:W2:Y:S01]  /*18a0*/  MUFU.RCP R9, R7 ;  /* 0x0000000700097308 */ /* 0x0002a20000001000 */
[--C-:B------:R-:W-:Y:S01]  /*18b0*/  HADD2.F32 R36, -RZ, R32.reuse.H1_H1 ;  /* 0x30000020ff247230 */ /* 0x100fe20000004100 */
[----:B------:R-:W-:Y:S01]  /*18c0*/  I2FP.F32.S32 R6, R5 ;  /* 0x0000000500067245 */ /* 0x000fe20000201400 */
[----:B------:R-:W-:Y:S02]  /*18d0*/  HADD2.F32 R45, -RZ, R32.H0_H0 ;  /* 0x20000020ff2d7230 */ /* 0x000fe40000004100 */
[--C-:B------:R-:W-:Y:S02]  /*18e0*/  HADD2.F32 R38, -RZ, R33.reuse.H1_H1 ;  /* 0x30000021ff267230 */ /* 0x100fe40000004100 */
[----:B------:R-:W-:Y:S01]  /*18f0*/  HADD2.F32 R20, -RZ, R26.H1_H1 ;  /* 0x3000001aff147230 */ /* 0x000fe20000004100 */
[----:B-1----:R-:W-:Y:S01]  /*1900*/  IADD3 R7, R8, 0x6, RZ ;  /* 0x0000000608077810 */ /* 0x002fe20007ffe0ff */
[----:B------:R-:W-:-:S02]  /*1910*/  HADD2.F32 R33, -RZ, R33.H0_H0 ;  /* 0x20000021ff217230 */ /* 0x000fc40000004100 */
[----:B------:R-:W-:Y:S01]  /*1920*/  HADD2.F32 R40, -RZ, R34.H1_H1 ;  /* 0x30000022ff287230 */ /* 0x000fe20000004100 */
[----:B------:R-:W-:Y:S01]  /*1930*/  I2FP.F32.S32 R7, R7 ;  /* 0x0000000700077245 */ /* 0x000fe20000201400 */
[----:B------:R-:W-:Y:S02]  /*1940*/  HADD2.F32 R26, -RZ, R26.H0_H0 ;  /* 0x2000001aff1a7230 */ /* 0x000fe40000004100 */
[----:B------:R-:W-:Y:S02]  /*1950*/  HADD2.F32 R34, -RZ, R34.H0_H0 ;  /* 0x20000022ff227230 */ /* 0x000fe40000004100 */
[-C--:B--2---:R-:W-:Y:S01]  /*1960*/  FMUL.FTZ R4, R4, R9.reuse ;  /* 0x0000000904047220 */ /* 0x084fe20000410000 */
[-C--:B------:R-:W-:Y:S01]  /*1970*/  FMUL.FTZ R6, R6, R9.reuse ;  /* 0x0000000906067220 */ /* 0x080fe20000410000 */
[----:B------:R-:W-:Y:S01]  /*1980*/  FMUL.FTZ R7, R7, R9 ;  /* 0x0000000907077220 */ /* 0x000fe20000410000 */
[----:B------:R-:W-:Y:S02]  /*1990*/  HADD2.F32 R23, -RZ, R27.H1_H1 ;  /* 0x3000001bff177230 */ /* 0x000fe40000004100 */
[----:B------:R-:W-:Y:S01]  /*19a0*/  FMUL.FTZ R5, R4, 13.28771209716796875 ;  /* 0x41549a7804057820 */ /* 0x000fe20000410000 */
[----:B------:R-:W-:Y:S01]  /*19b0*/  IADD3 R4, R8, 0x4, RZ ;  /* 0x0000000408047810 */ /* 0x000fe20007ffe0ff */
[----:B------:R-:W-:Y:S01]  /*19c0*/  FMUL.FTZ R6, R6, 13.28771209716796875 ;  /* 0x41549a7806067820 */ /* 0x000fe20000410000 */
[----:B------:R-:W-:-:S02]  /*19d0*/  HADD2.F32 R42, -RZ, R35.H1_H1 ;  /* 0x30000023ff2a7230 */ /* 0x000fc40000004100 */
[----:B------:R-:W-:Y:S01]  /*19e0*/  I2FP.F32.S32 R4, R4 ;  /* 0x0000000400047245 */ /* 0x000fe20000201400 */
[----:B------:R-:W1:Y:S01]  /*19f0*/  MUFU.EX2 R5, -R5 ;  /* 0x8000000500057308 */ /* 0x000e620000000800 */
[----:B------:R-:W-:Y:S02]  /*1a00*/  HADD2.F32 R27, -RZ, R27.H0_H0 ;  /* 0x2000001bff1b7230 */ /* 0x000fe40000004100 */
[----:B------:R-:W-:Y:S02]  /*1a10*/  HADD2.F32 R35, -RZ, R35.H0_H0 ;  /* 0x20000023ff237230 */ /* 0x000fe40000004100 */
[----:B------:R-:W-:Y:S01]  /*1a20*/  FMUL.FTZ R4, R4, R9 ;  /* 0x0000000904047220 */ /* 0x000fe20000410000 */
[----:B------:R-:W-:Y:S02]  /*1a30*/  FMUL.FTZ R9, R7, 13.28771209716796875 ;  /* 0x41549a7807097820 */ /* 0x000fe40000410000 */
[----:B------:R-:W2:Y:S01]  /*1a40*/  MUFU.EX2 R11, -R6 ;  /* 0x80000006000b7308 */ /* 0x000ea20000000800 */
[----:B------:R-:W-:Y:S01]  /*1a50*/  FMUL.FTZ R8, R4, 13.28771209716796875 ;  /* 0x41549a7804087820 */ /* 0x000fe20000410000 */
[----:B------:R-:W-:-:S04]  /*1a60*/  IADD3 R4, -R44, UR4, RZ ;  /* 0x000000042c047c10 */ /* 0x000fc8000fffe1ff */
[----:B------:R-:W-:Y:S02]  /*1a70*/  I2FP.F32.S32 R4, R4 ;  /* 0x0000000400047245 */ /* 0x000fe40000201400 */
[----:B------:R3:W4:Y:S03]  /*1a80*/  MUFU.EX2 R13, -R8 ;  /* 0x80000008000d7308 */ /* 0x0007260000000800 */
[----:B-1----:R-:W-:-:S04]  /*1a90*/  FMUL.FTZ R5, R4, R5 ;  /* 0x0000000504057220 */ /* 0x002fc80000410000 */
[----:B------:R-:W-:Y:S01]  /*1aa0*/  FMUL.RZ R10, R5, 0.15915493667125701904 ;  /* 0x3e22f983050a7820 */ /* 0x000fe2000040c000 */
[----:B------:R-:W1:Y:S01]  /*1ab0*/  MUFU.EX2 R9, -R9 ;  /* 0x8000000900097308 */ /* 0x000e620000000800 */
        /* <DEDUP_REMOVED lines=10> */
[----:B-1----:R-:W-:-:S04]  /*1b60*/  FMUL.FTZ R4, R4, R9 ;  /* 0x0000000904047220 */ /* 0x002fc80000410000 */
[----:B------:R-:W-:-:S03]  /*1b70*/  FMUL.RZ R32, R4, 0.15915493667125701904 ;  /* 0x3e22f98304207820 */ /* 0x000fc6000040c000 */
[----:B------:R-:W1:Y:S01]  /*1b80*/  MUFU.SIN R12, R15 ;  /* 0x0000000f000c7308 */ /* 0x000e620000000400 */
        /* <DEDUP_REMOVED lines=10> */
[----:B-1----:R-:W-:Y:S01]  /*1c30*/  FMUL.FTZ R8, R12, R13 ;  /* 0x0000000d0c087220 */ /* 0x002fe20000410000 */
[----:B------:R-:W-:Y:S01]  /*1c40*/  FMUL.FTZ R6, R38, R12 ;  /* 0x0000000c26067220 */ /* 0x000fe20000410000 */
[----:B------:R-:W-:-:S05]  /*1c50*/  F2FP.F16.F32.PACK_AB R24, R9, R10 ;  /* 0x0000000a0918723e */ /* 0x000fca00000000ff */
[----:B------:R-:W1:Y:S01]  /*1c60*/  MUFU.COS R14, R22 ;  /* 0x00000016000e7308 */ /* 0x000e620000000000 */
[C---:B--2---:R-:W-:Y:S01]  /*1c70*/  FMUL.FTZ R13, R11.reuse, R13 ;  /* 0x0000000d0b0d7220 */ /* 0x044fe20000410000 */
[----:B------:R-:W-:Y:S01]  /*1c80*/  FMUL.FTZ R5, R38, R11 ;  /* 0x0000000b26057220 */ /* 0x000fe20000410000 */
[----:B------:R-:W-:Y:S01]  /*1c90*/  FFMA.FTZ R8, R11, R25, -R8 ;  /* 0x000000190b087223 */ /* 0x000fe20000010808 */
[C---:B------:R-:W-:Y:S01]  /*1ca0*/  FFMA.FTZ R6, R33.reuse, R11, -R6 ;  /* 0x0000000b21067223 */ /* 0x040fe20000010806 */
[----:B------:R-:W-:Y:S01]  /*1cb0*/  FFMA.FTZ R25, R12, R25, R13 ;  /* 0x000000190c197223 */ /* 0x000fe2000001000d */
[----:B------:R-:W-:Y:S02]  /*1cc0*/  FFMA.FTZ R5, R33, R12, R5 ;  /* 0x0000000c21057223 */ /* 0x000fe40000010005 */
[----:B------:R-:W2:Y:S01]  /*1cd0*/  MUFU.SIN R22, R32 ;  /* 0x0000002000167308 */ /* 0x000ea20000000400 */
[----:B---3--:R-:W-:Y:S01]  /*1ce0*/  FMUL.FTZ R13, R15, R20 ;  /* 0x000000140f0d7220 */ /* 0x008fe20000410000 */
[----:B------:R-:W-:Y:S01]  /*1cf0*/  FMUL.FTZ R11, R40, R15 ;  /* 0x0000000f280b7220 */ /* 0x000fe20000410000 */
[----:B------:R-:W-:-:S02]  /*1d00*/  F2FP.F16.F32.PACK_AB R33, R5, R6 ;  /* 0x000000060521723e */ /* 0x000fc400000000ff */
[----:B------:R-:W-:-:S03]  /*1d10*/  F2FP.F16.F32.PACK_AB R25, R25, R8 ;  /* 0x000000081919723e */ /* 0x000fc600000000ff */
[----:B------:R3:W4:Y:S01]  /*1d20*/  MUFU.COS R21, R32 ;  /* 0x0000002000157308 */ /* 0x0007220000000000 */
[----:B-1----:R-:W-:Y:S01]  /*1d30*/  FMUL.FTZ R20, R14, R20 ;  /* 0x000000140e147220 */ /* 0x002fe20000410000 */
[----:B------:R-:W-:Y:S01]  /*1d40*/  FMUL.FTZ R12, R40, R14 ;  /* 0x0000000e280c7220 */ /* 0x000fe20000410000 */
[----:B------:R-:W-:Y:S01]  /*1d50*/  FFMA.FTZ R13, R14, R26, -R13 ;  /* 0x0000001a0e0d7223 */ /* 0x000fe2000001080d */
[C---:B------:R-:W-:Y:S01]  /*1d60*/  FFMA.FTZ R11, R34.reuse, R14, -R11 ;  /* 0x0000000e220b7223 */ /* 0x040fe2000001080b */
[----:B------:R-:W-:Y:S01]  /*1d70*/  FFMA.FTZ R26, R15, R26, R20 ;  /* 0x0000001a0f1a7223 */ /* 0x000fe20000010014 */
[----:B------:R-:W-:Y:S01]  /*1d80*/  FFMA.FTZ R12, R34, R15, R12 ;  /* 0x0000000f220c7223 */ /* 0x000fe2000001000c */
[----:B--2---:R-:W-:Y:S01]  /*1d90*/  FMUL.FTZ R20, R22, R23 ;  /* 0x0000001716147220 */ /* 0x004fe20000410000 */
[----:B------:R-:W-:Y:S01]  /*1da0*/  FMUL.FTZ R14, R42, R22 ;  /* 0x000000162a0e7220 */ /* 0x000fe20000410000 */
[----:B---3--:R-:W-:Y:S02]  /*1db0*/  F2FP.F16.F32.PACK_AB R32, R7, R4 ;  /* 0x000000040720723e */ /* 0x008fe400000000ff */
[----:B------:R-:W-:-:S02]  /*1dc0*/  F2FP.F16.F32.PACK_AB R34, R12, R11 ;  /* 0x0000000b0c22723e */ /* 0x000fc400000000ff */
[----:B------:R-:W-:Y:S01]  /*1dd0*/  F2FP.F16.F32.PACK_AB R26, R26, R13 ;  /* 0x0000000d1a1a723e */ /* 0x000fe200000000ff */
[----:B----4-:R-:W-:Y:S01]  /*1de0*/  FMUL.FTZ R15, R42, R21 ;  /* 0x000000152a0f7220 */ /* 0x010fe20000410000 */
[C---:B------:R-:W-:Y:S01]  /*1df0*/  FMUL.FTZ R23, R21.reuse, R23 ;  /* 0x0000001715177220 */ /* 0x040fe20000410000 */
[----:B------:R-:W-:Y:S01]  /*1e00*/  FFMA.FTZ R20, R21, R27, -R20 ;  /* 0x0000001b15147223 */ /* 0x000fe20000010814 */
[C---:B------:R-:W-:Y:S01]  /*1e10*/  FFMA.FTZ R14, R35.reuse, R21, -R14 ;  /* 0x00000015230e7223 */ /* 0x040fe2000001080e */
[----:B------:R-:W-:Y:S01]  /*1e20*/  FFMA.FTZ R15, R35, R22, R15 ;  /* 0x00000016230f7223 */ /* 0x000fe2000001000f */
[----:B------:R-:W-:-:S04]  /*1e30*/  FFMA.FTZ R27, R22, R27, R23 ;  /* 0x0000001b161b7223 */ /* 0x000fc80000010017 */
[----:B------:R-:W-:Y:S02]  /*1e40*/  F2FP.F16.F32.PACK_AB R35, R15, R14 ;  /* 0x0000000e0f23723e */ /* 0x000fe400000000ff */
[----:B------:R-:W-:-:S07]  /*1e50*/  F2FP.F16.F32.PACK_AB R27, R27, R20 ;  /* 0x000000141b1b723e */ /* 0x000fce00000000ff */
.L_x_609:
[----:B------:R-:W-:Y:S05]  /*1e60*/  BSYNC B2 ;  /* 0x0000000000027941 */ /* 0x000fea0003800000 */
.L_x_608:
        /* <DEDUP_REMOVED lines=16> */
.L_x_607:
[----:B------:R-:W-:Y:S05]  /*1f70*/  BSYNC B1 ;  /* 0x0000000000017941 */ /* 0x000fea0003800000 */
.L_x_605:
[C---:B-1----:R-:W-:Y:S02]  /*1f80*/  LOP3.LUT R4, R33.reuse, 0xffff, RZ, 0xc0, !PT ;  /* 0x0000ffff21047812 */ /* 0x042fe400078ec0ff */
        /* <DEDUP_REMOVED lines=15> */
.L_x_604:
[----:B------:R-:W-:Y:S05]  /*2080*/  BSYNC B0 ;  /* 0x0000000000007941 */ /* 0x000fea0003800000 */
.L_x_603:
[----:B------:R-:W-:Y:S06]  /*2090*/  BAR.SYNC.DEFER_BLOCKING 0x0 ;  /* 0x0000000000007b1d */ /* 0x000fec0000010000 */
[----:B------:R-:W-:Y:S04]  /*20a0*/  BSSY B0, `(.L_x_610) ;  /* 0x0000005000007945 */ /* 0x000fe80003800000 */
[----:B------:R-:W-:Y:S05]  /*20b0*/  @!P6 BRA `(.L_x_611) ;  /* 0x00000000000ce947 */ /* 0x000fea0003800000 */
[----:B------:R-:W-:Y:S01]  /*20c0*/  ISETP.NE.AND P0, PT, R19, RZ, PT ;  /* 0x000000ff1300720c */ /* 0x000fe20003f05270 */
[----:B-1----:R3:W4:-:S12]  /*20d0*/  LDS.128 R32, [R0] ;  /* 0x0000000000207984 */ /* 0x0027180000000c00 */
[----:B------:R3:W1:Y:S02]  /*20e0*/  @!P0 LDS.128 R24, [R3] ;  /* 0x0000000003188984 */ /* 0x0006640000000c00 */
.L_x_611:
[----:B------:R-:W-:Y:S05]  /*20f0*/  BSYNC B0 ;  /* 0x0000000000007941 */ /* 0x000fea0003800000 */
.L_x_610:
[----:B------:R-:W-:Y:S06]  /*2100*/  BAR.SYNC.DEFER_BLOCKING 0x0 ;  /* 0x0000000000007b1d */ /* 0x000fec0000010000 */
[----:B------:R-:W-:Y:S05]  /*2110*/  BRA `(.L_x_600) ;  /* 0x0000000800a87947 */ /* 0x000fea0003800000 */
.L_x_599:
        /* <DEDUP_REMOVED lines=10> */
[----:B------:R-:W1:Y:S01]  /*21c0*/  MUFU.RCP R9, R6 ;  /* 0x0000000600097308 */ /* 0x000e620000001000 */
[----:B------:R-:W-:Y:S01]  /*21d0*/  HADD2.F32 R33, -RZ, R33.H0_H0 ;  /* 0x20000021ff217230 */ /* 0x000fe20000004100 */
[----:B------:R-:W-:Y:S01]  /*21e0*/  I2FP.F32.S32 R4, R3 ;  /* 0x0000000300047245 */ /* 0x000fe20000201400 */
[--C-:B------:R-:W-:Y:S02]  /*21f0*/  HADD2.F32 R20, -RZ, R35.reuse.H1_H1 ;  /* 0x30000023ff147230 */ /* 0x100fe40000004100 */
[----:B------:R-:W-:Y:S02]  /*2200*/  HADD2.F32 R35, -RZ, R35.H0_H0 ;  /* 0x20000023ff237230 */ /* 0x000fe40000004100 */
[-C--:B-1----:R-:W-:Y:S01]  /*2210*/  FMUL.FTZ R0, R0, R9.reuse ;  /* 0x0000000900007220 */ /* 0x082fe20000410000 */
[----:B------:R-:W-:-:S03]  /*2220*/  FMUL.FTZ R4, R4, R9 ;  /* 0x0000000904047220 */ /* 0x000fc60000410000 */
[----:B------:R-:W-:Y:S01]  /*2230*/  FMUL.FTZ R3, R0, 13.28771209716796875 ;  /* 0x41549a7800037820 */ /* 0x000fe20000410000 */
[C---:B------:R-:W-:Y:S01]  /*2240*/  IADD3 R0, R13.reuse, 0x4, RZ ;  /* 0x000000040d007810 */ /* 0x040fe20007ffe0ff */
[----:B------:R-:W-:Y:S01]  /*2250*/  FMUL.FTZ R4, R4, 13.28771209716796875 ;  /* 0x41549a7804047820 */ /* 0x000fe20000410000 */
[----:B------:R-:W-:Y:S02]  /*2260*/  IADD3 R13, R13, 0x6, RZ ;  /* 0x000000060d0d7810 */ /* 0x000fe40007ffe0ff */
[----:B------:R-:W-:Y:S01]  /*2270*/  I2FP.F32.S32 R0, R0 ;  /* 0x0000000000007245 */ /* 0x000fe20000201400 */
[----:B------:R-:W1:Y:S01]  /*2280*/  MUFU.EX2 R3, -R3 ;  /* 0x8000000300037308 */ /* 0x000e620000000800 */
[----:B------:R-:W-:-:S03]  /*2290*/  I2FP.F32.S32 R13, R13 ;  /* 0x0000000d000d7245 */ /* 0x000fc60000201400 */
[-C--:B------:R-:W-:Y:S02]  /*22a0*/  FMUL.FTZ R0, R0, R9.reuse ;  /* 0x0000000900007220 */ /* 0x080fe40000410000 */
[----:B------:R-:W-:Y:S02]  /*22b0*/  FMUL.FTZ R13, R13, R9 ;  /* 0x000000090d0d7220 */ /* 0x000fe40000410000 */
[----:B------:R-:W-:Y:S01]  /*22c0*/  FMUL.FTZ R7, R0, 13.28771209716796875 ;  /* 0x41549a7800077820 */ /* 0x000fe20000410000 */
[----:B------:R-:W2:Y:S01]  /*22d0*/  MUFU.EX2 R5, -R4 ;  /* 0x8000000400057308 */ /* 0x000ea20000000800 */
[----:B------:R-:W-:Y:S01]  /*22e0*/  FMUL.FTZ R13, R13, 13.28771209716796875 ;  /* 0x41549a780d0d7820 */ /* 0x000fe20000410000 */
[----:B------:R-:W-:Y:S01]  /*22f0*/  I2FP.F32.S32 R0, R19 ;  /* 0x0000001300007245 */ /* 0x000fe20000201400 */
[--C-:B------:R-:W-:Y:S02]  /*2300*/  HADD2.F32 R19, -RZ, R34.reuse.H1_H1 ;  /* 0x30000022ff137230 */ /* 0x100fe40000004100 */
[----:B------:R-:W-:-:S03]  /*2310*/  HADD2.F32 R34, -RZ, R34.H0_H0 ;  /* 0x20000022ff227230 */ /* 0x000fc60000004100 */
[----:B------:R-:W3:Y:S01]  /*2320*/  MUFU.EX2 R7, -R7 ;  /* 0x8000000700077308 */ /* 0x000ee20000000800 */
[----:B-1----:R-:W-:-:S04]  /*2330*/  FMUL.FTZ R3, R0, R3 ;  /* 0x0000000300037220 */ /* 0x002fc80000410000 */
[----:B------:R-:W-:-:S03]  /*2340*/  FMUL.RZ R8, R3, 0.15915493667125701904 ;  /* 0x3e22f98303087820 */ /* 0x000fc6000040c000 */
[----:B------:R-:W1:Y:S01]  /*2350*/  MUFU.EX2 R13, -R13 ;  /* 0x8000000d000d7308 */ /* 0x000e620000000800 */
[----:B--2---:R-:W-:-:S04]  /*2360*/  FMUL.FTZ R5, R0, R5 ;  /* 0x0000000500057220 */ /* 0x004fc80000410000 */
[----:B------:R-:W-:-:S03]  /*2370*/  FMUL.RZ R9, R5, 0.15915493667125701904 ;  /* 0x3e22f98305097820 */ /* 0x000fc6000040c000 */
[----:B------:R-:W-:Y:S01]  /*2380*/  MUFU.COS R3, R8 ;  /* 0x0000000800037308 */ /* 0x000fe20000000000 */
[----:B---3--:R-:W-:-:S04]  /*2390*/  FMUL.FTZ R5, R0, R7 ;  /* 0x0000000700057220 */ /* 0x008fc80000410000 */
[----:B------:R-:W-:-:S03]  /*23a0*/  FMUL.RZ R5, R5, 0.15915493667125701904 ;  /* 0x3e22f98305057820 */ /* 0x000fc6000040c000 */
[----:B------:R2:W3:Y:S01]  /*23b0*/  MUFU.SIN R4, R8 ;  /* 0x0000000800047308 */ /* 0x0004e20000000400 */
[----:B-1----:R-:W-:-:S04]  /*23c0*/  FMUL.FTZ R0, R0, R13 ;  /* 0x0000000d00007220 */ /* 0x002fc80000410000 */
[----:B------:R-:W-:-:S03]  /*23d0*/  FMUL.RZ R14, R0, 0.15915493667125701904 ;  /* 0x3e22f983000e7820 */ /* 0x000fc6000040c000 */
[----:B------:R-:W-:Y:S01]  /*23e0*/  MUFU.COS R6, R9 ;  /* 0x0000000900067308 */ /* 0x000fe20000000000 */
[--C-:B--2---:R-:W-:Y:S02]  /*23f0*/  HADD2.F32 R8, -RZ, R32.reuse.H1_H1 ;  /* 0x30000020ff087230 */ /* 0x104fe40000004100 */
[----:B------:R-:W-:-:S05]  /*2400*/  HADD2.F32 R32, -RZ, R32.H0_H0 ;  /* 0x20000020ff207230 */ /* 0x000fca0000004100 */
[----:B------:R-:W1:Y:S01]  /*2410*/  MUFU.SIN R7, R9 ;  /* 0x0000000900077308 */ /* 0x000e620000000400 */
[----:B---3--:R-:W-:-:S04]  /*2420*/  FMUL.FTZ R0, R4, R8 ;  /* 0x0000000804007220 */ /* 0x008fc80000410000 */
[----:B------:R-:W-:-:S03]  /*2430*/  FFMA.FTZ R0, R3, R32, -R0 ;  /* 0x0000002003007223 */ /* 0x000fc60000010800 */
[----:B------:R-:W2:Y:S08]  /*2440*/  MUFU.COS R10, R5 ;  /* 0x00000005000a7308 */ /* 0x000eb00000000000 */
[----:B------:R3:W4:Y:S01]  /*2450*/  MUFU.SIN R11, R5 ;  /* 0x00000005000b7308 */ /* 0x0007220000000400 */
[----:B-1----:R-:W-:-:S04]  /*2460*/  FMUL.FTZ R9, R7, R15 ;  /* 0x0000000f07097220 */ /* 0x002fc80000410000 */
[----:B------:R-:W-:-:S03]  /*2470*/  FFMA.FTZ R9, R6, R33, -R9 ;  /* 0x0000002106097223 */ /* 0x000fc60000010809 */
[----:B------:R-:W1:Y:S01]  /*2480*/  MUFU.SIN R13, R14 ;  /* 0x0000000e000d7308 */ /* 0x000e620000000400 */
        /* <DEDUP_REMOVED lines=11> */
[----:B-1----:R-:W-:-:S04]  /*2540*/  FMUL.FTZ R7, R13, R20 ;  /* 0x000000140d077220 */ /* 0x002fc80000410000 */
[----:B------:R-:W-:Y:S01]  /*2550*/  F2FP.F16.F32.PACK_AB R34, R4, R3 ;  /* 0x000000030422723e */ /* 0x000fe200000000ff */
[C---:B--2---:R-:W-:Y:S01]  /*2560*/  FMUL.FTZ R6, R12.reuse, R20 ;  /* 0x000000140c067220 */ /* 0x044fe20000410000 */
[----:B------:R-:W-:-:S03]  /*2570*/  FFMA.FTZ R7, R12, R35, -R7 ;  /* 0x000000230c077223 */ /* 0x000fc60000010807 */
[----:B------:R-:W-:-:S05]  /*2580*/  FFMA.FTZ R6, R13, R35, R6 ;  /* 0x000000230d067223 */ /* 0x000fca0000010006 */
[----:B------:R-:W-:Y:S01]  /*2590*/  F2FP.F16.F32.PACK_AB R35, R6, R7 ;  /* 0x000000070623723e */ /* 0x000fe200000000ff */
[----:B------:R-:W-:Y:S06]  /*25a0*/  BRA `(.L_x_613) ;  /* 0x0000000400807947 */ /* 0x000fec0003800000 */
.L_x_612:
[----:B------:R-:W-:-:S13]  /*25b0*/  ISETP.GE.AND P0, PT, R13, R6, PT ;  /* 0x000000060d00720c */ /* 0x000fda0003f06270 */
[----:B------:R-:W-:Y:S05]  /*25c0*/  @P0 BRA `(.L_x_613) ;  /* 0x0000000400780947 */ /* 0x000fea0003800000 */
[----:B------:R-:W-:Y:S01]  /*25d0*/  I2FP.F32.S32 R6, R6 ;  /* 0x0000000600067245 */ /* 0x000fe20000201400 */
[C---:B------:R-:W-:Y:S01]  /*25e0*/  VIADD R4, R13.reuse, 0x2 ;  /* 0x000000020d047836 */ /* 0x040fe20000000000 */
[----:B------:R-:W-:Y:S01]  /*25f0*/  I2FP.F32.S32 R0, R13 ;  /* 0x0000000d00007245 */ /* 0x000fe20000201400 */
[----:B------:R-:W-:Y:S01]  /*2600*/  HADD2.F32 R9, -RZ, R24.H0_H0 ;  /* 0x20000018ff097230 */ /* 0x000fe20000004100 */
[----:B------:R1:W2:Y:S01]  /*2610*/  MUFU.RCP R3, R6 ;  /* 0x0000000600037308 */ /* 0x0002a20000001000 */
[C---:B------:R-:W-:Y:S01]  /*2620*/  IADD3 R5, R13.reuse, 0x4, RZ ;  /* 0x000000040d057810 */ /* 0x040fe20007ffe0ff */
[----:B------:R-:W-:Y:S01]  /*2630*/  HADD2.F32 R23, -RZ, R26.H1_H1 ;  /* 0x3000001aff177230 */ /* 0x000fe20000004100 */
[----:B------:R-:W-:Y:S01]  /*2640*/  I2FP.F32.S32 R4, R4 ;  /* 0x0000000400047245 */ /* 0x000fe20000201400 */
[--C-:B------:R-:W-:Y:S01]  /*2650*/  HADD2.F32 R38, -RZ, R27.reuse.H1_H1 ;  /* 0x3000001bff267230 */ /* 0x100fe20000004100 */
[----:B------:R-:W-:Y:S01]  /*2660*/  I2FP.F32.S32 R8, R5 ;  /* 0x0000000500087245 */ /* 0x000fe20000201400 */
[----:B------:R-:W-:Y:S01]  /*2670*/  HADD2.F32 R37, -RZ, R27.H0_H0 ;  /* 0x2000001bff257230 */ /* 0x000fe20000004100 */
[----:B------:R-:W-:Y:S01]  /*2680*/  IADD3 R13, R13, 0x6, RZ ;  /* 0x000000060d0d7810 */ /* 0x000fe20007ffe0ff */
[--C-:B------:R-:W-:Y:S01]  /*2690*/  HADD2.F32 R14, -RZ, R33.reuse.H1_H1 ;  /* 0x30000021ff0e7230 */ /* 0x100fe20000004100 */
[----:B------:R-:W-:Y:S01]  /*26a0*/  I2FP.F32.S32 R19, R19 ;  /* 0x0000001300137245 */ /* 0x000fe20000201400 */
[----:B------:R-:W-:Y:S01]  /*26b0*/  HADD2.F32 R33, -RZ, R33.H0_H0 ;  /* 0x20000021ff217230 */ /* 0x000fe20000004100 */
[----:B-1----:R-:W-:Y:S01]  /*26c0*/  I2FP.F32.S32 R6, R13 ;  /* 0x0000000d00067245 */ /* 0x002fe20000201400 */
[----:B------:R-:W-:-:S02]  /*26d0*/  HADD2.F32 R15, -RZ, R25.H1_H1 ;  /* 0x30000019ff0f7230 */ /* 0x000fc40000004100 */
[--C-:B------:R-:W-:Y:S02]  /*26e0*/  HADD2.F32 R22, -RZ, R34.reuse.H1_H1 ;  /* 0x30000022ff167230 */ /* 0x100fe40000004100 */
[----:B------:R-:W-:Y:S02]  /*26f0*/  HADD2.F32 R25, -RZ, R25.H0_H0 ;  /* 0x20000019ff197230 */ /* 0x000fe40000004100 */
        /* <DEDUP_REMOVED lines=9> */
[----:B------:R-:W1:Y:S01]  /*2790*/  MUFU.EX2 R0, -R0 ;  /* 0x8000000000007308 */ /* 0x000e620000000800 */
[--C-:B------:R-:W-:Y:S02]  /*27a0*/  HADD2.F32 R36, -RZ, R35.reuse.H1_H1 ;  /* 0x30000023ff247230 */ /* 0x100fe40000004100 */
[----:B------:R-:W-:-:S05]  /*27b0*/  HADD2.F32 R35, -RZ, R35.H0_H0 ;  /* 0x20000023ff237230 */ /* 0x000fca0000004100 */
[----:B------:R-:W2:Y:S08]  /*27c0*/  MUFU.EX2 R4, -R4 ;  /* 0x8000000400047308 */ /* 0x000eb00000000800 */
[----:B------:R-:W3:Y:S01]  /*27d0*/  MUFU.EX2 R8, -R8 ;  /* 0x8000000800087308 */ /* 0x000ee20000000800 */
[----:B-1----:R-:W-:-:S04]  /*27e0*/  FMUL.FTZ R0, R19, R0 ;  /* 0x0000000013007220 */ /* 0x002fc80000410000 */
[----:B------:R-:W-:-:S03]  /*27f0*/  FMUL.RZ R0, R0, 0.15915493667125701904 ;  /* 0x3e22f98300007820 */ /* 0x000fc6000040c000 */
[----:B------:R-:W1:Y:S01]  /*2800*/  MUFU.EX2 R20, -R7 ;  /* 0x8000000700147308 */ /* 0x000e620000000800 */
[----:B--2---:R-:W-:-:S04]  /*2810*/  FMUL.FTZ R3, R19, R4 ;  /* 0x0000000413037220 */ /* 0x004fc80000410000 */
[----:B------:R-:W-:Y:S01]  /*2820*/  FMUL.RZ R6, R3, 0.15915493667125701904 ;  /* 0x3e22f98303067820 */ /* 0x000fe2000040c000 */
[--C-:B------:R-:W-:Y:S02]  /*2830*/  HADD2.F32 R3, -RZ, R32.reuse.H1_H1 ;  /* 0x30000020ff037230 */ /* 0x100fe40000004100 */
[----:B------:R-:W2:Y:S01]  /*2840*/  MUFU.SIN R4, R0 ;  /* 0x0000000000047308 */ /* 0x000ea20000000400 */
[----:B---3--:R-:W-:Y:S01]  /*2850*/  FMUL.FTZ R8, R19, R8 ;  /* 0x0000000813087220 */ /* 0x008fe20000410000 */
[----:B------:R-:W-:-:S03]  /*2860*/  HADD2.F32 R32, -RZ, R32.H0_H0 ;  /* 0x20000020ff207230 */ /* 0x000fc60000004100 */
[----:B------:R-:W-:Y:S01]  /*2870*/  FMUL.RZ R10, R8, 0.15915493667125701904 ;  /* 0x3e22f983080a7820 */ /* 0x000fe2000040c000 */
[----:B------:R-:W-:Y:S02]  /*2880*/  HADD2.F32 R8, -RZ, R24.H1_H1 ;  /* 0x30000018ff087230 */ /* 0x000fe40000004100 */
[----:B------:R2:W3:Y:S01]  /*2890*/  MUFU.COS R5, R0 ;  /* 0x0000000000057308 */ /* 0x0004e20000000000 */
[----:B-1----:R-:W-:-:S04]  /*28a0*/  FMUL.FTZ R19, R19, R20 ;  /* 0x0000001413137220 */ /* 0x002fc80000410000 */
[----:B------:R-:W-:Y:S01]  /*28b0*/  FMUL.RZ R24, R19, 0.15915493667125701904 ;  /* 0x3e22f98313187820 */ /* 0x000fe2000040c000 */
[----:B------:R-:W-:Y:S02]  /*28c0*/  HADD2.F32 R19, -RZ, R26.H0_H0 ;  /* 0x2000001aff137230 */ /* 0x000fe40000004100 */
[----:B------:R-:W1:Y:S01]  /*28d0*/  MUFU.SIN R12, R6 ;  /* 0x00000006000c7308 */ /* 0x000e620000000400 */
[----:B--2---:R-:W-:-:S07]  /*28e0*/  FMUL.FTZ R0, R4, R8 ;  /* 0x0000000804007220 */ /* 0x004fce0000410000 */
[----:B------:R2:W4:Y:S01]  /*28f0*/  MUFU.COS R13, R6 ;  /* 0x00000006000d7308 */ /* 0x0005220000000000 */
[C---:B---3--:R-:W-:Y:S01]  /*2900*/  FMUL.FTZ R7, R5.reuse, R3 ;  /* 0x0000000305077220 */ /* 0x048fe20000410000 */
[----:B------:R-:W-:-:S03]  /*2910*/  FFMA.FTZ R0, R5, R9, -R0 ;  /* 0x0000000905007223 */ /* 0x000fc60000010800 */
[----:B------:R-:W-:-:S03]  /*2920*/  FFMA.FTZ R11, R4, R32, R7 ;  /* 0x00000020040b7223 */ /* 0x000fc60000010007 */
[----:B------:R-:W3:Y:S01]  /*2930*/  MUFU.COS R21, R10 ;  /* 0x0000000a00157308 */ /* 0x000ee20000000000 */
[----:B--2---:R-:W-:Y:S01]  /*2940*/  FMUL.FTZ R6, R4, R3 ;  /* 0x0000000304067220 */ /* 0x004fe20000410000 */
[----:B------:R-:W-:-:S04]  /*2950*/  FMUL.FTZ R3, R5, R8 ;  /* 0x0000000805037220 */ /* 0x000fc80000410000 */
[----:B------:R-:W-:Y:S01]  /*2960*/  FFMA.FTZ R3, R4, R9, R3 ;  /* 0x0000000904037223 */ /* 0x000fe20000010003 */
[----:B-1----:R-:W-:Y:S01]  /*2970*/  FMUL.FTZ R4, R12, R15 ;  /* 0x0000000f0c047220 */ /* 0x002fe20000410000 */
[----:B------:R1:W2:Y:S01]  /*2980*/  MUFU.SIN R20, R10 ;  /* 0x0000000a00147308 */ /* 0x0002a20000000400 */
[C---:B----4-:R-:W-:Y:S02]  /*2990*/  FMUL.FTZ R7, R13.reuse, R14 ;  /* 0x0000000e0d077220 */ /* 0x050fe40000410000 */
[----:B------:R-:W-:-:S05]  /*29a0*/  FFMA.FTZ R4, R13, R25, -R4 ;  /* 0x000000190d047223 */ /* 0x000fca0000010804 */
[----:B------:R-:W4:Y:S01]  /*29b0*/  MUFU.SIN R26, R24 ;  /* 0x00000018001a7308 */ /* 0x000f220000000400 */
[----:B-1----:R-:W-:Y:S01]  /*29c0*/  FFMA.FTZ R10, R5, R32, -R6 ;  /* 0x00000020050a7223 */ /* 0x002fe20000010806 */
[C---:B------:R-:W-:Y:S01]  /*29d0*/  FMUL.FTZ R6, R12.reuse, R14 ;  /* 0x0000000e0c067220 */ /* 0x040fe20000410000 */
[----:B------:R-:W-:Y:S01]  /*29e0*/  FMUL.FTZ R5, R13, R15 ;  /* 0x0000000f0d057220 */ /* 0x000fe20000410000 */
[-C--:B---3--:R-:W-:Y:S02]  /*29f0*/  FMUL.FTZ R9, R21, R22.reuse ;  /* 0x0000001615097220 */ /* 0x088fe40000410000 */
[-C--:B------:R-:W-:Y:S01]  /*2a00*/  FFMA.FTZ R14, R13, R33.reuse, -R6 ;  /* 0x000000210d0e7223 */ /* 0x080fe20000010806 */
[----:B------:R-:W-:Y:S01]  /*2a10*/  FFMA.FTZ R33, R12, R33, R7 ;  /* 0x000000210c217223 */ /* 0x000fe20000010007 */
[----:B------:R1:W3:Y:S01]  /*2a20*/  MUFU.COS R27, R24 ;  /* 0x00000018001b7308 */ /* 0x0002e20000000000 */
[C---:B------:R-:W-:Y:S01]  /*2a30*/  FMUL.FTZ R7, R21.reuse, R23 ;  /* 0x0000001715077220 */ /* 0x040fe20000410000 */
[----:B--2---:R-:W-:Y:S01]  /*2a40*/  FMUL.FTZ R8, R20, R22 ;  /* 0x0000001614087220 */ /* 0x004fe20000410000 */
[----:B------:R-:W-:Y:S01]  /*2a50*/  FFMA.FTZ R5, R12, R25, R5 ;  /* 0x000000190c057223 */ /* 0x000fe20000010005 */
[C---:B------:R-:W-:Y:S01]  /*2a60*/  FMUL.FTZ R6, R20.reuse, R23 ;  /* 0x0000001714067220 */ /* 0x040fe20000410000 */
[CC--:B------:R-:W-:Y:S01]  /*2a70*/  FFMA.FTZ R13, R20.reuse, R34.reuse, R9 ;  /* 0x00000022140d7223 */ /* 0x0c0fe20000010009 */
[-C--:B------:R-:W-:Y:S01]  /*2a80*/  FFMA.FTZ R7, R20, R19.reuse, R7 ;  /* 0x0000001314077223 */ /* 0x080fe20000010007 */
[C---:B------:R-:W-:Y:S01]  /*2a90*/  FFMA.FTZ R12, R21.reuse, R34, -R8 ;  /* 0x00000022150c7223 */ /* 0x040fe20000010808 */
[----:B------:R-:W-:Y:S01]  /*2aa0*/  FFMA.FTZ R6, R21, R19, -R6 ;  /* 0x0000001315067223 */ /* 0x000fe20000010806 */
[C---:B----4-:R-:W-:Y:S01]  /*2ab0*/  FMUL.FTZ R20, R26.reuse, R36 ;  /* 0x000000241a147220 */ /* 0x050fe20000410000 */
[----:B------:R-:W-:Y:S01]  /*2ac0*/  FMUL.FTZ R8, R26, R38 ;  /* 0x000000261a087220 */ /* 0x000fe20000410000 */
[----:B------:R-:W-:-:S02]  /*2ad0*/  F2FP.F16.F32.PACK_AB R32, R11, R10 ;  /* 0x0000000a0b20723e */ /* 0x000fc400000000ff */
[----:B-1----:R-:W-:Y:S02]  /*2ae0*/  F2FP.F16.F32.PACK_AB R24, R3, R0 ;  /* 0x000000000318723e */ /* 0x002fe400000000ff */
[----:B------:R-:W-:Y:S01]  /*2af0*/  F2FP.F16.F32.PACK_AB R33, R33, R14 ;  /* 0x0000000e2121723e */ /* 0x000fe200000000ff */
[C---:B---3--:R-:W-:Y:S01]  /*2b00*/  FMUL.FTZ R15, R27.reuse, R36 ;  /* 0x000000241b0f7220 */ /* 0x048fe20000410000 */
        /* <DEDUP_REMOVED lines=8> */
[----:B------:R-:W-:Y:S02]  /*2b90*/  F2FP.F16.F32.PACK_AB R35, R35, R20 ;  /* 0x000000142323723e */ /* 0x000fe400000000ff */
[----:B------:R-:W-:-:S07]  /*2ba0*/  F2FP.F16.F32.PACK_AB R27, R9, R8 ;  /* 0x00000008091b723e */ /* 0x000fce00000000ff */
.L_x_613:
[----:B------:R-:W-:Y:S05]  /*2bb0*/  BSYNC B0 ;  /* 0x0000000000007941 */ /* 0x000fea0003800000 */
.L_x_600:
[----:B------:R-:W-:Y:S01]  /*2bc0*/  ISETP.GT.AND P0, PT, R16, 0x1f, PT ;  /* 0x0000001f1000780c */ /* 0x000fe20003f04270 */
[----:B------:R-:W-:Y:S01]  /*2bd0*/  BSSY B0, `(.L_x_614) ;  /* 0x0000029000007945 */ /* 0x000fe20003800000 */
[----:B------:R-:W-:-:S11]  /*2be0*/  IMAD.MOV.U32 R14, RZ, RZ, RZ ;  /* 0x000000ffff0e7224 */ /* 0x000fd600078e00ff */
[----:B------:R-:W-:Y:S05]  /*2bf0*/  @P0 BRA `(.L_x_615) ;  /* 0x0000000000980947 */ /* 0x000fea0003800000 */
[----:B-1-3--:R-:W1:Y:S01]  /*2c00*/  LDC R0, c[0x0][0x29c] ;  /* 0x0000a700ff007b82 */ /* 0x00ae620000000800 */
[----:B--2---:R-:W2:Y:S01]  /*2c10*/  S2R R7, SR_CgaCtaId ;  /* 0x0000000000077919 */ /* 0x004ea20000008800 */
[----:B------:R-:W-:Y:S01]  /*2c20*/  MOV R6, 0x400 ;  /* 0x0000040000067802 */ /* 0x000fe20000000f00 */
[----:B----4-:R-:W-:Y:S01]  /*2c30*/  HMUL2 R12, R33, R25 ;  /* 0x00000019210c7232 */ /* 0x010fe20000000000 */
[----:B------:R-:W-:-:S05]  /*2c40*/  UMOV UR4, 0xffffffff ;  /* 0xffffffff00047882 */ /* 0x000fca0000000000 */
[----:B------:R-:W-:-:S10]  /*2c50*/  HFMA2.MMA R13, R32, R24, R12 ;  /* 0x00000018200d7235 */ /* 0x000fd4000000000c */
[----:B------:R-:W-:Y:S01]  /*2c60*/  HFMA2 R13, R34, R26, R13 ;  /* 0x0000001a220d7231 */ /* 0x000fe2000000000d */
[----:B-1----:R-:W-:-:S05]  /*2c70*/  ISETP.NE.AND P1, PT, R0, RZ, PT ;  /* 0x000000ff0000720c */ /* 0x002fca0003f25270 */
        /* <DEDUP_REMOVED lines=8> */
[----:B------:R-:W1:Y:S01]  /*2d00*/  @!P0 LDC R8, c[0x0][0x284] ;  /* 0x0000a100ff088b82 */ /* 0x000e620000000800 */
[----:B------:R-:W-:Y:S01]  /*2d10*/  @!P0 IMAD.SHL.U32 R9, R46, 0x8, RZ ;  /* 0x000000082e098824 */ /* 0x000fe200078e00ff */
[----:B------:R-:W-:Y:S01]  /*2d20*/  @!P1 LEA R7, R7, R6, 0x18 ;  /* 0x0000000607079211 */ /* 0x000fe200078ec0ff */
[----:B------:R2:W-:Y:S01]  /*2d30*/  STS.128 [R3], R32 ;  /* 0x0000002003007388 */ /* 0x0005e20000000c00 */
[----:B------:R-:W-:Y:S02]  /*2d40*/  FADD.FTZ R13, R0, R13 ;  /* 0x0000000d000d7221 */ /* 0x000fe40000010000 */
[----:B------:R-:W-:Y:S02]  /*2d50*/  @!P1 LEA R7, R16, R7, 0x4 ;  /* 0x0000000710079211 */ /* 0x000fe400078e20ff */
[----:B------:R-:W3:Y:S03]  /*2d60*/  @!P0 LDC.64 R4, c[0x0][0x248] ;  /* 0x00009200ff048b82 */ /* 0x000ee60000000a00 */
[----:B------:R2:W-:Y:S01]  /*2d70*/  @!P1 STS.128 [R7], R28 ;  /* 0x0000001c07009388 */ /* 0x0005e20000000c00 */
[----:B-1----:R-:W-:-:S04]  /*2d80*/  @!P0 IMAD R9, R18, R8, R9 ;  /* 0x0000000812098224 */ /* 0x002fc800078e0209 */
[----:B---3--:R-:W-:-:S05]  /*2d90*/  @!P0 IMAD.WIDE R4, R9, 0x2, R4 ;  /* 0x0000000209048825 */ /* 0x008fca00078e0204 */
[----:B------:R2:W-:Y:S01]  /*2da0*/  @!P0 STG.E.128 desc[UR36][R4.64], R24 ;  /* 0x0000001804008986 */ /* 0x0005e2000c101d24 */
[----:B------:R-:W-:Y:S05]  /*2db0*/  BRA.DIV UR4, `(.L_x_616) ;  /* 0x000000aa04607947 */ /* 0x000fea000b800000 */
[----:B------:R-:W1:Y:S02]  /*2dc0*/  SHFL.BFLY PT, R14, R13, 0x10, 0x1f ;  /* 0x0e001f000d0e7f89 */ /* 0x000e6400000e0000 */
[----:B-1----:R-:W-:-:S05]  /*2dd0*/  FADD.FTZ R0, R13, R14 ;  /* 0x0000000e0d007221 */ /* 0x002fca0000010000 */
[----:B------:R-:W2:Y:S02]  /*2de0*/  SHFL.BFLY PT, R14, R0, 0x8, 0x1f ;  /* 0x0d001f00000e7f89 */ /* 0x000ea400000e0000 */
[----:B--2---:R-:W-:-:S05]  /*2df0*/  FADD.FTZ R3, R0, R14 ;  /* 0x0000000e00037221 */ /* 0x004fca0000010000 */
[----:B------:R-:W1:Y:S02]  /*2e00*/  SHFL.BFLY PT, R14, R3, 0x4, 0x1f ;  /* 0x0c801f00030e7f89 */ /* 0x000e6400000e0000 */
[----:B-1----:R-:W-:-:S05]  /*2e10*/  FADD.FTZ R4, R3, R14 ;  /* 0x0000000e03047221 */ /* 0x002fca0000010000 */
[----:B------:R-:W1:Y:S02]  /*2e20*/  SHFL.BFLY PT, R14, R4, 0x2, 0x1f ;  /* 0x0c401f00040e7f89 */ /* 0x000e6400000e0000 */
[----:B-1----:R-:W-:-:S05]  /*2e30*/  FADD.FTZ R5, R4, R14 ;  /* 0x0000000e04057221 */ /* 0x002fca0000010000 */
[----:B------:R1:W2:Y:S02]  /*2e40*/  SHFL.BFLY PT, R14, R5, 0x1, 0x1f ;  /* 0x0c201f00050e7f89 */ /* 0x0002a400000e0000 */
.L_x_764:
[----:B--2---:R-:W-:-:S07]  /*2e50*/  FADD.FTZ R14, R5, R14 ;  /* 0x0000000e050e7221 */ /* 0x004fce0000010000 */
.L_x_615:
[----:B------:R-:W-:Y:S05]  /*2e60*/  BSYNC B0 ;  /* 0x0000000000007941 */ /* 0x000fea0003800000 */
.L_x_614:
[----:B------:R-:W5:Y:S01]  /*2e70*/  LDC R247, c[0x0][0x284] ;  /* 0x0000a100fff77b82 */ /* 0x000f620000000800 */
[----:B------:R-:W-:Y:S01]  /*2e80*/  ISETP.NE.AND P0, PT, R16, RZ, PT ;  /* 0x000000ff1000720c */ /* 0x000fe20003f05270 */
[----:B------:R-:W-:Y:S01]  /*2e90*/  IMAD.MOV.U32 R245, RZ, RZ, -0x800001 ;  /* 0xff7ffffffff57424 */ /* 0x000fe200078e00ff */
[----:B-----5:R-:W-:-:S05]  /*2ea0*/  VIADDMNMX R8, R244, -R247, RZ, !PT ;  /* 0x800000f7f4087246 */ /* 0x020fca00078001ff */
[----:B------:R0:W-:Y:S06]  /*2eb0*/  STL [R1+0x26c], R8 ;  /* 0x00026c0801007387 */ /* 0x0001ec0000100800 */
[----:B------:R-:W-:Y:S05]  /*2ec0*/  @P0 BRA `(.L_x_617) ;  /* 0x0000000000440947 */ /* 0x000fea0003800000 */
[----:B------:R-:W-:Y:S02]  /*2ed0*/  ULDC.64 UR4, c[0x0][0x2c8] ;  /* 0x0000b20000047ab9 */ /* 0x000fe40000000a00 */
[----:B------:R-:W-:Y:S01]  /*2ee0*/  ISETP.NE.U32.AND P0, PT, RZ, UR4, PT ;  /* 0x00000004ff007c0c */ /* 0x000fe2000bf05070 */
[----:B------:R-:W-:-:S03]  /*2ef0*/  ULDC UR4, c[0x0][0x2a0] ;  /* 0x0000a80000047ab9 */ /* 0x000fc60000000800 */
[----:B------:R-:W-:-:S13]  /*2f00*/  ISETP.NE.AND.EX P0, PT, RZ, UR5, PT, P0 ;  /* 0x00000005ff007c0c */ /* 0x000fda000bf05300 */
[----:B--2---:R-:W2:Y:S01]  /*2f10*/  @P0 LDC R7, c[0x0][0x2d0] ;  /* 0x0000b400ff070b82 */ /* 0x004ea20000000800 */
[----:B-1-3--:R-:W-:-:S07]  /*2f20*/  @P0 IADD3 R0, R17, -R44, RZ ;  /* 0x8000002c11000210 */ /* 0x00afce0007ffe0ff */
[----:B------:R-:W1:Y:S01]  /*2f30*/  @P0 LDC.64 R4, c[0x0][0x2c8] ;  /* 0x0000b200ff040b82 */ /* 0x000e620000000a00 */
[----:B--2---:R-:W-:-:S04]  /*2f40*/  @P0 IMAD R3, R106, R7, R0 ;  /* 0x000000076a030224 */ /* 0x004fc800078e0200 */
[----:B------:R-:W-:-:S04]  /*2f50*/  @P0 IMAD R3, R3, R7, R0 ;  /* 0x0000000703030224 */ /* 0x000fc800078e0200 */
[----:B-1----:R-:W-:-:S06]  /*2f60*/  @P0 IMAD.WIDE R4, R3, 0x2, R4 ;  /* 0x0000000203040825 */ /* 0x002fcc00078e0204 */
[----:B------:R-:W2:Y:S01]  /*2f70*/  @P0 LDG.E.U16 R4, desc[UR36][R4.64] ;  /* 0x0000002404040981 */ /* 0x000ea2000c1e1500 */
[----:B------:R-:W-:Y:S01]  /*2f80*/  IADD3 R3, R17, -R8, RZ ;  /* 0x8000000811037210 */ /* 0x000fe20007ffe0ff */
[----:B------:R-:W-:-:S03]  /*2f90*/  FMUL.FTZ R245, R14, UR4 ;  /* 0x000000040ef57c20 */ /* 0x000fc60008410000 */
[----:B------:R-:W-:Y:S01]  /*2fa0*/  LEA R6, R3, UR38, 0x2 ;  /* 0x0000002603067c11 */ /* 0x000fe2000f8e10ff */
[----:B--2---:R-:W-:-:S05]  /*2fb0*/  @P0 HADD2.F32 R0, -RZ, R4.H0_H0 ;  /* 0x20000004ff000230 */ /* 0x004fca0000004100 */
[----:B------:R-:W-:-:S05]  /*2fc0*/  @P0 FADD.FTZ R245, R245, R0 ;  /* 0x00000000f5f50221 */ /* 0x000fca0000010000 */
[----:B------:R1:W-:Y:S02]  /*2fd0*/  STS [R6], R245 ;  /* 0x000000f506007388 */ /* 0x0003e40000000800 */
.L_x_617:
[----:B------:R-:W-:Y:S05]  /*2fe0*/  WARPSYNC.ALL ;  /* 0x0000000000007948 */ /* 0x000fea0003800000 */
[----:B------:R-:W5:Y:S08]  /*2ff0*/  S2UR UR5, SR_CgaCtaId ;  /* 0x00000000000579c3 */ /* 0x000f700000008800 */
[----:B------:R-:W-:Y:S01]  /*3000*/  BAR.SYNC.DEFER_BLOCKING 0x0 ;  /* 0x0000000000007b1d */ /* 0x000fe20000010000 */
[----:B------:R-:W-:-:S04]  /*3010*/  IADD3 R17, R17, 0x1f, -R8 ;  /* 0x0000001f11117810 */ /* 0x000fc80007ffe808 */
[----:B-1-3--:R-:W-:Y:S01]  /*3020*/  SHF.R.S32.HI R0, RZ, 0x1f, R17 ;  /* 0x0000001fff007819 */ /* 0x00afe20000011411 */
[----:B------:R-:W-:Y:S01]  /*3030*/  UMOV UR4, 0x400 ;  /* 0x0000040000047882 */ /* 0x000fe20000000000 */
[----:B------:R-:W-:Y:S02]  /*3040*/  ULDC UR8, c[0x0][0x29c] ;  /* 0x0000a70000087ab9 */ /* 0x000fe40000000800 */
[----:B------:R-:W-:-:S04]  /*3050*/  LEA.HI R0, R0, R17, RZ, 0x5 ;  /* 0x0000001100007211 */ /* 0x000fc800078f28ff */
[----:B------:R-:W-:-:S04]  /*3060*/  LOP3.LUT R0, R0, 0xffffffe0, RZ, 0xc0, !PT ;  /* 0xffffffe000007812 */ /* 0x000fc800078ec0ff */
[----:B------:R-:W-:Y:S01]  /*3070*/  IADD3 R0, R0, R8, RZ ;  /* 0x0000000800007210 */ /* 0x000fe20007ffe0ff */
[----:B-----5:R-:W-:-:S03]  /*3080*/  ULEA UR4, UR5, UR4, 0x18 ;  /* 0x0000000405047291 */ /* 0x020fc6000f8ec03f */
[----:B------:R-:W-:Y:S02]  /*3090*/  ULDC UR5, c[0x0][0x29c] ;  /* 0x0000a70000057ab9 */ /* 0x000fe40000000800 */
[----:B------:R-:W-:-:S03]  /*30a0*/  UISETP.NE.AND UP0, UPT, UR5, URZ, UPT ;  /* 0x0000003f0500728c */ /* 0x000fc6000bf05270 */
[----:B------:R-:W-:Y:S01]  /*30b0*/  ULDC UR5, c[0x0][0x280] ;  /* 0x0000a00000057ab9 */ /* 0x000fe20000000800 */
[----:B------:R-:W1:Y:S02]  /*30c0*/  LDS.128 R12, [UR4+0x40] ;  /* 0x00004004ff0c7984 */ /* 0x000e640008000c00 */
[----:B------:R-:W-:Y:S02]  /*30d0*/  PLOP3.LUT P2, PT, PT, PT, UP0, 0x80, 0x0 ;  /* 0x000000000000781c */ /* 0x000fe40003f4f008 */
[----:B--2---:R-:W2:Y:S04]  /*30e0*/  LDS.128 R4, [UR4+0x50] ;  /* 0x00005004ff047984 */ /* 0x004ea80008000c00 */
[----:B------:R-:W3:Y:S04]  /*30f0*/  LDS.128 R20, [UR4+0x60] ;  /* 0x00006004ff147984 */ /* 0x000ee80008000c00 */
[----:B-1----:R-:W-:Y:S04]  /*3100*/  STL.64 [R1+0x250], R12 ;  /* 0x0002500c01007387 */ /* 0x002fe80000100a00 */
[----:B------:R-:W-:Y:S04]  /*3110*/  STL.64 [R1+0x258], R14 ;  /* 0x0002580e01007387 */ /* 0x000fe80000100a00 */
[----:B------:R-:W1:Y:S04]  /*3120*/  LDS.128 R12, [UR4+0x70] ;  /* 0x00007004ff0c7984 */ /* 0x000e680008000c00 */
[----:B--2---:R-:W-:Y:S04]  /*3130*/  STL.64 [R1+0x240], R4 ;  /* 0x0002400401007387 */ /* 0x004fe80000100a00 */
[----:B------:R-:W-:Y:S04]  /*3140*/  STL.64 [R1+0x248], R6 ;  /* 0x0002480601007387 */ /* 0x000fe80000100a00 */
[----:B------:R-:W2:Y:S04]  /*3150*/  LDS.128 R4, [UR4+0x80] ;  /* 0x00008004ff047984 */ /* 0x000ea80008000c00 */
[----:B---3--:R-:W-:Y:S04]  /*3160*/  STL.64 [R1+0x230], R20 ;  /* 0x0002301401007387 */ /* 0x008fe80000100a00 */
[----:B------:R-:W-:Y:S04]  /*3170*/  STL.64 [R1+0x238], R22 ;  /* 0x0002381601007387 */ /* 0x000fe80000100a00 */
        /* <DEDUP_REMOVED lines=81> */
[----:B-1----:R-:W-:Y:S04]  /*3690*/  STL.64 [R1+0x70], R12 ;  /* 0x0000700c01007387 */ /* 0x002fe80000100a00 */
[----:B------:R-:W-:Y:S04]  /*36a0*/  STL.64 [R1+0x78], R14 ;  /* 0x0000780e01007387 */ /* 0x000fe80000100a00 */
[----:B--2---:R-:W-:Y:S04]  /*36b0*/  STL.64 [R1+0x60], R4 ;  /* 0x0000600401007387 */ /* 0x004fe80000100a00 */
[----:B------:R1:W-:Y:S04]  /*36c0*/  STL.64 [R1+0x68], R6 ;  /* 0x0000680601007387 */ /* 0x0003e80000100a00 */
[----:B------:R2:W-:Y:S01]  /*36d0*/  STL [R1+0x264], R0 ;  /* 0x0002640001007387 */ /* 0x0005e20000100800 */
[----:B-1----:R-:W-:-:S05]  /*36e0*/  IMAD.IADD R6, R16, 0x1, R8 ;  /* 0x0000000110067824 */ /* 0x002fca00078e0208 */
[----:B------:R-:W-:Y:S01]  /*36f0*/  ISETP.GE.AND P0, PT, R6, R0, PT ;  /* 0x000000000600720c */ /* 0x000fe20003f06270 */
[----:B--2---:R-:W-:-:S12]  /*3700*/  @P2 BRA `(.L_x_618) ;  /* 0x0000000000b02947 */ /* 0x004fd80003800000 */
[----:B------:R-:W1:Y:S04]  /*3710*/  LDS.128 R16, [UR4+0x240] ;  /* 0x00024004ff107984 */ /* 0x000e680008000c00 */
[----:B------:R-:W2:Y:S04]  /*3720*/  LDS.128 R12, [UR4+0x250] ;  /* 0x00025004ff0c7984 */ /* 0x000ea80008000c00 */
[----:B0-----:R-:W0:Y:S04]  /*3730*/  LDS.128 R8, [UR4+0x260] ;  /* 0x00026004ff087984 */ /* 0x001e280008000c00 */
[----:B------:R-:W-:Y:S04]  /*3740*/  LDS.128 R248, [UR4+0x2a0] ;  /* 0x0002a004fff87984 */ /* 0x000fe80008000c00 */
[----:B------:R-:W-:Y:S04]  /*3750*/  LDS.128 R240, [UR4+0x2b0] ;  /* 0x0002b004fff07984 */ /* 0x000fe80008000c00 */
[----:B------:R-:W-:Y:S04]  /*3760*/  LDS.128 R236, [UR4+0x2c0] ;  /* 0x0002c004ffec7984 */ /* 0x000fe80008000c00 */
[----:B------:R-:W-:Y:S04]  /*3770*/  LDS.128 R232, [UR4+0x2d0] ;  /* 0x0002d004ffe87984 */ /* 0x000fe80008000c00 */
[----:B------:R-:W-:Y:S04]  /*3780*/  LDS.128 R20, [UR4+0x2f0] ;  /* 0x0002f004ff147984 */ /* 0x000fe80008000c00 */
[----:B------:R-:W-:Y:S04]  /*3790*/  LDS.128 R24, [UR4+0x300] ;  /* 0x00030004ff187984 */ /* 0x000fe80008000c00 */
[----:B------:R-:W-:Y:S04]  /*37a0*/  LDS.128 R28, [UR4+0x310] ;  /* 0x00031004ff1c7984 */ /* 0x000fe80008000c00 */
[----:B-1----:R-:W-:Y:S04]  /*37b0*/  STL.64 [R1+0x50], R16 ;  /* 0x0000501001007387 */ /* 0x002fe80000100a00 */
[----:B------:R-:W-:Y:S04]  /*37c0*/  STL.64 [R1+0x58], R18 ;  /* 0x0000581201007387 */ /* 0x000fe80000100a00 */
[----:B------:R-:W1:Y:S04]  /*37d0*/  LDS.128 R16, [UR4+0x270] ;  /* 0x00027004ff107984 */ /* 0x000e680008000c00 */
[----:B--2---:R-:W-:Y:S04]  /*37e0*/  STL.64 [R1+0x40], R12 ;  /* 0x0000400c01007387 */ /* 0x004fe80000100a00 */
[----:B------:R-:W-:Y:S04]  /*37f0*/  STL.64 [R1+0x48], R14 ;  /* 0x0000480e01007387 */ /* 0x000fe80000100a00 */
[----:B------:R-:W2:Y:S04]  /*3800*/  LDS.128 R12, [UR4+0x280] ;  /* 0x00028004ff0c7984 */ /* 0x000ea80008000c00 */
[----:B0-----:R-:W-:Y:S04]  /*3810*/  STL.64 [R1+0x30], R8 ;  /* 0x0000300801007387 */ /* 0x001fe80000100a00 */
[----:B------:R-:W-:Y:S04]  /*3820*/  STL.64 [R1+0x38], R10 ;  /* 0x0000380a01007387 */ /* 0x000fe80000100a00 */
[----:B------:R-:W0:Y:S04]  /*3830*/  LDS.128 R8, [UR4+0x290] ;  /* 0x00029004ff087984 */ /* 0x000e280008000c00 */
[----:B----4-:R-:W3:Y:S04]  /*3840*/  LDS.128 R32, [UR4+0x320] ;  /* 0x00032004ff207984 */ /* 0x010ee80008000c00 */
[----:B------:R-:W4:Y:S04]  /*3850*/  LDS.128 R36, [UR4+0x330] ;  /* 0x00033004ff247984 */ /* 0x000f280008000c00 */
[----:B------:R-:W0:Y:S04]  /*3860*/  LDS.128 R40, [UR4+0x340] ;  /* 0x00034004ff287984 */ /* 0x000e280008000c00 */
[----:B-1----:R1:W-:Y:S04]  /*3870*/  STL.64 [R1+0x20], R16 ;  /* 0x0000201001007387 */ /* 0x0023e80000100a00 */
        /* <DEDUP_REMOVED lines=10> */
[----:B------:R-:W1:Y:S04]  /*3920*/  LDS.128 R76, [UR4+0x3d0] ;  /* 0x0003d004ff4c7984 */ /* 0x000e680008000c00 */
[----:B------:R-:W1:Y:S04]  /*3930*/  LDS.128 R80, [UR4+0x3e0] ;  /* 0x0003e004ff507984 */ /* 0x000e680008000c00 */
[----:B------:R-:W1:Y:S04]  /*3940*/  LDS.128 R84, [UR4+0x3f0] ;  /* 0x0003f004ff547984 */ /* 0x000e680008000c00 */
[----:B------:R-:W1:Y:S04]  /*3950*/  LDS.128 R88, [UR4+0x400] ;  /* 0x00040004ff587984 */ /* 0x000e680008000c00 */
[----:B------:R-:W1:Y:S04]  /*3960*/  LDS.128 R92, [UR4+0x410] ;  /* 0x00041004ff5c7984 */ /* 0x000e680008000c00 */
[----:B------:R-:W1:Y:S04]  /*3970*/  LDS.128 R96, [UR4+0x420] ;  /* 0x00042004ff607984 */ /* 0x000e680008000c00 */
[----:B------:R-:W1:Y:S04]  /*3980*/  LDS.128 R100, [UR4+0x430] ;  /* 0x00043004ff647984 */ /* 0x000e680008000c00 */
[----:B--2---:R2:W-:Y:S04]  /*3990*/  STL.64 [R1+0x10], R12 ;  /* 0x0000100c01007387 */ /* 0x0045e80000100a00 */
[----:B------:R2:W-:Y:S04]  /*39a0*/  STL.64 [R1+0x18], R14 ;  /* 0x0000180e01007387 */ /* 0x0005e80000100a00 */
[----:B0-----:R2:W-:Y:S04]  /*39b0*/  STL.64 [R1], R8 ;  /* 0x0000000801007387 */ /* 0x0015e80000100a00 */
[----:B---34-:R2:W-:Y:S02]  /*39c0*/  STL.64 [R1+0x8], R10 ;  /* 0x0000080a01007387 */ /* 0x0185e40000100a00 */
.L_x_618:
[----:B------:R-:W-:Y:S01]  /*39d0*/  ULDC UR9, c[0x0][0x2a0] ;  /* 0x0000a80000097ab9 */ /* 0x000fe20000000800 */
[----:B------:R-:W-:Y:S01]  /*39e0*/  IMAD R3, R105, UR5, R106 ;  /* 0x0000000569037c24 */ /* 0x000fe2000f8e026a */
[----:B------:R-:W-:Y:S01]  /*39f0*/  ULDC.64 UR6, c[0x0][0x2b0] ;  /* 0x0000ac0000067ab9 */ /* 0x000fe20000000a00 */
[----:B------:R-:W-:Y:S01]  /*3a00*/  ULDC.64 UR10, c[0x0][0x2c8] ;  /* 0x0000b200000a7ab9 */ /* 0x000fe20000000a00 */
[----:B------:R-:W-:Y:S04]  /*3a10*/  BSSY B0, `(.L_x_619) ;  /* 0x00005fc000007945 */ /* 0x000fe80003800000 */
[----:B------:R-:W-:Y:S05]  /*3a20*/  @P0 BRA `(.L_x_620) ;  /* 0x0000005c00e80947 */ /* 0x000fea0003800000 */
[-C--:B------:R-:W-:Y:S01]  /*3a30*/  IABS R0, R247.reuse ;  /* 0x000000f700007213 */ /* 0x080fe20000000000 */
[----:B------:R-:W-:Y:S01]  /*3a40*/  IMAD R3, R3, 0xc0, RZ ;  /* 0x000000c003037824 */ /* 0x000fe200078e02ff */
[----:B------:R-:W-:Y:S02]  /*3a50*/  ULDC UR4, c[0x0][0x298] ;  /* 0x0000a60000047ab9 */ /* 0x000fe40000000800 */
[----:B------:R-:W-:Y:S01]  /*3a60*/  MOV R7, R0 ;  /* 0x0000000000077202 */ /* 0x000fe20000000f00 */
[----:B------:R-:W-:-:S03]  /*3a70*/  IMAD R3, R3, R247, RZ ;  /* 0x000000f703037224 */ /* 0x000fc600078e02ff */
[----:B------:R-:W3:Y:S08]  /*3a80*/  I2F.RP R4, R7 ;  /* 0x0000000700047306 */ /* 0x000ef00000209400 */
[----:B---3--:R-:W3:Y:S02]  /*3a90*/  MUFU.RCP R4, R4 ;  /* 0x0000000400047308 */ /* 0x008ee40000001000 */
[----:B---3--:R-:W-:-:S06]  /*3aa0*/  VIADD R4, R4, 0xffffffe ;  /* 0x0ffffffe04047836 */ /* 0x008fcc0000000000 */
[----:B------:R3:W5:Y:S02]  /*3ab0*/  F2I.FTZ.U32.TRUNC.NTZ R5, R4 ;  /* 0x0000000400057305 */ /* 0x000764000021f000 */
[----:B---3--:R-:W-:Y:S01]  /*3ac0*/  HFMA2.MMA R4, -RZ, RZ, 0, 0 ;  /* 0x00000000ff047435 */ /* 0x008fe200000001ff */
[----:B-----5:R-:W-:-:S05]  /*3ad0*/  IADD3 R0, RZ, -R5, RZ ;  /* 0x80000005ff007210 */ /* 0x020fca0007ffe0ff */
[----:B------:R-:W-:-:S04]  /*3ae0*/  IMAD R0, R0, R7, RZ ;  /* 0x0000000700007224 */ /* 0x000fc800078e02ff */
[----:B------:R-:W-:Y:S02]  /*3af0*/  IMAD.HI.U32 R0, R5, R0, R4 ;  /* 0x0000000005007227 */ /* 0x000fe400078e0004 */
[----:B------:R-:W3:Y:S02]  /*3b00*/  LDC R5, c[0x0][0x2c0] ;  /* 0x0000b000ff057b82 */ /* 0x000ee40000000800 */
[----:B------:R-:W-:Y:S01]  /*3b10*/  IMAD.MOV.U32 R4, RZ, RZ, R6 ;  /* 0x000000ffff047224 */ /* 0x000fe200078e0006 */
[----:B------:R5:W-:Y:S02]  /*3b20*/  STL [R1+0x268], R0 ;  /* 0x0002680001007387 */ /* 0x000be40000100800 */
[----:B-----5:R-:W-:Y:S02]  /*3b30*/  IMAD R0, R104, R247, RZ ;  /* 0x000000f768007224 */ /* 0x020fe400078e02ff */
[----:B------:R-:W-:-:S03]  /*3b40*/  IMAD R247, R247, 0xc0, RZ ;  /* 0x000000c0f7f77824 */ /* 0x000fc600078e02ff */
[----:B------:R-:W-:Y:S02]  /*3b50*/  SHF.R.S32.HI R6, RZ, 0x1f, R0 ;  /* 0x0000001fff067819 */ /* 0x000fe40000011400 */
[----:B---3--:R-:W-:Y:S02]  /*3b60*/  IADD3 R7, R5, UR4, RZ ;  /* 0x0000000405077c10 */ /* 0x008fe4000fffe0ff */
[----:B------:R-:W-:-:S07]  /*3b70*/  SHF.R.S32.HI R5, RZ, 0x1f, R3 ;  /* 0x0000001fff057819 */ /* 0x000fce0000011403 */
.L_x_687:
[----:B---3--:R-:W3:Y:S01]  /*3b80*/  S2R R6, SR_CTAID.Y ;  /* 0x0000000000067919 */ /* 0x008ee20000002600 */
[----:B------:R-:W3:Y:S01]  /*3b90*/  LDC R252, c[0x0][0x284] ;  /* 0x0000a100fffc7b82 */ /* 0x000ee20000000800 */
[----:B------:R-:W-:Y:S01]  /*3ba0*/  ISETP.NE.U32.AND P0, PT, RZ, UR6, PT ;  /* 0x00000006ff007c0c */ /* 0x000fe2000bf05070 */
[----:B--2---:R-:W2:Y:S03]  /*3bb0*/  LDL R9, [R1+0x268] ;  /* 0x0002680001097983 */ /* 0x004ea60000100800 */
[----:B------:R-:W-:-:S13]  /*3bc0*/  ISETP.NE.AND.EX P0, PT, RZ, UR7, PT, P0 ;  /* 0x00000007ff007c0c */ /* 0x000fda000bf05300 */
[----:B0-----:R-:W-:Y:S01]  /*3bd0*/  @P0 SHF.R.S32.HI R8, RZ, 0x1f, R4 ;  /* 0x0000001fff080819 */ /* 0x001fe20000011404 */
[----:B---3--:R-:W-:-:S05]  /*3be0*/  @P0 IMAD R6, R6, R252, RZ ;  /* 0x000000fc06060224 */ /* 0x008fca00078e02ff */
[--C-:B------:R-:W-:Y:S02]  /*3bf0*/  @P0 SHF.R.S32.HI R7, RZ, 0x1f, R6.reuse ;  /* 0x0000001fff070819 */ /* 0x100fe40000011406 */
[----:B------:R-:W-:-:S04]  /*3c00*/  @P0 IADD3 R6, P1, P3, R4, UR6, R6 ;  /* 0x0000000604060c10 */ /* 0x000fc8000fb3e006 */
[----:B------:R-:W-:-:S05]  /*3c10*/  @P0 IADD3.X R7, R8, UR7, R7, P1, P3 ;  /* 0x0000000708070c10 */ /* 0x000fca0008fe6407 */
[----:B------:R0:W3:Y:S01]  /*3c20*/  @P0 LDG.E.U8 R6, desc[UR36][R6.64] ;  /* 0x0000002406060981 */ /* 0x0000e2000c1e1100 */
[----:B------:R-:W-:Y:S01]  /*3c30*/  IABS R8, R252 ;  /* 0x000000fc00087213 */ /* 0x000fe20000000000 */
[----:B------:R-:W-:Y:S01]  /*3c40*/  BSSY B1, `(.L_x_621) ;  /* 0x000003d000017945 */ /* 0x000fe20003800000 */
[----:B------:R-:W-:Y:S01]  /*3c50*/  ISETP.GE.AND P3, PT, R4, RZ, PT ;  /* 0x000000ff0400720c */ /* 0x000fe20003f66270 */
[----:B-1----:R-:W1:Y:S01]  /*3c60*/  S2R R228, SR_CTAID.X ;  /* 0x0000000000e47919 */ /* 0x002e620000002500 */
[----:B------:R-:W-:Y:S02]  /*3c70*/  ISETP.NE.AND P4, PT, R252, RZ, PT ;  /* 0x000000fffc00720c */ /* 0x000fe40003f85270 */
[----:B0-----:R-:W-:Y:S02]  /*3c80*/  IABS R7, R4 ;  /* 0x0000000400077213 */ /* 0x001fe40000000000 */
[----:B---3--:R-:W-:-:S03]  /*3c90*/  ISETP.NE.AND P0, PT, R6, RZ, P0 ;  /* 0x000000ff0600720c */ /* 0x008fc60000705270 */
[----:B--2---:R-:W-:Y:S02]  /*3ca0*/  IMAD.HI.U32 R6, R9, R7, RZ ;  /* 0x0000000709067227 */ /* 0x004fe400078e00ff */
[----:B------:R-:W0:Y:S03]  /*3cb0*/  LDC R9, c[0x0][0x284] ;  /* 0x0000a100ff097b82 */ /* 0x000e260000000800 */
[----:B------:R-:W-:-:S05]  /*3cc0*/  IADD3 R6, -R6, RZ, RZ ;  /* 0x000000ff06067210 */ /* 0x000fca0007ffe1ff */
[----:B------:R-:W-:Y:S01]  /*3cd0*/  IMAD R6, R8, R6, R7 ;  /* 0x0000000608067224 */ /* 0x000fe200078e0207 */
[----:B------:R-:W-:Y:S02]  /*3ce0*/  IADD3 R7, R244, -0x1, RZ ;  /* 0xfffffffff4077810 */ /* 0x000fe40007ffe0ff */
[----:B0-----:R-:W-:-:S04]  /*3cf0*/  IABS R9, R9 ;  /* 0x0000000900097213 */ /* 0x001fc80000000000 */
[----:B------:R-:W-:-:S13]  /*3d00*/  ISETP.GT.U32.AND P1, PT, R9, R6, PT ;  /* 0x000000060900720c */ /* 0x000fda0003f24070 */
[----:B------:R-:W-:-:S05]  /*3d10*/  @!P1 IMAD.IADD R6, R6, 0x1, -R8 ;  /* 0x0000000106069824 */ /* 0x000fca00078e0a08 */
[----:B------:R-:W-:-:S13]  /*3d20*/  ISETP.GT.U32.AND P1, PT, R9, R6, PT ;  /* 0x000000060900720c */ /* 0x000fda0003f24070 */
[----:B------:R-:W-:Y:S02]  /*3d30*/  @!P1 IADD3 R6, R6, -R8, RZ ;  /* 0x8000000806069210 */ /* 0x000fe40007ffe0ff */
[----:B------:R-:W-:-:S03]  /*3d40*/  ISETP.GE.AND P1, PT, R4, R7, PT ;  /* 0x000000070400720c */ /* 0x000fc60003f26270 */
[----:B------:R-:W-:Y:S01]  /*3d50*/  @!P3 IMAD.MOV R6, RZ, RZ, -R6 ;  /* 0x000000ffff06b224 */ /* 0x000fe200078e0a06 */
[----:B------:R-:W-:-:S09]  /*3d60*/  @!P4 LOP3.LUT R6, RZ, R252, RZ, 0x33, !PT ;  /* 0x000000fcff06c212 */ /* 0x000fd200078e33ff */
[----:B-1---5:R-:W-:Y:S05]  /*3d70*/  @P1 BRA `(.L_x_622) ;  /* 0x0000000000a41947 */ /* 0x022fea0003800000 */
[----:B------:R-:W-:Y:S02]  /*3d80*/  SHF.L.U32 R7, R6, 0x3, RZ ;  /* 0x0000000306077819 */ /* 0x000fe400000006ff */
[----:B------:R-:W-:Y:S02]  /*3d90*/  CS2R R106, SRZ ;  /* 0x00000000006a7805 */ /* 0x000fe4000001ff00 */
[----:B------:R-:W-:Y:S02]  /*3da0*/  CS2R R104, SRZ ;  /* 0x0000000000687805 */ /* 0x000fe4000001ff00 */
[----:B------:R-:W-:-:S13]  /*3db0*/  ISETP.GE.AND P3, PT, R7, R247, PT ;  /* 0x000000f70700720c */ /* 0x000fda0003f66270 */
[----:B------:R-:W0:Y:S01]  /*3dc0*/  @!P3 LDC.64 R8, c[0x0][0x248] ;  /* 0x00009200ff08bb82 */ /* 0x000e220000000a00 */
[----:B------:R-:W-:-:S04]  /*3dd0*/  @!P3 IADD3 R10, P2, R3, R7, RZ ;  /* 0x00000007030ab210 */ /* 0x000fc80007f5e0ff */
[----:B------:R-:W-:Y:S02]  /*3de0*/  @!P3 LEA.HI.X.SX32 R11, R7, R5, 0x1, P2 ;  /* 0x00000005070bb211 */ /* 0x000fe400010f0eff */
[----:B0-----:R-:W-:-:S04]  /*3df0*/  @!P3 LEA R8, P4, R10, R8, 0x1 ;  /* 0x000000080a08b211 */ /* 0x001fc800078808ff */
[----:B------:R-:W-:-:S05]  /*3e00*/  @!P3 LEA.HI.X R9, R10, R9, R11, 0x1, P4 ;  /* 0x000000090a09b211 */ /* 0x000fca00020f0c0b */
[----:B------:R0:W5:Y:S01]  /*3e10*/  @!P3 LDG.E.128 R104, desc[UR36][R8.64] ;  /* 0x000000240868b981 */ /* 0x000162000c1e1d00 */
[----:B------:R-:W-:-:S06]  /*3e20*/  UISETP.NE.AND UP0, UPT, UR8, URZ, UPT ;  /* 0x0000003f0800728c */ /* 0x000fcc000bf05270 */
[----:B------:R-:W-:-:S13]  /*3e30*/  PLOP3.LUT P2, PT, PT, PT, UP0, 0x80, 0x0 ;  /* 0x000000000000781c */ /* 0x000fda0003f4f008 */
[----:B0-----:R-:W-:Y:S05]  /*3e40*/  @P2 BRA `(.L_x_622) ;  /* 0x0000000000702947 */ /* 0x001fea0003800000 */
[----:B------:R-:W-:Y:S01]  /*3e50*/  LOP3.LUT P5, RZ, R2, 0x8, RZ, 0xc0, !PT ;  /* 0x0000000802ff7812 */ /* 0x000fe200078ac0ff */
[----:B------:R-:W2:Y:S04]  /*3e60*/  LDL R231, [R1+0x54] ;  /* 0x0000540001e77983 */ /* 0x000ea80000100800 */
[----:B------:R-:W3:Y:S04]  /*3e70*/  LDL R247, [R1+0x50] ;  /* 0x0000500001f77983 */ /* 0x000ee80000100800 */
[----:B------:R-:W4:Y:S04]  /*3e80*/  LDL R229, [R1+0x58] ;  /* 0x0000580001e57983 */ /* 0x000f280000100800 */
[----:B------:R-:W0:Y:S01]  /*3e90*/  @P5 LDC R10, c[0x0][0x288] ;  /* 0x0000a200ff0a5b82 */ /* 0x000e220000000800 */
[----:B------:R-:W4:Y:S07]  /*3ea0*/  LDL R230, [R1+0x5c] ;  /* 0x00005c0001e67983 */ /* 0x000f2e0000100800 */
[----:B------:R-:W1:Y:S01]  /*3eb0*/  @P5 LDC.64 R8, c[0x0][0x2e0] ;  /* 0x0000b800ff085b82 */ /* 0x000e620000000a00 */
[----:B0-----:R-:W-:-:S04]  /*3ec0*/  @P5 IMAD R10, R246, R10, R228 ;  /* 0x0000000af60a5224 */ /* 0x001fc800078e02e4 */
[----:B------:R-:W-:-:S04]  /*3ed0*/  @P5 IMAD R10, R10, 0xc0, RZ ;  /* 0x000000c00a0a5824 */ /* 0x000fc800078e02ff */
[----:B-1----:R-:W-:-:S06]  /*3ee0*/  @P5 IMAD.WIDE R8, R10, 0x2, R8 ;  /* 0x000000020a085825 */ /* 0x002fcc00078e0208 */
[----:B------:R-:W4:Y:S01]  /*3ef0*/  @P5 LDG.E.128 R8, desc[UR36][R8.64] ;  /* 0x0000002408085981 */ /* 0x000f22000c1e1d00 */
[----:B--2--5:R-:W-:Y:S01]  /*3f00*/  HFMA2.MMA R105, R105, 1, 1, R231 ;  /* 0x3c003c0069697835 */ /* 0x024fe200000000e7 */
[----:B---3--:R-:W-:Y:S02]  /*3f10*/  HADD2 R104, R104, R247 ;  /* 0x000000f768687230 */ /* 0x008fe40000000000 */
[----:B------:R-:W0:Y:S01]  /*3f20*/  LDC R247, c[0x0][0x284] ;  /* 0x0000a100fff77b82 */ /* 0x000e220000000800 */
[----:B----4-:R-:W-:Y:S01]  /*3f30*/  HADD2 R106, R106, R229 ;  /* 0x000000e56a6a7230 */ /* 0x010fe20000000000 */
[----:B------:R-:W-:Y:S01]  /*3f40*/  SHF.R.S32.HI R229, RZ, 0x1f, R0 ;  /* 0x0000001fffe57819 */ /* 0x000fe20000011400 */
[----:B------:R-:W-:Y:S02]  /*3f50*/  HADD2 R107, R107, R230 ;  /* 0x000000e66b6b7230 */ /* 0x000fe40000000000 */
[----:B------:R-:W-:Y:S01]  /*3f60*/  @P5 HMUL2 R104, R104, R8 ;  /* 0x0000000868685232 */ /* 0x000fe20000000000 */
[----:B------:R-:W-:-:S02]  /*3f70*/  @P5 HFMA2.MMA R105, R105, R9, -RZ ;  /* 0x0000000969695235 */ /* 0x000fc400001000ff */
[----:B------:R-:W1:Y:S01]  /*3f80*/  @!P3 LDC.64 R8, c[0x0][0x248] ;  /* 0x00009200ff08bb82 */ /* 0x000e620000000a00 */
[----:B------:R-:W-:Y:S01]  /*3f90*/  @P5 HMUL2 R106, R106, R10 ;  /* 0x0000000a6a6a5232 */ /* 0x000fe20000000000 */
[----:B------:R-:W-:Y:S01]  /*3fa0*/  @!P3 IADD3 R10, P4, R0, R7, RZ ;  /* 0x00000007000ab210 */ /* 0x000fe20007f9e0ff */
[----:B------:R-:W-:-:S03]  /*3fb0*/  @P5 HFMA2.MMA R107, R107, R11, -RZ ;  /* 0x0000000b6b6b5235 */ /* 0x000fc600001000ff */
[----:B------:R-:W-:Y:S02]  /*3fc0*/  @!P3 LEA.HI.X.SX32 R7, R7, R229, 0x1, P4 ;  /* 0x000000e50707b211 */ /* 0x000fe400020f0eff */
[----:B-1----:R-:W-:-:S04]  /*3fd0*/  @!P3 LEA R8, P4, R10, R8, 0x1 ;  /* 0x000000080a08b211 */ /* 0x002fc800078808ff */
[----:B------:R-:W-:-:S05]  /*3fe0*/  @!P3 LEA.HI.X R9, R10, R9, R7, 0x1, P4 ;  /* 0x000000090a09b211 */ /* 0x000fca00020f0c07 */
[----:B------:R1:W-:Y:S01]  /*3ff0*/  @!P3 STG.E.128 desc[UR36][R8.64], R104 ;  /* 0x000000680800b986 */ /* 0x0003e2000c101d24 */
[----:B0-----:R-:W-:-:S07]  /*4000*/  IMAD R247, R247, 0xc0, RZ ;  /* 0x000000c0f7f77824 */ /* 0x001fce00078e02ff */
.L_x_622:
[----:B------:R-:W-:Y:S05]  /*4010*/  BSYNC B1 ;  /* 0x0000000000017941 */ /* 0x000fea0003800000 */
.L_x_621:
[----:B------:R-:W0:Y:S01]  /*4020*/  LDC R7, c[0x0][0x288] ;  /* 0x0000a200ff077b82 */ /* 0x000e220000000800 */
[----:B-1----:R-:W-:Y:S01]  /*4030*/  MOV R8, 0xc0 ;  /* 0x000000c000087802 */ /* 0x002fe20000000f00 */
[----:B------:R-:W-:Y:S01]  /*4040*/  BSSY B1, `(.L_x_623) ;  /* 0x000002b000017945 */ /* 0x000fe20003800000 */
[----:B0-----:R-:W-:-:S04]  /*4050*/  IMAD R7, R246, R7, R228 ;  /* 0x00000007f6077224 */ /* 0x001fc800078e02e4 */
[----:B------:R-:W-:Y:S02]  /*4060*/  IMAD R7, R7, R8, 0x8 ;  /* 0x0000000807077424 */ /* 0x000fe400078e0208 */
[----:B------:R-:W0:Y:S02]  /*4070*/  LDC.64 R8, c[0x0][0x2e0] ;  /* 0x0000b800ff087b82 */ /* 0x000e240000000a00 */
[----:B0-----:R-:W-:Y:S01]  /*4080*/  IMAD.WIDE R8, R7, 0x2, R8 ;  /* 0x0000000207087825 */ /* 0x001fe200078e0208 */
[----:B------:R-:W-:Y:S06]  /*4090*/  @P1 BRA `(.L_x_624) ;  /* 0x0000000000941947 */ /* 0x000fec0003800000 */
[----:B------:R-:W-:Y:S01]  /*40a0*/  IMAD.IADD R7, R6, 0x1, R252 ;  /* 0x0000000106077824 */ /* 0x000fe200078e02fc */
[----:B------:R-:W-:-:S04]  /*40b0*/  CS2R R110, SRZ ;  /* 0x00000000006e7805 */ /* 0x000fc8000001ff00 */
[----:B------:R-:W-:-:S04]  /*40c0*/  SHF.L.U32 R7, R7, 0x3, RZ ;  /* 0x0000000307077819 */ /* 0x000fc800000006ff */
[----:B------:R-:W-:-:S13]  /*40d0*/  ISETP.GE.AND P3, PT, R7, R247, PT ;  /* 0x000000f70700720c */ /* 0x000fda0003f66270 */
[----:B------:R-:W0:Y:S01]  /*40e0*/  @!P3 LDC.64 R10, c[0x0][0x248] ;  /* 0x00009200ff0abb82 */ /* 0x000e220000000a00 */
[----:B------:R-:W-:-:S04]  /*40f0*/  @!P3 IADD3 R108, P2, R3, R7, RZ ;  /* 0x00000007036cb210 */ /* 0x000fc80007f5e0ff */
[----:B------:R-:W-:Y:S02]  /*4100*/  @!P3 LEA.HI.X.SX32 R109, R7, R5, 0x1, P2 ;  /* 0x00000005076db211 */ /* 0x000fe400010f0eff */
[----:B0-----:R-:W-:-:S04]  /*4110*/  @!P3 LEA R10, P4, R108, R10, 0x1 ;  /* 0x0000000a6c0ab211 */ /* 0x001fc800078808ff */
[----:B------:R-:W-:Y:S02]  /*4120*/  @!P3 LEA.HI.X R11, R108, R11, R109, 0x1, P4 ;  /* 0x0000000b6c0bb211 */ /* 0x000fe400020f0c6d */
[----:B------:R-:W-:-:S06]  /*4130*/  CS2R R108, SRZ ;  /* 0x00000000006c7805 */ /* 0x000fcc000001ff00 */
[----:B------:R0:W5:Y:S01]  /*4140*/  @!P3 LDG.E.128 R108, desc[UR36][R10.64] ;  /* 0x000000240a6cb981 */ /* 0x000162000c1e1d00 */
[----:B------:R-:W-:-:S06]  /*4150*/  UISETP.NE.AND UP0, UPT, UR8, URZ, UPT ;  /* 0x0000003f0800728c */ /* 0x000fcc000bf05270 */
[----:B------:R-:W-:-:S13]  /*4160*/  PLOP3.LUT P2, PT, PT, PT, UP0, 0x80, 0x0 ;  /* 0x000000000000781c */ /* 0x000fda0003f4f008 */
[----:B0-----:R-:W-:Y:S05]  /*4170*/  @P2 BRA `(.L_x_624) ;  /* 0x00000000005c2947 */ /* 0x001fea0003800000 */
[----:B------:R-:W2:Y:S01]  /*4180*/  LDL R11, [R1+0x40] ;  /* 0x00004000010b7983 */ /* 0x000ea20000100800 */
[----:B------:R-:W-:-:S03]  /*4190*/  LOP3.LUT P5, RZ, R2, 0x8, RZ, 0xc0, !PT ;  /* 0x0000000802ff7812 */ /* 0x000fc600078ac0ff */
[----:B------:R-:W3:Y:S10]  /*41a0*/  LDL R247, [R1+0x44] ;  /* 0x0000440001f77983 */ /* 0x000ef40000100800 */
[----:B------:R-:W4:Y:S01]  /*41b0*/  @P5 LDG.E.128 R228, desc[UR36][R8.64] ;  /* 0x0000002408e45981 */ /* 0x000f22000c1e1d00 */
[----:B--2--5:R-:W-:-:S02]  /*41c0*/  HADD2 R108, R108, R11 ;  /* 0x0000000b6c6c7230 */ /* 0x024fc40000000000 */
[----:B------:R-:W0:Y:S01]  /*41d0*/  @!P3 LDC.64 R10, c[0x0][0x248] ;  /* 0x00009200ff0abb82 */ /* 0x000e220000000a00 */
[----:B---3--:R-:W-:Y:S01]  /*41e0*/  HFMA2.MMA R109, R109, 1, 1, R247 ;  /* 0x3c003c006d6d7835 */ /* 0x008fe200000000f7 */
[----:B------:R-:W-:Y:S01]  /*41f0*/  SHF.R.S32.HI R247, RZ, 0x1f, R0 ;  /* 0x0000001ffff77819 */ /* 0x000fe20000011400 */
[----:B----4-:R-:W-:Y:S01]  /*4200*/  @P5 HMUL2 R108, R108, R228 ;  /* 0x000000e46c6c5232 */ /* 0x010fe20000000000 */
[----:B------:R-:W-:-:S07]  /*4210*/  @!P3 IADD3 R228, P4, R0, R7, RZ ;  /* 0x0000000700e4b210 */ /* 0x000fce0007f9e0ff */
[----:B------:R-:W-:Y:S02]  /*4220*/  @P5 HMUL2 R109, R109, R229 ;  /* 0x000000e56d6d5232 */ /* 0x000fe40000000000 */
[----:B------:R-:W2:Y:S01]  /*4230*/  LDL R229, [R1+0x4c] ;  /* 0x00004c0001e57983 */ /* 0x000ea20000100800 */
[----:B------:R-:W-:Y:S02]  /*4240*/  @!P3 LEA.HI.X.SX32 R7, R7, R247, 0x1, P4 ;  /* 0x000000f70707b211 */ /* 0x000fe400020f0eff */
[----:B------:R-:W1:Y:S01]  /*4250*/  LDC R247, c[0x0][0x284] ;  /* 0x0000a100fff77b82 */ /* 0x000e620000000800 */
[----:B0-----:R-:W-:-:S04]  /*4260*/  @!P3 LEA R10, P4, R228, R10, 0x1 ;  /* 0x0000000ae40ab211 */ /* 0x001fc800078808ff */
[----:B------:R-:W-:Y:S02]  /*4270*/  @!P3 LEA.HI.X R11, R228, R11, R7, 0x1, P4 ;  /* 0x0000000be40bb211 */ /* 0x000fe400020f0c07 */
[----:B------:R-:W3:Y:S01]  /*4280*/  LDL R7, [R1+0x48] ;  /* 0x0000480001077983 */ /* 0x000ee20000100800 */
[----:B-1----:R-:W-:Y:S01]  /*4290*/  IMAD R247, R247, 0xc0, RZ ;  /* 0x000000c0f7f77824 */ /* 0x002fe200078e02ff */
[----:B--2---:R-:W-:-:S08]  /*42a0*/  HFMA2.MMA R111, R111, 1, 1, R229 ;  /* 0x3c003c006f6f7835 */ /* 0x004fd000000000e5 */
[----:B------:R-:W-:Y:S01]  /*42b0*/  @P5 HFMA2.MMA R111, R111, R231, -RZ ;  /* 0x000000e76f6f5235 */ /* 0x000fe200001000ff */
[----:B---3--:R-:W-:-:S04]  /*42c0*/  HADD2 R110, R110, R7 ;  /* 0x000000076e6e7230 */ /* 0x008fc80000000000 */
[----:B------:R-:W-:-:S05]  /*42d0*/  @P5 HMUL2 R110, R110, R230 ;  /* 0x000000e66e6e5232 */ /* 0x000fca0000000000 */
[----:B------:R0:W-:Y:S02]  /*42e0*/  @!P3 STG.E.128 desc[UR36][R10.64], R108 ;  /* 0x0000006c0a00b986 */ /* 0x0001e4000c101d24 */
.L_x_624:
[----:B------:R-:W-:Y:S05]  /*42f0*/  BSYNC B1 ;  /* 0x0000000000017941 */ /* 0x000fea0003800000 */
.L_x_623:
[----:B------:R-:W-:Y:S04]  /*4300*/  BSSY B1, `(.L_x_625) ;  /* 0x0000027000017945 */ /* 0x000fe80003800000 */
[----:B------:R-:W-:Y:S05]  /*4310*/  @P1 BRA `(.L_x_626) ;  /* 0x0000000000941947 */ /* 0x000fea0003800000 */
[----:B------:R-:W-:Y:S02]  /*4320*/  LEA R7, R252, R6, 0x1 ;  /* 0x00000006fc077211 */ /* 0x000fe400078e08ff */
[----:B------:R-:W-:-:S03]  /*4330*/  CS2R R14, SRZ ;  /* 0x00000000000e7805 */ /* 0x000fc6000001ff00 */
[----:B------:R-:W-:-:S05]  /*4340*/  IMAD.SHL.U32 R7, R7, 0x8, RZ ;  /* 0x0000000807077824 */ /* 0x000fca00078e00ff */
[----:B------:R-:W-:-:S13]  /*4350*/  ISETP.GE.AND P3, PT, R7, R247, PT ;  /* 0x000000f70700720c */ /* 0x000fda0003f66270 */
[----:B0-----:R-:W0:Y:S01]  /*4360*/  @!P3 LDC.64 R10, c[0x0][0x248] ;  /* 0x00009200ff0abb82 */ /* 0x001e220000000a00 */
        /* <DEDUP_REMOVED lines=8> */
[----:B-1----:R-:W-:Y:S05]  /*43f0*/  @P2 BRA `(.L_x_626) ;  /* 0x00000000005c2947 */ /* 0x002fea0003800000 */
        /* <DEDUP_REMOVED lines=23> */
.L_x_626:
[----:B------:R-:W-:Y:S05]  /*4570*/  BSYNC B1 ;  /* 0x0000000000017941 */ /* 0x000fea0003800000 */
.L_x_625:
[----:B------:R-:W-:Y:S04]  /*4580*/  BSSY B1, `(.L_x_627) ;  /* 0x0000027000017945 */ /* 0x000fe80003800000 */
[----:B------:R-:W-:Y:S05]  /*4590*/  @P1 BRA `(.L_x_628) ;  /* 0x0000000000941947 */ /* 0x000fea0003800000 */
[----:B------:R-:W-:Y:S01]  /*45a0*/  IMAD R7, R252, 0x3, R6 ;  /* 0x00000003fc077824 */ /* 0x000fe200078e0206 */
[----:B------:R-:W-:-:S04]  /*45b0*/  CS2R R114, SRZ ;  /* 0x0000000000727805 */ /* 0x000fc8000001ff00 */
[----:B------:R-:W-:-:S04]  /*45c0*/  SHF.L.U32 R7, R7, 0x3, RZ ;  /* 0x0000000307077819 */ /* 0x000fc800000006ff */
[----:B------:R-:W-:-:S13]  /*45d0*/  ISETP.GE.AND P3, PT, R7, R247, PT ;  /* 0x000000f70700720c */ /* 0x000fda0003f66270 */
[----:B01----:R-:W0:Y:S01]  /*45e0*/  @!P3 LDC.64 R10, c[0x0][0x248] ;  /* 0x00009200ff0abb82 */ /* 0x003e220000000a00 */
        /* <DEDUP_REMOVED lines=8> */
[----:B--2---:R-:W-:Y:S05]  /*4670*/  @P2 BRA `(.L_x_628) ;  /* 0x00000000005c2947 */ /* 0x004fea0003800000 */
        /* <DEDUP_REMOVED lines=23> */
.L_x_628:
[----:B------:R-:W-:Y:S05]  /*47f0*/  BSYNC B1 ;  /* 0x0000000000017941 */ /* 0x000fea0003800000 */
.L_x_627:
[----:B------:R-:W-:Y:S04]  /*4800*/  BSSY B1, `(.L_x_629) ;  /* 0x0000027000017945 */ /* 0x000fe80003800000 */
[----:B------:R-:W-:Y:S05]  /*4810*/  @P1 BRA `(.L_x_630) ;  /* 0x0000000000941947 */ /* 0x000fea0003800000 */
[----:B------:R-:W-:Y:S02]  /*4820*/  LEA R7, R252, R6, 0x2 ;  /* 0x00000006fc077211 */ /* 0x000fe400078e10ff */
[----:B------:R-:W-:-:S03]  /*4830*/  CS2R R118, SRZ ;  /* 0x0000000000767805 */ /* 0x000fc6000001ff00 */
[----:B------:R-:W-:-:S05]  /*4840*/  IMAD.SHL.U32 R7, R7, 0x8, RZ ;  /* 0x0000000807077824 */ /* 0x000fca00078e00ff */
[----:B------:R-:W-:-:S13]  /*4850*/  ISETP.GE.AND P3, PT, R7, R247, PT ;  /* 0x000000f70700720c */ /* 0x000fda0003f66270 */
[----:B012---:R-:W0:Y:S01]  /*4860*/  @!P3 LDC.64 R10, c[0x0][0x248] ;  /* 0x00009200ff0abb82 */ /* 0x007e220000000a00 */
        /* <DEDUP_REMOVED lines=8> */
[----:B---3--:R-:W-:Y:S05]  /*48f0*/  @P2 BRA `(.L_x_630) ;  /* 0x00000000005c2947 */ /* 0x008fea0003800000 */
        /* <DEDUP_REMOVED lines=23> */
.L_x_630:
[----:B------:R-:W-:Y:S05]  /*4a70*/  BSYNC B1 ;  /* 0x0000000000017941 */ /* 0x000fea0003800000 */
.L_x_629:
[----:B------:R-:W-:Y:S04]  /*4a80*/  BSSY B1, `(.L_x_631) ;  /* 0x0000027000017945 */ /* 0x000fe80003800000 */
[----:B------:R-:W-:Y:S05]  /*4a90*/  @P1 BRA `(.L_x_632) ;  /* 0x0000000000941947 */ /* 0x000fea0003800000 */
[----:B------:R-:W-:Y:S01]  /*4aa0*/  IMAD R7, R252, 0x5, R6 ;  /* 0x00000005fc077824 */ /* 0x000fe200078e0206 */
[----:B------:R-:W-:-:S04]  /*4ab0*/  CS2R R122, SRZ ;  /* 0x00000000007a7805 */ /* 0x000fc8000001ff00 */
[----:B------:R-:W-:-:S04]  /*4ac0*/  SHF.L.U32 R7, R7, 0x3, RZ ;  /* 0x0000000307077819 */ /* 0x000fc800000006ff */
[----:B------:R-:W-:-:S13]  /*4ad0*/  ISETP.GE.AND P3, PT, R7, R247, PT ;  /* 0x000000f70700720c */ /* 0x000fda0003f66270 */
[----:B0123--:R-:W0:Y:S01]  /*4ae0*/  @!P3 LDC.64 R10, c[0x0][0x248] ;  /* 0x00009200ff0abb82 */ /* 0x00fe220000000a00 */
        /* <DEDUP_REMOVED lines=9> */
[----:B------:R-:W2:Y:S01]  /*4b80*/  LDL R11, [R1] ;  /* 0x00000000010b7983 */ /* 0x000ea20000100800 */
        /* <DEDUP_REMOVED lines=22> */
.L_x_632:
[----:B------:R-:W-:Y:S05]  /*4cf0*/  BSYNC B1 ;  /* 0x0000000000017941 */ /* 0x000fea0003800000 */
.L_x_631:
        /* <DEDUP_REMOVED lines=33> */
.L_x_634:
[----:B------:R-:W-:Y:S05]  /*4f10*/  BSYNC B1 ;  /* 0x0000000000017941 */ /* 0x000fea0003800000 */
.L_x_633:
[----:B------:R-:W-:Y:S04]  /*4f20*/  BSSY B1, `(.L_x_635) ;  /* 0x0000021000017945 */ /* 0x000fe80003800000 */
[----:B------:R-:W-:Y:S05]  /*4f30*/  @P1 BRA `(.L_x_636) ;  /* 0x00000000007c1947 */ /* 0x000fea0003800000 */
[----:B------:R-:W-:Y:S01]  /*4f40*/  IMAD R7, R252, 0x7, R6 ;  /* 0x00000007fc077824 */ /* 0x000fe200078e0206 */
[----:B------:R-:W-:-:S03]  /*4f50*/  CS2R R130, SRZ ;  /* 0x0000000000827805 */ /* 0x000fc6000001ff00 */
[----:B------:R-:W-:-:S05]  /*4f60*/  IMAD.SHL.U32 R7, R7, 0x8, RZ ;  /* 0x0000000807077824 */ /* 0x000fca00078e00ff */
        /* <DEDUP_REMOVED lines=28> */
.L_x_636:
[----:B------:R-:W-:Y:S05]  /*5130*/  BSYNC B1 ;  /* 0x0000000000017941 */ /* 0x000fea0003800000 */
.L_x_635:
[----:B------:R-:W-:Y:S04]  /*5140*/  BSSY B1, `(.L_x_637) ;  /* 0x0000021000017945 */ /* 0x000fe80003800000 */
[----:B------:R-:W-:Y:S05]  /*5150*/  @P1 BRA `(.L_x_638) ;  /* 0x00000000007c1947 */ /* 0x000fea0003800000 */
[----:B------:R-:W-:Y:S02]  /*5160*/  LEA R7, R252, R6, 0x3 ;  /* 0x00000006fc077211 */ /* 0x000fe400078e18ff */
[----:B------:R-:W-:Y:S02]  /*5170*/  CS2R R134, SRZ ;  /* 0x0000000000867805 */ /* 0x000fe4000001ff00 */
        /* <DEDUP_REMOVED lines=29> */
.L_x_638:
[----:B------:R-:W-:Y:S05]  /*5350*/  BSYNC B1 ;  /* 0x0000000000017941 */ /* 0x000fea0003800000 */
.L_x_637:
        /* <DEDUP_REMOVED lines=33> */
.L_x_640:
[----:B------:R-:W-:Y:S05]  /*5570*/  BSYNC B1 ;  /* 0x0000000000017941 */ /* 0x000fea0003800000 */
.L_x_639:
        /* <DEDUP_REMOVED lines=33> */
.L_x_642:
[----:B------:R-:W-:Y:S05]  /*5790*/  BSYNC B1 ;  /* 0x0000000000017941 */ /* 0x000fea0003800000 */
.L_x_641:
        /* <DEDUP_REMOVED lines=33> */
.L_x_644:
[----:B------:R-:W-:Y:S05]  /*59b0*/  BSYNC B1 ;  /* 0x0000000000017941 */ /* 0x000fea0003800000 */
.L_x_643:
        /* <DEDUP_REMOVED lines=33> */
.L_x_646:
[----:B------:R-:W-:Y:S05]  /*5bd0*/  BSYNC B1 ;  /* 0x0000000000017941 */ /* 0x000fea0003800000 */
.L_x_645:
        /* <DEDUP_REMOVED lines=33> */
.L_x_648:
[----:B------:R-:W-:Y:S05]  /*5df0*/  BSYNC B1 ;  /* 0x0000000000017941 */ /* 0x000fea0003800000 */
.L_x_647:
        /* <DEDUP_REMOVED lines=33> */
.L_x_650:
[----:B------:R-:W-:Y:S05]  /*6010*/  BSYNC B1 ;  /* 0x0000000000017941 */ /* 0x000fea0003800000 */
.L_x_649:
        /* <DEDUP_REMOVED lines=33> */
.L_x_652:
[----:B------:R-:W-:Y:S05]  /*6230*/  BSYNC B1 ;  /* 0x0000000000017941 */ /* 0x000fea0003800000 */
.L_x_651:
        /* <DEDUP_REMOVED lines=33> */
.L_x_654:
[----:B------:R-:W-:Y:S05]  /*6450*/  BSYNC B1 ;  /* 0x0000000000017941 */ /* 0x000fea0003800000 */
.L_x_653:
        /* <DEDUP_REMOVED lines=33> */
.L_x_656:
[----:B------:R-:W-:Y:S05]  /*6670*/  BSYNC B1 ;  /* 0x0000000000017941 */ /* 0x000fea0003800000 */
.L_x_655:
        /* <DEDUP_REMOVED lines=33> */
.L_x_658:
[----:B------:R-:W-:Y:S05]  /*6890*/  BSYNC B1 ;  /* 0x0000000000017941 */ /* 0x000fea0003800000 */
.L_x_657:
        /* <DEDUP_REMOVED lines=33> */
.L_x_660:
[----:B------:R-:W-:Y:S05]  /*6ab0*/  BSYNC B1 ;  /* 0x0000000000017941 */ /* 0x000fea0003800000 */
.L_x_659:
        /* <DEDUP_REMOVED lines=33> */
.L_x_662:
[----:B------:R-:W-:Y:S05]  /*6cd0*/  BSYNC B1 ;  /* 0x0000000000017941 */ /* 0x000fea0003800000 */
.L_x_661:
        /* <DEDUP_REMOVED lines=33> */
.L_x_664:
[----:B------:R-:W-:Y:S05]  /*6ef0*/  BSYNC B1 ;  /* 0x0000000000017941 */ /* 0x000fea0003800000 */
.L_x_663:
        /* <DEDUP_REMOVED lines=33> */
.L_x_666:
[----:B------:R-:W-:Y:S05]  /*7110*/  BSYNC B1 ;  /* 0x0000000000017941 */ /* 0x000fea0003800000 */
.L_x_665:
        /* <DEDUP_REMOVED lines=33> */
.L_x_668:
[----:B------:R-:W-:Y:S05]  /*7330*/  BSYNC B1 ;  /* 0x0000000000017941 */ /* 0x000fea0003800000 */
.L_x_667:
        /* <DEDUP_REMOVED lines=33> */
.L_x_670:
[----:B------:R-:W-:Y:S05]  /*7550*/  BSYNC B1 ;  /* 0x0000000000017941 */ /* 0x000fea0003800000 */
.L_x_669:
        /* <DEDUP_REMOVED lines=33> */
.L_x_672:
[----:B------:R-:W-:Y:S05]  /*7770*/  BSYNC B1 ;  /* 0x0000000000017941 */ /* 0x000fea0003800000 */
.L_x_671:
        /* <DEDUP_REMOVED lines=33> */
.L_x_674:
[----:B------:R-:W-:Y:S05]  /*7990*/  BSYNC B1 ;  /* 0x0000000000017941 */ /* 0x000fea0003800000 */
.L_x_673:
        /* <DEDUP_REMOVED lines=33> */
.L_x_676:
[----:B------:R-:W-:Y:S05]  /*7bb0*/  BSYNC B1 ;  /* 0x0000000000017941 */ /* 0x000fea0003800000 */
.L_x_675:
        /* <DEDUP_REMOVED lines=33> */
.L_x_678:
[----:B------:R-:W-:Y:S05]  /*7dd0*/  BSYNC B1 ;  /* 0x0000000000017941 */ /* 0x000fea0003800000 */
.L_x_677:
        /* <DEDUP_REMOVED lines=33> */
.L_x_680:
[----:B------:R-:W-:Y:S05]  /*7ff0*/  BSYNC B1 ;  /* 0x0000000000017941 */ /* 0x000fea0003800000 */
.L_x_679:
        /* <DEDUP_REMOVED lines=33> */
.L_x_682:
[----:B------:R-:W-:Y:S05]  /*8210*/  BSYNC B1 ;  /* 0x0000000000017941 */ /* 0x000fea0003800000 */
.L_x_681:
[----:B------:R-:W-:Y:S01]  /*8220*/  BSSY B1, `(.L_x_683) ;  /* 0x0000021000017945 */ /* 0x000fe20003800000 */
[----:B------:R-:W-:-:S03]  /*8230*/  IMAD R6, R252, 0x1f, R6 ;  /* 0x0000001ffc067824 */ /* 0x000fc600078e0206 */
[----:B------:R-:W-:Y:S05]  /*8240*/  @P1 BRA `(.L_x_684) ;  /* 0x0000000000781947 */ /* 0x000fea0003800000 */
[----:B------:R-:W-:Y:S02]  /*8250*/  SHF.L.U32 R6, R6, 0x3, RZ ;  /* 0x0000000306067819 */ /* 0x000fe400000006ff */
[----:B------:R-:W-:Y:S02]  /*8260*/  CS2R R226, SRZ ;  /* 0x0000000000e27805 */ /* 0x000fe4000001ff00 */
        /* <DEDUP_REMOVED lines=11> */
[----:B------:R-:W-:-:S13]  /*8320*/  LOP3.LUT P5, RZ, R2, 0x8, RZ, 0xc0, !PT ;  /* 0x0000000802ff7812 */ /* 0x000fda00078ac0ff */
[----:B------:R-:W2:Y:S01]  /*8330*/  @P5 LDG.E.128 R8, desc[UR36][R8.64+0x1e0] ;  /* 0x0001e02408085981 */ /* 0x000ea2000c1e1d00 */
[----:B-----5:R-:W-:Y:S01]  /*8340*/  HFMA2.MMA R225, R225, 1, 1, R101 ;  /* 0x3c003c00e1e17835 */ /* 0x020fe20000000065 */
[----:B------:R-:W-:Y:S01]  /*8350*/  HADD2 R224, R224, R100 ;  /* 0x00000064e0e07230 */ /* 0x000fe20000000000 */
[----:B------:R-:W-:Y:S01]  /*8360*/  SHF.R.S32.HI R228, RZ, 0x1f, R0 ;  /* 0x0000001fffe47819 */ /* 0x000fe20000011400 */
[----:B------:R-:W-:Y:S01]  /*8370*/  HADD2 R226, R226, R102 ;  /* 0x00000066e2e27230 */ /* 0x000fe20000000000 */
[----:B------:R-:W-:Y:S01]  /*8380*/  @!P3 IADD3 R7, P4, R0, R6, RZ ;  /* 0x000000060007b210 */ /* 0x000fe20007f9e0ff */
[----:B------:R-:W-:Y:S02]  /*8390*/  HADD2 R227, R227, R103 ;  /* 0x00000067e3e37230 */ /* 0x000fe40000000000 */
[----:B--2---:R-:W-:Y:S01]  /*83a0*/  @P5 HMUL2 R224, R224, R8 ;  /* 0x00000008e0e05232 */ /* 0x004fe20000000000 */
[----:B------:R-:W-:Y:S01]  /*83b0*/  @P5 HFMA2.MMA R225, R225, R9, -RZ ;  /* 0x00000009e1e15235 */ /* 0x000fe200001000ff */
[----:B------:R-:W-:Y:S01]  /*83c0*/  @P5 HMUL2 R226, R226, R10 ;  /* 0x0000000ae2e25232 */ /* 0x000fe20000000000 */
[----:B------:R-:W0:Y:S01]  /*83d0*/  @!P3 LDC.64 R8, c[0x0][0x248] ;  /* 0x00009200ff08bb82 */ /* 0x000e220000000a00 */
[----:B------:R-:W-:Y:S01]  /*83e0*/  @!P3 LEA.HI.X.SX32 R10, R6, R228, 0x1, P4 ;  /* 0x000000e4060ab211 */ /* 0x000fe200020f0eff */
[----:B------:R-:W-:Y:S01]  /*83f0*/  @P5 HFMA2.MMA R227, R227, R11, -RZ ;  /* 0x0000000be3e35235 */ /* 0x000fe200001000ff */
[----:B0-----:R-:W-:-:S04]  /*8400*/  @!P3 LEA R6, P4, R7, R8, 0x1 ;  /* 0x000000080706b211 */ /* 0x001fc800078808ff */
[----:B------:R-:W-:-:S05]  /*8410*/  @!P3 LEA.HI.X R7, R7, R9, R10, 0x1, P4 ;  /* 0x000000090707b211 */ /* 0x000fca00020f0c0a */
[----:B------:R0:W-:Y:S04]  /*8420*/  @!P3 STG.E.128 desc[UR36][R6.64], R224 ;  /* 0x000000e00600b986 */ /* 0x0001e8000c101d24 */
.L_x_684:
[----:B------:R-:W-:Y:S05]  /*8430*/  BSYNC B1 ;  /* 0x0000000000017941 */ /* 0x000fea0003800000 */
.L_x_683:
[----:B------:R-:W-:Y:S04]  /*8440*/  BSSY B1, `(.L_x_685) ;  /* 0x0000154000017945 */ /* 0x000fe80003800000 */
[----:B------:R-:W-:Y:S05]  /*8450*/  @P1 BRA `(.L_x_686) ;  /* 0x0000001400481947 */ /* 0x000fea0003800000 */
[----:B------:R-:W4:Y:S04]  /*8460*/  LDL R247, [R1+0x1e4] ;  /* 0x0001e40001f77983 */ /* 0x000f280000100800 */
[----:B------:R-:W4:Y:S04]  /*8470*/  LDL R252, [R1+0x1d0] ;  /* 0x0001d00001fc7983 */ /* 0x000f280000100800 */
[----:B------:R-:W4:Y:S04]  /*8480*/  LDL R231, [R1+0x1d4] ;  /* 0x0001d40001e77983 */ /* 0x000f280000100800 */
[----:B------:R-:W4:Y:S04]  /*8490*/  LDL R230, [R1+0x1c0] ;  /* 0x0001c00001e67983 */ /* 0x000f280000100800 */
[----:B------:R-:W4:Y:S04]  /*84a0*/  LDL R229, [R1+0x1c4] ;  /* 0x0001c40001e57983 */ /* 0x000f280000100800 */
[----:B------:R-:W4:Y:S04]  /*84b0*/  LDL R228, [R1+0x1b0] ;  /* 0x0001b00001e47983 */ /* 0x000f280000100800 */
[----:B0123--:R-:W2:Y:S04]  /*84c0*/  LDL R11, [R1+0x1b4] ;  /* 0x0001b400010b7983 */ /* 0x00fea80000100800 */
[----:B------:R-:W3:Y:S04]  /*84d0*/  LDL R10, [R1+0x1a0] ;  /* 0x0001a000010a7983 */ /* 0x000ee80000100800 */
        /* <DEDUP_REMOVED lines=42> */
[----:B------:R-:W4:Y:S01]  /*8780*/  LDL R17, [R1+0xe4] ;  /* 0x0000e40001117983 */ /* 0x000f220000100800 */
[----:B--2---:R-:W-:-:S06]  /*8790*/  HMUL2 R7, R16, R104 ;  /* 0x0000006810077232 */ /* 0x004fcc0000000000 */
[----:B------:R-:W-:Y:S01]  /*87a0*/  HFMA2 R6, R19, R109, R6 ;  /* 0x0000006d13067231 */ /* 0x000fe20000000006 */
[----:B------:R-:W2:Y:S01]  /*87b0*/  LDL R16, [R1+0xd0] ;  /* 0x0000d00001107983 */ /* 0x000ea20000100800 */
[----:B---3--:R-:W-:-:S03]  /*87c0*/  HFMA2.MMA R7, R18, R108, R7 ;  /* 0x0000006c12077235 */ /* 0x008fc60000000007 */
[----:B------:R-:W3:Y:S01]  /*87d0*/  LDL R19, [R1+0x184] ;  /* 0x0001840001137983 */ /* 0x000ee20000100800 */
[----:B------:R-:W-:-:S03]  /*87e0*/  HFMA2 R6, R21, R13, R6 ;  /* 0x0000000d15067231 */ /* 0x000fc60000000006 */
[----:B------:R-:W4:Y:S01]  /*87f0*/  LDL R18, [R1+0xe0] ;  /* 0x0000e00001127983 */ /* 0x000f220000100800 */
[----:B------:R-:W-:-:S03]  /*8800*/  HFMA2.MMA R7, R20, R12, R7 ;  /* 0x0000000c14077235 */ /* 0x000fc60000000007 */
[----:B------:R-:W2:Y:S04]  /*8810*/  LDL R21, [R1+0x104] ;  /* 0x0001040001157983 */ /* 0x000ea80000100800 */
[----:B------:R-:W3:Y:S01]  /*8820*/  LDL R20, [R1+0x180] ;  /* 0x0001800001147983 */ /* 0x000ee20000100800 */
[----:B------:R-:W-:Y:S01]  /*8830*/  HFMA2.MMA R7, R22, R112, R7 ;  /* 0x0000007016077235 */ /* 0x000fe20000000007 */
[----:B------:R-:W-:Y:S02]  /*8840*/  HFMA2 R6, R23, R113, R6 ;  /* 0x0000007117067231 */ /* 0x000fe40000000006 */
[----:B------:R-:W4:Y:S05]  /*8850*/  LDL R22, [R1+0x100] ;  /* 0x0001000001167983 */ /* 0x000f2a0000100800 */
[----:B------:R-:W-:Y:S01]  /*8860*/  HFMA2.MMA R7, R24, R116, R7 ;  /* 0x0000007418077235 */ /* 0x000fe20000000007 */
[----:B------:R-:W-:Y:S01]  /*8870*/  HFMA2 R6, R25, R117, R6 ;  /* 0x0000007519067231 */ /* 0x000fe20000000006 */
[----:B------:R-:W2:Y:S04]  /*8880*/  LDL R24, [R1+0x140] ;  /* 0x0001400001187983 */ /* 0x000ea80000100800 */
[----:B------:R-:W4:Y:S02]  /*8890*/  LDL R23, [R1+0x144] ;  /* 0x0001440001177983 */ /* 0x000f240000100800 */
[----:B------:R-:W-:-:S02]  /*88a0*/  HFMA2.MMA R7, R26, R120, R7 ;  /* 0x000000781a077235 */ /* 0x000fc40000000007 */
[----:B------:R-:W2:Y:S04]  /*88b0*/  LDL R26, [R1+0x150] ;  /* 0x00015000011a7983 */ /* 0x000ea80000100800 */
[----:B------:R-:W4:Y:S02]  /*88c0*/  LDL R25, [R1+0x154] ;  /* 0x0001540001197983 */ /* 0x000f240000100800 */
[----:B------:R-:W-:Y:S02]  /*88d0*/  HFMA2.MMA R7, R28, R124, R7 ;  /* 0x0000007c1c077235 */ /* 0x000fe40000000007 */
[----:B------:R-:W2:Y:S06]  /*88e0*/  LDL R28, [R1+0x160] ;  /* 0x00016000011c7983 */ /* 0x000eac0000100800 */
[----:B------:R-:W-:-:S02]  /*88f0*/  HFMA2.MMA R7, R30, R128, R7 ;  /* 0x000000801e077235 */ /* 0x000fc40000000007 */
[----:B------:R-:W4:Y:S01]  /*8900*/  LDL R30, [R1+0x170] ;  /* 0x00017000011e7983 */ /* 0x000f220000100800 */
[----:B------:R-:W-:-:S03]  /*8910*/  HFMA2 R6, R27, R121, R6 ;  /* 0x000000791b067231 */ /* 0x000fc60000000006 */
[----:B------:R-:W2:Y:S02]  /*8920*/  LDL R27, [R1+0x164] ;  /* 0x00016400011b7983 */ /* 0x000ea40000100800 */
[----:B------:R-:W-:Y:S01]  /*8930*/  HFMA2.MMA R7, R252, R132, R7 ;  /* 0x00000084fc077235 */ /* 0x000fe20000000007 */
[----:B------:R-:W-:Y:S01]  /*8940*/  HFMA2 R6, R29, R125, R6 ;  /* 0x0000007d1d067231 */ /* 0x000fe20000000006 */
[----:B------:R-:W2:Y:S06]  /*8950*/  LDL R252, [R1+0x130] ;  /* 0x0001300001fc7983 */ /* 0x000eac0000100800 */
[----:B------:R-:W-:Y:S01]  /*8960*/  HFMA2.MMA R7, R230, R136, R7 ;  /* 0x00000088e6077235 */ /* 0x000fe20000000007 */
[----:B------:R-:W-:Y:S01]  /*8970*/  HFMA2 R6, R247, R129, R6 ;  /* 0x00000081f7067231 */ /* 0x000fe20000000006 */
[----:B------:R-:W2:Y:S03]  /*8980*/  LDL R29, [R1+0x174] ;  /* 0x00017400011d7983 */ /* 0x000ea60000100800 */
[----:B------:R-:W-:Y:S01]  /*8990*/  HFMA2 R6, R231, R133, R6 ;  /* 0x00000085e7067231 */ /* 0x000fe20000000006 */
[----:B------:R-:W2:Y:S02]  /*89a0*/  LDL R247, [R1+0x134] ;  /* 0x0001340001f77983 */ /* 0x000ea40000100800 */
[----:B------:R-:W-:-:S02]  /*89b0*/  HFMA2.MMA R7, R228, R140, R7 ;  /* 0x0000008ce4077235 */ /* 0x000fc40000000007 */
[----:B------:R-:W2:Y:S01]  /*89c0*/  LDL R231, [R1+0x120] ;  /* 0x0001200001e77983 */ /* 0x000ea20000100800 */
[----:B------:R-:W-:-:S03]  /*89d0*/  HFMA2 R6, R229, R137, R6 ;  /* 0x00000089e5067231 */ /* 0x000fc60000000006 */
[----:B------:R-:W2:Y:S02]  /*89e0*/  LDL R229, [R1+0x110] ;  /* 0x0001100001e57983 */ /* 0x000ea40000100800 */
[----:B------:R-:W-:Y:S02]  /*89f0*/  HFMA2.MMA R7, R10, R144, R7 ;  /* 0x000000900a077235 */ /* 0x000fe40000000007 */
[----:B------:R-:W2:Y:S04]  /*8a00*/  LDL R10, [R1+0xc0] ;  /* 0x0000c000010a7983 */ /* 0x000ea80000100800 */
[----:B------:R-:W2:Y:S02]  /*8a10*/  LDL R230, [R1+0x124] ;  /* 0x0001240001e67983 */ /* 0x000ea40000100800 */
[----:B------:R-:W-:Y:S01]  /*8a20*/  HFMA2.MMA R7, R3, R148, R7 ;  /* 0x0000009403077235 */ /* 0x000fe20000000007 */
[----:B------:R-:W-:Y:S01]  /*8a30*/  HFMA2 R6, R11, R141, R6 ;  /* 0x0000008d0b067231 */ /* 0x000fe20000000006 */
[----:B------:R-:W2:Y:S03]  /*8a40*/  LDL R228, [R1+0x114] ;  /* 0x0001140001e47983 */ /* 0x000ea60000100800 */
[----:B------:R-:W-:Y:S01]  /*8a50*/  HFMA2 R6, R9, R145, R6 ;  /* 0x0000009109067231 */ /* 0x000fe20000000006 */
[----:B------:R-:W2:Y:S03]  /*8a60*/  LDL R11, [R1+0xd4] ;  /* 0x0000d400010b7983 */ /* 0x000ea60000100800 */
[----:B------:R-:W-:Y:S01]  /*8a70*/  HFMA2 R6, R2, R149, R6 ;  /* 0x0000009502067231 */ /* 0x000fe20000000006 */
[----:B------:R-:W2:Y:S04]  /*8a80*/  LDL R9, [R1+0xc4] ;  /* 0x0000c40001097983 */ /* 0x000ea80000100800 */
[----:B------:R-:W2:Y:S04]  /*8a90*/  LDL R3, [R1+0xa0] ;  /* 0x0000a00001037983 */ /* 0x000ea80000100800 */
[----:B------:R-:W2:Y:S01]  /*8aa0*/  LDL R2, [R1+0xa4] ;  /* 0x0000a40001027983 */ /* 0x000ea20000100800 */
[----:B---3--:R-:W-:-:S03]  /*8ab0*/  HFMA2.MMA R7, R20, R152, R7 ;  /* 0x0000009814077235 */ /* 0x008fc60000000007 */
[----:B------:R-:W3:Y:S01]  /*8ac0*/  LDL R20, [R1+0xf0] ;  /* 0x0000f00001147983 */ /* 0x000ee20000100800 */
[----:B------:R-:W-:-:S03]  /*8ad0*/  HFMA2 R6, R19, R153, R6 ;  /* 0x0000009913067231 */ /* 0x000fc60000000006 */
[----:B------:R-:W3:Y:S01]  /*8ae0*/  LDL R19, [R1+0xf4] ;  /* 0x0000f40001137983 */ /* 0x000ee20000100800 */
[----:B----4-:R-:W-:-:S03]  /*8af0*/  HFMA2.MMA R7, R30, R156, R7 ;  /* 0x0000009c1e077235 */ /* 0x010fc60000000007 */
[----:B------:R-:W5:Y:S05]  /*8b00*/  LDL.LU R30, [R1+0x2c0] ;  /* 0x0002c000011e7983 */ /* 0x000f6a0000300800 */
[----:B--2---:R-:W-:-:S08]  /*8b10*/  HFMA2.MMA R7, R28, R160, R7 ;  /* 0x000000a01c077235 */ /* 0x004fd00000000007 */
        /* <DEDUP_REMOVED lines=13> */
[----:B------:R-:W5:Y:S02]  /*8bf0*/  LDL.LU R26, [R1+0x2b0] ;  /* 0x0002b000011a7983 */ /* 0x000f640000300800 */
[----:B------:R-:W-:Y:S02]  /*8c00*/  HFMA2 R6, R247, R173, R6 ;  /* 0x000000adf7067231 */ /* 0x000fe40000000006 */
[----:B------:R-:W5:Y:S02]  /*8c10*/  LDL.LU R25, [R1+0x2ac] ;  /* 0x0002ac0001197983 */ /* 0x000f640000300800 */
[----:B------:R-:W-:Y:S02]  /*8c20*/  HFMA2 R6, R230, R177, R6 ;  /* 0x000000b1e6067231 */ /* 0x000fe40000000006 */
[----:B------:R-:W5:Y:S02]  /*8c30*/  LDL.LU R24, [R1+0x2a8] ;  /* 0x0002a80001187983 */ /* 0x000f640000300800 */
[----:B------:R-:W-:-:S02]  /*8c40*/  HFMA2 R6, R228, R181, R6 ;  /* 0x000000b5e4067231 */ /* 0x000fc40000000006 */
[----:B------:R-:W5:Y:S04]  /*8c50*/  LDL.LU R23, [R1+0x2a4] ;  /* 0x0002a40001177983 */ /* 0x000f680000300800 */
[----:B------:R-:W2:Y:S01]  /*8c60*/  LDL R22, [R1+0x90] ;  /* 0x0000900001167983 */ /* 0x000ea20000100800 */
[----:B------:R-:W-:-:S03]  /*8c70*/  HFMA2 R6, R21, R185, R6 ;  /* 0x000000b915067231 */ /* 0x000fc60000000006 */
[----:B------:R-:W4:Y:S04]  /*8c80*/  LDL R21, [R1+0x80] ;  /* 0x0000800001157983 */ /* 0x000f280000100800 */
[----:B------:R-:W4:Y:S04]  /*8c90*/  LDL R252, [R1+0x74] ;  /* 0x0000740001fc7983 */ /* 0x000f280000100800 */
[----:B------:R-:W4:Y:S04]  /*8ca0*/  LDL R247, [R1+0x248] ;  /* 0x0002480001f77983 */ /* 0x000f280000100800 */
[----:B------:R-:W4:Y:S04]  /*8cb0*/  LDL R230, [R1+0x64] ;  /* 0x0000640001e67983 */ /* 0x000f280000100800 */
[----:B------:R-:W4:Y:S04]  /*8cc0*/  LDL R229, [R1+0x238] ;  /* 0x0002380001e57983 */ /* 0x000f280000100800 */
[----:B------:R-:W4:Y:S04]  /*8cd0*/  LDL R231, [R1+0x60] ;  /* 0x0000600001e77983 */ /* 0x000f280000100800 */
[----:B------:R-:W4:Y:S01]  /*8ce0*/  LDL R228, [R1+0x228] ;  /* 0x0002280001e47983 */ /* 0x000f220000100800 */
[----:B---3--:R-:W-:-:S03]  /*8cf0*/  HFMA2.MMA R7, R20, R188, R7 ;  /* 0x000000bc14077235 */ /* 0x008fc60000000007 */
[----:B------:R-:W3:Y:S05]  /*8d00*/  LDL R20, [R1+0x84] ;  /* 0x0000840001147983 */ /* 0x000eea0000100800 */
[----:B------:R-:W-:Y:S01]  /*8d10*/  HFMA2.MMA R7, R18, R192, R7 ;  /* 0x000000c012077235 */ /* 0x000fe20000000007 */
[----:B------:R-:W-:Y:S01]  /*8d20*/  HFMA2 R6, R19, R189, R6 ;  /* 0x000000bd13067231 */ /* 0x000fe20000000006 */
[----:B------:R-:W3:Y:S04]  /*8d30*/  LDL R18, [R1+0x70] ;  /* 0x0000700001127983 */ /* 0x000ee80000100800 */
[----:B------:R-:W3:Y:S02]  /*8d40*/  LDL R19, [R1+0x258] ;  /* 0x0002580001137983 */ /* 0x000ee40000100800 */
[----:B------:R-:W-:Y:S01]  /*8d50*/  HFMA2.MMA R7, R16, R196, R7 ;  /* 0x000000c410077235 */ /* 0x000fe20000000007 */
[----:B------:R-:W-:Y:S01]  /*8d60*/  HFMA2 R6, R17, R193, R6 ;  /* 0x000000c111067231 */ /* 0x000fe20000000006 */
[----:B------:R-:W3:Y:S06]  /*8d70*/  LDL R16, [R1+0x218] ;  /* 0x0002180001107983 */ /* 0x000eec0000100800 */
[----:B------:R-:W-:Y:S01]  /*8d80*/  HFMA2.MMA R7, R10, R200, R7 ;  /* 0x000000c80a077235 */ /* 0x000fe20000000007 */
[----:B------:R-:W-:Y:S01]  /*8d90*/  HFMA2 R6, R11, R197, R6 ;  /* 0x000000c50b067231 */ /* 0x000fe20000000006 */
[----:B------:R-:W3:Y:S04]  /*8da0*/  LDL R10, [R1+0x208] ;  /* 0x00020800010a7983 */ /* 0x000ee80000100800 */
[----:B------:R-:W3:Y:S02]  /*8db0*/  LDL R17, [R1+0x25c] ;  /* 0x00025c0001117983 */ /* 0x000ee40000100800 */
[----:B------:R-:W-:-:S02]  /*8dc0*/  HFMA2.MMA R7, R5, R204, R7 ;  /* 0x000000cc05077235 */ /* 0x000fc40000000007 */
[----:B------:R-:W3:Y:S01]  /*8dd0*/  LDL R5, [R1+0x94] ;  /* 0x0000940001057983 */ /* 0x000ee20000100800 */
[----:B------:R-:W-:-:S03]  /*8de0*/  HFMA2 R6, R9, R201, R6 ;  /* 0x000000c909067231 */ /* 0x000fc60000000006 */
[----:B------:R-:W3:Y:S01]  /*8df0*/  LDL R11, [R1+0x24c] ;  /* 0x00024c00010b7983 */ /* 0x000ee20000100800 */
[----:B------:R-:W-:-:S03]  /*8e00*/  HFMA2 R6, R0, R205, R6 ;  /* 0x000000cd00067231 */ /* 0x000fc60000000006 */
[----:B------:R-:W3:Y:S04]  /*8e10*/  LDL R0, [R1+0x1f8] ;  /* 0x0001f80001007983 */ /* 0x000ee80000100800 */
[----:B------:R-:W3:Y:S01]  /*8e20*/  LDL R9, [R1+0x23c] ;  /* 0x00023c0001097983 */ /* 0x000ee20000100800 */
[----:B------:R-:W-:Y:S01]  /*8e30*/  HFMA2.MMA R7, R3, R208, R7 ;  /* 0x000000d003077235 */ /* 0x000fe20000000007 */
[----:B------:R-:W-:Y:S02]  /*8e40*/  HFMA2 R6, R2, R209, R6 ;  /* 0x000000d102067231 */ /* 0x000fe40000000006 */
[----:B------:R-:W3:Y:S04]  /*8e50*/  LDL R3, [R1+0x1e8] ;  /* 0x0001e80001037983 */ /* 0x000ee80000100800 */
[----:B------:R-:W3:Y:S01]  /*8e60*/  LDL R2, [R1+0x21c] ;  /* 0x00021c0001027983 */ /* 0x000ee20000100800 */
[----:B--2---:R-:W-:-:S03]  /*8e70*/  HFMA2.MMA R7, R22, R212, R7 ;  /* 0x000000d416077235 */ /* 0x004fc60000000007 */
[----:B------:R-:W5:Y:S05]  /*8e80*/  LDL.LU R22, [R1+0x2a0] ;  /* 0x0002a00001167983 */ /* 0x000f6a0000300800 */
[----:B----4-:R-:W-:-:S08]  /*8e90*/  HFMA2.MMA R7, R21, R216, R7 ;  /* 0x000000d815077235 */ /* 0x010fd00000000007 */
[----:B---3--:R-:W-:Y:S01]  /*8ea0*/  HFMA2.MMA R7, R18, R220, R7 ;  /* 0x000000dc12077235 */ /* 0x008fe20000000007 */
[----:B------:R-:W-:Y:S02]  /*8eb0*/  HFMA2 R6, R5, R213, R6 ;  /* 0x000000d505067231 */ /* 0x000fe40000000006 */
[----:B------:R-:W2:Y:S02]  /*8ec0*/  LDL R5, [R1+0x22c] ;  /* 0x00022c0001057983 */ /* 0x000ea40000100800 */
[----:B------:R-:W-:Y:S02]  /*8ed0*/  HFMA2 R8, R20, R217, R6 ;  /* 0x000000d914087231 */ /* 0x000fe40000000006 */
[----:B------:R-:W-:Y:S01]  /*8ee0*/  HMUL2 R6, R19, R106 ;  /* 0x0000006a13067232 */ /* 0x000fe20000000000 */
[----:B------:R-:W5:Y:S01]  /*8ef0*/  LDL.LU R21, [R1+0x29c] ;  /* 0x00029c0001157983 */ /* 0x000f620000300800 */
[----:B------:R-:W-:Y:S02]  /*8f00*/  HFMA2 R8, R252, R221, R8 ;  /* 0x000000ddfc087231 */ /* 0x000fe40000000008 */
[----:B------:R-:W-:Y:S01]  /*8f10*/  HFMA2 R7, R231, R224, R7 ;  /* 0x000000e0e7077231 */ /* 0x000fe20000000007 */
[----:B------:R-:W5:Y:S01]  /*8f20*/  LDL.LU R20, [R1+0x298] ;  /* 0x0002980001147983 */ /* 0x000f620000300800 */
[----:B------:R-:W-:-:S02]  /*8f30*/  HFMA2.MMA R6, R247, R110, R6 ;  /* 0x0000006ef7067235 */ /* 0x000fc40000000006 */
[----:B------:R-:W-:Y:S01]  /*8f40*/  HFMA2.MMA R8, R230, R225, R8 ;  /* 0x000000e1e6087235 */ /* 0x000fe20000000008 */
[----:B------:R-:W5:Y:S04]  /*8f50*/  LDL.LU R19, [R1+0x294] ;  /* 0x0002940001137983 */ /* 0x000f680000300800 */
[----:B------:R-:W5:Y:S03]  /*8f60*/  LDL.LU R18, [R1+0x290] ;  /* 0x0002900001127983 */ /* 0x000f660000300800 */
[----:B------:R-:W-:Y:S01]  /*8f70*/  HFMA2 R6, R229, R14, R6 ;  /* 0x0000000ee5067231 */ /* 0x000fe20000000006 */
[----:B------:R-:W3:Y:S01]  /*8f80*/  LDL R247, [R1+0x1ec] ;  /* 0x0001ec0001f77983 */ /* 0x000ee20000100800 */
[----:B------:R-:W-:-:S03]  /*8f90*/  HADD2 R7, R7, R8 ;  /* 0x0000000807077230 */ /* 0x000fc60000000000 */
[----:B------:R-:W4:Y:S01]  /*8fa0*/  LDL R230, [R1+0x1dc] ;  /* 0x0001dc0001e67983 */ /* 0x000f220000100800 */
[----:B------:R-:W-:-:S03]  /*8fb0*/  HFMA2.MMA R8, R228, R114, R6 ;  /* 0x00000072e4087235 */ /* 0x000fc60000000006 */
[----:B------:R-:W3:Y:S04]  /*8fc0*/  LDL R252, [R1+0x1b8] ;  /* 0x0001b80001fc7983 */ /* 0x000ee80000100800 */
[----:B------:R-:W4:Y:S03]  /*8fd0*/  LDL R228, [R1+0x1cc] ;  /* 0x0001cc0001e47983 */ /* 0x000f260000100800 */
[----:B------:R-:W-:Y:S01]  /*8fe0*/  HFMA2 R8, R16, R118, R8 ;  /* 0x0000007610087231 */ /* 0x000fe20000000008 */
[----:B------:R-:W4:Y:S03]  /*8ff0*/  LDL R231, [R1+0x1a8] ;  /* 0x0001a80001e77983 */ /* 0x000f260000100800 */
[----:B------:R-:W-:Y:S01]  /*9000*/  HFMA2 R8, R10, R122, R8 ;  /* 0x0000007a0a087231 */ /* 0x000fe20000000008 */
[----:B------:R-:W4:Y:S03]  /*9010*/  LDL R229, [R1+0x198] ;  /* 0x0001980001e57983 */ /* 0x000f260000100800 */
[----:B------:R-:W-:Y:S01]  /*9020*/  HFMA2 R8, R0, R126, R8 ;  /* 0x0000007e00087231 */ /* 0x000fe20000000008 */
[----:B------:R-:W4:Y:S04]  /*9030*/  LDL R16, [R1+0x188] ;  /* 0x0001880001107983 */ /* 0x000f280000100800 */
[----:B------:R-:W3:Y:S01]  /*9040*/  LDL R0, [R1+0x20c] ;  /* 0x00020c0001007983 */ /* 0x000ee20000100800 */
[----:B------:R-:W-:-:S03]  /*9050*/  HMUL2 R6, R17, R107 ;  /* 0x0000006b11067232 */ /* 0x000fc60000000000 */
[----:B------:R-:W4:Y:S03]  /*9060*/  LDL R17, [R1+0x1c8] ;  /* 0x0001c80001117983 */ /* 0x000f260000100800 */
[----:B------:R-:W-:Y:S01]  /*9070*/  HFMA2.MMA R6, R11, R111, R6 ;  /* 0x0000006f0b067235 */ /* 0x000fe20000000006 */
[----:B------:R-:W4:Y:S04]  /*9080*/  LDL R10, [R1+0x168] ;  /* 0x00016800010a7983 */ /* 0x000f280000100800 */
[----:B------:R-:W4:Y:S03]  /*9090*/  LDL R11, [R1+0x1bc] ;  /* 0x0001bc00010b7983 */ /* 0x000f260000100800 */
[----:B------:R-:W-:-:S02]  /*90a0*/  HFMA2.MMA R6, R9, R15, R6 ;  /* 0x0000000f09067235 */ /* 0x000fc40000000006 */
[----:B------:R-:W4:Y:S01]  /*90b0*/  LDL R9, [R1+0x1d8] ;  /* 0x0001d80001097983 */ /* 0x000f220000100800 */
[----:B------:R-:W-:-:S03]  /*90c0*/  HFMA2 R8, R3, R130, R8 ;  /* 0x0000008203087231 */ /* 0x000fc60000000008 */
[----:B------:R-:W4:Y:S02]  /*90d0*/  LDL R3, [R1+0x178] ;  /* 0x0001780001037983 */ /* 0x000f240000100800 */
[----:B--2---:R-:W-:Y:S02]  /*90e0*/  HFMA2.MMA R6, R5, R115, R6 ;  /* 0x0000007305067235 */ /* 0x004fe40000000006 */
[----:B------:R-:W2:Y:S06]  /*90f0*/  LDL R5, [R1+0x1fc] ;  /* 0x0001fc0001057983 */ /* 0x000eac0000100800 */
[----:B------:R-:W-:-:S02]  /*9100*/  HFMA2.MMA R6, R2, R119, R6 ;  /* 0x0000007702067235 */ /* 0x000fc40000000006 */
[----:B------:R-:W2:Y:S06]  /*9110*/  LDL R2, [R1+0x1ac] ;  /* 0x0001ac0001027983 */ /* 0x000eac0000100800 */
[----:B---3--:R-:W-:Y:S02]  /*9120*/  HFMA2.MMA R6, R0, R123, R6 ;  /* 0x0000007b00067235 */ /* 0x008fe40000000006 */
[----:B------:R-:W3:Y:S01]  /*9130*/  LDL R0, [R1+0x158] ;  /* 0x0001580001007983 */ /* 0x000ee20000100800 */
[----:B----4-:R-:W-:-:S03]  /*9140*/  HFMA2 R8, R9, R134, R8 ;  /* 0x0000008609087231 */ /* 0x010fc60000000008 */
[----:B------:R-:W4:Y:S01]  /*9150*/  LDL R9, [R1+0x19c] ;  /* 0x00019c0001097983 */ /* 0x000f220000100800 */
[----:B------:R-:W-:-:S03]  /*9160*/  HFMA2 R8, R17, R138, R8 ;  /* 0x0000008a11087231 */ /* 0x000fc60000000008 */
[----:B------:R-:W5:Y:S01]  /*9170*/  LDL.LU R17, [R1+0x28c] ;  /* 0x00028c0001117983 */ /* 0x000f620000300800 */
[----:B------:R-:W-:-:S03]  /*9180*/  HFMA2 R8, R252, R142, R8 ;  /* 0x0000008efc087231 */ /* 0x000fc60000000008 */
        /* <DEDUP_REMOVED lines=11> */
[----:B--2---:R-:W-:-:S03]  /*9240*/  HFMA2.MMA R6, R5, R127, R6 ;  /* 0x0000007f05067235 */ /* 0x004fc60000000006 */
[----:B------:R-:W2:Y:S05]  /*9250*/  LDL R5, [R1+0x18c] ;  /* 0x00018c0001057983 */ /* 0x000eaa0000100800 */
[----:B------:R-:W-:Y:S02]  /*9260*/  HFMA2.MMA R6, R247, R131, R6 ;  /* 0x00000083f7067235 */ /* 0x000fe40000000006 */
[----:B------:R-:W2:Y:S06]  /*9270*/  LDL R247, [R1+0x118] ;  /* 0x0001180001f77983 */ /* 0x000eac0000100800 */
[----:B------:R-:W-:-:S02]  /*9280*/  HFMA2.MMA R6, R230, R135, R6 ;  /* 0x00000087e6067235 */ /* 0x000fc40000000006 */
[----:B------:R-:W2:Y:S06]  /*9290*/  LDL R230, [R1+0x108] ;  /* 0x0001080001e67983 */ /* 0x000eac0000100800 */
[----:B------:R-:W-:Y:S02]  /*92a0*/  HFMA2.MMA R6, R228, R139, R6 ;  /* 0x0000008be4067235 */ /* 0x000fe40000000006 */
[----:B------:R-:W2:Y:S06]  /*92b0*/  LDL R228, [R1+0xf8] ;  /* 0x0000f80001e47983 */ /* 0x000eac0000100800 */
[----:B------:R-:W-:-:S02]  /*92c0*/  HFMA2.MMA R6, R11, R143, R6 ;  /* 0x0000008f0b067235 */ /* 0x000fc40000000006 */
[----:B------:R-:W2:Y:S06]  /*92d0*/  LDL R11, [R1+0x15c] ;  /* 0x00015c00010b7983 */ /* 0x000eac0000100800 */
[----:B------:R-:W-:Y:S02]  /*92e0*/  HFMA2.MMA R6, R2, R147, R6 ;  /* 0x0000009302067235 */ /* 0x000fe40000000006 */
[----:B------:R-:W2:Y:S01]  /*92f0*/  LDL R2, [R1+0x17c] ;  /* 0x00017c0001027983 */ /* 0x000ea20000100800 */
[----:B---3--:R-:W-:-:S03]  /*9300*/  HFMA2 R8, R0, R166, R8 ;  /* 0x000000a600087231 */ /* 0x008fc60000000008 */
[----:B------:R-:W3:Y:S02]  /*9310*/  LDL R0, [R1+0x16c] ;  /* 0x00016c0001007983 */ /* 0x000ee40000100800 */
[----:B----4-:R-:W-:Y:S02]  /*9320*/  HFMA2.MMA R6, R9, R151, R6 ;  /* 0x0000009709067235 */ /* 0x010fe40000000006 */
[----:B------:R-:W4:Y:S01]  /*9330*/  LDL R9, [R1+0xe8] ;  /* 0x0000e80001097983 */ /* 0x000f220000100800 */
[----:B------:R-:W-:-:S03]  /*9340*/  HFMA2 R8, R3, R170, R8 ;  /* 0x000000aa03087231 */ /* 0x000fc60000000008 */
[----:B------:R-:W4:Y:S01]  /*9350*/  LDL R3, [R1+0xd8] ;  /* 0x0000d80001037983 */ /* 0x000f220000100800 */
[----:B------:R-:W-:-:S04]  /*9360*/  HFMA2 R8, R16, R174, R8 ;  /* 0x000000ae10087231 */ /* 0x000fc80000000008 */
[----:B------:R-:W-:Y:S01]  /*9370*/  HFMA2 R8, R252, R178, R8 ;  /* 0x000000b2fc087231 */ /* 0x000fe20000000008 */
[----:B--2---:R-:W-:Y:S02]  /*9380*/  HFMA2.MMA R6, R5, R155, R6 ;  /* 0x0000009b05067235 */ /* 0x004fe40000000006 */
[----:B------:R-:W2:Y:S06]  /*9390*/  LDL R5, [R1+0x11c] ;  /* 0x00011c0001057983 */ /* 0x000eac0000100800 */
[----:B------:R-:W-:Y:S02]  /*93a0*/  HFMA2.MMA R6, R2, R159, R6 ;  /* 0x0000009f02067235 */ /* 0x000fe40000000006 */
[----:B------:R-:W2:Y:S04]  /*93b0*/  LDL R2, [R1+0x10c] ;  /* 0x00010c0001027983 */ /* 0x000ea80000100800 */
[----:B------:R-:W5:Y:S02]  /*93c0*/  LDL.LU R16, [R1+0x288] ;  /* 0x0002880001107983 */ /* 0x000f640000300800 */
[----:B---3--:R-:W-:Y:S01]  /*93d0*/  HFMA2.MMA R6, R0, R163, R6 ;  /* 0x000000a300067235 */ /* 0x008fe20000000006 */
[----:B------:R-:W-:Y:S01]  /*93e0*/  HFMA2 R8, R247, R182, R8 ;  /* 0x000000b6f7087231 */ /* 0x000fe20000000008 */
[----:B------:R-:W3:Y:S04]  /*93f0*/  LDL R0, [R1+0xc8] ;  /* 0x0000c80001007983 */ /* 0x000ee80000100800 */
[----:B------:R-:W3:Y:S02]  /*9400*/  LDL R252, [R1+0xbc] ;  /* 0x0000bc0001fc7983 */ /* 0x000ee40000100800 */
[----:B------:R-:W-:-:S02]  /*9410*/  HFMA2.MMA R6, R11, R167, R6 ;  /* 0x000000a70b067235 */ /* 0x000fc40000000006 */
        /* <DEDUP_REMOVED lines=11> */
[----:B----4-:R-:W-:-:S03]  /*94d0*/  HFMA2 R8, R9, R194, R8 ;  /* 0x000000c209087231 */ /* 0x010fc60000000008 */
[----:B------:R-:W4:Y:S01]  /*94e0*/  LDL R9, [R1+0xec] ;  /* 0x0000ec0001097983 */ /* 0x000f220000100800 */
[----:B------:R-:W-:-:S03]  /*94f0*/  HFMA2 R8, R3, R198, R8 ;  /* 0x000000c603087231 */ /* 0x000fc60000000008 */
[----:B------:R-:W4:Y:S04]  /*9500*/  LDL R228, [R1+0x8c] ;  /* 0x00008c0001e47983 */ /* 0x000f280000100800 */
[----:B------:R-:W4:Y:S01]  /*9510*/  LDL R3, [R1+0xdc] ;  /* 0x0000dc0001037983 */ /* 0x000f220000100800 */
[----:B--2---:R-:W-:-:S03]  /*9520*/  HFMA2.MMA R6, R5, R183, R6 ;  /* 0x000000b705067235 */ /* 0x004fc60000000006 */
[----:B------:R-:W2:Y:S05]  /*9530*/  LDL R5, [R1+0xa8] ;  /* 0x0000a80001057983 */ /* 0x000eaa0000100800 */
[----:B------:R-:W-:Y:S02]  /*9540*/  HFMA2.MMA R6, R2, R187, R6 ;  /* 0x000000bb02067235 */ /* 0x000fe40000000006 */
[----:B------:R-:W2:Y:S01]  /*9550*/  LDL R2, [R1+0x98] ;  /* 0x0000980001027983 */ /* 0x000ea20000100800 */
[----:B---3--:R-:W-:-:S03]  /*9560*/  HFMA2 R8, R0, R202, R8 ;  /* 0x000000ca00087231 */ /* 0x008fc60000000008 */
[----:B------:R-:W3:Y:S02]  /*9570*/  LDL R0, [R1+0xcc] ;  /* 0x0000cc0001007983 */ /* 0x000ee40000100800 */
[----:B------:R-:W-:Y:S02]  /*9580*/  HFMA2.MMA R6, R11, R191, R6 ;  /* 0x000000bf0b067235 */ /* 0x000fe40000000006 */
[----:B------:R-:W3:Y:S01]  /*9590*/  LDL R11, [R1+0xac] ;  /* 0x0000ac00010b7983 */ /* 0x000ee20000100800 */
[----:B------:R-:W-:-:S03]  /*95a0*/  HFMA2 R8, R10, R206, R8 ;  /* 0x000000ce0a087231 */ /* 0x000fc60000000008 */
[----:B------:R-:W3:Y:S02]  /*95b0*/  LDL R10, [R1+0x7c] ;  /* 0x00007c00010a7983 */ /* 0x000ee40000100800 */
[----:B----4-:R-:W-:Y:S02]  /*95c0*/  HFMA2.MMA R6, R9, R195, R6 ;  /* 0x000000c309067235 */ /* 0x010fe40000000006 */
[----:B------:R-:W4:Y:S06]  /*95d0*/  LDL R9, [R1+0x6c] ;  /* 0x00006c0001097983 */ /* 0x000f2c0000100800 */
[----:B------:R-:W-:Y:S01]  /*95e0*/  HFMA2.MMA R6, R3, R199, R6 ;  /* 0x000000c703067235 */ /* 0x000fe20000000006 */
[----:B------:R-:W-:Y:S01]  /*95f0*/  ISETP.NE.AND.EX P1, PT, RZ, UR11, PT, P1 ;  /* 0x0000000bff007c0c */ /* 0x000fe2000bf25310 */
[----:B--2---:R-:W-:-:S02]  /*9600*/  HFMA2 R8, R5, R210, R8 ;  /* 0x000000d205087231 */ /* 0x004fc40000000008 */
[----:B------:R-:W5:Y:S04]  /*9610*/  LDL.LU R5, [R1+0x284] ;  /* 0x0002840001057983 */ /* 0x000f680000300800 */
[----:B------:R-:W5:Y:S01]  /*9620*/  LDL.LU R3, [R1+0x280] ;  /* 0x0002800001037983 */ /* 0x000f620000300800 */
[----:B---3--:R-:W-:-:S08]  /*9630*/  HFMA2.MMA R6, R0, R203, R6 ;  /* 0x000000cb00067235 */ /* 0x008fd00000000006 */
[----:B------:R-:W-:Y:S01]  /*9640*/  HFMA2.MMA R6, R252, R207, R6 ;  /* 0x000000cffc067235 */ /* 0x000fe20000000006 */
[----:B------:R-:W-:Y:S02]  /*9650*/  HFMA2 R8, R2, R214, R8 ;  /* 0x000000d602087231 */ /* 0x000fe40000000008 */
[----:B------:R-:W5:Y:S05]  /*9660*/  LDL.LU R2, [R1+0x27c] ;  /* 0x00027c0001027983 */ /* 0x000f6a0000300800 */
[----:B------:R-:W-:Y:S01]  /*9670*/  HFMA2.MMA R6, R11, R211, R6 ;  /* 0x000000d30b067235 */ /* 0x000fe20000000006 */
[----:B------:R-:W-:Y:S01]  /*9680*/  HFMA2 R8, R247, R218, R8 ;  /* 0x000000daf7087231 */ /* 0x000fe20000000008 */
[----:B------:R-:W5:Y:S01]  /*9690*/  LDL.LU R0, [R1+0x278] ;  /* 0x0002780001007983 */ /* 0x000f620000300800 */
[----:B------:R-:W0:Y:S02]  /*96a0*/  LDC R247, c[0x0][0x284] ;  /* 0x0000a100fff77b82 */ /* 0x000e240000000800 */
[----:B------:R-:W-:Y:S01]  /*96b0*/  HFMA2 R8, R231, R222, R8 ;  /* 0x000000dee7087231 */ /* 0x000fe20000000008 */
[----:B------:R-:W2:Y:S02]  /*96c0*/  LDL R11, [R1+0x260] ;  /* 0x00026000010b7983 */ /* 0x000ea40000100800 */
[----:B------:R-:W-:Y:S01]  /*96d0*/  HFMA2.MMA R6, R229, R215, R6 ;  /* 0x000000d7e5067235 */ /* 0x000fe20000000006 */
[----:B------:R-:W-:-:S04]  /*96e0*/  HFMA2 R8, R230, R226, R8 ;  /* 0x000000e2e6087231 */ /* 0x000fc80000000008 */
[----:B------:R-:W-:-:S05]  /*96f0*/  HADD2 R7, R7, R8 ;  /* 0x0000000807077230 */ /* 0x000fca0000000000 */
[----:B------:R-:W-:Y:S02]  /*9700*/  HFMA2 R8, R228, R219, R6 ;  /* 0x000000dbe4087231 */ /* 0x000fe40000000006 */
[----:B------:R-:W1:Y:S04]  /*9710*/  @P1 LDC R6, c[0x0][0x2d0] ;  /* 0x0000b400ff061b82 */ /* 0x000e680000000800 */
[----:B------:R-:W-:Y:S02]  /*9720*/  HFMA2.MMA R8, R10, R223, R8 ;  /* 0x000000df0a087235 */ /* 0x000fe40000000008 */
[----:B------:R-:W1:Y:S02]  /*9730*/  S2R R10, SR_CTAID.X ;  /* 0x00000000000a7919 */ /* 0x000e640000002500 */
[----:B------:R-:W3:Y:S06]  /*9740*/  LDC R228, c[0x0][0x2c0] ;  /* 0x0000b000ffe47b82 */ /* 0x000eec0000000800 */
[----:B----4-:R-:W-:-:S04]  /*9750*/  HFMA2 R8, R9, R227, R8 ;  /* 0x000000e309087231 */ /* 0x010fc80000000008 */
[----:B------:R-:W-:-:S05]  /*9760*/  HADD2 R7, R7, R8 ;  /* 0x0000000807077230 */ /* 0x000fca0000000000 */
[--C-:B------:R-:W-:Y:S02]  /*9770*/  HADD2.F32 R9, -RZ, R7.reuse.H0_H0 ;  /* 0x20000007ff097230 */ /* 0x100fe40000004100 */
[----:B------:R-:W-:-:S05]  /*9780*/  HADD2.F32 R7, -RZ, R7.H1_H1 ;  /* 0x30000007ff077230 */ /* 0x000fca0000004100 */
[----:B------:R-:W-:Y:S01]  /*9790*/  FADD.FTZ R9, R9, R7 ;  /* 0x0000000709097221 */ /* 0x000fe20000010000 */
[----:B-1----:R-:W-:-:S04]  /*97a0*/  @P1 IMAD R7, R10, R6, R244 ;  /* 0x000000060a071224 */ /* 0x002fc800078e02f4 */
[----:B------:R-:W-:-:S04]  /*97b0*/  @P1 VIADD R7, R7, 0xffffffff ;  /* 0xffffffff07071836 */ /* 0x000fc80000000000 */
[----:B------:R-:W-:Y:S02]  /*97c0*/  @P1 IMAD R8, R7, R6, R4 ;  /* 0x0000000607081224 */ /* 0x000fe400078e0204 */
[----:B------:R-:W1:Y:S02]  /*97d0*/  @P1 LDC.64 R6, c[0x0][0x2c8] ;  /* 0x0000b200ff061b82 */ /* 0x000e640000000a00 */
[----:B-1----:R-:W-:-:S06]  /*97e0*/  @P1 IMAD.WIDE R6, R8, 0x2, R6 ;  /* 0x0000000208061825 */ /* 0x002fcc00078e0206 */
[----:B------:R-:W4:Y:S01]  /*97f0*/  @P1 LDG.E.U16 R6, desc[UR36][R6.64] ;  /* 0x0000002406061981 */ /* 0x000f22000c1e1500 */
[----:B------:R-:W-:Y:S01]  /*9800*/  FMUL.FTZ R8, R9, UR9 ;  /* 0x0000000909087c20 */ /* 0x000fe20008410000 */
[----:B---3--:R-:W-:Y:S01]  /*9810*/  IADD3 R228, R228, UR4, RZ ;  /* 0x00000004e4e47c10 */ /* 0x008fe2000fffe0ff */
[----:B----4-:R-:W-:-:S05]  /*9820*/  @P1 HADD2.F32 R6, -RZ, R6.H0_H0 ;  /* 0x20000006ff061230 */ /* 0x010fca0000004100 */
[----:B------:R-:W-:Y:S02]  /*9830*/  @P1 FADD.FTZ R8, R8, R6 ;  /* 0x0000000608081221 */ /* 0x000fe40000010000 */
[----:B------:R-:W1:Y:S02]  /*9840*/  LDC.64 R6, c[0x0][0x2d8] ;  /* 0x0000b600ff067b82 */ /* 0x000e640000000a00 */
[----:B-1----:R-:W-:-:S04]  /*9850*/  ISETP.NE.U32.AND P1, PT, R6, RZ, PT ;  /* 0x000000ff0600720c */ /* 0x002fc80003f25070 */
[----:B------:R-:W-:-:S13]  /*9860*/  ISETP.NE.AND.EX P1, PT, R7, RZ, PT, P1 ;  /* 0x000000ff0700720c */ /* 0x000fda0003f25310 */
[C---:B------:R-:W-:Y:S02]  /*9870*/  @P1 ISETP.GE.AND P3, PT, R4.reuse, R228, PT ;  /* 0x000000e40400120c */ /* 0x040fe40003f66270 */
[----:B------:R-:W-:Y:S02]  /*9880*/  @P1 IADD3 R6, R4, 0x1, -R244 ;  /* 0x0000000104061810 */ /* 0x000fe40007ffe8f4 */
[----:B--2---:R-:W-:-:S04]  /*9890*/  @P1 SEL R7, R11, RZ, !P3 ;  /* 0x000000ff0b071207 */ /* 0x004fc80005800000 */
[----:B------:R-:W-:Y:S02]  /*98a0*/  @P1 IADD3 R9, R7, R6, RZ ;  /* 0x0000000607091210 */ /* 0x000fe40007ffe0ff */
[----:B------:R-:W1:Y:S02]  /*98b0*/  @P1 LDC.64 R6, c[0x0][0x2d8] ;  /* 0x0000b600ff061b82 */ /* 0x000e640000000a00 */
[----:B-1----:R-:W-:-:S06]  /*98c0*/  @P1 IMAD.WIDE R6, R10, 0x2, R6 ;  /* 0x000000020a061825 */ /* 0x002fcc00078e0206 */
[----:B------:R-:W1:Y:S01]  /*98d0*/  LDC R10, c[0x0][0x284] ;  /* 0x0000a100ff0a7b82 */ /* 0x000e620000000800 */
[----:B------:R2:W3:Y:S02]  /*98e0*/  @P1 LDG.E.U16 R6, desc[UR36][R6.64] ;  /* 0x0000002406061981 */ /* 0x0004e4000c1e1500 */
[----:B--2---:R-:W-:Y:S02]  /*98f0*/  @P1 I2FP.F32.S32 R7, R9 ;  /* 0x0000000900071245 */ /* 0x004fe40000201400 */
[----:B-1----:R-:W-:Y:S01]  /*9900*/  VIADDMNMX R10, R244, -R10, RZ, !PT ;  /* 0x8000000af40a7246 */ /* 0x002fe200078001ff */
[----:B0-----:R-:W-:Y:S02]  /*9910*/  IMAD R247, R247, 0xc0, RZ ;  /* 0x000000c0f7f77824 */ /* 0x001fe400078e02ff */
[----:B---3--:R-:W-:-:S05]  /*9920*/  @P1 HADD2.F32 R6, -RZ, R6.H0_H0 ;  /* 0x20000006ff061230 */ /* 0x008fca0000004100 */
[----:B------:R-:W-:Y:S01]  /*9930*/  @P1 FFMA.FTZ R8, R7, R6, R8 ;  /* 0x0000000607081223 */ /* 0x000fe20000010008 */
[----:B------:R-:W-:-:S05]  /*9940*/  IMAD.IADD R6, R4, 0x1, -R10 ;  /* 0x0000000104067824 */ /* 0x000fca00078e0a0a */
[----:B------:R-:W-:-:S05]  /*9950*/  LEA R6, R6, UR38, 0x2 ;  /* 0x0000002606067c11 */ /* 0x000fca000f8e10ff */
[----:B------:R0:W-:Y:S01]  /*9960*/  STS [R6], R8 ;  /* 0x0000000806007388 */ /* 0x0001e20000000800 */
[----:B------:R-:W-:-:S07]  /*9970*/  @!P0 FMNMX.FTZ R245, R245, R8, !PT ;  /* 0x00000008f5f58209 */ /* 0x000fce0007810000 */
.L_x_686:
[----:B------:R-:W-:Y:S05]  /*9980*/  BSYNC B1 ;  /* 0x0000000000017941 */ /* 0x000fea0003800000 */
.L_x_685:
[----:B0-----:R-:W2:Y:S01]  /*9990*/  LDL R6, [R1+0x264] ;  /* 0x0002640001067983 */ /* 0x001ea20000100800 */
[----:B------:R-:W-:-:S04]  /*99a0*/  IADD3 R4, R4, 0x100, RZ ;  /* 0x0000010004047810 */ /* 0x000fc80007ffe0ff */
[----:B--2---:R-:W-:-:S13]  /*99b0*/  ISETP.GE.AND P0, PT, R4, R6, PT ;  /* 0x000000060400720c */ /* 0x004fda0003f06270 */
[----:B------:R-:W-:Y:S05]  /*99c0*/  @!P0 BRA `(.L_x_687) ;  /* 0xffffffa0006c8947 */ /* 0x000fea000383ffff */
.L_x_620:
[----:B------:R-:W-:Y:S05]  /*99d0*/  BSYNC B0 ;  /* 0x0000000000007941 */ /* 0x000fea0003800000 */
.L_x_619:
[----:B-----5:R-:W0:Y:S01]  /*99e0*/  SHFL.BFLY PT, R0, R245, 0x10, 0x1f ;  /* 0x0e001f00f5007f89 */ /* 0x020e2200000e0000 */
[----:B-123--:R-:W1:Y:S01]  /*99f0*/  LDC R10, c[0x0][0x284] ;  /* 0x0000a100ff0a7b82 */ /* 0x00ee620000000800 */
[----:B------:R-:W-:Y:S01]  /*9a00*/  ULDC UR6, c[0x0][0x284] ;  /* 0x0000a10000067ab9 */ /* 0x000fe20000000800 */
[----:B------:R-:W-:Y:S01]  /*9a10*/  ULDC.64 UR8, c[0x0][0x2b0] ;  /* 0x0000ac0000087ab9 */ /* 0x000fe20000000a00 */
[----:B------:R-:W2:Y:S01]  /*9a20*/  S2R R21, SR_TID.X ;  /* 0x0000000000157919 */ /* 0x000ea20000002100 */
[----:B------:R-:W-:Y:S01]  /*9a30*/  ULDC.64 UR10, c[0x0][0x2b0] ;  /* 0x0000ac00000a7ab9 */ /* 0x000fe20000000a00 */
[----:B------:R-:W-:Y:S01]  /*9a40*/  BSSY B0, `(.L_x_688) ;  /* 0x0000097000007945 */ /* 0x000fe20003800000 */
[----:B0-----:R-:W-:Y:S02]  /*9a50*/  FMNMX.FTZ R0, R0, R245, !PT ;  /* 0x000000f500007209 */ /* 0x001fe40007810000 */
[----:B-1----:R-:W-:-:S03]  /*9a60*/  VIADDMNMX R10, R244, -R10, RZ, !PT ;  /* 0x8000000af40a7246 */ /* 0x002fc600078001ff */
[----:B------:R-:W0:Y:S01]  /*9a70*/  SHFL.BFLY PT, R3, R0, 0x8, 0x1f ;  /* 0x0d001f0000037f89 */ /* 0x000e2200000e0000 */
[----:B--2---:R-:W-:-:S04]  /*9a80*/  SHF.R.S32.HI R6, RZ, 0x1f, R21 ;  /* 0x0000001fff067819 */ /* 0x004fc80000011415 */
[----:B------:R-:W-:-:S04]  /*9a90*/  LEA.HI R25, R6, R21, RZ, 0x5 ;  /* 0x0000001506197211 */ /* 0x000fc800078f28ff */
[----:B------:R-:W-:Y:S02]  /*9aa0*/  LOP3.LUT R6, R25, 0xffffffe0, RZ, 0xc0, !PT ;  /* 0xffffffe019067812 */ /* 0x000fe400078ec0ff */
[----:B0-----:R-:W-:-:S05]  /*9ab0*/  FMNMX.FTZ R3, R0, R3, !PT ;  /* 0x0000000300037209 */ /* 0x001fca0007810000 */
[----:B------:R-:W0:Y:S02]  /*9ac0*/  SHFL.BFLY PT, R4, R3, 0x4, 0x1f ;  /* 0x0c801f0003047f89 */ /* 0x000e2400000e0000 */
[----:B0-----:R-:W-:Y:S02]  /*9ad0*/  FMNMX.FTZ R5, R3, R4, !PT ;  /* 0x0000000403057209 */ /* 0x001fe40007810000 */
[----:B------:R-:W-:-:S03]  /*9ae0*/  IADD3 R4, -R6, R21, RZ ;  /* 0x0000001506047210 */ /* 0x000fc60007ffe1ff */
[----:B------:R-:W0:Y:S01]  /*9af0*/  SHFL.BFLY PT, R6, R5, 0x2, 0x1f ;  /* 0x0c401f0005067f89 */ /* 0x000e2200000e0000 */
[C---:B------:R-:W-:Y:S02]  /*9b00*/  ISETP.NE.AND P0, PT, R4.reuse, RZ, PT ;  /* 0x000000ff0400720c */ /* 0x040fe40003f05270 */
[----:B------:R-:W-:-:S11]  /*9b10*/  ISETP.GT.AND P1, PT, R4, 0x7, PT ;  /* 0x000000070400780c */ /* 0x000fd60003f24270 */
[----:B------:R-:W1:Y:S01]  /*9b20*/  @!P0 S2R R7, SR_CgaCtaId ;  /* 0x0000000000078919 */ /* 0x000e620000008800 */
[----:B------:R-:W-:Y:S02]  /*9b30*/  @!P0 MOV R0, 0x400 ;  /* 0x0000040000008802 */ /* 0x000fe40000000f00 */
[----:B------:R-:W-:Y:S01]  /*9b40*/  @!P1 MOV R8, 0x400 ;  /* 0x0000040000089802 */ /* 0x000fe20000000f00 */
[----:B------:R-:W2:Y:S01]  /*9b50*/  @!P1 S2R R9, SR_CgaCtaId ;  /* 0x0000000000099919 */ /* 0x000ea20000008800 */
[----:B0-----:R-:W-:-:S05]  /*9b60*/  FMNMX.FTZ R6, R5, R6, !PT ;  /* 0x0000000605067209 */ /* 0x001fca0007810000 */
[----:B------:R-:W0:Y:S01]  /*9b70*/  SHFL.BFLY PT, R3, R6, 0x1, 0x1f ;  /* 0x0c201f0006037f89 */ /* 0x000e2200000e0000 */
[----:B-1----:R-:W-:Y:S02]  /*9b80*/  @!P0 LEA R7, R7, R0, 0x18 ;  /* 0x0000000007078211 */ /* 0x002fe400078ec0ff */
[----:B------:R-:W-:Y:S02]  /*9b90*/  @!P0 SHF.R.S32.HI R0, RZ, 0x5, R25 ;  /* 0x00000005ff008819 */ /* 0x000fe40000011419 */
[----:B--2---:R-:W-:-:S03]  /*9ba0*/  @!P1 LEA R5, R9, R8, 0x18 ;  /* 0x0000000809059211 */ /* 0x004fc600078ec0ff */
[----:B------:R-:W-:Y:S01]  /*9bb0*/  @!P0 IMAD R0, R0, 0x4, R7 ;  /* 0x0000000400008824 */ /* 0x000fe200078e0207 */
[----:B0-----:R-:W-:Y:S02]  /*9bc0*/  FMNMX.FTZ R9, R6, R3, !PT ;  /* 0x0000000306097209 */ /* 0x001fe40007810000 */
[----:B------:R-:W-:Y:S02]  /*9bd0*/  MOV R3, 0xff7fffff ;  /* 0xff7fffff00037802 */ /* 0x000fe40000000f00 */
[----:B------:R-:W-:Y:S01]  /*9be0*/  @!P1 LEA R5, R4, R5, 0x2 ;  /* 0x0000000504059211 */ /* 0x000fe200078e10ff */
[----:B------:R0:W-:Y:S01]  /*9bf0*/  @!P0 STS [R0], R9 ;  /* 0x0000000900008388 */ /* 0x0001e20000000800 */
[----:B------:R-:W-:Y:S01]  /*9c00*/  BAR.SYNC.DEFER_BLOCKING 0x0 ;  /* 0x0000000000007b1d */ /* 0x000fe20000010000 */
[----:B0-----:R-:W-:Y:S01]  /*9c10*/  IMAD.IADD R9, R21, 0x1, R10 ;  /* 0x0000000115097824 */ /* 0x001fe200078e020a */
[----:B------:R-:W-:-:S04]  /*9c20*/  HFMA2.MMA R0, -RZ, RZ, 0, 0 ;  /* 0x00000000ff007435 */ /* 0x000fc800000001ff */
[----:B------:R-:W0:Y:S01]  /*9c30*/  @!P1 LDS R3, [R5] ;  /* 0x0000000005039984 */ /* 0x000e220000000800 */
[----:B------:R-:W-:-:S03]  /*9c40*/  ISETP.GE.AND P1, PT, R9, R244, PT ;  /* 0x000000f40900720c */ /* 0x000fc60003f26270 */
[----:B0-----:R-:W0:Y:S02]  /*9c50*/  SHFL.BFLY PT, R6, R3, 0x4, 0x1f ;  /* 0x0c801f0003067f89 */ /* 0x001e2400000e0000 */
[----:B0-----:R-:W-:-:S05]  /*9c60*/  FMNMX.FTZ R6, R6, R3, !PT ;  /* 0x0000000306067209 */ /* 0x001fca0007810000 */
[----:B------:R-:W0:Y:S02]  /*9c70*/  SHFL.BFLY PT, R7, R6, 0x2, 0x1f ;  /* 0x0c401f0006077f89 */ /* 0x000e2400000e0000 */
[----:B0-----:R-:W-:-:S05]  /*9c80*/  FMNMX.FTZ R7, R6, R7, !PT ;  /* 0x0000000706077209 */ /* 0x001fca0007810000 */
[----:B------:R-:W0:Y:S02]  /*9c90*/  SHFL.BFLY PT, R8, R7, 0x1, 0x1f ;  /* 0x0c201f0007087f89 */ /* 0x000e2400000e0000 */
[----:B0-----:R-:W-:-:S05]  /*9ca0*/  FMNMX.FTZ R8, R7, R8, !PT ;  /* 0x0000000807087209 */ /* 0x001fca0007810000 */
[----:B------:R0:W1:Y:S01]  /*9cb0*/  SHFL.IDX PT, R13, R8, RZ, 0x1f ;  /* 0x00001fff080d7589 */ /* 0x00006200000e0000 */
[----:B------:R-:W-:Y:S05]  /*9cc0*/  @P1 BRA `(.L_x_689) ;  /* 0x0000000400b81947 */ /* 0x000fea0003800000 */
[----:B------:R-:W-:Y:S01]  /*9cd0*/  LOP3.LUT R0, RZ, R10, RZ, 0x33, !PT ;  /* 0x0000000aff007212 */ /* 0x000fe200078e33ff */
[----:B------:R-:W-:Y:S03]  /*9ce0*/  BSSY B1, `(.L_x_690) ;  /* 0x0000025000017945 */ /* 0x000fe60003800000 */
[----:B------:R-:W-:-:S04]  /*9cf0*/  IADD3 R3, -R21, R244, R0 ;  /* 0x000000f415037210 */ /* 0x000fc80007ffe100 */
[----:B------:R-:W-:-:S04]  /*9d00*/  LEA.HI R0, R3, 0x1, RZ, 0x18 ;  /* 0x0000000103007811 */ /* 0x000fc800078fc0ff */
[----:B------:R-:W-:Y:S02]  /*9d10*/  LOP3.LUT P0, R5, R0, 0x3, RZ, 0xc0, !PT ;  /* 0x0000000300057812 */ /* 0x000fe4000780c0ff */
[----:B------:R-:W-:-:S11]  /*9d20*/  MOV R0, RZ ;  /* 0x000000ff00007202 */ /* 0x000fd60000000f00 */
[----:B------:R-:W-:Y:S05]  /*9d30*/  @!P0 BRA `(.L_x_691) ;  /* 0x00000000007c8947 */ /* 0x000fea0003800000 */
[----:B------:R-:W-:Y:S01]  /*9d40*/  ULDC.64 UR4, c[0x0][0x2b0] ;  /* 0x0000ac0000047ab9 */ /* 0x000fe20000000a00 */
[----:B------:R-:W-:Y:S01]  /*9d50*/  IMAD.MOV.U32 R0, RZ, RZ, RZ ;  /* 0x000000ffff007224 */ /* 0x000fe200078e00ff */
[----:B------:R-:W-:-:S04]  /*9d60*/  ISETP.NE.U32.AND P0, PT, RZ, UR4, PT ;  /* 0x00000004ff007c0c */ /* 0x000fc8000bf05070 */
[----:B------:R-:W-:-:S13]  /*9d70*/  ISETP.NE.AND.EX P0, PT, RZ, UR5, PT, P0 ;  /* 0x00000005ff007c0c */ /* 0x000fda000bf05300 */
.L_x_695:
[----:B0-2---:R-:W2:Y:S01]  /*9d80*/  LDC R6, c[0x0][0x284] ;  /* 0x0000a100ff067b82 */ /* 0x005ea20000000800 */
[----:B------:R-:W-:Y:S01]  /*9d90*/  IADD3 R5, R5, -0x1, RZ ;  /* 0xffffffff05057810 */ /* 0x000fe20007ffe0ff */
[----:B------:R-:W-:Y:S03]  /*9da0*/  BSSY B2, `(.L_x_692) ;  /* 0x0000014000027945 */ /* 0x000fe60003800000 */
[----:B------:R-:W-:Y:S02]  /*9db0*/  ISETP.NE.AND P3, PT, R5, RZ, PT ;  /* 0x000000ff0500720c */ /* 0x000fe40003f65270 */
[----:B--2---:R-:W-:-:S04]  /*9dc0*/  VIADDMNMX R6, R244, -R6, RZ, !PT ;  /* 0x80000006f4067246 */ /* 0x004fc800078001ff */
[----:B------:R-:W-:-:S04]  /*9dd0*/  IADD3 R6, R9, -R6, RZ ;  /* 0x8000000609067210 */ /* 0x000fc80007ffe0ff */
[----:B0-----:R-:W-:Y:S01]  /*9de0*/  LEA R8, R6, UR38, 0x2 ;  /* 0x0000002606087c11 */ /* 0x001fe2000f8e10ff */
[----:B------:R-:W-:Y:S06]  /*9df0*/  @!P0 BRA `(.L_x_693) ;  /* 0x0000000000288947 */ /* 0x000fec0003800000 */
[----:B------:R-:W0:Y:S02]  /*9e00*/  S2R R7, SR_CTAID.Y ;  /* 0x0000000000077919 */ /* 0x000e240000002600 */
[----:B0-----:R-:W-:Y:S01]  /*9e10*/  IMAD R6, R7, UR6, RZ ;  /* 0x0000000607067c24 */ /* 0x001fe2000f8e02ff */
[----:B------:R-:W-:-:S04]  /*9e20*/  SHF.R.S32.HI R7, RZ, 0x1f, R9 ;  /* 0x0000001fff077819 */ /* 0x000fc80000011409 */
[--C-:B------:R-:W-:Y:S02]  /*9e30*/  SHF.R.S32.HI R10, RZ, 0x1f, R6.reuse ;  /* 0x0000001fff0a7819 */ /* 0x100fe40000011406 */
[----:B------:R-:W-:-:S04]  /*9e40*/  IADD3 R6, P4, P5, R9, UR8, R6 ;  /* 0x0000000809067c10 */ /* 0x000fc8000fd9e006 */
[----:B------:R-:W-:-:S05]  /*9e50*/  IADD3.X R7, R7, UR9, R10, P4, P5 ;  /* 0x0000000907077c10 */ /* 0x000fca000a7ea40a */
[----:B------:R-:W2:Y:S02]  /*9e60*/  LDG.E.U8 R6, desc[UR36][R6.64] ;  /* 0x0000002406067981 */ /* 0x000ea4000c1e1100 */
[----:B--2---:R-:W-:-:S13]  /*9e70*/  ISETP.NE.AND P4, PT, R6, RZ, PT ;  /* 0x000000ff0600720c */ /* 0x004fda0003f85270 */
[----:B------:R-:W-:Y:S01]  /*9e80*/  @P4 IMAD.MOV.U32 R11, RZ, RZ, RZ ;  /* 0x000000ffff0b4224 */ /* 0x000fe200078e00ff */
[----:B------:R-:W-:Y:S06]  /*9e90*/  @P4 BRA `(.L_x_694) ;  /* 0x0000000000104947 */ /* 0x000fec0003800000 */
.L_x_693:
[----:B------:R-:W1:Y:S02]  /*9ea0*/  LDS R6, [R8] ;  /* 0x0000000008067984 */ /* 0x000e640000000800 */
[----:B-1----:R-:W-:-:S04]  /*9eb0*/  FADD.FTZ R6, -R13, R6 ;  /* 0x000000060d067221 */ /* 0x002fc80000010100 */
[----:B------:R-:W-:-:S04]  /*9ec0*/  FMUL.FTZ R6, R6, 1.4426950216293334961 ;  /* 0x3fb8aa3b06067820 */ /* 0x000fc80000410000 */
[----:B------:R0:W2:Y:S03]  /*9ed0*/  MUFU.EX2 R11, R6 ;  /* 0x00000006000b7308 */ /* 0x0000a60000000800 */
.L_x_694:
[----:B------:R-:W-:Y:S05]  /*9ee0*/  BSYNC B2 ;  /* 0x0000000000027941 */ /* 0x000fea0003800000 */
.L_x_692:
[----:B--2---:R2:W-:Y:S01]  /*9ef0*/  STS [R8], R11 ;  /* 0x0000000b08007388 */ /* 0x0045e20000000800 */
[----:B------:R-:W-:Y:S01]  /*9f00*/  FADD.FTZ R0, R11, R0 ;  /* 0x000000000b007221 */ /* 0x000fe20000010000 */
[----:B------:R-:W-:Y:S01]  /*9f10*/  IADD3 R9, R9, 0x100, RZ ;  /* 0x0000010009097810 */ /* 0x000fe20007ffe0ff */
[----:B------:R-:W-:Y:S06]  /*9f20*/  @P3 BRA `(.L_x_695) ;  /* 0xfffffffc00943947 */ /* 0x000fec000383ffff */
.L_x_691:
[----:B------:R-:W-:Y:S05]  /*9f30*/  BSYNC B1 ;  /* 0x0000000000017941 */ /* 0x000fea0003800000 */
.L_x_690:
[----:B------:R-:W-:-:S13]  /*9f40*/  ISETP.GE.U32.AND P0, PT, R3, 0x300, PT ;  /* 0x000003000300780c */ /* 0x000fda0003f06070 */
[----:B------:R-:W-:Y:S05]  /*9f50*/  @!P0 BRA `(.L_x_689) ;  /* 0x0000000400148947 */ /* 0x000fea0003800000 */
[----:B0-----:R-:W0:Y:S01]  /*9f60*/  S2R R6, SR_CTAID.Y ;  /* 0x0000000000067919 */ /* 0x001e220000002600 */
[----:B------:R-:W-:Y:S02]  /*9f70*/  ULDC.64 UR4, c[0x0][0x2b0] ;  /* 0x0000ac0000047ab9 */ /* 0x000fe40000000a00 */
[----:B------:R-:W-:Y:S01]  /*9f80*/  ISETP.NE.U32.AND P0, PT, RZ, UR4, PT ;  /* 0x00000004ff007c0c */ /* 0x000fe2000bf05070 */
[----:B------:R-:W-:-:S03]  /*9f90*/  ULDC UR4, c[0x0][0x284] ;  /* 0x0000a10000047ab9 */ /* 0x000fc60000000800 */
[----:B------:R-:W-:Y:S01]  /*9fa0*/  ISETP.NE.AND.EX P0, PT, RZ, UR5, PT, P0 ;  /* 0x00000005ff007c0c */ /* 0x000fe2000bf05300 */
[----:B0-----:R-:W-:-:S05]  /*9fb0*/  IMAD R10, R6, UR4, RZ ;  /* 0x00000004060a7c24 */ /* 0x001fca000f8e02ff */
[----:B------:R-:W-:-:S07]  /*9fc0*/  SHF.R.S32.HI R12, RZ, 0x1f, R10 ;  /* 0x0000001fff0c7819 */ /* 0x000fce000001140a */
.L_x_708:
[----:B---3--:R-:W0:Y:S01]  /*9fd0*/  LDC R3, c[0x0][0x284] ;  /* 0x0000a100ff037b82 */ /* 0x008e220000000800 */
[----:B------:R-:W-:Y:S01]  /*9fe0*/  SHF.R.S32.HI R5, RZ, 0x1f, R9 ;  /* 0x0000001fff057819 */ /* 0x000fe20000011409 */
[----:B------:R-:W-:Y:S01]  /*9ff0*/  BSSY B1, `(.L_x_696) ;  /* 0x0000011000017945 */ /* 0x000fe20003800000 */
[----:B------:R-:W-:-:S04]  /*a000*/  IADD3 R6, P4, P5, R9, UR10, R10 ;  /* 0x0000000a09067c10 */ /* 0x000fc8000fd9e00a */
[----:B------:R-:W-:Y:S02]  /*a010*/  IADD3.X R7, R5, UR11, R12, P4, P5 ;  /* 0x0000000b05077c10 */ /* 0x000fe4000a7ea40c */
[----:B0-----:R-:W-:-:S04]  /*a020*/  VIADDMNMX R3, R244, -R3, RZ, !PT ;  /* 0x80000003f4037246 */ /* 0x001fc800078001ff */
[----:B------:R-:W-:Y:S01]  /*a030*/  IADD3 R3, -R3, R9, RZ ;  /* 0x0000000903037210 */ /* 0x000fe20007ffe1ff */
[----:B------:R-:W-:-:S03]  /*a040*/  VIADD R9, R9, 0x400 ;  /* 0x0000040009097836 */ /* 0x000fc60000000000 */
[----:B------:R-:W-:Y:S02]  /*a050*/  LEA R5, R3, UR38, 0x2 ;  /* 0x0000002603057c11 */ /* 0x000fe4000f8e10ff */
[----:B------:R-:W-:Y:S01]  /*a060*/  ISETP.GE.AND P3, PT, R9, R244, PT ;  /* 0x000000f40900720c */ /* 0x000fe20003f66270 */
[----:B------:R-:W-:-:S12]  /*a070*/  @!P0 BRA `(.L_x_697) ;  /* 0x0000000000108947 */ /* 0x000fd80003800000 */
[----:B------:R-:W3:Y:S02]  /*a080*/  LDG.E.U8 R3, desc[UR36][R6.64] ;  /* 0x0000002406037981 */ /* 0x000ee4000c1e1100 */
[----:B---3--:R-:W-:-:S13]  /*a090*/  ISETP.NE.AND P4, PT, R3, RZ, PT ;  /* 0x000000ff0300720c */ /* 0x008fda0003f85270 */
[----:B------:R-:W-:Y:S01]  /*a0a0*/  @P4 MOV R3, RZ ;  /* 0x000000ff00034202 */ /* 0x000fe20000000f00 */
[----:B------:R-:W-:Y:S06]  /*a0b0*/  @P4 BRA `(.L_x_698) ;  /* 0x0000000000104947 */ /* 0x000fec0003800000 */
.L_x_697:
[----:B------:R-:W1:Y:S02]  /*a0c0*/  LDS R3, [R5] ;  /* 0x0000000005037984 */ /* 0x000e640000000800 */
[----:B-1----:R-:W-:-:S04]  /*a0d0*/  FADD.FTZ R3, -R13, R3 ;  /* 0x000000030d037221 */ /* 0x002fc80000010100 */
[----:B------:R-:W-:-:S06]  /*a0e0*/  FMUL.FTZ R3, R3, 1.4426950216293334961 ;  /* 0x3fb8aa3b03037820 */ /* 0x000fcc0000410000 */
[----:B------:R-:W0:Y:S02]  /*a0f0*/  MUFU.EX2 R3, R3 ;  /* 0x0000000300037308 */ /* 0x000e240000000800 */
.L_x_698:
[----:B------:R-:W-:Y:S05]  /*a100*/  BSYNC B1 ;  /* 0x0000000000017941 */ /* 0x000fea0003800000 */
.L_x_696:
[----:B0-----:R0:W-:Y:S01]  /*a110*/  STS [R5], R3 ;  /* 0x0000000305007388 */ /* 0x0011e20000000800 */
[----:B------:R-:W-:Y:S01]  /*a120*/  BSSY B1, `(.L_x_699) ;  /* 0x000000b000017945 */ /* 0x000fe20003800000 */
[----:B--2---:R-:W-:-:S03]  /*a130*/  FADD.FTZ R11, R3, R0 ;  /* 0x00000000030b7221 */ /* 0x004fc60000010000 */
[----:B------:R-:W-:Y:S05]  /*a140*/  @!P0 BRA `(.L_x_700) ;  /* 0x0000000000108947 */ /* 0x000fea0003800000 */
[----:B------:R-:W2:Y:S02]  /*a150*/  LDG.E.U8 R0, desc[UR36][R6.64+0x100] ;  /* 0x0001002406007981 */ /* 0x000ea4000c1e1100 */
[----:B--2---:R-:W-:-:S13]  /*a160*/  ISETP.NE.AND P4, PT, R0, RZ, PT ;  /* 0x000000ff0000720c */ /* 0x004fda0003f85270 */
[----:B------:R-:W-:Y:S01]  /*a170*/  @P4 MOV R0, RZ ;  /* 0x000000ff00004202 */ /* 0x000fe20000000f00 */
[----:B------:R-:W-:Y:S06]  /*a180*/  @P4 BRA `(.L_x_701) ;  /* 0x0000000000104947 */ /* 0x000fec0003800000 */
.L_x_700:
[----:B------:R-:W1:Y:S02]  /*a190*/  LDS R0, [R5+0x400] ;  /* 0x0004000005007984 */ /* 0x000e640000000800 */
[----:B-1----:R-:W-:-:S04]  /*a1a0*/  FADD.FTZ R0, -R13, R0 ;  /* 0x000000000d007221 */ /* 0x002fc80000010100 */
[----:B------:R-:W-:-:S06]  /*a1b0*/  FMUL.FTZ R0, R0, 1.4426950216293334961 ;  /* 0x3fb8aa3b00007820 */ /* 0x000fcc0000410000 */
[----:B------:R-:W2:Y:S02]  /*a1c0*/  MUFU.EX2 R0, R0 ;  /* 0x0000000000007308 */ /* 0x000ea40000000800 */
.L_x_701:
[----:B------:R-:W-:Y:S05]  /*a1d0*/  BSYNC B1 ;  /* 0x0000000000017941 */ /* 0x000fea0003800000 */
.L_x_699:
[----:B--2---:R2:W-:Y:S01]  /*a1e0*/  STS [R5+0x400], R0 ;  /* 0x0004000005007388 */ /* 0x0045e20000000800 */
[----:B------:R-:W-:Y:S01]  /*a1f0*/  BSSY B1, `(.L_x_702) ;  /* 0x000000b000017945 */ /* 0x000fe20003800000 */
[----:B------:R-:W-:-:S03]  /*a200*/  FADD.FTZ R11, R11, R0 ;  /* 0x000000000b0b7221 */ /* 0x000fc60000010000 */
[----:B------:R-:W-:Y:S05]  /*a210*/  @!P0 BRA `(.L_x_703) ;  /* 0x0000000000108947 */ /* 0x000fea0003800000 */
[----:B--2---:R-:W2:Y:S02]  /*a220*/  LDG.E.U8 R0, desc[UR36][R6.64+0x200] ;  /* 0x0002002406007981 */ /* 0x004ea4000c1e1100 */
[----:B--2---:R-:W-:-:S13]  /*a230*/  ISETP.NE.AND P4, PT, R0, RZ, PT ;  /* 0x000000ff0000720c */ /* 0x004fda0003f85270 */
[----:B------:R-:W-:Y:S01]  /*a240*/  @P4 IMAD.MOV.U32 R0, RZ, RZ, RZ ;  /* 0x000000ffff004224 */ /* 0x000fe200078e00ff */
[----:B------:R-:W-:Y:S06]  /*a250*/  @P4 BRA `(.L_x_704) ;  /* 0x0000000000104947 */ /* 0x000fec0003800000 */
.L_x_703:
[----:B--2---:R-:W1:Y:S02]  /*a260*/  LDS R0, [R5+0x800] ;  /* 0x0008000005007984 */ /* 0x004e640000000800 */
[----:B-1----:R-:W-:-:S04]  /*a270*/  FADD.FTZ R0, -R13, R0 ;  /* 0x000000000d007221 */ /* 0x002fc80000010100 */
[----:B------:R-:W-:-:S06]  /*a280*/  FMUL.FTZ R0, R0, 1.4426950216293334961 ;  /* 0x3fb8aa3b00007820 */ /* 0x000fcc0000410000 */
[----:B------:R-:W2:Y:S02]  /*a290*/  MUFU.EX2 R0, R0 ;  /* 0x0000000000007308 */ /* 0x000ea40000000800 */
.L_x_704:
[----:B------:R-:W-:Y:S05]  /*a2a0*/  BSYNC B1 ;  /* 0x0000000000017941 */ /* 0x000fea0003800000 */
.L_x_702:
[----:B--2---:R2:W-:Y:S01]  /*a2b0*/  STS [R5+0x800], R0 ;  /* 0x0008000005007388 */ /* 0x0045e20000000800 */
[----:B------:R-:W-:Y:S01]  /*a2c0*/  BSSY B1, `(.L_x_705) ;  /* 0x000000b000017945 */ /* 0x000fe20003800000 */
[----:B------:R-:W-:-:S03]  /*a2d0*/  FADD.FTZ R8, R11, R0 ;  /* 0x000000000b087221 */ /* 0x000fc60000010000 */
[----:B------:R-:W-:Y:S05]  /*a2e0*/  @!P0 BRA `(.L_x_706) ;  /* 0x0000000000108947 */ /* 0x000fea0003800000 */
[----:B------:R-:W3:Y:S02]  /*a2f0*/  LDG.E.U8 R6, desc[UR36][R6.64+0x300] ;  /* 0x0003002406067981 */ /* 0x000ee4000c1e1100 */
[----:B---3--:R-:W-:-:S13]  /*a300*/  ISETP.NE.AND P4, PT, R6, RZ, PT ;  /* 0x000000ff0600720c */ /* 0x008fda0003f85270 */
[----:B0-----:R-:W-:Y:S01]  /*a310*/  @P4 MOV R3, RZ ;  /* 0x000000ff00034202 */ /* 0x001fe20000000f00 */
[----:B------:R-:W-:Y:S06]  /*a320*/  @P4 BRA `(.L_x_707) ;  /* 0x0000000000104947 */ /* 0x000fec0003800000 */
.L_x_706:
[----:B--2---:R-:W1:Y:S02]  /*a330*/  LDS R0, [R5+0xc00] ;  /* 0x000c000005007984 */ /* 0x004e640000000800 */
[----:B-1----:R-:W-:-:S04]  /*a340*/  FADD.FTZ R0, -R13, R0 ;  /* 0x000000000d007221 */ /* 0x002fc80000010100 */
[----:B------:R-:W-:-:S04]  /*a350*/  FMUL.FTZ R0, R0, 1.4426950216293334961 ;  /* 0x3fb8aa3b00007820 */ /* 0x000fc80000410000 */
[----:B0-----:R0:W3:Y:S03]  /*a360*/  MUFU.EX2 R3, R0 ;  /* 0x0000000000037308 */ /* 0x0010e60000000800 */
.L_x_707:
[----:B------:R-:W-:Y:S05]  /*a370*/  BSYNC B1 ;  /* 0x0000000000017941 */ /* 0x000fea0003800000 */
.L_x_705:
[----:B---3--:R3:W-:Y:S01]  /*a380*/  STS [R5+0xc00], R3 ;  /* 0x000c000305007388 */ /* 0x0087e20000000800 */
[----:B0-2---:R-:W-:Y:S01]  /*a390*/  FADD.FTZ R0, R8, R3 ;  /* 0x0000000308007221 */ /* 0x005fe20000010000 */
[----:B------:R-:W-:Y:S06]  /*a3a0*/  @!P3 BRA `(.L_x_708) ;  /* 0xfffffffc0008b947 */ /* 0x000fec000383ffff */
.L_x_689:
[----:B------:R-:W-:Y:S05]  /*a3b0*/  BSYNC B0 ;  /* 0x0000000000007941 */ /* 0x000fea0003800000 */
.L_x_688:
[----:B---3--:R-:W3:Y:S01]  /*a3c0*/  SHFL.BFLY PT, R3, R0, 0x10, 0x1f ;  /* 0x0e001f0000037f89 */ /* 0x008ee200000e0000 */
[----:B------:R-:W-:Y:S01]  /*a3d0*/  LOP3.LUT P0, R9, R21, 0x1f, RZ, 0xc0, !PT ;  /* 0x0000001f15097812 */ /* 0x000fe2000780c0ff */
[----:B------:R-:W-:Y:S02]  /*a3e0*/  ULDC UR4, c[0x0][0x284] ;  /* 0x0000a10000047ab9 */ /* 0x000fe40000000800 */
[----:B------:R-:W-:Y:S01]  /*a3f0*/  UIADD3 UR4, UR4, 0x4, URZ ;  /* 0x0000000404047890 */ /* 0x000fe2000fffe03f */
[----:B------:R-:W-:-:S03]  /*a400*/  ISETP.GT.U32.AND P3, PT, R9, 0x7, PT ;  /* 0x000000070900780c */ /* 0x000fc60003f64070 */
[----:B------:R-:W-:-:S04]  /*a410*/  USHF.R.S32.HI UR5, URZ, 0x1f, UR4 ;  /* 0x0000001f3f057899 */ /* 0x000fc80008011404 */
[----:B------:R-:W-:Y:S02]  /*a420*/  ULEA.HI UR5, UR5, UR4, URZ, 0x2 ;  /* 0x0000000405057291 */ /* 0x000fe4000f8f103f */
[----:B------:R-:W5:Y:S01]  /*a430*/  @!P0 S2R R10, SR_CgaCtaId ;  /* 0x00000000000a8919 */ /* 0x000f620000008800 */
[----:B------:R-:W-:Y:S01]  /*a440*/  ULDC.U8 UR4, c[0x0][0x31c] ;  /* 0x0000c70000047ab9 */ /* 0x000fe20000000000 */
[----:B------:R-:W-:Y:S02]  /*a450*/  USHF.L.U32 UR5, UR5, 0x2, URZ ;  /* 0x0000000205057899 */ /* 0x000fe4000800063f */
[----:B--2---:R-:W2:Y:S02]  /*a460*/  @!P3 S2R R11, SR_CgaCtaId ;  /* 0x00000000000bb919 */ /* 0x004ea40000008800 */
[----:B------:R-:W-:Y:S01]  /*a470*/  ULOP3.LUT UR5, UR5, 0xfffffff0, URZ, 0xc0, !UPT ;  /* 0xfffffff005057892 */ /* 0x000fe2000f8ec03f */
[----:B---3--:R-:W-:Y:S01]  /*a480*/  FADD.FTZ R3, R3, R0 ;  /* 0x0000000003037221 */ /* 0x008fe20000010000 */
[----:B------:R-:W-:-:S02]  /*a490*/  @!P0 SHF.R.U32.HI R0, RZ, 0x3, R21 ;  /* 0x00000003ff008819 */ /* 0x000fc40000011615 */
[----:B------:R-:W-:Y:S02]  /*a4a0*/  UIADD3 UR6, UR5, UR38, URZ ;  /* 0x0000002605067290 */ /* 0x000fe4000fffe03f */
[----:B0-----:R-:W0:Y:S01]  /*a4b0*/  SHFL.BFLY PT, R6, R3, 0x8, 0x1f ;  /* 0x0d001f0003067f89 */ /* 0x001e2200000e0000 */
[----:B------:R-:W-:Y:S01]  /*a4c0*/  @!P0 LOP3.LUT R0, R0, 0x1ffffffc, RZ, 0xc0, !PT ;  /* 0x1ffffffc00008812 */ /* 0x000fe200078ec0ff */
[----:B0-----:R-:W-:Y:S01]  /*a4d0*/  FADD.FTZ R6, R3, R6 ;  /* 0x0000000603067221 */ /* 0x001fe20000010000 */
[----:B------:R-:W-:-:S04]  /*a4e0*/  @!P0 MOV R3, 0x400 ;  /* 0x0000040000038802 */ /* 0x000fc80000000f00 */
[----:B------:R-:W0:Y:S01]  /*a4f0*/  SHFL.BFLY PT, R5, R6, 0x4, 0x1f ;  /* 0x0c801f0006057f89 */ /* 0x000e2200000e0000 */
[----:B-----5:R-:W-:-:S04]  /*a500*/  @!P0 LEA R3, R10, R3, 0x18 ;  /* 0x000000030a038211 */ /* 0x020fc800078ec0ff */
[----:B------:R-:W-:Y:S01]  /*a510*/  @!P0 IADD3 R0, R0, R3, RZ ;  /* 0x0000000300008210 */ /* 0x000fe20007ffe0ff */
[----:B0-----:R-:W-:Y:S01]  /*a520*/  FADD.FTZ R5, R6, R5 ;  /* 0x0000000506057221 */ /* 0x001fe20000010000 */
[----:B------:R-:W-:-:S04]  /*a530*/  @!P3 MOV R6, 0x400 ;  /* 0x000004000006b802 */ /* 0x000fc80000000f00 */
[----:B------:R-:W0:Y:S01]  /*a540*/  SHFL.BFLY PT, R8, R5, 0x2, 0x1f ;  /* 0x0c401f0005087f89 */ /* 0x000e2200000e0000 */
[----:B--2---:R-:W-:-:S05]  /*a550*/  @!P3 LEA R6, R11, R6, 0x18 ;  /* 0x000000060b06b211 */ /* 0x004fca00078ec0ff */
[----:B------:R-:W-:Y:S02]  /*a560*/  @!P3 IMAD R9, R9, 0x4, R6 ;  /* 0x000000040909b824 */ /* 0x000fe400078e0206 */
        /* <DEDUP_REMOVED lines=8> */
[----:B0-----:R-:W-:-:S05]  /*a5f0*/  FADD.FTZ R6, R6, R7 ;  /* 0x0000000706067221 */ /* 0x001fca0000010000 */
[----:B------:R-:W0:Y:S02]  /*a600*/  SHFL.BFLY PT, R3, R6, 0x2, 0x1f ;  /* 0x0c401f0006037f89 */ /* 0x000e2400000e0000 */
[----:B0-----:R-:W-:Y:S01]  /*a610*/  FADD.FTZ R3, R6, R3 ;  /* 0x0000000306037221 */ /* 0x001fe20000010000 */
[----:B------:R-:W-:-:S04]  /*a620*/  CS2R R6, SRZ ;  /* 0x0000000000067805 */ /* 0x000fc8000001ff00 */
[----:B------:R-:W0:Y:S02]  /*a630*/  SHFL.BFLY PT, R8, R3, 0x1, 0x1f ;  /* 0x0c201f0003087f89 */ /* 0x000e2400000e0000 */
[----:B0-----:R-:W-:-:S06]  /*a640*/  FADD.FTZ R8, R3, R8 ;  /* 0x0000000803087221 */ /* 0x001fcc0000010000 */
[----:B------:R-:W0:Y:S02]  /*a650*/  SHFL.IDX PT, R8, R8, RZ, 0x1f ;  /* 0x00001fff08087589 */ /* 0x000e2400000e0000 */
[----:B0-----:R-:W-:-:S04]  /*a660*/  FADD.FTZ R0, R8, 9.9999999747524270788e-07 ;  /* 0x358637bd08007421 */ /* 0x001fc80000010000 */
[----:B------:R0:W2:Y:S01]  /*a670*/  MUFU.RCP R11, R0 ;  /* 0x00000000000b7308 */ /* 0x0000a20000001000 */
[----:B------:R-:W-:Y:S05]  /*a680*/  @!P0 BRA `(.L_x_709) ;  /* 0x0000000000288947 */ /* 0x000fea0003800000 */
[----:B------:R-:W3:Y:S01]  /*a690*/  S2R R14, SR_CTAID.Y ;  /* 0x00000000000e7919 */ /* 0x000ee20000002600 */
[----:B0-----:R-:W0:Y:S01]  /*a6a0*/  LDC R0, c[0x0][0x318] ;  /* 0x0000c600ff007b82 */ /* 0x001e220000000800 */
[----:B------:R-:W-:Y:S01]  /*a6b0*/  ULDC UR5, c[0x0][0x288] ;  /* 0x0000a20000057ab9 */ /* 0x000fe20000000800 */
[----:B------:R-:W3:Y:S06]  /*a6c0*/  S2R R15, SR_CTAID.X ;  /* 0x00000000000f7919 */ /* 0x000eec0000002500 */
[----:B------:R-:W0:Y:S08]  /*a6d0*/  LDC R3, c[0x0][0x29c] ;  /* 0x0000a700ff037b82 */ /* 0x000e300000000800 */
[----:B------:R-:W5:Y:S01]  /*a6e0*/  LDC R5, c[0x0][0x284] ;  /* 0x0000a100ff057b82 */ /* 0x000f620000000800 */
[----:B---3--:R-:W-:-:S04]  /*a6f0*/  IMAD R6, R14, UR5, R15 ;  /* 0x000000050e067c24 */ /* 0x008fc8000f8e020f */
[----:B0-----:R-:W-:-:S04]  /*a700*/  IMAD R0, R6, R0, R3 ;  /* 0x0000000006007224 */ /* 0x001fc800078e0203 */
[----:B-----5:R-:W-:-:S05]  /*a710*/  IMAD R6, R0, R5, RZ ;  /* 0x0000000500067224 */ /* 0x020fca00078e02ff */
[----:B------:R-:W-:-:S07]  /*a720*/  SHF.R.S32.HI R7, RZ, 0x1f, R6 ;  /* 0x0000001fff077819 */ /* 0x000fce0000011406 */
.L_x_709:
[----:B------:R-:W-:Y:S01]  /*a730*/  ULDC.64 UR8, c[0x0][0x310] ;  /* 0x0000c40000087ab9 */ /* 0x000fe20000000a00 */
[----:B------:R-:W-:Y:S01]  /*a740*/  ULDC.64 UR10, c[0x0][0x310] ;  /* 0x0000c400000a7ab9 */ /* 0x000fe20000000a00 */
[----:B------:R-:W-:Y:S04]  /*a750*/  BSSY B0, `(.L_x_710) ;  /* 0x0000045000007945 */ /* 0x000fe80003800000 */
[----:B------:R-:W-:Y:S05]  /*a760*/  @P1 BRA `(.L_x_711) ;  /* 0x00000004000c1947 */ /* 0x000fea0003800000 */
[----:B------:R-:W3:Y:S01]  /*a770*/  LDC R3, c[0x0][0x284] ;  /* 0x0000a100ff037b82 */ /* 0x000ee20000000800 */
[----:B------:R-:W-:Y:S01]  /*a780*/  BSSY B1, `(.L_x_712) ;  /* 0x000001b000017945 */ /* 0x000fe20003800000 */
[----:B---3--:R-:W-:-:S04]  /*a790*/  VIADDMNMX R3, R244, -R3, RZ, !PT ;  /* 0x80000003f4037246 */ /* 0x008fc800078001ff */
[-C--:B0-----:R-:W-:Y:S02]  /*a7a0*/  LOP3.LUT R0, RZ, R3.reuse, RZ, 0x33, !PT ;  /* 0x00000003ff007212 */ /* 0x081fe400078e33ff */
[C---:B------:R-:W-:Y:S02]  /*a7b0*/  IADD3 R3, R21.reuse, R3, RZ ;  /* 0x0000000315037210 */ /* 0x040fe40007ffe0ff */
[----:B------:R-:W-:-:S04]  /*a7c0*/  IADD3 R12, -R21, R244, R0 ;  /* 0x000000f4150c7210 */ /* 0x000fc80007ffe100 */
[----:B------:R-:W-:-:S04]  /*a7d0*/  LEA.HI R0, R12, 0x1, RZ, 0x18 ;  /* 0x000000010c007811 */ /* 0x000fc800078fc0ff */
[----:B------:R-:W-:-:S13]  /*a7e0*/  LOP3.LUT P1, R0, R0, 0x3, RZ, 0xc0, !PT ;  /* 0x0000000300007812 */ /* 0x000fda000782c0ff */
[----:B------:R-:W-:Y:S05]  /*a7f0*/  @!P1 BRA `(.L_x_713) ;  /* 0x00000000004c9947 */ /* 0x000fea0003800000 */
.L_x_715:
[----:B0-----:R-:W0:Y:S01]  /*a800*/  LDC R5, c[0x0][0x284] ;  /* 0x0000a100ff057b82 */ /* 0x001e220000000800 */
[----:B------:R-:W-:-:S05]  /*a810*/  VIADD R0, R0, 0xffffffff ;  /* 0xffffffff00007836 */ /* 0x000fca0000000000 */
[----:B------:R-:W-:Y:S02]  /*a820*/  ISETP.NE.AND P3, PT, R0, RZ, PT ;  /* 0x000000ff0000720c */ /* 0x000fe40003f65270 */
[----:B0-----:R-:W-:-:S04]  /*a830*/  VIADDMNMX R5, R244, -R5, RZ, !PT ;  /* 0x80000005f4057246 */ /* 0x001fc800078001ff */
[----:B-1----:R-:W-:-:S04]  /*a840*/  IADD3 R8, R3, -R5, RZ ;  /* 0x8000000503087210 */ /* 0x002fc80007ffe0ff */
[C---:B------:R-:W-:Y:S02]  /*a850*/  LEA R5, R8.reuse, UR38, 0x2 ;  /* 0x0000002608057c11 */ /* 0x040fe4000f8e10ff */
[----:B------:R-:W-:-:S04]  /*a860*/  LEA R8, R8, UR6, 0x1 ;  /* 0x0000000608087c11 */ /* 0x000fc8000f8e08ff */
[----:B------:R-:W1:Y:S02]  /*a870*/  LDS R5, [R5] ;  /* 0x0000000005057984 */ /* 0x000e640000000800 */
[----:B-12---:R-:W-:-:S05]  /*a880*/  FMUL.FTZ R13, R5, R11 ;  /* 0x0000000b050d7220 */ /* 0x006fca0000410000 */
[----:B------:R-:W-:-:S05]  /*a890*/  F2FP.F16.F32.PACK_AB R9, RZ, R13 ;  /* 0x0000000dff09723e */ /* 0x000fca00000000ff */
[----:B------:R0:W-:Y:S01]  /*a8a0*/  STS.U16 [R8], R9 ;  /* 0x0000000908007388 */ /* 0x0001e20000000400 */
[----:B------:R-:W-:Y:S05]  /*a8b0*/  @!P0 BRA `(.L_x_714) ;  /* 0x0000000000148947 */ /* 0x000fea0003800000 */
[----:B------:R-:W-:-:S04]  /*a8c0*/  IADD3 R5, P1, R3, R6, RZ ;  /* 0x0000000603057210 */ /* 0x000fc80007f3e0ff */
[----:B------:R-:W-:Y:S02]  /*a8d0*/  LEA.HI.X.SX32 R10, R3, R7, 0x1, P1 ;  /* 0x00000007030a7211 */ /* 0x000fe400008f0eff */
[----:B0-----:R-:W-:-:S04]  /*a8e0*/  LEA R8, P1, R5, UR8, 0x2 ;  /* 0x0000000805087c11 */ /* 0x001fc8000f8210ff */
[----:B------:R-:W-:-:S05]  /*a8f0*/  LEA.HI.X R9, R5, UR9, R10, 0x2, P1 ;  /* 0x0000000905097c11 */ /* 0x000fca00088f140a */
[----:B------:R1:W-:Y:S04]  /*a900*/  STG.E desc[UR36][R8.64], R13 ;  /* 0x0000000d08007986 */ /* 0x0003e8000c101924 */
.L_x_714:
[----:B------:R-:W-:Y:S01]  /*a910*/  IADD3 R3, R3, 0x100, RZ ;  /* 0x0000010003037810 */ /* 0x000fe20007ffe0ff */
[----:B------:R-:W-:Y:S06]  /*a920*/  @P3 BRA `(.L_x_715) ;  /* 0xfffffffc00b43947 */ /* 0x000fec000383ffff */
.L_x_713:
[----:B------:R-:W-:Y:S05]  /*a930*/  BSYNC B1 ;  /* 0x0000000000017941 */ /* 0x000fea0003800000 */
.L_x_712:
[----:B------:R-:W-:-:S13]  /*a940*/  ISETP.GE.U32.AND P0, PT, R12, 0x300, PT ;  /* 0x000003000c00780c */ /* 0x000fda0003f06070 */
[----:B------:R-:W-:Y:S05]  /*a950*/  @!P0 BRA `(.L_x_711) ;  /* 0x0000000000908947 */ /* 0x000fea0003800000 */
[----:B------:R-:W-:-:S13]  /*a960*/  ISETP.NE.AND P1, PT, RZ, UR4, PT ;  /* 0x00000004ff007c0c */ /* 0x000fda000bf25270 */
.L_x_716:
[----:B---3--:R-:W3:Y:S02]  /*a970*/  LDC R0, c[0x0][0x284] ;  /* 0x0000a100ff007b82 */ /* 0x008ee40000000800 */
[----:B---3--:R-:W-:-:S04]  /*a980*/  VIADDMNMX R0, R244, -R0, RZ, !PT ;  /* 0x80000000f4007246 */ /* 0x008fc800078001ff */
[----:B------:R-:W-:-:S04]  /*a990*/  IADD3 R5, -R0, R3, RZ ;  /* 0x0000000300057210 */ /* 0x000fc80007ffe1ff */
[C---:B------:R-:W-:Y:S02]  /*a9a0*/  LEA R12, R5.reuse, UR38, 0x2 ;  /* 0x00000026050c7c11 */ /* 0x040fe4000f8e10ff */
[----:B------:R-:W-:-:S03]  /*a9b0*/  LEA R14, R5, UR6, 0x1 ;  /* 0x00000006050e7c11 */ /* 0x000fc6000f8e08ff */
[----:B------:R-:W1:Y:S02]  /*a9c0*/  LDS R0, [R12] ;  /* 0x000000000c007984 */ /* 0x000e640000000800 */
[----:B-12---:R-:W-:-:S05]  /*a9d0*/  FMUL.FTZ R13, R0, R11 ;  /* 0x0000000b000d7220 */ /* 0x006fca0000410000 */
[----:B------:R-:W-:-:S04]  /*a9e0*/  F2FP.F16.F32.PACK_AB R0, RZ, R13 ;  /* 0x0000000dff00723e */ /* 0x000fc800000000ff */
[----:B------:R-:W-:-:S05]  /*a9f0*/  PRMT R5, R0, 0x7610, R5 ;  /* 0x0000761000057816 */ /* 0x000fca0000000005 */
[----:B------:R1:W-:Y:S04]  /*aa00*/  STS.U16 [R14], R5 ;  /* 0x000000050e007388 */ /* 0x0003e80000000400 */
[----:B------:R-:W2:Y:S01]  /*aa10*/  LDS R0, [R12+0x400] ;  /* 0x000400000c007984 */ /* 0x000ea20000000800 */
[----:B-1----:R-:W-:-:S04]  /*aa20*/  IADD3 R5, P0, R6, R3, RZ ;  /* 0x0000000306057210 */ /* 0x002fc80007f1e0ff */
[C---:B------:R-:W-:Y:S01]  /*aa30*/  LEA.HI.X.SX32 R10, R3.reuse, R7, 0x1, P0 ;  /* 0x00000007030a7211 */ /* 0x040fe200000f0eff */
[----:B------:R-:W-:Y:S01]  /*aa40*/  VIADD R3, R3, 0x400 ;  /* 0x0000040003037836 */ /* 0x000fe20000000000 */
[----:B0-----:R-:W-:Y:S01]  /*aa50*/  LEA R8, P0, R5, UR10, 0x2 ;  /* 0x0000000a05087c11 */ /* 0x001fe2000f8010ff */
[----:B--2---:R-:W-:-:S05]  /*aa60*/  FMUL.FTZ R15, R0, R11 ;  /* 0x0000000b000f7220 */ /* 0x004fca0000410000 */
[----:B------:R-:W-:-:S04]  /*aa70*/  F2FP.F16.F32.PACK_AB R0, RZ, R15 ;  /* 0x0000000fff00723e */ /* 0x000fc800000000ff */
[----:B------:R-:W-:-:S05]  /*aa80*/  PRMT R9, R0, 0x7610, R9 ;  /* 0x0000761000097816 */ /* 0x000fca0000000009 */
[----:B------:R0:W-:Y:S04]  /*aa90*/  STS.U16 [R14+0x200], R9 ;  /* 0x000200090e007388 */ /* 0x0001e80000000400 */
[----:B------:R-:W1:Y:S01]  /*aaa0*/  LDS R0, [R12+0x800] ;  /* 0x000800000c007984 */ /* 0x000e620000000800 */
[----:B0-----:R-:W-:Y:S02]  /*aab0*/  LEA.HI.X R9, R5, UR11, R10, 0x2, P0 ;  /* 0x0000000b05097c11 */ /* 0x001fe400080f140a */
[----:B------:R-:W-:-:S03]  /*aac0*/  ISETP.GE.AND P0, PT, R3, R244, PT ;  /* 0x000000f40300720c */ /* 0x000fc60003f06270 */
[----:B------:R-:W-:Y:S04]  /*aad0*/  @P1 STG.E desc[UR36][R8.64], R13 ;  /* 0x0000000d08001986 */ /* 0x000fe8000c101924 */
        /* <DEDUP_REMOVED lines=12> */
.L_x_711:
[----:B------:R-:W-:Y:S05]  /*aba0*/  BSYNC B0 ;  /* 0x0000000000007941 */ /* 0x000fea0003800000 */
.L_x_710:
[----:B------:R-:W5:Y:S01]  /*abb0*/  LDL.LU R5, [R1+0x270] ;  /* 0x0002700001057983 */ /* 0x000f620000300800 */
[----:B----4-:R-:W5:Y:S01]  /*abc0*/  LDC R32, c[0x0][0x288] ;  /* 0x0000a200ff207b82 */ /* 0x010f620000000800 */
[----:B------:R-:W-:Y:S01]  /*abd0*/  IADD3 R22, R244, -0x1, RZ ;  /* 0xfffffffff4167810 */ /* 0x000fe20007ffe0ff */
[----:B------:R-:W-:Y:S01]  /*abe0*/  UMOV UR4, 0x400 ;  /* 0x0000040000047882 */ /* 0x000fe20000000000 */
[----:B------:R-:W4:Y:S01]  /*abf0*/  S2R R27, SR_CTAID.X ;  /* 0x00000000001b7919 */ /* 0x000f220000002500 */
[----:B------:R-:W-:Y:S01]  /*ac00*/  SHF.R.S32.HI R25, RZ, 0x5, R25 ;  /* 0x00000005ff197819 */ /* 0x000fe20000011419 */
[----:B------:R-:W-:Y:S01]  /*ac10*/  UIADD3 UR4, UR4, 0x240, URZ ;  /* 0x0000024004047890 */ /* 0x000fe2000fffe03f */
[----:B------:R-:W-:Y:S01]  /*ac20*/  SHF.R.S32.HI R3, RZ, 0x1f, R22 ;  /* 0x0000001fff037819 */ /* 0x000fe20000011416 */
[C---:B------:R-:W-:Y:S01]  /*ac30*/  IMAD.SHL.U32 R6, R4.reuse, 0x8, RZ ;  /* 0x0000000804067824 */ /* 0x040fe200078e00ff */
[----:B------:R-:W1:Y:S01]  /*ac40*/  LDC.64 R34, c[0x0][0x280] ;  /* 0x0000a000ff227b82 */ /* 0x000e620000000a00 */
[----:B------:R-:W-:Y:S01]  /*ac50*/  ISETP.GT.OR P1, PT, R4, 0x17, P2 ;  /* 0x000000170400780c */ /* 0x000fe20001724670 */
[----:B------:R-:W-:Y:S01]  /*ac60*/  BSSY B0, `(.L_x_717) ;  /* 0x0000020000007945 */ /* 0x000fe20003800000 */
[----:B------:R-:W-:-:S02]  /*ac70*/  LEA.HI R3, R3, R22, RZ, 0x3 ;  /* 0x0000001603037211 */ /* 0x000fc400078f18ff */
[----:B---3--:R-:W-:Y:S02]  /*ac80*/  CS2R R18, SRZ ;  /* 0x0000000000127805 */ /* 0x008fe4000001ff00 */
[----:B------:R-:W-:Y:S02]  /*ac90*/  CS2R R16, SRZ ;  /* 0x0000000000107805 */ /* 0x000fe4000001ff00 */
[----:B------:R-:W-:Y:S01]  /*aca0*/  LOP3.LUT R3, R3, 0xfffffff8, RZ, 0xc0, !PT ;  /* 0xfffffff803037812 */ /* 0x000fe200078ec0ff */
[----:B------:R-:W3:Y:S03]  /*acb0*/  S2UR UR5, SR_CgaCtaId ;  /* 0x00000000000579c3 */ /* 0x000ee60000008800 */
[----:B0-----:R-:W-:-:S04]  /*acc0*/  IADD3 R0, R22, -R3, RZ ;  /* 0x8000000316007210 */ /* 0x001fc80007ffe0ff */
[CC--:B------:R-:W-:Y:S02]  /*acd0*/  ISETP.NE.OR P3, PT, R25.reuse, R0.reuse, P1 ;  /* 0x000000001900720c */ /* 0x0c0fe40000f65670 */
[----:B------:R-:W-:Y:S02]  /*ace0*/  ISETP.NE.AND P0, PT, R25, R0, PT ;  /* 0x000000001900720c */ /* 0x000fe40003f05270 */
[----:B------:R-:W-:Y:S01]  /*acf0*/  ISETP.GT.AND P1, PT, R4, 0x17, PT ;  /* 0x000000170400780c */ /* 0x000fe20003f24270 */
[----:B-1----:R-:W-:Y:S01]  /*ad00*/  IMAD R20, R35, 0xc0, RZ ;  /* 0x000000c023147824 */ /* 0x002fe200078e02ff */
[----:B---3--:R-:W-:-:S06]  /*ad10*/  ULEA UR4, UR5, UR4, 0x18 ;  /* 0x0000000405047291 */ /* 0x008fcc000f8ec03f */
[----:B------:R-:W-:Y:S01]  /*ad20*/  LEA R26, R4, UR4, 0x4 ;  /* 0x00000004041a7c11 */ /* 0x000fe2000f8e20ff */
[----:B-----5:R-:W-:Y:S02]  /*ad30*/  IMAD R3, R5, R32, RZ ;  /* 0x0000002005037224 */ /* 0x020fe400078e02ff */
[----:B------:R-:W0:Y:S02]  /*ad40*/  S2R R5, SR_CTAID.Y ;  /* 0x0000000000057919 */ /* 0x000e240000002600 */
[----:B----4-:R-:W-:-:S04]  /*ad50*/  IMAD R3, R34, R3, R27 ;  /* 0x0000000322037224 */ /* 0x010fc800078e021b */
[----:B------:R-:W-:-:S05]  /*ad60*/  IMAD R30, R3, R20, R6 ;  /* 0x00000014031e7224 */ /* 0x000fca00078e0206 */
[----:B------:R-:W-:Y:S01]  /*ad70*/  SHF.R.S32.HI R24, RZ, 0x1f, R30 ;  /* 0x0000001fff187819 */ /* 0x000fe2000001141e */
[----:B0-----:R-:W-:-:S04]  /*ad80*/  IMAD R23, R5, R32, R27 ;  /* 0x0000002005177224 */ /* 0x001fc800078e021b */
        /* <DEDUP_REMOVED lines=12> */
.L_x_719:
[----:B-----5:R0:W-:Y:S02]  /*ae50*/  STS.128 [R26], R16 ;  /* 0x000000101a007388 */ /* 0x0201e40000000c00 */
.L_x_718:
[----:B------:R-:W-:Y:S05]  /*ae60*/  BSYNC B0 ;  /* 0x0000000000007941 */ /* 0x000fea0003800000 */
.L_x_717:
[----:B------:R-:W-:Y:S01]  /*ae70*/  BAR.SYNC.DEFER_BLOCKING 0x0 ;  /* 0x0000000000007b1d */ /* 0x000fe20000010000 */
[----:B------:R-:W-:Y:S01]  /*ae80*/  HFMA2.MMA R5, -RZ, RZ, 0, 0 ;  /* 0x00000000ff057435 */ /* 0x000fe200000001ff */
[----:B------:R-:W-:Y:S02]  /*ae90*/  MOV R0, RZ ;  /* 0x000000ff00007202 */ /* 0x000fe40000000f00 */
[----:B------:R-:W-:Y:S02]  /*aea0*/  CS2R R12, SRZ ;  /* 0x00000000000c7805 */ /* 0x000fe4000001ff00 */
[----:B------:R-:W-:Y:S01]  /*aeb0*/  CS2R R8, SRZ ;  /* 0x0000000000087805 */ /* 0x000fe2000001ff00 */
[----:B------:R-:W-:Y:S01]  /*aec0*/  IMAD.MOV.U32 R10, RZ, RZ, RZ ;  /* 0x000000ffff0a7224 */ /* 0x000fe200078e00ff */
[----:B------:R-:W-:Y:S01]  /*aed0*/  BSSY B0, `(.L_x_720) ;  /* 0x000019a000007945 */ /* 0x000fe20003800000 */
[----:B------:R-:W-:-:S03]  /*aee0*/  MOV R3, RZ ;  /* 0x000000ff00037202 */ /* 0x000fc60000000f00 */
[----:B------:R-:W-:Y:S05]  /*aef0*/  @P1 BRA `(.L_x_721) ;  /* 0x00000018005c1947 */ /* 0x000fea0003800000 */
[----:B------:R-:W1:Y:S01]  /*af00*/  LDC R33, c[0x0][0x284] ;  /* 0x0000a100ff217b82 */ /* 0x000e620000000800 */
[----:B------:R-:W-:Y:S01]  /*af10*/  VIMNMX R40, R22, R35, PT ;  /* 0x0000002316287248 */ /* 0x000fe20003fe0100 */
[----:B------:R-:W-:Y:S01]  /*af20*/  ULDC.64 UR4, c[0x0][0x250] ;  /* 0x0000940000047ab9 */ /* 0x000fe20000000a00 */
[----:B------:R-:W-:Y:S01]  /*af30*/  BSSY B1, `(.L_x_722) ;  /* 0x00000a1000017945 */ /* 0x000fe20003800000 */
[----:B------:R-:W-:Y:S02]  /*af40*/  MOV R56, UR4 ;  /* 0x0000000400387c02 */ /* 0x000fe40008000f00 */
[----:B------:R-:W-:Y:S02]  /*af50*/  MOV R57, UR5 ;  /* 0x0000000500397c02 */ /* 0x000fe40008000f00 */
[----:B------:R-:W-:Y:S02]  /*af60*/  LEA R41, R25, UR6, 0x1 ;  /* 0x0000000619297c11 */ /* 0x000fe4000f8e08ff */
[----:B-1----:R-:W-:-:S05]  /*af70*/  VIADDMNMX R33, R244, -R33, RZ, !PT ;  /* 0x80000021f4217246 */ /* 0x002fca00078001ff */
[----:B------:R-:W-:-:S04]  /*af80*/  IMAD.IADD R31, R25, 0x1, R33 ;  /* 0x00000001191f7824 */ /* 0x000fc800078e0221 */
[----:B------:R-:W-:-:S05]  /*af90*/  IMAD R7, R31, 0xc0, RZ ;  /* 0x000000c01f077824 */ /* 0x000fca00078e02ff */
[----:B------:R-:W-:Y:S02]  /*afa0*/  SHF.R.S32.HI R15, RZ, 0x1f, R7 ;  /* 0x0000001fff0f7819 */ /* 0x000fe40000011407 */
[----:B------:R-:W-:-:S04]  /*afb0*/  IADD3 R0, P3, R20, R7, RZ ;  /* 0x0000000714007210 */ /* 0x000fc80007f7e0ff */
[----:B------:R-:W-:Y:S01]  /*afc0*/  LEA R28, P4, R0, R56, 0x1 ;  /* 0x00000038001c7211 */ /* 0x000fe200078808ff */
[----:B--2---:R-:W-:Y:S01]  /*afd0*/  IMAD.X R11, R14, 0x1, R15, P3 ;  /* 0x000000010e0b7824 */ /* 0x004fe200018e060f */
[----:B------:R-:W-:-:S04]  /*afe0*/  ISETP.GE.AND P3, PT, R31, R40, PT ;  /* 0x000000281f00720c */ /* 0x000fc80003f66270 */
[----:B------:R-:W-:Y:S02]  /*aff0*/  LEA.HI.X R29, R0, R57, R11, 0x1, P4 ;  /* 0x00000039001d7211 */ /* 0x000fe400020f0c0b */
[----:B------:R-:W-:-:S07]  /*b000*/  MOV R0, RZ ;  /* 0x000000ff00007202 */ /* 0x000fce0000000f00 */
[----:B------:R-:W-:Y:S05]  /*b010*/  @P3 BRA `(.L_x_723) ;  /* 0x0000000800483947 */ /* 0x000fea0003800000 */
[----:B------:R-:W-:Y:S01]  /*b020*/  LOP3.LUT R0, RZ, R35, RZ, 0x33, !PT ;  /* 0x00000023ff007212 */ /* 0x000fe200078e33ff */
[----:B------:R-:W1:Y:S01]  /*b030*/  LDC.64 R10, c[0x0][0x2e8] ;  /* 0x0000ba00ff0a7b82 */ /* 0x000e620000000a00 */
[----:B------:R-:W-:Y:S01]  /*b040*/  IADD3 R3, -R244, RZ, RZ ;  /* 0x000000fff4037210 */ /* 0x000fe20007ffe1ff */
[----:B------:R-:W-:Y:S01]  /*b050*/  IMAD R37, R246, R32, R27 ;  /* 0x00000020f6257224 */ /* 0x000fe200078e021b */
[----:B------:R-:W-:Y:S01]  /*b060*/  BSSY B2, `(.L_x_724) ;  /* 0x0000037000027945 */ /* 0x000fe20003800000 */
[----:B------:R-:W-:Y:S02]  /*b070*/  CS2R R8, SRZ ;  /* 0x0000000000087805 */ /* 0x000fe4000001ff00 */
[----:B------:R-:W-:Y:S01]  /*b080*/  VIMNMX R3, R0, R3, !PT ;  /* 0x0000000300037248 */ /* 0x000fe20007fe0100 */
[----:B------:R-:W-:Y:S01]  /*b090*/  IMAD R37, R37, 0xc0, R6 ;  /* 0x000000c025257824 */ /* 0x000fe200078e0206 */
[----:B------:R-:W-:Y:S01]  /*b0a0*/  IADD3 R0, -R33, -0x2, -R25 ;  /* 0xfffffffe21007810 */ /* 0x000fe20007ffe919 */
[----:B------:R-:W-:Y:S01]  /*b0b0*/  IMAD.MOV.U32 R5, RZ, RZ, RZ ;  /* 0x000000ffff057224 */ /* 0x000fe200078e00ff */
[----:B------:R-:W-:-:S03]  /*b0c0*/  CS2R R12, SRZ ;  /* 0x00000000000c7805 */ /* 0x000fc6000001ff00 */
[----:B------:R-:W-:Y:S01]  /*b0d0*/  IMAD.IADD R32, R0, 0x1, -R3 ;  /* 0x0000000100207824 */ /* 0x000fe200078e0a03 */
[----:B------:R-:W-:Y:S02]  /*b0e0*/  HFMA2.MMA R3, -RZ, RZ, 0, 0 ;  /* 0x00000000ff037435 */ /* 0x000fe400000001ff */
[----:B------:R-:W-:Y:S02]  /*b0f0*/  HFMA2.MMA R0, -RZ, RZ, 0, 0 ;  /* 0x00000000ff007435 */ /* 0x000fe400000001ff */
[----:B------:R-:W-:Y:S01]  /*b100*/  LOP3.LUT P3, RZ, R32, 0x8, RZ, 0xc0, !PT ;  /* 0x0000000820ff7812 */ /* 0x000fe2000786c0ff */
[----:B-1----:R-:W-:Y:S01]  /*b110*/  IMAD.WIDE R36, R37, 0x2, R10 ;  /* 0x0000000225247825 */ /* 0x002fe200078e020a */
[----:B------:R-:W-:Y:S02]  /*b120*/  MOV R11, R31 ;  /* 0x0000001f000b7202 */ /* 0x000fe40000000f00 */
[----:B------:R-:W-:-:S09]  /*b130*/  MOV R10, RZ ;  /* 0x000000ff000a7202 */ /* 0x000fd20000000f00 */
[----:B------:R-:W-:Y:S05]  /*b140*/  @P3 BRA `(.L_x_725) ;  /* 0x0000000000a03947 */ /* 0x000fea0003800000 */
[----:B------:R-:W-:Y:S01]  /*b150*/  IADD3 R7, P2, R30, R7, RZ ;  /* 0x000000071e077210 */ /* 0x000fe20007f5e0ff */
[----:B------:R-:W-:-:S04]  /*b160*/  ULDC UR4, c[0x0][0x29c] ;  /* 0x0000a70000047ab9 */ /* 0x000fc80000000800 */
[----:B------:R-:W-:Y:S01]  /*b170*/  IMAD.X R0, R24, 0x1, R15, P2 ;  /* 0x0000000118007824 */ /* 0x000fe200010e060f */
        /* <DEDUP_REMOVED lines=20> */
.L_x_726:
        /* <DEDUP_REMOVED lines=17> */
.L_x_725:
[----:B------:R-:W-:Y:S05]  /*b3d0*/  BSYNC B2 ;  /* 0x0000000000027941 */ /* 0x000fea0003800000 */
.L_x_724:
[----:B------:R-:W-:-:S13]  /*b3e0*/  LOP3.LUT P3, RZ, R32, 0xfffffff8, RZ, 0xc0, !PT ;  /* 0xfffffff820ff7812 */ /* 0x000fda000786c0ff */
[----:B------:R-:W-:Y:S05]  /*b3f0*/  @!P3 BRA `(.L_x_723) ;  /* 0x000000040050b947 */ /* 0x000fea0003800000 */
[----:B------:R-:W2:Y:S01]  /*b400*/  LDC.64 R56, c[0x0][0x250] ;  /* 0x00009400ff387b82 */ /* 0x000ea20000000a00 */
[----:B------:R-:W-:Y:S02]  /*b410*/  ULDC UR4, c[0x0][0x29c] ;  /* 0x0000a70000047ab9 */ /* 0x000fe40000000800 */
[----:B------:R-:W-:-:S06]  /*b420*/  UISETP.NE.AND UP0, UPT, UR4, URZ, UPT ;  /* 0x0000003f0400728c */ /* 0x000fcc000bf05270 */
[----:B------:R-:W-:-:S13]  /*b430*/  PLOP3.LUT P2, PT, PT, PT, UP0, 0x80, 0x0 ;  /* 0x000000000000781c */ /* 0x000fda0003f4f008 */
.L_x_729:
[----:B------:R-:W-:Y:S01]  /*b440*/  IMAD R7, R11, 0xc0, RZ ;  /* 0x000000c00b077824 */ /* 0x000fe200078e02ff */
[----:B------:R-:W-:-:S04]  /*b450*/  LOP3.LUT P5, RZ, R2, 0x8, RZ, 0xc0, !PT ;  /* 0x0000000802ff7812 */ /* 0x000fc800078ac0ff */
[----:B------:R-:W-:Y:S02]  /*b460*/  SHF.R.S32.HI R15, RZ, 0x1f, R7 ;  /* 0x0000001fff0f7819 */ /* 0x000fe40000011407 */
[-C--:B------:R-:W-:Y:S02]  /*b470*/  IADD3 R33, P3, R30, R7.reuse, RZ ;  /* 0x000000071e217210 */ /* 0x080fe40007f7e0ff */
[----:B------:R-:W-:Y:S02]  /*b480*/  IADD3 R7, P4, R20, R7, RZ ;  /* 0x0000000714077210 */ /* 0x000fe40007f9e0ff */
[----:B------:R-:W-:Y:S02]  /*b490*/  IADD3.X R42, R24, R15, RZ, P3, !PT ;  /* 0x0000000f182a7210 */ /* 0x000fe40001ffe4ff */
[-C--:B--2---:R-:W-:Y:S01]  /*b4a0*/  LEA R32, P3, R33, R56.reuse, 0x1 ;  /* 0x0000003821207211 */ /* 0x084fe200078608ff */
[----:B------:R-:W-:Y:S01]  /*b4b0*/  IMAD.X R34, R14, 0x1, R15, P4 ;  /* 0x000000010e227824 */ /* 0x000fe200020e060f */
[----:B------:R-:W-:-:S02]  /*b4c0*/  LEA R38, P4, R7, R56, 0x1 ;  /* 0x0000003807267211 */ /* 0x000fc400078808ff */
[-C--:B------:R-:W-:Y:S02]  /*b4d0*/  LEA.HI.X R33, R33, R57.reuse, R42, 0x1, P3 ;  /* 0x0000003921217211 */ /* 0x080fe400018f0c2a */
[----:B------:R-:W-:-:S03]  /*b4e0*/  LEA.HI.X R39, R7, R57, R34, 0x1, P4 ;  /* 0x0000003907277211 */ /* 0x000fc600020f0c22 */
[----:B-1----:R1:W5:Y:S01]  /*b4f0*/  LDG.E.128 R44, desc[UR36][R32.64] ;  /* 0x00000024202c7981 */ /* 0x002362000c1e1d00 */
[----:B------:R-:W-:Y:S05]  /*b500*/  @P2 BRA `(.L_x_727) ;  /* 0x00000000002c2947 */ /* 0x000fea0003800000 */
[----:B------:R-:W2:Y:S04]  /*b510*/  @P5 LDG.E.128 R52, desc[UR36][R36.64] ;  /* 0x0000002424345981 */ /* 0x000ea8000c1e1d00 */
[----:B------:R-:W3:Y:S02]  /*b520*/  LDS.128 R48, [R26] ;  /* 0x000000001a307984 */ /* 0x000ee40000000c00 */
[----:B---3-5:R-:W-:Y:S01]  /*b530*/  HFMA2.MMA R44, R44, 1, 1, R48 ;  /* 0x3c003c002c2c7835 */ /* 0x028fe20000000030 */
        /* <DEDUP_REMOVED lines=8> */
.L_x_727:
[----:B-1----:R-:W5:Y:S01]  /*b5c0*/  LDG.E.128 R32, desc[UR36][R32.64+0xc00] ;  /* 0x000c002420207981 */ /* 0x002f62000c1e1d00 */
[----:B------:R-:W1:Y:S02]  /*b5d0*/  LDC R7, c[0x0][0x284] ;  /* 0x0000a100ff077b82 */ /* 0x000e640000000800 */
[----:B-1----:R-:W-:-:S04]  /*b5e0*/  VIADDMNMX R7, R244, -R7, RZ, !PT ;  /* 0x80000007f4077246 */ /* 0x002fc800078001ff */
[----:B------:R-:W-:-:S04]  /*b5f0*/  IADD3 R7, R11, -R7, RZ ;  /* 0x800000070b077210 */ /* 0x000fc80007ffe0ff */
[----:B------:R-:W-:-:S05]  /*b600*/  LEA R49, R7, UR6, 0x1 ;  /* 0x0000000607317c11 */ /* 0x000fca000f8e08ff */
[----:B------:R-:W1:Y:S01]  /*b610*/  LDS.U16 R7, [R49] ;  /* 0x0000000031077984 */ /* 0x000e620000000400 */
[--C-:B-----5:R-:W-:Y:S02]  /*b620*/  HADD2.F32 R48, -RZ, R46.reuse.H0_H0 ;  /* 0x2000002eff307230 */ /* 0x120fe40000004100 */
[----:B------:R-:W-:Y:S02]  /*b630*/  HADD2.F32 R43, -RZ, R46.H1_H1 ;  /* 0x3000002eff2b7230 */ /* 0x000fe40000004100 */
[--C-:B------:R-:W-:Y:S02]  /*b640*/  HADD2.F32 R15, -RZ, R44.reuse.H0_H0 ;  /* 0x2000002cff0f7230 */ /* 0x100fe40000004100 */
[----:B------:R-:W-:Y:S02]  /*b650*/  HADD2.F32 R42, -RZ, R45.H0_H0 ;  /* 0x2000002dff2a7230 */ /* 0x000fe40000004100 */
[----:B--2---:R-:W-:Y:S02]  /*b660*/  HADD2.F32 R46, -RZ, R47.H0_H0 ;  /* 0x2000002fff2e7230 */ /* 0x004fe40000004100 */
[----:B------:R-:W-:-:S02]  /*b670*/  HADD2.F32 R44, -RZ, R44.H1_H1 ;  /* 0x3000002cff2c7230 */ /* 0x000fc40000004100 */
[----:B------:R-:W-:Y:S02]  /*b680*/  HADD2.F32 R45, -RZ, R45.H1_H1 ;  /* 0x3000002dff2d7230 */ /* 0x000fe40000004100 */
        /* <DEDUP_REMOVED lines=22> */
.L_x_728:
        /* <DEDUP_REMOVED lines=21> */
.L_x_723:
[----:B------:R-:W-:Y:S05]  /*b940*/  BSYNC B1 ;  /* 0x0000000000017941 */ /* 0x000fea0003800000 */
.L_x_722:
[----:B------:R-:W-:-:S13]  /*b950*/  ISETP.GE.AND P3, PT, R31, R22, PT ;  /* 0x000000161f00720c */ /* 0x000fda0003f66270 */
[----:B------:R-:W-:Y:S05]  /*b960*/  @P3 BRA `(.L_x_721) ;  /* 0x0000000c00c03947 */ /* 0x000fea0003800000 */
[----:B------:R-:W2:Y:S01]  /*b970*/  LDC R48, c[0x0][0x284] ;  /* 0x0000a100ff307b82 */ /* 0x000ea20000000800 */
[----:B------:R-:W-:Y:S01]  /*b980*/  IADD3 R7, -R25, -0x2, R244 ;  /* 0xfffffffe19077810 */ /* 0x000fe20007ffe1f4 */
[----:B------:R-:W-:Y:S06]  /*b990*/  BSSY B1, `(.L_x_730) ;  /* 0x000004d000017945 */ /* 0x000fec0003800000 */
[----:B------:R-:W3:Y:S08]  /*b9a0*/  LDC R11, c[0x0][0x288] ;  /* 0x0000a200ff0b7b82 */ /* 0x000ef00000000800 */
[----:B------:R-:W4:Y:S01]  /*b9b0*/  LDC.64 R32, c[0x0][0x2e8] ;  /* 0x0000ba00ff207b82 */ /* 0x000f220000000a00 */
[----:B--2---:R-:W-:-:S05]  /*b9c0*/  VIADDMNMX R48, R244, -R48, RZ, !PT ;  /* 0x80000030f4307246 */ /* 0x004fca00078001ff */
[----:B------:R-:W-:Y:S02]  /*b9d0*/  IMAD.IADD R7, R7, 0x1, -R48 ;  /* 0x0000000107077824 */ /* 0x000fe400078e0a30 */
[----:B---3--:R-:W-:-:S03]  /*b9e0*/  IMAD R11, R246, R11, R27 ;  /* 0x0000000bf60b7224 */ /* 0x008fc600078e021b */
[----:B------:R-:W-:Y:S01]  /*b9f0*/  LOP3.LUT P3, RZ, R7, 0x8, RZ, 0xc0, !PT ;  /* 0x0000000807ff7812 */ /* 0x000fe2000786c0ff */
[----:B------:R-:W-:-:S04]  /*ba00*/  IMAD R11, R11, 0xc0, R6 ;  /* 0x000000c00b0b7824 */ /* 0x000fc800078e0206 */
[----:B----4-:R-:W-:-:S08]  /*ba10*/  IMAD.WIDE R32, R11, 0x2, R32 ;  /* 0x000000020b207825 */ /* 0x010fd000078e0220 */
[----:B------:R-:W-:Y:S05]  /*ba20*/  @P3 BRA `(.L_x_731) ;  /* 0x00000004000c3947 */ /* 0x000fea0003800000 */
[----:B------:R-:W2:Y:S01]  /*ba30*/  LDC R36, c[0x0][0x284] ;  /* 0x0000a100ff247b82 */ /* 0x000ea20000000800 */
[----:B------:R-:W-:Y:S01]  /*ba40*/  BSSY B2, `(.L_x_732) ;  /* 0x0000040000027945 */ /* 0x000fe20003800000 */
[----:B--2---:R-:W-:-:S13]  /*ba50*/  ISETP.GE.AND P3, PT, R31, R36, PT ;  /* 0x000000241f00720c */ /* 0x004fda0003f66270 */
[----:B------:R-:W-:Y:S05]  /*ba60*/  @!P3 BRA `(.L_x_733) ;  /* 0x0000000000f4b947 */ /* 0x000fea0003800000 */
[----:B------:R-:W-:Y:S01]  /*ba70*/  IABS R38, R36 ;  /* 0x0000002400267213 */ /* 0x000fe20000000000 */
[----:B------:R-:W-:Y:S01]  /*ba80*/  IMAD.MOV.U32 R34, RZ, RZ, RZ ;  /* 0x000000ffff227224 */ /* 0x000fe200078e00ff */
[----:B------:R-:W-:Y:S01]  /*ba90*/  IABS R15, R31 ;  /* 0x0000001f000f7213 */ /* 0x000fe20000000000 */
[----:B------:R-:W2:Y:S01]  /*baa0*/  LDS.U16 R41, [R41] ;  /* 0x0000000029297984 */ /* 0x000ea20000000400 */
[----:B------:R-:W3:Y:S01]  /*bab0*/  I2F.RP R37, R38 ;  /* 0x0000002600257306 */ /* 0x000ee20000209400 */
[----:B------:R-:W-:Y:S01]  /*bac0*/  ISETP.GE.AND P3, PT, R31, RZ, PT ;  /* 0x000000ff1f00720c */ /* 0x000fe20003f66270 */
[----:B------:R-:W-:Y:S01]  /*bad0*/  ULDC UR4, c[0x0][0x29c] ;  /* 0x0000a70000047ab9 */ /* 0x000fe20000000800 */
[----:B------:R-:W-:-:S05]  /*bae0*/  ISETP.NE.AND P4, PT, R36, RZ, PT ;  /* 0x000000ff2400720c */ /* 0x000fca0003f85270 */
[----:B---3--:R-:W3:Y:S02]  /*baf0*/  MUFU.RCP R37, R37 ;  /* 0x0000002500257308 */ /* 0x008ee40000001000 */
[----:B---3--:R-:W-:-:S06]  /*bb00*/  IADD3 R35, R37, 0xffffffe, RZ ;  /* 0x0ffffffe25237810 */ /* 0x008fcc0007ffe0ff */
[----:B------:R-:W3:Y:S02]  /*bb10*/  F2I.FTZ.U32.TRUNC.NTZ R35, R35 ;  /* 0x0000002300237305 */ /* 0x000ee4000021f000 */
[----:B---3--:R-:W-:-:S05]  /*bb20*/  IADD3 R11, RZ, -R35, RZ ;  /* 0x80000023ff0b7210 */ /* 0x008fca0007ffe0ff */
        /* <DEDUP_REMOVED lines=8> */
[----:B------:R-:W-:-:S05]  /*bbb0*/  @!P2 IMAD.IADD R11, R11, 0x1, -R38 ;  /* 0x000000010b0ba824 */ /* 0x000fca00078e0a26 */
[----:B------:R-:W-:Y:S02]  /*bbc0*/  @!P3 IADD3 R11, -R11, RZ, RZ ;  /* 0x000000ff0b0bb210 */ /* 0x000fe40007ffe1ff */
[----:B------:R-:W-:-:S05]  /*bbd0*/  @!P4 LOP3.LUT R11, RZ, R36, RZ, 0x33, !PT ;  /* 0x00000024ff0bc212 */ /* 0x000fca00078e33ff */
[----:B------:R-:W-:-:S05]  /*bbe0*/  IMAD R11, R11, 0xc0, RZ ;  /* 0x000000c00b0b7824 */ /* 0x000fca00078e02ff */
[----:B------:R-:W-:-:S04]  /*bbf0*/  IADD3 R15, P2, R30, R11, RZ ;  /* 0x0000000b1e0f7210 */ /* 0x000fc80007f5e0ff */
[----:B------:R-:W-:Y:S02]  /*bc00*/  LEA.HI.X.SX32 R36, R11, R24, 0x1, P2 ;  /* 0x000000180b247211 */ /* 0x000fe400010f0eff */
[----:B------:R-:W-:-:S04]  /*bc10*/  LEA R34, P2, R15, R56, 0x1 ;  /* 0x000000380f227211 */ /* 0x000fc800078408ff */
[----:B------:R-:W-:-:S05]  /*bc20*/  LEA.HI.X R35, R15, R57, R36, 0x1, P2 ;  /* 0x000000390f237211 */ /* 0x000fca00010f0c24 */
[----:B------:R3:W5:Y:S01]  /*bc30*/  LDG.E.128 R36, desc[UR36][R34.64] ;  /* 0x0000002422247981 */ /* 0x000762000c1e1d00 */
[----:B------:R-:W-:Y:S01]  /*bc40*/  UISETP.NE.AND UP0, UPT, UR4, URZ, UPT ;  /* 0x0000003f0400728c */ /* 0x000fe2000bf05270 */
[----:B--2---:R-:W-:-:S05]  /*bc50*/  HADD2.F32 R11, -RZ, R41.H0_H0 ;  /* 0x20000029ff0b7230 */ /* 0x004fca0000004100 */
[----:B------:R-:W-:-:S13]  /*bc60*/  PLOP3.LUT P2, PT, PT, PT, UP0, 0x80, 0x0 ;  /* 0x000000000000781c */ /* 0x000fda0003f4f008 */
[----:B---3--:R-:W-:Y:S05]  /*bc70*/  @P2 BRA `(.L_x_734) ;  /* 0x0000000000302947 */ /* 0x008fea0003800000 */
[----:B------:R-:W-:Y:S01]  /*bc80*/  LOP3.LUT P5, RZ, R2, 0x8, RZ, 0xc0, !PT ;  /* 0x0000000802ff7812 */ /* 0x000fe200078ac0ff */
[----:B-1----:R-:W1:-:S12]  /*bc90*/  LDS.128 R44, [R26] ;  /* 0x000000001a2c7984 */ /* 0x002e580000000c00 */
        /* <DEDUP_REMOVED lines=10> */
.L_x_734:
        /* <DEDUP_REMOVED lines=16> */
.L_x_733:
[----:B------:R-:W-:Y:S05]  /*be40*/  BSYNC B2 ;  /* 0x0000000000027941 */ /* 0x000fea0003800000 */
.L_x_732:
[----:B------:R-:W-:-:S07]  /*be50*/  IADD3 R31, R31, 0x8, RZ ;  /* 0x000000081f1f7810 */ /* 0x000fce0007ffe0ff */
.L_x_731:
[----:B------:R-:W-:Y:S05]  /*be60*/  BSYNC B1 ;  /* 0x0000000000017941 */ /* 0x000fea0003800000 */
.L_x_730:
[----:B------:R-:W-:-:S13]  /*be70*/  LOP3.LUT P3, RZ, R7, 0xfffffff8, RZ, 0xc0, !PT ;  /* 0xfffffff807ff7812 */ /* 0x000fda000786c0ff */
[----:B------:R-:W-:Y:S05]  /*be80*/  @!P3 BRA `(.L_x_721) ;  /* 0x000000080078b947 */ /* 0x000fea0003800000 */
[----:B------:R-:W-:Y:S01]  /*be90*/  ULDC UR4, c[0x0][0x284] ;  /* 0x0000a10000047ab9 */ /* 0x000fe20000000800 */
[----:B-1----:R-:W-:Y:S01]  /*bea0*/  IMAD.MOV.U32 R28, RZ, RZ, 0xc0 ;  /* 0x000000c0ff1c7424 */ /* 0x002fe200078e00ff */
[----:B------:R-:W-:Y:S01]  /*beb0*/  UIADD3 UR4, UR4, 0x4, URZ ;  /* 0x0000000404047890 */ /* 0x000fe2000fffe03f */
[----:B------:R-:W-:Y:S02]  /*bec0*/  MOV R15, RZ ;  /* 0x000000ff000f7202 */ /* 0x000fe40000000f00 */
[----:B------:R-:W-:Y:S01]  /*bed0*/  IMAD R11, R31, R28, 0x600 ;  /* 0x000006001f0b7424 */ /* 0x000fe200078e021c */
[----:B------:R-:W-:-:S04]  /*bee0*/  USHF.R.S32.HI UR5, URZ, 0x1f, UR4 ;  /* 0x0000001f3f057899 */ /* 0x000fc80008011404 */
[----:B------:R-:W-:-:S04]  /*bef0*/  ULEA.HI UR5, UR5, UR4, URZ, 0x2 ;  /* 0x0000000405057291 */ /* 0x000fc8000f8f103f */
[----:B------:R-:W-:-:S04]  /*bf00*/  USHF.L.U32 UR5, UR5, 0x2, URZ ;  /* 0x0000000205057899 */ /* 0x000fc8000800063f */
[----:B------:R-:W-:-:S06]  /*bf10*/  ULOP3.LUT UR5, UR5, 0xfffffff0, URZ, 0xc0, !UPT ;  /* 0xfffffff005057892 */ /* 0x000fcc000f8ec03f */
[----:B------:R-:W-:-:S05]  /*bf20*/  LEA R7, R31, UR5, 0x1 ;  /* 0x000000051f077c11 */ /* 0x000fca000f8e08ff */
[----:B------:R-:W-:-:S05]  /*bf30*/  IMAD R7, R48, -0x2, R7 ;  /* 0xfffffffe30077824 */ /* 0x000fca00078e0207 */
[----:B------:R-:W-:-:S07]  /*bf40*/  IADD3 R48, R7, UR38, RZ ;  /* 0x0000002607307c10 */ /* 0x000fce000fffe0ff */
.L_x_741:
[----:B------:R-:W1:Y:S01]  /*bf50*/  LDC R52, c[0x0][0x284] ;  /* 0x0000a100ff347b82 */ /* 0x000e620000000800 */
[----:B------:R-:W-:Y:S01]  /*bf60*/  VIADD R7, R11, 0xfffffa00 ;  /* 0xfffffa000b077836 */ /* 0x000fe20000000000 */
[----:B------:R-:W-:Y:S01]  /*bf70*/  BSSY B1, `(.L_x_735) ;  /* 0x0000047000017945 */ /* 0x000fe20003800000 */
[----:B------:R-:W-:-:S03]  /*bf80*/  IADD3 R49, R48, R15, RZ ;  /* 0x0000000f30317210 */ /* 0x000fc60007ffe0ff */
[----:B------:R-:W-:Y:S02]  /*bf90*/  IADD3 R28, P3, R20, R7, RZ ;  /* 0x00000007141c7210 */ /* 0x000fe40007f7e0ff */
[----:B------:R-:W2:Y:S02]  /*bfa0*/  LDC.64 R50, c[0x0][0x250] ;  /* 0x00009400ff327b82 */ /* 0x000ea40000000a00 */
[----:B------:R-:W-:Y:S02]  /*bfb0*/  LEA.HI.X.SX32 R7, R7, R14, 0x1, P3 ;  /* 0x0000000e07077211 */ /* 0x000fe400018f0eff */
[----:B-1----:R-:W-:Y:S02]  /*bfc0*/  ISETP.GE.AND P3, PT, R31, R52, PT ;  /* 0x000000341f00720c */ /* 0x002fe40003f66270 */
[----:B--2---:R-:W-:-:S04]  /*bfd0*/  LEA R34, P4, R28, R50, 0x1 ;  /* 0x000000321c227211 */ /* 0x004fc800078808ff */
[----:B------:R-:W-:-:S07]  /*bfe0*/  LEA.HI.X R35, R28, R51, R7, 0x1, P4 ;  /* 0x000000331c237211 */ /* 0x000fce00020f0c07 */
[----:B------:R-:W-:Y:S05]  /*bff0*/  @!P3 BRA `(.L_x_736) ;  /* 0x0000000000f8b947 */ /* 0x000fea0003800000 */
[----:B------:R-:W-:Y:S01]  /*c000*/  IABS R36, R52 ;  /* 0x0000003400247213 */ /* 0x000fe20000000000 */
[----:B------:R-:W-:Y:S01]  /*c010*/  HFMA2.MMA R28, -RZ, RZ, 0, 0 ;  /* 0x00000000ff1c7435 */ /* 0x000fe200000001ff */
[----:B------:R-:W-:Y:S01]  /*c020*/  IABS R38, R31 ;  /* 0x0000001f00267213 */ /* 0x000fe20000000000 */
[----:B------:R-:W-:Y:S01]  /*c030*/  ULDC UR4, c[0x0][0x29c] ;  /* 0x0000a70000047ab9 */ /* 0x000fe20000000800 */
[----:B------:R-:W1:Y:S01]  /*c040*/  I2F.RP R37, R36 ;  /* 0x0000002400257306 */ /* 0x000e620000209400 */
[----:B------:R-:W-:Y:S02]  /*c050*/  ISETP.GE.AND P3, PT, R31, RZ, PT ;  /* 0x000000ff1f00720c */ /* 0x000fe40003f66270 */
[----:B------:R-:W-:-:S05]  /*c060*/  ISETP.NE.AND P4, PT, R52, RZ, PT ;  /* 0x000000ff3400720c */ /* 0x000fca0003f85270 */
[----:B-1----:R-:W1:Y:S02]  /*c070*/  MUFU.RCP R37, R37 ;  /* 0x0000002500257308 */ /* 0x002e640000001000 */
[----:B-1----:R-:W-:-:S06]  /*c080*/  IADD3 R29, R37, 0xffffffe, RZ ;  /* 0x0ffffffe251d7810 */ /* 0x002fcc0007ffe0ff */
[----:B------:R-:W1:Y:S02]  /*c090*/  F2I.FTZ.U32.TRUNC.NTZ R29, R29 ;  /* 0x0000001d001d7305 */ /* 0x000e64000021f000 */
[----:B-1----:R-:W-:-:S04]  /*c0a0*/  IMAD.MOV R7, RZ, RZ, -R29 ;  /* 0x000000ffff077224 */ /* 0x002fc800078e0a1d */
[----:B------:R-:W-:-:S04]  /*c0b0*/  IMAD R7, R7, R36, RZ ;  /* 0x0000002407077224 */ /* 0x000fc800078e02ff */
        /* <DEDUP_REMOVED lines=8> */
[----:B------:R-:W-:-:S05]  /*c140*/  @!P2 IADD3 R7, R7, -R36, RZ ;  /* 0x800000240707a210 */ /* 0x000fca0007ffe0ff */
[----:B------:R-:W-:Y:S01]  /*c150*/  @!P3 IMAD.MOV R7, RZ, RZ, -R7 ;  /* 0x000000ffff07b224 */ /* 0x000fe200078e0a07 */
[----:B------:R-:W-:-:S05]  /*c160*/  @!P4 LOP3.LUT R7, RZ, R52, RZ, 0x33, !PT ;  /* 0x00000034ff07c212 */ /* 0x000fca00078e33ff */
[----:B------:R-:W-:-:S05]  /*c170*/  IMAD R7, R7, 0xc0, RZ ;  /* 0x000000c007077824 */ /* 0x000fca00078e02ff */
[----:B------:R-:W-:-:S04]  /*c180*/  IADD3 R29, P2, R30, R7, RZ ;  /* 0x000000071e1d7210 */ /* 0x000fc80007f5e0ff */
[----:B------:R-:W-:Y:S02]  /*c190*/  LEA.HI.X.SX32 R36, R7, R24, 0x1, P2 ;  /* 0x0000001807247211 */ /* 0x000fe400010f0eff */
[C---:B------:R-:W-:Y:S01]  /*c1a0*/  LEA R28, P2, R29.reuse, R50, 0x1 ;  /* 0x000000321d1c7211 */ /* 0x040fe200078408ff */
[----:B------:R-:W1:Y:S03]  /*c1b0*/  LDS.U16 R7, [R49] ;  /* 0x0000000031077984 */ /* 0x000e660000000400 */
[----:B------:R-:W-:-:S05]  /*c1c0*/  LEA.HI.X R29, R29, R51, R36, 0x1, P2 ;  /* 0x000000331d1d7211 */ /* 0x000fca00010f0c24 */
        /* <DEDUP_REMOVED lines=17> */
.L_x_737:
        /* <DEDUP_REMOVED lines=16> */
.L_x_736:
[----:B------:R-:W-:Y:S05]  /*c3e0*/  BSYNC B1 ;  /* 0x0000000000017941 */ /* 0x000fea0003800000 */
.L_x_735:
[----:B------:R-:W-:Y:S01]  /*c3f0*/  IADD3 R36, R31, 0x8, RZ ;  /* 0x000000081f247810 */ /* 0x000fe20007ffe0ff */
[----:B------:R-:W-:Y:S03]  /*c400*/  BSSY B1, `(.L_x_738) ;  /* 0x0000041000017945 */ /* 0x000fe60003800000 */
[----:B------:R-:W-:-:S13]  /*c410*/  ISETP.GE.AND P3, PT, R36, R52, PT ;  /* 0x000000342400720c */ /* 0x000fda0003f66270 */
[----:B------:R-:W-:Y:S05]  /*c420*/  @!P3 BRA `(.L_x_739) ;  /* 0x0000000000f8b947 */ /* 0x000fea0003800000 */
[----:B------:R-:W-:Y:S01]  /*c430*/  IABS R38, R52 ;  /* 0x0000003400267213 */ /* 0x000fe20000000000 */
[----:B------:R-:W-:Y:S01]  /*c440*/  IMAD.MOV.U32 R28, RZ, RZ, RZ ;  /* 0x000000ffff1c7224 */ /* 0x000fe200078e00ff */
        /* <DEDUP_REMOVED lines=24> */
[C---:B------:R-:W-:Y:S01]  /*c5d0*/  LEA R28, P2, R29.reuse, R50, 0x1 ;  /* 0x000000321d1c7211 */ /* 0x040fe200078408ff */
[----:B------:R-:W1:Y:S03]  /*c5e0*/  LDS.U16 R7, [R49+0x10] ;  /* 0x0000100031077984 */ /* 0x000e660000000400 */
        /* <DEDUP_REMOVED lines=18> */
.L_x_740:
[--C-:B-----5:R-:W-:Y:S02]  /*c710*/  HADD2.F32 R40, -RZ, R38.reuse.H0_H0 ;  /* 0x20000026ff287230 */ /* 0x120fe40000004100 */
[----:B------:R-:W-:Y:S02]  /*c720*/  HADD2.F32 R29, -RZ, R38.H1_H1 ;  /* 0x30000026ff1d7230 */ /* 0x000fe40000004100 */
[----:B------:R-:W-:Y:S02]  /*c730*/  HADD2.F32 R28, -RZ, R36.H0_H0 ;  /* 0x20000024ff1c7230 */ /* 0x000fe40000004100 */
[C---:B------:R-:W-:Y:S01]  /*c740*/  FFMA.FTZ R9, R7.reuse, R40, R9 ;  /* 0x0000002807097223 */ /* 0x040fe20000010009 */
[----:B-1----:R-:W-:Y:S02]  /*c750*/  HADD2.F32 R34, -RZ, R37.H0_H0 ;  /* 0x20000025ff227230 */ /* 0x002fe40000004100 */
        /* <DEDUP_REMOVED lines=11> */
.L_x_739:
[----:B------:R-:W-:Y:S05]  /*c810*/  BSYNC B1 ;  /* 0x0000000000017941 */ /* 0x000fea0003800000 */
.L_x_738:
[----:B------:R-:W-:Y:S01]  /*c820*/  IADD3 R31, R31, 0x10, RZ ;  /* 0x000000101f1f7810 */ /* 0x000fe20007ffe0ff */
[----:B------:R-:W-:Y:S01]  /*c830*/  VIADD R11, R11, 0xc00 ;  /* 0x00000c000b0b7836 */ /* 0x000fe20000000000 */
[----:B------:R-:W-:Y:S02]  /*c840*/  IADD3 R15, R15, 0x20, RZ ;  /* 0x000000200f0f7810 */ /* 0x000fe40007ffe0ff */
[----:B------:R-:W-:-:S13]  /*c850*/  ISETP.GE.AND P3, PT, R31, R22, PT ;  /* 0x000000161f00720c */ /* 0x000fda0003f66270 */
[----:B------:R-:W-:Y:S05]  /*c860*/  @!P3 BRA `(.L_x_741) ;  /* 0xfffffff400b8b947 */ /* 0x000fea000383ffff */
.L_x_721:
[----:B------:R-:W-:Y:S05]  /*c870*/  BSYNC B0 ;  /* 0x0000000000007941 */ /* 0x000fea0003800000 */
.L_x_720:
[----:B------:R-:W-:Y:S01]  /*c880*/  ISETP.GT.OR P0, PT, R4, 0x17, P0 ;  /* 0x000000170400780c */ /* 0x000fe20000704670 */
[----:B------:R-:W-:-:S12]  /*c890*/  BSSY B0, `(.L_x_742) ;  /* 0x0000038000007945 */ /* 0x000fd80003800000 */
[----:B------:R-:W-:Y:S05]  /*c8a0*/  @P0 BRA `(.L_x_743) ;  /* 0x0000000000d80947 */ /* 0x000fea0003800000 */
[----:B------:R-:W3:Y:S01]  /*c8b0*/  LDL.LU R38, [R1+0x26c] ;  /* 0x00026c0001267983 */ /* 0x000ee20000300800 */
[----:B------:R-:W1:Y:S01]  /*c8c0*/  LDC.64 R36, c[0x0][0x250] ;  /* 0x00009400ff247b82 */ /* 0x000e620000000a00 */
[----:B------:R-:W-:-:S05]  /*c8d0*/  MOV R7, 0xc0 ;  /* 0x000000c000077802 */ /* 0x000fca0000000f00 */
[----:B------:R-:W-:-:S05]  /*c8e0*/  IMAD R7, R244, R7, -0xc0 ;  /* 0xffffff40f4077424 */ /* 0x000fca00078e0207 */
[----:B------:R-:W-:-:S04]  /*c8f0*/  IADD3 R4, P0, R20, R7, RZ ;  /* 0x0000000714047210 */ /* 0x000fc80007f1e0ff */
[----:B------:R-:W-:Y:S02]  /*c900*/  LEA.HI.X.SX32 R7, R7, R14, 0x1, P0 ;  /* 0x0000000e07077211 */ /* 0x000fe400000f0eff */
[----:B-1----:R-:W-:-:S04]  /*c910*/  LEA R28, P0, R4, R36, 0x1 ;  /* 0x00000024041c7211 */ /* 0x002fc800078008ff */
[----:B------:R-:W-:-:S05]  /*c920*/  LEA.HI.X R29, R4, R37, R7, 0x1, P0 ;  /* 0x00000025041d7211 */ /* 0x000fca00000f0c07 */
[----:B------:R1:W5:Y:S01]  /*c930*/  LDG.E.128 R32, desc[UR36][R28.64] ;  /* 0x000000241c207981 */ /* 0x000362000c1e1d00 */
[----:B------:R-:W-:Y:S01]  /*c940*/  BSSY B1, `(.L_x_744) ;  /* 0x000001c000017945 */ /* 0x000fe20003800000 */
[----:B---3--:R-:W-:-:S04]  /*c950*/  IADD3 R4, R22, -R38, RZ ;  /* 0x8000002616047210 */ /* 0x008fc80007ffe0ff */
[----:B------:R-:W-:-:S06]  /*c960*/  LEA R4, R4, UR6, 0x1 ;  /* 0x0000000604047c11 */ /* 0x000fcc000f8e08ff */
[----:B------:R-:W2:Y:S02]  /*c970*/  LDS.U16 R4, [R4] ;  /* 0x0000000004047984 */ /* 0x000ea40000000400 */
[----:B--2---:R-:W-:Y:S01]  /*c980*/  HADD2.F32 R11, -RZ, R4.H0_H0 ;  /* 0x20000004ff0b7230 */ /* 0x004fe20000004100 */
[----:B-1----:R-:W-:Y:S06]  /*c990*/  @P2 BRA `(.L_x_745) ;  /* 0x0000000000582947 */ /* 0x002fec0003800000 */
[----:B------:R-:W-:Y:S01]  /*c9a0*/  LOP3.LUT P3, RZ, R2, 0x8, RZ, 0xc0, !PT ;  /* 0x0000000802ff7812 */ /* 0x000fe2000786c0ff */
[----:B------:R-:W2:-:S12]  /*c9b0*/  LDL.LU R38, [R1+0x274] ;  /* 0x0002740001267983 */ /* 0x000e980000300800 */
[----:B------:R-:W1:Y:S08]  /*c9c0*/  @P3 LDC R2, c[0x0][0x288] ;  /* 0x0000a200ff023b82 */ /* 0x000e700000000800 */
[----:B------:R-:W3:Y:S01]  /*c9d0*/  @P3 LDC.64 R28, c[0x0][0x2e8] ;  /* 0x0000ba00ff1c3b82 */ /* 0x000ee20000000a00 */
[----:B-1----:R-:W-:-:S04]  /*c9e0*/  @P3 IMAD R27, R246, R2, R27 ;  /* 0x00000002f61b3224 */ /* 0x002fc800078e021b */
[----:B------:R-:W-:-:S04]  /*c9f0*/  @P3 IMAD R27, R27, 0xc0, R6 ;  /* 0x000000c01b1b3824 */ /* 0x000fc800078e0206 */
[----:B---3--:R-:W-:-:S06]  /*ca00*/  @P3 IMAD.WIDE R28, R27, 0x2, R28 ;  /* 0x000000021b1c3825 */ /* 0x008fcc00078e021c */
        /* <DEDUP_REMOVED lines=15> */
.L_x_745:
[----:B------:R-:W-:Y:S05]  /*cb00*/  BSYNC B1 ;  /* 0x0000000000017941 */ /* 0x000fea0003800000 */
.L_x_744:
[--C-:B-----5:R-:W-:Y:S02]  /*cb10*/  HADD2.F32 R2, -RZ, R32.reuse.H0_H0 ;  /* 0x20000020ff027230 */ /* 0x120fe40000004100 */
[----:B------:R-:W-:Y:S02]  /*cb20*/  HADD2.F32 R4, -RZ, R33.H0_H0 ;  /* 0x20000021ff047230 */ /* 0x000fe40000004100 */
[----:B0-----:R-:W-:Y:S02]  /*cb30*/  HADD2.F32 R16, -RZ, R35.H0_H0 ;  /* 0x20000023ff107230 */ /* 0x001fe40000004100 */
        /* <DEDUP_REMOVED lines=13> */
.L_x_743:
[----:B------:R-:W-:Y:S05]  /*cc10*/  BSYNC B0 ;  /* 0x0000000000007941 */ /* 0x000fea0003800000 */
.L_x_742:
[----:B------:R-:W-:Y:S06]  /*cc20*/  BAR.SYNC.DEFER_BLOCKING 0x0 ;  /* 0x0000000000007b1d */ /* 0x000fec0000010000 */
[----:B------:R-:W-:Y:S05]  /*cc30*/  @P1 BRA `(.L_x_746) ;  /* 0x0000000400901947 */ /* 0x000fea0003800000 */
[----:B------:R-:W-:Y:S01]  /*cc40*/  LOP3.LUT R2, R21, 0xffffff80, RZ, 0xc0, !PT ;  /* 0xffffff8015027812 */ /* 0x000fe200078ec0ff */
        /* <DEDUP_REMOVED lines=16> */
.L_x_747:
[----:B------:R-:W-:Y:S05]  /*cd50*/  WARPSYNC.ALL ;  /* 0x0000000000007948 */ /* 0x000fea0003800000 */
[----:B------:R-:W-:Y:S06]  /*cd60*/  BAR.SYNC.DEFER_BLOCKING 0x0 ;  /* 0x0000000000007b1d */ /* 0x000fec0000010000 */
[----:B------:R-:W-:Y:S04]  /*cd70*/  BSSY B0, `(.L_x_748) ;  /* 0x0000013000007945 */ /* 0x000fe80003800000 */
[----:B------:R-:W-:Y:S05]  /*cd80*/  @P2 BRA `(.L_x_749) ;  /* 0x0000000000442947 */ /* 0x000fea0003800000 */
[----:B0--3--:R-:W0:Y:S02]  /*cd90*/  LDS.128 R16, [R25] ;  /* 0x0000000019107984 */ /* 0x009e240000000c00 */
        /* <DEDUP_REMOVED lines=10> */
[----:B--2---:R-:W-:Y:S02]  /*ce40*/  HADD2.F32 R11, -RZ, R18.H1_H1 ;  /* 0x30000012ff0b7230 */ /* 0x004fe40000004100 */
[----:B------:R-:W-:Y:S01]  /*ce50*/  FADD.FTZ R10, R10, R17 ;  /* 0x000000110a0a7221 */ /* 0x000fe20000010000 */
[----:B------:R-:W-:Y:S02]  /*ce60*/  HADD2.F32 R19, -RZ, R19.H1_H1 ;  /* 0x30000013ff137230 */ /* 0x000fe40000004100 */
[----:B------:R-:W-:Y:S01]  /*ce70*/  FADD.FTZ R9, R9, R4 ;  /* 0x0000000409097221 */ /* 0x000fe20000010000 */
[----:B------:R-:W-:-:S02]  /*ce80*/  FADD.FTZ R12, R12, R11 ;  /* 0x0000000b0c0c7221 */ /* 0x000fc40000010000 */
[----:B------:R-:W-:-:S07]  /*ce90*/  FADD.FTZ R0, R0, R19 ;  /* 0x0000001300007221 */ /* 0x000fce0000010000 */
.L_x_749:
[----:B------:R-:W-:Y:S05]  /*cea0*/  BSYNC B0 ;  /* 0x0000000000007941 */ /* 0x000fea0003800000 */
.L_x_748:
[----:B------:R-:W-:Y:S06]  /*ceb0*/  BAR.SYNC.DEFER_BLOCKING 0x0 ;  /* 0x0000000000007b1d */ /* 0x000fec0000010000 */
[----:B------:R-:W-:Y:S04]  /*cec0*/  BSSY B0, `(.L_x_750) ;  /* 0x0000007000007945 */ /* 0x000fe80003800000 */
[----:B------:R-:W-:Y:S05]  /*ced0*/  @P3 BRA `(.L_x_751) ;  /* 0x0000000000143947 */ /* 0x000fea0003800000 */
[----:B0--3--:R-:W-:Y:S02]  /*cee0*/  F2FP.F16.F32.PACK_AB R16, R3, R8 ;  /* 0x000000080310723e */ /* 0x009fe400000000ff */
[----:B------:R-:W-:Y:S02]  /*cef0*/  F2FP.F16.F32.PACK_AB R17, R10, R5 ;  /* 0x000000050a11723e */ /* 0x000fe400000000ff */
[----:B------:R-:W-:Y:S02]  /*cf00*/  F2FP.F16.F32.PACK_AB R18, R12, R9 ;  /* 0x000000090c12723e */ /* 0x000fe400000000ff */
[----:B------:R-:W-:-:S05]  /*cf10*/  F2FP.F16.F32.PACK_AB R19, R0, R13 ;  /* 0x0000000d0013723e */ /* 0x000fca00000000ff */
[----:B------:R4:W-:Y:S02]  /*cf20*/  STS.128 [R25+-0x300], R16 ;  /* 0xfffd001019007388 */ /* 0x0009e40000000c00 */
.L_x_751:
[----:B------:R-:W-:Y:S05]  /*cf30*/  BSYNC B0 ;  /* 0x0000000000007941 */ /* 0x000fea0003800000 */
.L_x_750:
[----:B------:R-:W-:Y:S06]  /*cf40*/  BAR.SYNC.DEFER_BLOCKING 0x0 ;  /* 0x0000000000007b1d */ /* 0x000fec0000010000 */
[----:B------:R-:W-:Y:S04]  /*cf50*/  BSSY B0, `(.L_x_752) ;  /* 0x0000013000007945 */ /* 0x000fe80003800000 */
[----:B------:R-:W-:Y:S05]  /*cf60*/  @P4 BRA `(.L_x_753) ;  /* 0x0000000000444947 */ /* 0x000fea0003800000 */
[----:B0--34-:R-:W0:Y:S02]  /*cf70*/  LDS.128 R16, [R25] ;  /* 0x0000000019107984 */ /* 0x019e240000000c00 */
        /* <DEDUP_REMOVED lines=16> */
.L_x_753:
[----:B------:R-:W-:Y:S05]  /*d080*/  BSYNC B0 ;  /* 0x0000000000007941 */ /* 0x000fea0003800000 */
.L_x_752:
[----:B------:R-:W-:Y:S06]  /*d090*/  BAR.SYNC.DEFER_BLOCKING 0x0 ;  /* 0x0000000000007b1d */ /* 0x000fec0000010000 */
[----:B------:R-:W-:Y:S04]  /*d0a0*/  BSSY B0, `(.L_x_754) ;  /* 0x0000007000007945 */ /* 0x000fe80003800000 */
[----:B------:R-:W-:Y:S05]  /*d0b0*/  @P5 BRA `(.L_x_755) ;  /* 0x0000000000145947 */ /* 0x000fea0003800000 */
[----:B0--34-:R-:W-:Y:S02]  /*d0c0*/  F2FP.F16.F32.PACK_AB R16, R3, R8 ;  /* 0x000000080310723e */ /* 0x019fe400000000ff */
[----:B------:R-:W-:Y:S02]  /*d0d0*/  F2FP.F16.F32.PACK_AB R17, R10, R5 ;  /* 0x000000050a11723e */ /* 0x000fe400000000ff */
[----:B------:R-:W-:Y:S02]  /*d0e0*/  F2FP.F16.F32.PACK_AB R18, R12, R9 ;  /* 0x000000090c12723e */ /* 0x000fe400000000ff */
[----:B------:R-:W-:-:S05]  /*d0f0*/  F2FP.F16.F32.PACK_AB R19, R0, R13 ;  /* 0x0000000d0013723e */ /* 0x000fca00000000ff */
[----:B------:R0:W-:Y:S02]  /*d100*/  STS.128 [R25+-0x180], R16 ;  /* 0xfffe801019007388 */ /* 0x0001e40000000c00 */
.L_x_755:
[----:B------:R-:W-:Y:S05]  /*d110*/  BSYNC B0 ;  /* 0x0000000000007941 */ /* 0x000fea0003800000 */
.L_x_754:
[----:B------:R-:W-:Y:S06]  /*d120*/  BAR.SYNC.DEFER_BLOCKING 0x0 ;  /* 0x0000000000007b1d */ /* 0x000fec0000010000 */
[----:B------:R-:W-:Y:S04]  /*d130*/  BSSY B0, `(.L_x_756) ;  /* 0x0000013000007945 */ /* 0x000fe80003800000 */
[----:B------:R-:W-:Y:S05]  /*d140*/  @P6 BRA `(.L_x_757) ;  /* 0x0000000000446947 */ /* 0x000fea0003800000 */
[----:B0--34-:R-:W0:Y:S02]  /*d150*/  LDS.128 R24, [R25] ;  /* 0x0000000019187984 */ /* 0x019e240000000c00 */
[--C-:B0-----:R-:W-:Y:S02]  /*d160*/  HADD2.F32 R7, -RZ, R24.reuse.H0_H0 ;  /* 0x20000018ff077230 */ /* 0x101fe40000004100 */
[----:B------:R-:W-:Y:S02]  /*d170*/  HADD2.F32 R14, -RZ, R27.H0_H0 ;  /* 0x2000001bff0e7230 */ /* 0x000fe40000004100 */
[----:B------:R-:W-:Y:S02]  /*d180*/  HADD2.F32 R24, -RZ, R24.H1_H1 ;  /* 0x30000018ff187230 */ /* 0x000fe40000004100 */
[----:B------:R-:W-:Y:S01]  /*d190*/  FADD.FTZ R8, R8, R7 ;  /* 0x0000000708087221 */ /* 0x000fe20000010000 */
[--C-:B------:R-:W-:Y:S02]  /*d1a0*/  HADD2.F32 R2, -RZ, R25.reuse.H0_H0 ;  /* 0x20000019ff027230 */ /* 0x100fe40000004100 */
[----:B------:R-:W-:Y:S01]  /*d1b0*/  FADD.FTZ R13, R13, R14 ;  /* 0x0000000e0d0d7221 */ /* 0x000fe20000010000 */
[----:B--2---:R-:W-:-:S02]  /*d1c0*/  HADD2.F32 R11, -RZ, R25.H1_H1 ;  /* 0x30000019ff0b7230 */ /* 0x004fc40000004100 */
        /* <DEDUP_REMOVED lines=9> */
.L_x_757:
[----:B------:R-:W-:Y:S05]  /*d260*/  BSYNC B0 ;  /* 0x0000000000007941 */ /* 0x000fea0003800000 */
.L_x_756:
[----:B------:R-:W-:Y:S06]  /*d270*/  BAR.SYNC.DEFER_BLOCKING 0x0 ;  /* 0x0000000000007b1d */ /* 0x000fec0000010000 */
.L_x_746:
        /* <DEDUP_REMOVED lines=18> */
.L_x_758:
        /* <DEDUP_REMOVED lines=19> */
[----:B--2---:R-:W-:Y:S02]  /*d4d0*/  LOP3.LUT R11, R2, 0xff, RZ, 0xc0, !PT ;  /* 0x000000ff020b7812 */ /* 0x004fe400078ec0ff */
[----:B------:R-:W-:Y:S02]  /*d4e0*/  PRMT R3, R3, 0x7710, RZ ;  /* 0x0000771003037816 */ /* 0x000fe400000000ff */
[----:B-----5:R-:W-:-:S03]  /*d4f0*/  PRMT R4, R10, 0x8880, RZ ;  /* 0x000088800a047816 */ /* 0x020fc600000000ff */
[----:B------:R-:W2:Y:S01]  /*d500*/  F2I.S8.NTZ R8, R8 ;  /* 0x0000000800087305 */ /* 0x000ea20000202100 */
[----:B------:R-:W-:Y:S02]  /*d510*/  LOP3.LUT R10, R3, 0xff, RZ, 0xc0, !PT ;  /* 0x000000ff030a7812 */ /* 0x000fe400078ec0ff */
[----:B------:R-:W-:Y:S02]  /*d520*/  PRMT R4, R4, 0x7710, RZ ;  /* 0x0000771004047816 */ /* 0x000fe400000000ff */
[----:B------:R-:W-:Y:S02]  /*d530*/  SHF.L.U64.HI R3, R10, 0x10, RZ ;  /* 0x000000100a037819 */ /* 0x000fe400000102ff */
[----:B------:R-:W-:Y:S01]  /*d540*/  LOP3.LUT R7, R4, 0xff, RZ, 0xc0, !PT ;  /* 0x000000ff04077812 */ /* 0x000fe200078ec0ff */
[----:B------:R-:W5:Y:S01]  /*d550*/  F2I.S8.NTZ R12, R12 ;  /* 0x0000000c000c7305 */ /* 0x000f620000202100 */
[----:B0-----:R-:W-:Y:S02]  /*d560*/  PRMT R2, R9, 0x8880, RZ ;  /* 0x0000888009027816 */ /* 0x001fe400000000ff */
[----:B------:R-:W-:-:S02]  /*d570*/  SHF.L.U64.HI R9, R11, 0x8, RZ ;  /* 0x000000080b097819 */ /* 0x000fc400000102ff */
[----:B------:R-:W-:Y:S02]  /*d580*/  SHF.L.U64.HI R4, R7, 0x18, RZ ;  /* 0x0000001807047819 */ /* 0x000fe400000102ff */
[----:B--2---:R-:W-:Y:S01]  /*d590*/  PRMT R8, R8, 0x8880, RZ ;  /* 0x0000888008087816 */ /* 0x004fe200000000ff */
[----:B------:R-:W0:Y:S01]  /*d5a0*/  F2I.S8.NTZ R13, R13 ;  /* 0x0000000d000d7305 */ /* 0x000e220000202100 */
[----:B------:R-:W-:Y:S02]  /*d5b0*/  PRMT R2, R2, 0x7710, RZ ;  /* 0x0000771002027816 */ /* 0x000fe400000000ff */
[----:B------:R-:W-:Y:S02]  /*d5c0*/  LOP3.LUT R4, R4, R3, R9, 0xfe, !PT ;  /* 0x0000000304047212 */ /* 0x000fe400078efe09 */
[----:B------:R-:W-:Y:S02]  /*d5d0*/  LOP3.LUT R3, R2, 0xff, RZ, 0xc0, !PT ;  /* 0x000000ff02037812 */ /* 0x000fe400078ec0ff */
[----:B-----5:R-:W-:Y:S01]  /*d5e0*/  PRMT R12, R12, 0x8880, RZ ;  /* 0x000088800c0c7816 */ /* 0x020fe200000000ff */
[----:B------:R2:W5:Y:S01]  /*d5f0*/  F2I.S8.NTZ R5, R0 ;  /* 0x0000000000057305 */ /* 0x0005620000202100 */
[----:B------:R-:W-:Y:S01]  /*d600*/  LOP3.LUT R3, R3, 0xffffff00, R4, 0xf8, !PT ;  /* 0xffffff0003037812 */ /* 0x000fe200078ef804 */
[----:B------:R-:W-:Y:S01]  /*d610*/  IMAD.U32 R4, R10, 0x10000, RZ ;  /* 0x000100000a047824 */ /* 0x000fe200078e00ff */
[----:B------:R-:W-:-:S02]  /*d620*/  PRMT R2, R12, 0x7710, RZ ;  /* 0x000077100c027816 */ /* 0x000fc400000000ff */
[----:B0-----:R-:W-:Y:S02]  /*d630*/  PRMT R13, R13, 0x8880, RZ ;  /* 0x000088800d0d7816 */ /* 0x001fe400000000ff */
[----:B--2---:R-:W-:Y:S02]  /*d640*/  PRMT R0, R8, 0x7710, RZ ;  /* 0x0000771008007816 */ /* 0x004fe400000000ff */
[----:B------:R-:W-:Y:S02]  /*d650*/  PRMT R2, R2, 0x7604, RZ ;  /* 0x0000760402027816 */ /* 0x000fe400000000ff */
[----:B------:R-:W-:Y:S02]  /*d660*/  PRMT R9, R0, 0x6540, R11 ;  /* 0x0000654000097816 */ /* 0x000fe4000000000b */
[----:B------:R-:W-:Y:S02]  /*d670*/  PRMT R0, R13, 0x7710, RZ ;  /* 0x000077100d007816 */ /* 0x000fe400000000ff */
[----:B------:R-:W-:-:S02]  /*d680*/  LOP3.LUT R3, R2, 0xffff00ff, R3, 0xf8, !PT ;  /* 0xffff00ff02037812 */ /* 0x000fc400078ef803 */
[----:B------:R-:W-:Y:S02]  /*d690*/  PRMT R0, R0, 0x7054, RZ ;  /* 0x0000705400007816 */ /* 0x000fe400000000ff */
[----:B-----5:R-:W-:Y:S02]  /*d6a0*/  PRMT R5, R5, 0x8880, RZ ;  /* 0x0000888005057816 */ /* 0x020fe400000000ff */
[----:B------:R-:W-:Y:S02]  /*d6b0*/  LOP3.LUT R2, R4, 0xff00ffff, R9, 0xf8, !PT ;  /* 0xff00ffff04027812 */ /* 0x000fe400078ef809 */
[----:B------:R-:W-:Y:S02]  /*d6c0*/  LOP3.LUT R3, R0, 0xff00ffff, R3, 0xf8, !PT ;  /* 0xff00ffff00037812 */ /* 0x000fe400078ef803 */
[----:B------:R-:W-:Y:S02]  /*d6d0*/  IADD3 R4, P0, R6, UR4, RZ ;  /* 0x0000000406047c10 */ /* 0x000fe4000ff1e0ff */
[----:B------:R-:W-:-:S02]  /*d6e0*/  PRMT R0, R5, 0x7710, RZ ;  /* 0x0000771005007816 */ /* 0x000fc400000000ff */
[----:B------:R-:W-:Y:S02]  /*d6f0*/  PRMT R2, R2, 0x4210, R7 ;  /* 0x0000421002027816 */ /* 0x000fe40000000007 */
[----:B------:R-:W-:Y:S02]  /*d700*/  LEA.HI.X.SX32 R5, R6, UR5, 0x1, P0 ;  /* 0x0000000506057c11 */ /* 0x000fe400080f0eff */
[----:B------:R-:W-:-:S05]  /*d710*/  PRMT R3, R3, 0x4210, R0 ;  /* 0x0000421003037816 */ /* 0x000fca0000000000 */
[----:B------:R-:W-:Y:S01]  /*d720*/  STG.E.64 desc[UR36][R4.64], R2 ;  /* 0x0000000204007986 */ /* 0x000fe2000c101b24 */
[----:B------:R-:W-:Y:S05]  /*d730*/  EXIT ;  /* 0x000000000000794d */ /* 0x000fea0003800000 */
.L_x_616:
[----:B------:R-:W-:Y:S02]  /*d740*/  MOV R12, 0x10 ;  /* 0x00000010000c7802 */ /* 0x000fe40000000f00 */
[----:B------:R-:W-:Y:S02]  /*d750*/  MOV R11, 0x1f ;  /* 0x0000001f000b7802 */ /* 0x000fe40000000f00 */
[----:B------:R-:W-:-:S07]  /*d760*/  MOV R15, 0xffffffff ;  /* 0xffffffff000f7802 */ /* 0x000fce0000000f00 */
[----:B0-2---:R-:W-:Y:S05]  /*d770*/  WARPSYNC.COLLECTIVE R15, `(.L_x_759) ;  /* 0x000000000f087348 */ /* 0x005fea0003c00000 */
[----:B------:R1:W3:Y:S02]  /*d780*/  SHFL.BFLY P6, R14, R13, R12, R11 ;  /* 0x0c00000c0d0e7389 */ /* 0x0002e400000c000b */
[----:B0123--:R-:W-:Y:S01]  /*d790*/  ENDCOLLECTIVE ;  /* 0x000000000000791b */ /* 0x00ffe20003800000 */
.L_x_759:
[----:B------:R-:W-:Y:S01]  /*d7a0*/  MOV R12, 0x8 ;  /* 0x00000008000c7802 */ /* 0x000fe20000000f00 */
[----:B------:R-:W-:-:S04]  /*d7b0*/  FADD.FTZ R0, R13, R14 ;  /* 0x0000000e0d007221 */ /* 0x000fc80000010000 */
[----:B------:R-:W-:-:S07]  /*d7c0*/  IMAD.MOV.U32 R13, RZ, RZ, R0 ;  /* 0x000000ffff0d7224 */ /* 0x000fce00078e0000 */
[----:B------:R-:W-:Y:S05]  /*d7d0*/  WARPSYNC.COLLECTIVE R15, `(.L_x_760) ;  /* 0x000000000f087348 */ /* 0x000fea0003c00000 */
[----:B------:R0:W1:Y:S02]  /*d7e0*/  SHFL.BFLY P6, R14, R13, R12, R11 ;  /* 0x0c00000c0d0e7389 */ /* 0x00006400000c000b */
[----:B01----:R-:W-:Y:S01]  /*d7f0*/  ENDCOLLECTIVE ;  /* 0x000000000000791b */ /* 0x003fe20003800000 */
.L_x_760:
[----:B------:R-:W-:Y:S01]  /*d800*/  MOV R12, 0x4 ;  /* 0x00000004000c7802 */ /* 0x000fe20000000f00 */
[----:B------:R-:W-:-:S05]  /*d810*/  FADD.FTZ R3, R0, R14 ;  /* 0x0000000e00037221 */ /* 0x000fca0000010000 */
[----:B------:R-:W-:-:S07]  /*d820*/  MOV R13, R3 ;  /* 0x00000003000d7202 */ /* 0x000fce0000000f00 */
[----:B------:R-:W-:Y:S05]  /*d830*/  WARPSYNC.COLLECTIVE R15, `(.L_x_761) ;  /* 0x000000000f087348 */ /* 0x000fea0003c00000 */
[----:B------:R0:W1:Y:S02]  /*d840*/  SHFL.BFLY P6, R14, R13, R12, R11 ;  /* 0x0c00000c0d0e7389 */ /* 0x00006400000c000b */
[----:B01----:R-:W-:Y:S01]  /*d850*/  ENDCOLLECTIVE ;  /* 0x000000000000791b */ /* 0x003fe20003800000 */
.L_x_761:
[----:B------:R-:W-:Y:S01]  /*d860*/  MOV R12, 0x2 ;  /* 0x00000002000c7802 */ /* 0x000fe20000000f00 */
[----:B------:R-:W-:-:S04]  /*d870*/  FADD.FTZ R4, R3, R14 ;  /* 0x0000000e03047221 */ /* 0x000fc80000010000 */
[----:B------:R-:W-:-:S07]  /*d880*/  IMAD.MOV.U32 R13, RZ, RZ, R4 ;  /* 0x000000ffff0d7224 */ /* 0x000fce00078e0004 */
[----:B------:R-:W-:Y:S05]  /*d890*/  WARPSYNC.COLLECTIVE R15, `(.L_x_762) ;  /* 0x000000000f087348 */ /* 0x000fea0003c00000 */
[----:B------:R0:W1:Y:S02]  /*d8a0*/  SHFL.BFLY P6, R14, R13, R12, R11 ;  /* 0x0c00000c0d0e7389 */ /* 0x00006400000c000b */
[----:B01----:R-:W-:Y:S01]  /*d8b0*/  ENDCOLLECTIVE ;  /* 0x000000000000791b */ /* 0x003fe20003800000 */
.L_x_762:
[----:B------:R-:W-:Y:S01]  /*d8c0*/  MOV R12, 0x1 ;  /* 0x00000001000c7802 */ /* 0x000fe20000000f00 */
[----:B------:R-:W-:-:S05]  /*d8d0*/  FADD.FTZ R5, R4, R14 ;  /* 0x0000000e04057221 */ /* 0x000fca0000010000 */
[----:B------:R-:W-:-:S07]  /*d8e0*/  MOV R13, R5 ;  /* 0x00000005000d7202 */ /* 0x000fce0000000f00 */
[----:B------:R-:W-:Y:S05]  /*d8f0*/  WARPSYNC.COLLECTIVE R15, `(.L_x_763) ;  /* 0x000000000f087348 */ /* 0x000fea0003c00000 */
[----:B------:R0:W1:Y:S02]  /*d900*/  SHFL.BFLY P6, R14, R13, R12, R11 ;  /* 0x0c00000c0d0e7389 */ /* 0x00006400000c000b */
[----:B01----:R-:W-:Y:S01]  /*d910*/  ENDCOLLECTIVE ;  /* 0x000000000000791b */ /* 0x003fe20003800000 */
.L_x_763:
[----:B------:R-:W-:Y:S05]  /*d920*/  BRA `(.L_x_764) ;  /* 0xffffff5400487947 */ /* 0x000fea000383ffff */
.L_x_765:
        /* <DEDUP_REMOVED lines=13> */
.L_x_4241:


//--------------------- .text._ZN4mmha33masked_multihead_attention_kernelItLi192ELi256ELi2ELi32ELi128ELb1ELb0EEEv26Multihead_attention_paramsIT_XT5_EE --------------------------
	.section	.text._ZN4mmha33masked_multihead_attention_kernelItLi192ELi256ELi2ELi32ELi128ELb1ELb0EEEv26Multihead_attention_paramsIT_XT5_EE,"ax",@progbits
	.align	128
        .global         _ZN4mmha33masked_multihead_attention_kernelItLi192ELi256ELi2ELi32ELi128ELb1ELb0EEEv26Multihead_attention_paramsIT_XT5_EE
        .type           _ZN4mmha33masked_multihead_attention_kernelItLi192ELi256ELi2ELi32ELi128ELb1ELb0EEEv26Multihead_attention_paramsIT_XT5_EE,@function
        .size           _ZN4mmha33masked_multihead_attention_kernelItLi192ELi256ELi2ELi32ELi128ELb1ELb0EEEv26Multihead_attention_paramsIT_XT5_EE,(.L_x_4242 - _ZN4mmha33masked_multihead_attention_kernelItLi192ELi256ELi2ELi32ELi128ELb1ELb0EEEv26Multihead_attention_paramsIT_XT5_EE)
        .other          _ZN4mmha33masked_multihead_attention_kernelItLi192ELi256ELi2ELi32ELi128ELb1ELb0EEEv26Multihead_attention_paramsIT_XT5_EE,@"STO_CUDA_ENTRY STV_DEFAULT"
_ZN4mmha33masked_multihead_attention_kernelItLi192ELi256ELi2ELi32ELi128ELb1ELb0EEEv26Multihead_attention_paramsIT_XT5_EE:
.text._ZN4mmha33masked_multihead_attention_kernelItLi192ELi256ELi2ELi32ELi128ELb1ELb0EEEv26Multihead_attention_paramsIT_XT5_EE:
        /* <DEDUP_REMOVED lines=12> */
.L_x_766:
        /* <DEDUP_REMOVED lines=21> */
[----:B------:R-:W-:Y:S01]  /*0210*/  @P3 LOP3.LUT R29, R29, 0x8, RZ, 0xfc, !PT ;  /* 0x000000081d1d3812 */ /* 0x000fe200078efcff */
[----:B--2---:R-:W-:-:S04]  /*0220*/  VIADD R4, R0, 0xffffffe ;  /* 0x0ffffffe00047836 */ /* 0x004fc80000000000 */
        /* <DEDUP_REMOVED lines=12> */
[----:B------:R-:W-:Y:S01]  /*02f0*/  @!P1 IMAD.IADD R0, R0, 0x1, -R3 ;  /* 0x0000000100009824 */ /* 0x000fe200078e0a03 */
[----:B------:R-:W-:Y:S01]  /*0300*/  @!P1 IADD3 R16, R16, 0x1, RZ ;  /* 0x0000000110109810 */ /* 0x000fe20007ffe0ff */
[----:B--2---:R-:W-:Y:S01]  /*0310*/  IMAD.WIDE R4, R2, 0x4, R4 ;  /* 0x0000000402047825 */ /* 0x004fe200078e0204 */
[----:B------:R-:W-:Y:S02]  /*0320*/  ISETP.NE.AND P1, PT, R9, RZ, PT ;  /* 0x000000ff0900720c */ /* 0x000fe40003f25270 */
[----:B------:R-:W-:Y:S02]  /*0330*/  ISETP.GE.U32.AND P0, PT, R0, R3, PT ;  /* 0x000000030000720c */ /* 0x000fe40003f06070 */
[C---:B------:R-:W-:Y:S01]  /*0340*/  LOP3.LUT R0, R2.reuse, R9, RZ, 0x3c, !PT ;  /* 0x0000000902007212 */ /* 0x040fe200078e3cff */
[----:B0-----:R-:W-:Y:S01]  /*0350*/  IMAD R22, R2, UR5, R19 ;  /* 0x0000000502167c24 */ /* 0x001fe2000f8e0213 */
[----:B------:R-:W-:Y:S01]  /*0360*/  UIADD3 UR4, UR4, 0x420, URZ ;  /* 0x0000042004047890 */ /* 0x000fe2000fffe03f */
[----:B------:R0:W5:Y:S01]  /*0370*/  LDG.E R18, desc[UR36][R4.64] ;  /* 0x0000002404127981 */ /* 0x000162000c1e1900 */
[----:B------:R-:W-:-:S02]  /*0380*/  ISETP.GE.AND P2, PT, R0, RZ, PT ;  /* 0x000000ff0000720c */ /* 0x000fc40003f46270 */
[----:B------:R-:W2:Y:S05]  /*0390*/  LDC R0, c[0x0][0x278] ;  /* 0x00009e00ff007b82 */ /* 0x000eaa0000000800 */
[----:B------:R-:W-:-:S06]  /*03a0*/  @P0 VIADD R16, R16, 0x1 ;  /* 0x0000000110100836 */ /* 0x000fcc0000000000 */
        /* <DEDUP_REMOVED lines=54> */
.L_x_768:
[----:B------:R-:W-:Y:S05]  /*0710*/  BSYNC B0 ;  /* 0x0000000000007941 */ /* 0x000fea0003800000 */
.L_x_767:
[----:B------:R-:W-:Y:S01]  /*0720*/  ISETP.LT.AND P2, PT, R23, 0x20, P3 ;  /* 0x000000201700780c */ /* 0x000fe20001f41270 */
[----:B------:R-:W0:Y:S01]  /*0730*/  LDC R14, c[0x0][0x284] ;  /* 0x0000a100ff0e7b82 */ /* 0x000e220000000800 */
[----:B------:R-:W-:Y:S01]  /*0740*/  ISETP.NE.U32.AND P3, PT, R20, RZ, PT ;  /* 0x000000ff1400720c */ /* 0x000fe20003f65070 */
[----:B------:R-:W-:Y:S01]  /*0750*/  IMAD.IADD R13, R3, 0x1, R12 ;  /* 0x00000001030d7824 */ /* 0x000fe200078e020c */
[----:B------:R-:W-:Y:S01]  /*0760*/  SHF.R.S32.HI R0, RZ, 0x1f, R2 ;  /* 0x0000001fff007819 */ /* 0x000fe20000011402 */
[----:B------:R-:W-:Y:S01]  /*0770*/  ULDC.64 UR6, c[0x0][0x220] ;  /* 0x0000880000067ab9 */ /* 0x000fe20000000a00 */
[----:B------:R-:W-:Y:S01]  /*0780*/  ISETP.NE.AND.EX P3, PT, R21, RZ, PT, P3 ;  /* 0x000000ff1500720c */ /* 0x000fe20003f65330 */
[----:B-----5:R-:W-:Y:S01]  /*0790*/  VIADD R25, R18, 0xffffffff ;  /* 0xffffffff12197836 */ /* 0x020fe20000000000 */
[----:B------:R-:W-:Y:S02]  /*07a0*/  IADD3 R31, R30, R12, RZ ;  /* 0x0000000c1e1f7210 */ /* 0x000fe40007ffe0ff */
[----:B------:R-:W-:-:S02]  /*07b0*/  CS2R R32, SRZ ;  /* 0x0000000000207805 */ /* 0x000fc4000001ff00 */
[----:B------:R-:W-:Y:S02]  /*07c0*/  CS2R R34, SRZ ;  /* 0x0000000000227805 */ /* 0x000fe4000001ff00 */
[----:B------:R-:W-:Y:S02]  /*07d0*/  ISETP.EQ.U32.AND P1, PT, RZ, UR6, PT ;  /* 0x00000006ff007c0c */ /* 0x000fe4000bf22070 */
[----:B------:R-:W-:Y:S01]  /*07e0*/  CS2R R48, SRZ ;  /* 0x0000000000307805 */ /* 0x000fe2000001ff00 */
[----:B------:R-:W1:Y:S01]  /*07f0*/  @P2 LDC.64 R8, c[0x0][0x2e0] ;  /* 0x0000b800ff082b82 */ /* 0x000e620000000a00 */
[----:B------:R-:W-:Y:S01]  /*0800*/  @P2 IMAD R5, R17, UR5, R19 ;  /* 0x0000000511052c24 */ /* 0x000fe2000f8e0213 */
[----:B------:R-:W-:Y:S02]  /*0810*/  ISETP.EQ.OR.EX P1, PT, RZ, UR7, P0, P1 ;  /* 0x00000007ff007c0c */ /* 0x000fe40008722710 */
[----:B------:R-:W-:Y:S01]  /*0820*/  CS2R R50, SRZ ;  /* 0x0000000000327805 */ /* 0x000fe2000001ff00 */
[----:B------:R-:W-:Y:S01]  /*0830*/  HFMA2.MMA R24, -RZ, RZ, 0, 0 ;  /* 0x00000000ff187435 */ /* 0x000fe200000001ff */
[----:B------:R-:W-:Y:S01]  /*0840*/  @P2 IMAD R5, R5, 0xc0, R12 ;  /* 0x000000c005052824 */ /* 0x000fe200078e020c */
[----:B------:R-:W-:-:S04]  /*0850*/  @P3 LEA R10, P4, R2, R20, 0x2 ;  /* 0x00000014020a3211 */ /* 0x000fc800078810ff */
[----:B------:R-:W-:-:S04]  /*0860*/  @P3 LEA.HI.X R11, R2, R21, R0, 0x2, P4 ;  /* 0x00000015020b3211 */ /* 0x000fc800020f1400 */
[----:B------:R-:W2:Y:S01]  /*0870*/  @!P1 LDC.64 R6, c[0x0][0x220] ;  /* 0x00008800ff069b82 */ /* 0x000ea20000000a00 */
[----:B-1----:R-:W-:Y:S01]  /*0880*/  @P2 IMAD.WIDE R8, R5, 0x2, R8 ;  /* 0x0000000205082825 */ /* 0x002fe200078e0208 */
[----:B------:R-:W-:-:S06]  /*0890*/  IABS R26, R25 ;  /* 0x00000019001a7213 */ /* 0x000fcc0000000000 */
[----:B------:R-:W1:Y:S01]  /*08a0*/  @!P0 LDC.64 R4, c[0x0][0x248] ;  /* 0x00009200ff048b82 */ /* 0x000e620000000a00 */
[----:B------:R-:W5:Y:S01]  /*08b0*/  @P3 LDG.E R24, desc[UR36][R10.64] ;  /* 0x000000240a183981 */ /* 0x000f62000c1e1900 */
[----:B------:R-:W-:-:S03]  /*08c0*/  @!P0 IMAD.SHL.U32 R0, R25, 0x8, RZ ;  /* 0x0000000819008824 */ /* 0x000fc600078e00ff */
[----:B------:R-:W5:Y:S01]  /*08d0*/  @P2 LDG.E.128 R52, desc[UR36][R8.64] ;  /* 0x0000002408342981 */ /* 0x000f62000c1e1d00 */
[----:B0-----:R-:W-:Y:S02]  /*08e0*/  @!P0 IMAD R3, R31, R14, R0 ;  /* 0x0000000e1f038224 */ /* 0x001fe400078e0200 */
[----:B--2---:R-:W-:-:S05]  /*08f0*/  @!P1 IMAD.WIDE R6, R13, 0x2, R6 ;  /* 0x000000020d069825 */ /* 0x004fca00078e0206 */
[----:B------:R0:W5:Y:S01]  /*0900*/  @!P1 LDG.E.128 R48, desc[UR36][R6.64] ;  /* 0x0000002406309981 */ /* 0x000162000c1e1d00 */
[----:B-1----:R-:W-:-:S05]  /*0910*/  @!P0 IMAD.WIDE R4, R3, 0x2, R4 ;  /* 0x0000000203048825 */ /* 0x002fca00078e0204 */
[----:B------:R1:W5:Y:S01]  /*0920*/  @!P0 LDG.E.128 R32, desc[UR36][R4.64] ;  /* 0x0000002404208981 */ /* 0x000362000c1e1d00 */
[----:B------:R-:W-:-:S04]  /*0930*/  IABS R3, R14 ;  /* 0x0000000e00037213 */ /* 0x000fc80000000000 */
[----:B------:R-:W2:Y:S08]  /*0940*/  I2F.RP R0, R3 ;  /* 0x0000000300007306 */ /* 0x000eb00000209400 */
[----:B--2---:R-:W0:Y:S02]  /*0950*/  MUFU.RCP R0, R0 ;  /* 0x0000000000007308 */ /* 0x004e240000001000 */
[----:B0-----:R-:W-:-:S06]  /*0960*/  VIADD R6, R0, 0xffffffe ;  /* 0x0ffffffe00067836 */ /* 0x001fcc0000000000 */
[----:B------:R0:W2:Y:S02]  /*0970*/  F2I.FTZ.U32.TRUNC.NTZ R7, R6 ;  /* 0x0000000600077305 */ /* 0x0000a4000021f000 */
[----:B0-----:R-:W-:Y:S01]  /*0980*/  IMAD.MOV.U32 R6, RZ, RZ, RZ ;  /* 0x000000ffff067224 */ /* 0x001fe200078e00ff */
[----:B--2---:R-:W-:-:S05]  /*0990*/  IADD3 R8, RZ, -R7, RZ ;  /* 0x80000007ff087210 */ /* 0x004fca0007ffe0ff */
[----:B------:R-:W-:-:S04]  /*09a0*/  IMAD R9, R8, R3, RZ ;  /* 0x0000000308097224 */ /* 0x000fc800078e02ff */
        /* <DEDUP_REMOVED lines=10> */
[C---:B------:R-:W-:Y:S01]  /*0a50*/  ISETP.NE.AND P1, PT, R14.reuse, RZ, PT ;  /* 0x000000ff0e00720c */ /* 0x040fe20003f25270 */
[----:B------:R-:W-:Y:S01]  /*0a60*/  VIADD R0, R14, 0x4 ;  /* 0x000000040e007836 */ /* 0x000fe20000000000 */
[----:B------:R-:W-:Y:S02]  /*0a70*/  CS2R R38, SRZ ;  /* 0x0000000000267805 */ /* 0x000fe4000001ff00 */
[----:B------:R-:W-:-:S07]  /*0a80*/  CS2R R36, SRZ ;  /* 0x0000000000247805 */ /* 0x000fce000001ff00 */
[----:B------:R-:W-:Y:S01]  /*0a90*/  @!P3 IMAD.IADD R26, R26, 0x1, -R3 ;  /* 0x000000011a1ab824 */ /* 0x000fe200078e0a03 */
[----:B------:R-:W-:-:S04]  /*0aa0*/  SHF.R.S32.HI R3, RZ, 0x1f, R0 ;  /* 0x0000001fff037819 */ /* 0x000fc80000011400 */
[----:B------:R-:W-:Y:S02]  /*0ab0*/  @!P4 IADD3 R26, -R26, RZ, RZ ;  /* 0x000000ff1a1ac210 */ /* 0x000fe40007ffe1ff */
        /* <DEDUP_REMOVED lines=14> */
.L_x_770:
[----:B------:R-:W-:Y:S05]  /*0ba0*/  BSYNC B0 ;  /* 0x0000000000007941 */ /* 0x000fea0003800000 */
.L_x_769:
        /* <DEDUP_REMOVED lines=9> */
.L_x_771:
        /* <DEDUP_REMOVED lines=11> */
[----:B------:R-:W-:-:S02]  /*0cf0*/  @P2 HMUL2 R34, R34, R54 ;  /* 0x0000003622222232 */ /* 0x000fc40000000000 */
[----:B------:R-:W-:Y:S02]  /*0d00*/  IMAD R160, R16, UR5, RZ ;  /* 0x0000000510a07c24 */ /* 0x000fe4000f8e02ff */
[----:B------:R-:W-:-:S04]  /*0d10*/  VIADD R28, R27, UR38 ;  /* 0x000000261b1c7c36 */ /* 0x000fc80008000000 */
        /* <DEDUP_REMOVED lines=12> */
[----:B------:R0:W1:Y:S02]  /*0de0*/  F2I.FTZ.U32.TRUNC.NTZ R5, R4 ;  /* 0x0000000400057305 */ /* 0x000064000021f000 */
[----:B0-----:R-:W-:Y:S01]  /*0df0*/  MOV R4, RZ ;  /* 0x000000ff00047202 */ /* 0x001fe20000000f00 */
[----:B-1----:R-:W-:-:S04]  /*0e00*/  IMAD.MOV R6, RZ, RZ, -R5 ;  /* 0x000000ffff067224 */ /* 0x002fc800078e0a05 */
        /* <DEDUP_REMOVED lines=38> */
.L_x_774:
        /* <DEDUP_REMOVED lines=9> */
.L_x_775:
        /* <DEDUP_REMOVED lines=100> */
.L_x_779:
        /* <DEDUP_REMOVED lines=115> */
.L_x_782:
[----:B------:R-:W-:Y:S05]  /*1e70*/  BSYNC B2 ;  /* 0x0000000000027941 */ /* 0x000fea0003800000 */
.L_x_781:
        /* <DEDUP_REMOVED lines=16> */
.L_x_780:
[----:B------:R-:W-:Y:S05]  /*1f80*/  BSYNC B1 ;  /* 0x0000000000017941 */ /* 0x000fea0003800000 */
.L_x_778:
        /* <DEDUP_REMOVED lines=16> */
.L_x_777:
[----:B------:R-:W-:Y:S05]  /*2090*/  BSYNC B0 ;  /* 0x0000000000007941 */ /* 0x000fea0003800000 */
.L_x_776:
[----:B------:R-:W-:Y:S06]  /*20a0*/  BAR.SYNC.DEFER_BLOCKING 0x0 ;  /* 0x0000000000007b1d */ /* 0x000fec0000010000 */
[----:B------:R-:W-:Y:S04]  /*20b0*/  BSSY B0, `(.L_x_783) ;  /* 0x0000005000007945 */ /* 0x000fe80003800000 */
[----:B------:R-:W-:Y:S05]  /*20c0*/  @!P6 BRA `(.L_x_784) ;  /* 0x00000000000ce947 */ /* 0x000fea0003800000 */
[----:B------:R-:W-:Y:S01]  /*20d0*/  ISETP.NE.AND P0, PT, R45, RZ, PT ;  /* 0x000000ff2d00720c */ /* 0x000fe20003f05270 */
[----:B0-----:R2:W3:-:S12]  /*20e0*/  LDS.128 R40, [R0] ;  /* 0x0000000000287984 */ /* 0x0014d80000000c00 */
[----:B------:R2:W4:Y:S02]  /*20f0*/  @!P0 LDS.128 R32, [R3] ;  /* 0x0000000003208984 */ /* 0x0005240000000c00 */
.L_x_784:
[----:B------:R-:W-:Y:S05]  /*2100*/  BSYNC B0 ;  /* 0x0000000000007941 */ /* 0x000fea0003800000 */
.L_x_783:
[----:B------:R-:W-:Y:S06]  /*2110*/  BAR.SYNC.DEFER_BLOCKING 0x0 ;  /* 0x0000000000007b1d */ /* 0x000fec0000010000 */
[----:B------:R-:W-:Y:S05]  /*2120*/  BRA `(.L_x_773) ;  /* 0x0000000800a87947 */ /* 0x000fea0003800000 */
.L_x_772:
[C---:B------:R-:W-:Y:S01]  /*2130*/  ISETP.NE.AND P0, PT, R45.reuse, RZ, PT ;  /* 0x000000ff2d00720c */ /* 0x040fe20003f05270 */
[----:B------:R-:W-:Y:S01]  /*2140*/  BSSY B0, `(.L_x_773) ;  /* 0x00000a8000007945 */ /* 0x000fe20003800000 */
[----:B------:R-:W-:-:S11]  /*2150*/  IMAD.IADD R45, R45, 0x1, -R24 ;  /* 0x000000012d2d7824 */ /* 0x000fd600078e0a18 */
        /* <DEDUP_REMOVED lines=70> */
.L_x_785:
[----:B------:R-:W-:-:S13]  /*25c0*/  ISETP.GE.AND P0, PT, R12, R7, PT ;  /* 0x000000070c00720c */ /* 0x000fda0003f06270 */
[----:B------:R-:W-:Y:S05]  /*25d0*/  @P0 BRA `(.L_x_786) ;  /* 0x0000000400780947 */ /* 0x000fea0003800000 */
[----:B------:R-:W-:Y:S01]  /*25e0*/  I2FP.F32.S32 R7, R7 ;  /* 0x0000000700077245 */ /* 0x000fe20000201400 */
[C---:B------:R-:W-:Y:S01]  /*25f0*/  VIADD R3, R12.reuse, 0x2 ;  /* 0x000000020c037836 */ /* 0x040fe20000000000 */
[----:B------:R-:W-:Y:S01]  /*2600*/  I2FP.F32.S32 R0, R12 ;  /* 0x0000000c00007245 */ /* 0x000fe20000201400 */
[--C-:B------:R-:W-:Y:S01]  /*2610*/  HADD2.F32 R47, -RZ, R43.reuse.H1_H1 ;  /* 0x3000002bff2f7230 */ /* 0x100fe20000004100 */
[----:B------:R-:W-:Y:S01]  /*2620*/  I2FP.F32.S32 R45, R45 ;  /* 0x0000002d002d7245 */ /* 0x000fe20000201400 */
[----:B------:R-:W-:Y:S01]  /*2630*/  HADD2.F32 R46, -RZ, R43.H0_H0 ;  /* 0x2000002bff2e7230 */ /* 0x000fe20000004100 */
[----:B------:R-:W0:Y:S01]  /*2640*/  MUFU.RCP R7, R7 ;  /* 0x0000000700077308 */ /* 0x000e220000001000 */
[----:B------:R-:W-:Y:S01]  /*2650*/  I2FP.F32.S32 R4, R3 ;  /* 0x0000000300047245 */ /* 0x000fe20000201400 */
[----:B------:R-:W-:Y:S01]  /*2660*/  HADD2.F32 R9, -RZ, R32.H0_H0 ;  /* 0x20000020ff097230 */ /* 0x000fe20000004100 */
[C---:B------:R-:W-:Y:S01]  /*2670*/  IADD3 R3, R12.reuse, 0x4, RZ ;  /* 0x000000040c037810 */ /* 0x040fe20007ffe0ff */
[----:B------:R-:W-:-:S02]  /*2680*/  VIADD R12, R12, 0x6 ;  /* 0x000000060c0c7836 */ /* 0x000fc40000000000 */
[----:B------:R-:W-:Y:S01]  /*2690*/  HADD2.F32 R43, -RZ, R34.H0_H0 ;  /* 0x20000022ff2b7230 */ /* 0x000fe20000004100 */
[----:B------:R-:W-:Y:S01]  /*26a0*/  I2FP.F32.S32 R6, R3 ;  /* 0x0000000300067245 */ /* 0x000fe20000201400 */
[--C-:B------:R-:W-:Y:S01]  /*26b0*/  HADD2.F32 R48, -RZ, R35.reuse.H1_H1 ;  /* 0x30000023ff307230 */ /* 0x100fe20000004100 */
[----:B------:R-:W-:Y:S01]  /*26c0*/  I2FP.F32.S32 R12, R12 ;  /* 0x0000000c000c7245 */ /* 0x000fe20000201400 */
[----:B------:R-:W-:Y:S02]  /*26d0*/  HADD2.F32 R49, -RZ, R35.H0_H0 ;  /* 0x20000023ff317230 */ /* 0x000fe40000004100 */
[--C-:B------:R-:W-:Y:S02]  /*26e0*/  HADD2.F32 R14, -RZ, R41.reuse.H1_H1 ;  /* 0x30000029ff0e7230 */ /* 0x100fe40000004100 */
[----:B------:R-:W-:Y:S02]  /*26f0*/  HADD2.F32 R41, -RZ, R41.H0_H0 ;  /* 0x20000029ff297230 */ /* 0x000fe40000004100 */
[----:B------:R-:W-:-:S02]  /*2700*/  HADD2.F32 R15, -RZ, R33.H1_H1 ;  /* 0x30000021ff0f7230 */ /* 0x000fc40000004100 */
        /* <DEDUP_REMOVED lines=8> */
[----:B------:R-:W-:Y:S02]  /*2790*/  HADD2.F32 R44, -RZ, R42.H1_H1 ;  /* 0x3000002aff2c7230 */ /* 0x000fe40000004100 */
[----:B------:R-:W0:Y:S01]  /*27a0*/  MUFU.EX2 R0, -R0 ;  /* 0x8000000000007308 */ /* 0x000e220000000800 */
[----:B------:R-:W-:-:S02]  /*27b0*/  HADD2.F32 R33, -RZ, R33.H0_H0 ;  /* 0x20000021ff217230 */ /* 0x000fc40000004100 */
[----:B------:R-:W-:-:S05]  /*27c0*/  HADD2.F32 R42, -RZ, R42.H0_H0 ;  /* 0x2000002aff2a7230 */ /* 0x000fca0000004100 */
        /* <DEDUP_REMOVED lines=63> */
.L_x_786:
[----:B------:R-:W-:Y:S05]  /*2bc0*/  BSYNC B0 ;  /* 0x0000000000007941 */ /* 0x000fea0003800000 */
.L_x_773:
        /* <DEDUP_REMOVED lines=17> */
[----:B------:R-:W-:Y:S01]  /*2ce0*/  @!P1 VIADD R3, R3, 0x220 ;  /* 0x0000022003039836 */ /* 0x000fe20000000000 */
[----:B------:R-:W-:-:S03]  /*2cf0*/  LEA R0, R23, R0, 0x4 ;  /* 0x0000000017007211 */ /* 0x000fc600078e20ff */
[----:B------:R-:W0:Y:S01]  /*2d00*/  @!P0 LDC R7, c[0x0][0x284] ;  /* 0x0000a100ff078b82 */ /* 0x000e220000000800 */
[----:B------:R-:W-:Y:S01]  /*2d10*/  @!P0 IMAD.SHL.U32 R8, R26, 0x8, RZ ;  /* 0x000000081a088824 */ /* 0x000fe200078e00ff */
[----:B------:R-:W-:Y:S01]  /*2d20*/  @!P1 LEA R6, R6, R3, 0x18 ;  /* 0x0000000306069211 */ /* 0x000fe200078ec0ff */
[----:B------:R1:W-:Y:S04]  /*2d30*/  STS.128 [R0], R40 ;  /* 0x0000002800007388 */ /* 0x0003e80000000c00 */
[----:B------:R-:W-:Y:S01]  /*2d40*/  @!P1 IMAD R6, R23, 0x10, R6 ;  /* 0x0000001017069824 */ /* 0x000fe200078e0206 */
        /* <DEDUP_REMOVED lines=17> */
.L_x_999:
[----:B01----:R-:W-:-:S07]  /*2e60*/  FADD.FTZ R5, R5, R14 ;  /* 0x0000000e05057221 */ /* 0x003fce0000010000 */
.L_x_788:
[----:B------:R-:W-:Y:S05]  /*2e70*/  BSYNC B0 ;  /* 0x0000000000007941 */ /* 0x000fea0003800000 */
.L_x_787:
        /* <DEDUP_REMOVED lines=22> */
.L_x_790:
        /* <DEDUP_REMOVED lines=9> */
[----:B------:R-:W-:Y:S01]  /*3070*/  LEA.HI.SX32 R10, R3, R4, 0x1f ;  /* 0x00000004030a7211 */ /* 0x000fe200078ffaff */
[----:B------:R-:W-:Y:S01]  /*3080*/  IMAD.IADD R6, R23, 0x1, -R6 ;  /* 0x0000000117067824 */ /* 0x000fe200078e0a06 */
[----:B------:R-:W-:Y:S01]  /*3090*/  LEA.HI R8, R8, R7, RZ, 0x4 ;  /* 0x0000000708087211 */ /* 0x000fe200078f20ff */
[----:B------:R-:W-:Y:S01]  /*30a0*/  ULDC UR10, c[0x0][0x29c] ;  /* 0x0000a700000a7ab9 */ /* 0x000fe20000000800 */
[----:B------:R-:W-:Y:S01]  /*30b0*/  ULDC UR11, c[0x0][0x2a0] ;  /* 0x0000a800000b7ab9 */ /* 0x000fe20000000800 */
[----:B------:R-:W-:Y:S01]  /*30c0*/  ULDC.64 UR8, c[0x0][0x248] ;  /* 0x0000920000087ab9 */ /* 0x000fe20000000a00 */
[----:B------:R-:W-:-:S04]  /*30d0*/  LOP3.LUT R7, R8, 0xfffffff0, RZ, 0xc0, !PT ;  /* 0xfffffff008077812 */ /* 0x000fc800078ec0ff */
[----:B------:R-:W-:Y:S01]  /*30e0*/  IADD3 R3, R7, R4, RZ ;  /* 0x0000000407037210 */ /* 0x000fe20007ffe0ff */
[----:B-1----:R-:W-:-:S03]  /*30f0*/  ULEA UR5, UR6, UR5, 0x18 ;  /* 0x0000000506057291 */ /* 0x002fc6000f8ec03f */
[----:B------:R-:W-:-:S03]  /*3100*/  ISETP.GE.AND P0, PT, R10, R3, PT ;  /* 0x000000030a00720c */ /* 0x000fc60003f06270 */
        /* <DEDUP_REMOVED lines=73> */
.L_x_791:
[----:B------:R-:W-:Y:S01]  /*35a0*/  IMAD R8, R160, UR5, R19 ;  /* 0x00000005a0087c24 */ /* 0x000fe2000f8e0213 */
[----:B------:R-:W-:Y:S01]  /*35b0*/  ULDC.64 UR6, c[0x0][0x2b0] ;  /* 0x0000ac0000067ab9 */ /* 0x000fe20000000a00 */
[----:B------:R-:W-:Y:S01]  /*35c0*/  ULDC.64 UR12, c[0x0][0x2c8] ;  /* 0x0000b200000c7ab9 */ /* 0x000fe20000000a00 */
[----:B------:R-:W-:Y:S01]  /*35d0*/  BSSY B0, `(.L_x_792) ;  /* 0x0000462000007945 */ /* 0x000fe20003800000 */
[----:B------:R-:W-:-:S03]  /*35e0*/  IMAD.SHL.U32 R11, R6, 0x4, RZ ;  /* 0x00000004060b7824 */ /* 0x000fc600078e00ff */
[----:B------:R-:W-:Y:S05]  /*35f0*/  @P0 BRA `(.L_x_793) ;  /* 0x00000044007c0947 */ /* 0x000fea0003800000 */
[-C--:B01----:R-:W-:Y:S01]  /*3600*/  IABS R5, R13.reuse ;  /* 0x0000000d00057213 */ /* 0x083fe20000000000 */
[----:B------:R-:W0:Y:S01]  /*3610*/  LDC R12, c[0x0][0x2c0] ;  /* 0x0000b000ff0c7b82 */ /* 0x000e220000000800 */
[----:B------:R-:W-:Y:S01]  /*3620*/  IMAD R8, R8, 0xc0, RZ ;  /* 0x000000c008087824 */ /* 0x000fe200078e02ff */
[----:B------:R-:W-:Y:S01]  /*3630*/  ULDC UR4, c[0x0][0x288] ;  /* 0x0000a20000047ab9 */ /* 0x000fe20000000800 */
[----:B------:R-:W1:Y:S01]  /*3640*/  I2F.RP R7, R5 ;  /* 0x0000000500077306 */ /* 0x000e620000209400 */
[----:B------:R-:W-:Y:S01]  /*3650*/  IMAD R14, R17, UR4, R19 ;  /* 0x00000004110e7c24 */ /* 0x000fe2000f8e0213 */
[----:B------:R-:W-:Y:S01]  /*3660*/  ULDC UR4, c[0x0][0x298] ;  /* 0x0000a60000047ab9 */ /* 0x000fe20000000800 */
[----:B------:R-:W-:Y:S02]  /*3670*/  IMAD R6, R30, R13, R11 ;  /* 0x0000000d1e067224 */ /* 0x000fe400078e020b */
[----:B------:R-:W2:Y:S03]  /*3680*/  LDC.64 R226, c[0x0][0x2e0] ;  /* 0x0000b800ffe27b82 */ /* 0x000ea60000000a00 */
[----:B-1----:R-:W1:Y:S01]  /*3690*/  MUFU.RCP R7, R7 ;  /* 0x0000000700077308 */ /* 0x002e620000001000 */
[----:B0-----:R-:W-:Y:S01]  /*36a0*/  IADD3 R30, R12, UR4, RZ ;  /* 0x000000040c1e7c10 */ /* 0x001fe2000fffe0ff */
[----:B-1----:R-:W-:-:S02]  /*36b0*/  VIADD R9, R7, 0xffffffe ;  /* 0x0ffffffe07097836 */ /* 0x002fc40000000000 */
[--C-:B------:R-:W-:Y:S02]  /*36c0*/  IMAD R7, R8, R13, R11.reuse ;  /* 0x0000000d08077224 */ /* 0x100fe400078e020b */
[----:B------:R-:W-:Y:S02]  /*36d0*/  IMAD.MOV.U32 R8, RZ, RZ, RZ ;  /* 0x000000ffff087224 */ /* 0x000fe400078e00ff */
[----:B------:R-:W0:Y:S01]  /*36e0*/  F2I.FTZ.U32.TRUNC.NTZ R9, R9 ;  /* 0x0000000900097305 */ /* 0x000e22000021f000 */
[----:B------:R-:W-:Y:S01]  /*36f0*/  IMAD R11, R14, 0xc0, R11 ;  /* 0x000000c00e0b7824 */ /* 0x000fe200078e020b */
[----:B------:R-:W-:-:S03]  /*3700*/  SHF.R.S32.HI R21, RZ, 0x1f, R7 ;  /* 0x0000001fff157819 */ /* 0x000fc60000011407 */
[----:B--2---:R-:W-:-:S04]  /*3710*/  IMAD.WIDE R226, R11, 0x2, R226 ;  /* 0x000000020be27825 */ /* 0x004fc800078e02e2 */
[----:B------:R-:W-:Y:S01]  /*3720*/  VIADD R31, R11, 0x8 ;  /* 0x000000080b1f7836 */ /* 0x000fe20000000000 */
[----:B0-----:R-:W-:-:S05]  /*3730*/  IADD3 R20, RZ, -R9, RZ ;  /* 0x80000009ff147210 */ /* 0x001fca0007ffe0ff */
[----:B------:R-:W-:Y:S01]  /*3740*/  IMAD R15, R20, R5, RZ ;  /* 0x00000005140f7224 */ /* 0x000fe200078e02ff */
[----:B------:R-:W-:-:S03]  /*3750*/  SHF.R.S32.HI R20, RZ, 0x1f, R6 ;  /* 0x0000001fff147819 */ /* 0x000fc60000011406 */
[----:B------:R-:W-:-:S04]  /*3760*/  IMAD.HI.U32 R8, R9, R15, R8 ;  /* 0x0000000f09087227 */ /* 0x000fc800078e0008 */
[----:B------:R-:W-:Y:S02]  /*3770*/  IMAD.MOV.U32 R9, RZ, RZ, R10 ;  /* 0x000000ffff097224 */ /* 0x000fe400078e000a */
[----:B------:R-:W-:-:S07]  /*3780*/  IMAD R10, R13, 0xc0, RZ ;  /* 0x000000c00d0a7824 */ /* 0x000fce00078e02ff */
.L_x_925:
[----:B01----:R-:W0:Y:S01]  /*3790*/  LDC R11, c[0x0][0x284] ;  /* 0x0000a100ff0b7b82 */ /* 0x003e220000000800 */
[----:B------:R-:W-:-:S04]  /*37a0*/  ISETP.NE.U32.AND P0, PT, RZ, UR6, PT ;  /* 0x00000006ff007c0c */ /* 0x000fc8000bf05070 */
[----:B------:R-:W-:-:S13]  /*37b0*/  ISETP.NE.AND.EX P0, PT, RZ, UR7, PT, P0 ;  /* 0x00000007ff007c0c */ /* 0x000fda000bf05300 */
[----:B------:R-:W-:Y:S01]  /*37c0*/  @P0 SHF.R.S32.HI R13, RZ, 0x1f, R9 ;  /* 0x0000001fff0d0819 */ /* 0x000fe20000011409 */
[----:B0-----:R-:W-:-:S05]  /*37d0*/  @P0 IMAD R12, R2, R11, RZ ;  /* 0x0000000b020c0224 */ /* 0x001fca00078e02ff */
[--C-:B------:R-:W-:Y:S02]  /*37e0*/  @P0 SHF.R.S32.HI R14, RZ, 0x1f, R12.reuse ;  /* 0x0000001fff0e0819 */ /* 0x100fe4000001140c */
[----:B------:R-:W-:-:S04]  /*37f0*/  @P0 IADD3 R12, P1, P3, R9, UR6, R12 ;  /* 0x00000006090c0c10 */ /* 0x000fc8000fb3e00c */
[----:B------:R-:W-:-:S05]  /*3800*/  @P0 IADD3.X R13, R13, UR7, R14, P1, P3 ;  /* 0x000000070d0d0c10 */ /* 0x000fca0008fe640e */
[----:B------:R-:W2:Y:S01]  /*3810*/  @P0 LDG.E.U8 R12, desc[UR36][R12.64] ;  /* 0x000000240c0c0981 */ /* 0x000ea2000c1e1100 */
        /* <DEDUP_REMOVED lines=9> */
[----:B------:R-:W-:-:S04]  /*38b0*/  @!P1 IADD3 R224, R224, -R225, RZ ;  /* 0x800000e1e0e09210 */ /* 0x000fc80007ffe0ff */
[----:B------:R-:W-:-:S13]  /*38c0*/  ISETP.GT.U32.AND P1, PT, R5, R224, PT ;  /* 0x000000e00500720c */ /* 0x000fda0003f24070 */
[----:B------:R-:W-:Y:S01]  /*38d0*/  @!P1 IMAD.IADD R224, R224, 0x1, -R225 ;  /* 0x00000001e0e09824 */ /* 0x000fe200078e0ae1 */
[----:B------:R-:W-:-:S03]  /*38e0*/  ISETP.GE.AND P1, PT, R9, R25, PT ;  /* 0x000000190900720c */ /* 0x000fc60003f26270 */
[----:B------:R-:W-:Y:S01]  /*38f0*/  @!P3 IMAD.MOV R224, RZ, RZ, -R224 ;  /* 0x000000ffffe0b224 */ /* 0x000fe200078e0ae0 */
[----:B------:R-:W-:Y:S02]  /*3900*/  @!P4 LOP3.LUT R224, RZ, R11, RZ, 0x33, !PT ;  /* 0x0000000bffe0c212 */ /* 0x000fe400078e33ff */
[----:B--2---:R-:W-:-:S07]  /*3910*/  ISETP.NE.AND P0, PT, R12, RZ, P0 ;  /* 0x000000ff0c00720c */ /* 0x004fce0000705270 */
[----:B------:R-:W-:Y:S06]  /*3920*/  @P1 BRA `(.L_x_795) ;  /* 0x0000000000681947 */ /* 0x000fec0003800000 */
[----:B------:R-:W-:Y:S01]  /*3930*/  SHF.L.U32 R229, R224, 0x3, RZ ;  /* 0x00000003e0e57819 */ /* 0x000fe200000006ff */
[----:B------:R-:W-:Y:S01]  /*3940*/  BSSY B2, `(.L_x_796) ;  /* 0x0000009000027945 */ /* 0x000fe20003800000 */
[----:B------:R-:W-:Y:S02]  /*3950*/  CS2R R160, SRZ ;  /* 0x0000000000a07805 */ /* 0x000fe4000001ff00 */
[----:B------:R-:W-:-:S13]  /*3960*/  ISETP.GE.AND P3, PT, R229, R10, PT ;  /* 0x0000000ae500720c */ /* 0x000fda0003f66270 */
[----:B------:R-:W-:Y:S05]  /*3970*/  @P3 BRA `(.L_x_797) ;  /* 0x0000000000143947 */ /* 0x000fea0003800000 */
[----:B------:R-:W-:-:S04]  /*3980*/  IADD3 R12, P2, R7, R229, RZ ;  /* 0x000000e5070c7210 */ /* 0x000fc80007f5e0ff */
[----:B------:R-:W-:Y:S02]  /*3990*/  LEA.HI.X.SX32 R13, R229, R21, 0x1, P2 ;  /* 0x00000015e50d7211 */ /* 0x000fe400010f0eff */
[----:B------:R-:W-:-:S04]  /*39a0*/  LEA R160, P2, R12, UR8, 0x1 ;  /* 0x000000080ca07c11 */ /* 0x000fc8000f8408ff */
[----:B------:R-:W-:-:S06]  /*39b0*/  LEA.HI.X R161, R12, UR9, R13, 0x1, P2 ;  /* 0x000000090ca17c11 */ /* 0x000fcc00090f0c0d */
[----:B------:R-:W5:Y:S03]  /*39c0*/  LDG.E.64 R160, desc[UR36][R160.64] ;  /* 0x00000024a0a07981 */ /* 0x000f66000c1e1b00 */
.L_x_797:
[----:B------:R-:W-:Y:S05]  /*39d0*/  BSYNC B2 ;  /* 0x0000000000027941 */ /* 0x000fea0003800000 */
.L_x_796:
[----:B------:R-:W-:-:S06]  /*39e0*/  UISETP.NE.AND UP0, UPT, UR10, URZ, UPT ;  /* 0x0000003f0a00728c */ /* 0x000fcc000bf05270 */
[----:B------:R-:W-:-:S13]  /*39f0*/  PLOP3.LUT P2, PT, PT, PT, UP0, 0x80, 0x0 ;  /* 0x000000000000781c */ /* 0x000fda0003f4f008 */
[----:B------:R-:W-:Y:S05]  /*3a00*/  @P2 BRA `(.L_x_795) ;  /* 0x0000000000302947 */ /* 0x000fea0003800000 */
        /* <DEDUP_REMOVED lines=12> */
.L_x_795:
[----:B------:R-:W-:Y:S05]  /*3ad0*/  BSYNC B1 ;  /* 0x0000000000017941 */ /* 0x000fea0003800000 */
.L_x_794:
[----:B------:R-:W1:Y:S01]  /*3ae0*/  LDC.64 R228, c[0x0][0x2e0] ;  /* 0x0000b800ffe47b82 */ /* 0x000e620000000a00 */
[----:B------:R-:W-:Y:S01]  /*3af0*/  BSSY B1, `(.L_x_798) ;  /* 0x000001e000017945 */ /* 0x000fe20003800000 */
[----:B-1----:R-:W-:-:S03]  /*3b00*/  IMAD.WIDE R228, R31, 0x2, R228 ;  /* 0x000000021fe47825 */ /* 0x002fc600078e02e4 */
[----:B------:R-:W-:Y:S05]  /*3b10*/  @P1 BRA `(.L_x_799) ;  /* 0x00000000006c1947 */ /* 0x000fea0003800000 */
[----:B------:R-:W-:Y:S01]  /*3b20*/  IMAD.IADD R12, R224, 0x1, R11 ;  /* 0x00000001e00c7824 */ /* 0x000fe200078e020b */
[----:B------:R-:W-:Y:S01]  /*3b30*/  BSSY B2, `(.L_x_800) ;  /* 0x000000a000027945 */ /* 0x000fe20003800000 */
[----:B------:R-:W-:Y:S02]  /*3b40*/  CS2R R162, SRZ ;  /* 0x0000000000a27805 */ /* 0x000fe4000001ff00 */
[----:B------:R-:W-:-:S05]  /*3b50*/  IMAD.SHL.U32 R231, R12, 0x8, RZ ;  /* 0x000000080ce77824 */ /* 0x000fca00078e00ff */
[----:B------:R-:W-:-:S13]  /*3b60*/  ISETP.GE.AND P3, PT, R231, R10, PT ;  /* 0x0000000ae700720c */ /* 0x000fda0003f66270 */
[----:B------:R-:W-:Y:S05]  /*3b70*/  @P3 BRA `(.L_x_801) ;  /* 0x0000000000143947 */ /* 0x000fea0003800000 */
[----:B------:R-:W-:-:S04]  /*3b80*/  IADD3 R12, P2, R7, R231, RZ ;  /* 0x000000e7070c7210 */ /* 0x000fc80007f5e0ff */
[----:B------:R-:W-:Y:S02]  /*3b90*/  LEA.HI.X.SX32 R13, R231, R21, 0x1, P2 ;  /* 0x00000015e70d7211 */ /* 0x000fe400010f0eff */
[----:B------:R-:W-:-:S04]  /*3ba0*/  LEA R162, P2, R12, UR8, 0x1 ;  /* 0x000000080ca27c11 */ /* 0x000fc8000f8408ff */
[----:B------:R-:W-:-:S06]  /*3bb0*/  LEA.HI.X R163, R12, UR9, R13, 0x1, P2 ;  /* 0x000000090ca37c11 */ /* 0x000fcc00090f0c0d */
[----:B------:R-:W5:Y:S03]  /*3bc0*/  LDG.E.64 R162, desc[UR36][R162.64] ;  /* 0x00000024a2a27981 */ /* 0x000f66000c1e1b00 */
.L_x_801:
[----:B------:R-:W-:Y:S05]  /*3bd0*/  BSYNC B2 ;  /* 0x0000000000027941 */ /* 0x000fea0003800000 */
.L_x_800:
[----:B------:R-:W-:-:S06]  /*3be0*/  UISETP.NE.AND UP0, UPT, UR10, URZ, UPT ;  /* 0x0000003f0a00728c */ /* 0x000fcc000bf05270 */
[----:B------:R-:W-:-:S13]  /*3bf0*/  PLOP3.LUT P2, PT, PT, PT, UP0, 0x80, 0x0 ;  /* 0x000000000000781c */ /* 0x000fda0003f4f008 */
[----:B------:R-:W-:Y:S05]  /*3c00*/  @P2 BRA `(.L_x_799) ;  /* 0x0000000000302947 */ /* 0x000fea0003800000 */
[----:B------:R-:W-:Y:S01]  /*3c10*/  LOP3.LUT P5, RZ, R29, 0x8, RZ, 0xc0, !PT ;  /* 0x000000081dff7812 */ /* 0x000fe200078ac0ff */
[----:B0-----:R-:W0:-:S12]  /*3c20*/  @!P3 LDC.64 R14, c[0x0][0x248] ;  /* 0x00009200ff0ebb82 */ /* 0x001e180000000a00 */
        /* <DEDUP_REMOVED lines=10> */
.L_x_799:
[----:B------:R-:W-:Y:S05]  /*3cd0*/  BSYNC B1 ;  /* 0x0000000000017941 */ /* 0x000fea0003800000 */
.L_x_798:
[----:B------:R-:W-:Y:S04]  /*3ce0*/  BSSY B1, `(.L_x_802) ;  /* 0x000001d000017945 */ /* 0x000fe80003800000 */
[----:B------:R-:W-:Y:S05]  /*3cf0*/  @P1 BRA `(.L_x_803) ;  /* 0x00000000006c1947 */ /* 0x000fea0003800000 */
[----:B------:R-:W-:Y:S01]  /*3d00*/  LEA R12, R11, R224, 0x1 ;  /* 0x000000e00b0c7211 */ /* 0x000fe200078e08ff */
[----:B------:R-:W-:Y:S01]  /*3d10*/  BSSY B2, `(.L_x_804) ;  /* 0x000000a000027945 */ /* 0x000fe20003800000 */
[----:B------:R-:W-:-:S03]  /*3d20*/  CS2R R164, SRZ ;  /* 0x0000000000a47805 */ /* 0x000fc6000001ff00 */
        /* <DEDUP_REMOVED lines=8> */
.L_x_805:
[----:B------:R-:W-:Y:S05]  /*3db0*/  BSYNC B2 ;  /* 0x0000000000027941 */ /* 0x000fea0003800000 */
.L_x_804:
[----:B------:R-:W-:-:S06]  /*3dc0*/  UISETP.NE.AND UP0, UPT, UR10, URZ, UPT ;  /* 0x0000003f0a00728c */ /* 0x000fcc000bf05270 */
[----:B------:R-:W-:-:S13]  /*3dd0*/  PLOP3.LUT P2, PT, PT, PT, UP0, 0x80, 0x0 ;  /* 0x000000000000781c */ /* 0x000fda0003f4f008 */
[----:B------:R-:W-:Y:S05]  /*3de0*/  @P2 BRA `(.L_x_803) ;  /* 0x0000000000302947 */ /* 0x000fea0003800000 */
[----:B------:R-:W-:Y:S01]  /*3df0*/  LOP3.LUT P5, RZ, R29, 0x8, RZ, 0xc0, !PT ;  /* 0x000000081dff7812 */ /* 0x000fe200078ac0ff */
[----:B01----:R-:W0:-:S12]  /*3e00*/  @!P3 LDC.64 R14, c[0x0][0x248] ;  /* 0x00009200ff0ebb82 */ /* 0x003e180000000a00 */
        /* <DEDUP_REMOVED lines=10> */
.L_x_803:
[----:B------:R-:W-:Y:S05]  /*3eb0*/  BSYNC B1 ;  /* 0x0000000000017941 */ /* 0x000fea0003800000 */
.L_x_802:
[----:B------:R-:W-:Y:S04]  /*3ec0*/  BSSY B1, `(.L_x_806) ;  /* 0x000001d000017945 */ /* 0x000fe80003800000 */
[----:B------:R-:W-:Y:S05]  /*3ed0*/  @P1 BRA `(.L_x_807) ;  /* 0x00000000006c1947 */ /* 0x000fea0003800000 */
[----:B------:R-:W-:Y:S01]  /*3ee0*/  IMAD R12, R11, 0x3, R224 ;  /* 0x000000030b0c7824 */ /* 0x000fe200078e02e0 */
        /* <DEDUP_REMOVED lines=10> */
.L_x_809:
[----:B------:R-:W-:Y:S05]  /*3f90*/  BSYNC B2 ;  /* 0x0000000000027941 */ /* 0x000fea0003800000 */
.L_x_808:
[----:B------:R-:W-:-:S06]  /*3fa0*/  UISETP.NE.AND UP0, UPT, UR10, URZ, UPT ;  /* 0x0000003f0a00728c */ /* 0x000fcc000bf05270 */
[----:B------:R-:W-:-:S13]  /*3fb0*/  PLOP3.LUT P2, PT, PT, PT, UP0, 0x80, 0x0 ;  /* 0x000000000000781c */ /* 0x000fda0003f4f008 */
[----:B------:R-:W-:Y:S05]  /*3fc0*/  @P2 BRA `(.L_x_807) ;  /* 0x0000000000302947 */ /* 0x000fea0003800000 */
[----:B------:R-:W-:Y:S01]  /*3fd0*/  LOP3.LUT P5, RZ, R29, 0x8, RZ, 0xc0, !PT ;  /* 0x000000081dff7812 */ /* 0x000fe200078ac0ff */
[----:B012---:R-:W0:-:S12]  /*3fe0*/  @!P3 LDC.64 R14, c[0x0][0x248] ;  /* 0x00009200ff0ebb82 */ /* 0x007e180000000a00 */
        /* <DEDUP_REMOVED lines=10> */
.L_x_807:
[----:B------:R-:W-:Y:S05]  /*4090*/  BSYNC B1 ;  /* 0x0000000000017941 */ /* 0x000fea0003800000 */
.L_x_806:
        /* <DEDUP_REMOVED lines=13> */
.L_x_813:
[----:B------:R-:W-:Y:S05]  /*4170*/  BSYNC B2 ;  /* 0x0000000000027941 */ /* 0x000fea0003800000 */
.L_x_812:
        /* <DEDUP_REMOVED lines=15> */
.L_x_811:
[----:B------:R-:W-:Y:S05]  /*4270*/  BSYNC B1 ;  /* 0x0000000000017941 */ /* 0x000fea0003800000 */
.L_x_810:
        /* <DEDUP_REMOVED lines=13> */
.L_x_817:
[----:B------:R-:W-:Y:S05]  /*4350*/  BSYNC B2 ;  /* 0x0000000000027941 */ /* 0x000fea0003800000 */
.L_x_816:
        /* <DEDUP_REMOVED lines=15> */
.L_x_815:
[----:B------:R-:W-:Y:S05]  /*4450*/  BSYNC B1 ;  /* 0x0000000000017941 */ /* 0x000fea0003800000 */
.L_x_814:
[----:B------:R-:W-:Y:S04]  /*4460*/  BSSY B1, `(.L_x_818) ;  /* 0x000001d000017945 */ /* 0x000fe80003800000 */
[----:B------:R-:W-:Y:S05]  /*4470*/  @P1 BRA `(.L_x_819) ;  /* 0x00000000006c1947 */ /* 0x000fea0003800000 */
[----:B------:R-:W-:Y:S01]  /*4480*/  IMAD R12, R11, 0x6, R224 ;  /* 0x000000060b0c7824 */ /* 0x000fe200078e02e0 */
[----:B------:R-:W-:Y:S01]  /*4490*/  BSSY B2, `(.L_x_820) ;  /* 0x000000a000027945 */ /* 0x000fe20003800000 */
[----:B------:R-:W-:-:S03]  /*44a0*/  CS2R R172, SRZ ;  /* 0x0000000000ac7805 */ /* 0x000fc6000001ff00 */
[----:B------:R-:W-:-:S04]  /*44b0*/  SHF.L.U32 R231, R12, 0x3, RZ ;  /* 0x000000030ce77819 */ /* 0x000fc800000006ff */
[----:B------:R-:W-:-:S13]  /*44c0*/  ISETP.GE.AND P3, PT, R231, R10, PT ;  /* 0x0000000ae700720c */ /* 0x000fda0003f66270 */
[----:B------:R-:W-:Y:S05]  /*44d0*/  @P3 BRA `(.L_x_821) ;  /* 0x0000000000143947 */ /* 0x000fea0003800000 */
[----:B------:R-:W-:-:S04]  /*44e0*/  IADD3 R12, P2, R7, R231, RZ ;  /* 0x000000e7070c7210 */ /* 0x000fc80007f5e0ff */
[----:B------:R-:W-:Y:S02]  /*44f0*/  LEA.HI.X.SX32 R13, R231, R21, 0x1, P2 ;  /* 0x00000015e70d7211 */ /* 0x000fe400010f0eff */
[----:B------:R-:W-:-:S04]  /*4500*/  LEA R172, P2, R12, UR8, 0x1 ;  /* 0x000000080cac7c11 */ /* 0x000fc8000f8408ff */
[----:B------:R-:W-:-:S06]  /*4510*/  LEA.HI.X R173, R12, UR9, R13, 0x1, P2 ;  /* 0x000000090cad7c11 */ /* 0x000fcc00090f0c0d */
[----:B------:R-:W5:Y:S03]  /*4520*/  LDG.E.64 R172, desc[UR36][R172.64] ;  /* 0x00000024acac7981 */ /* 0x000f66000c1e1b00 */
.L_x_821:
[----:B------:R-:W-:Y:S05]  /*4530*/  BSYNC B2 ;  /* 0x0000000000027941 */ /* 0x000fea0003800000 */
.L_x_820:
        /* <DEDUP_REMOVED lines=15> */
.L_x_819:
[----:B------:R-:W-:Y:S05]  /*4630*/  BSYNC B1 ;  /* 0x0000000000017941 */ /* 0x000fea0003800000 */
.L_x_818:
        /* <DEDUP_REMOVED lines=13> */
.L_x_825:
[----:B------:R-:W-:Y:S05]  /*4710*/  BSYNC B2 ;  /* 0x0000000000027941 */ /* 0x000fea0003800000 */
.L_x_824:
        /* <DEDUP_REMOVED lines=15> */
.L_x_823:
[----:B------:R-:W-:Y:S05]  /*4810*/  BSYNC B1 ;  /* 0x0000000000017941 */ /* 0x000fea0003800000 */
.L_x_822:
        /* <DEDUP_REMOVED lines=13> */
.L_x_829:
[----:B------:R-:W-:Y:S05]  /*48f0*/  BSYNC B2 ;  /* 0x0000000000027941 */ /* 0x000fea0003800000 */
.L_x_828:
        /* <DEDUP_REMOVED lines=15> */
.L_x_827:
[----:B------:R-:W-:Y:S05]  /*49f0*/  BSYNC B1 ;  /* 0x0000000000017941 */ /* 0x000fea0003800000 */
.L_x_826:
        /* <DEDUP_REMOVED lines=13> */
.L_x_833:
[----:B------:R-:W-:Y:S05]  /*4ad0*/  BSYNC B2 ;  /* 0x0000000000027941 */ /* 0x000fea0003800000 */
.L_x_832:
        /* <DEDUP_REMOVED lines=15> */
.L_x_831:
[----:B------:R-:W-:Y:S05]  /*4bd0*/  BSYNC B1 ;  /* 0x0000000000017941 */ /* 0x000fea0003800000 */
.L_x_830:
        /* <DEDUP_REMOVED lines=13> */
.L_x_837:
[----:B------:R-:W-:Y:S05]  /*4cb0*/  BSYNC B2 ;  /* 0x0000000000027941 */ /* 0x000fea0003800000 */
.L_x_836:
        /* <DEDUP_REMOVED lines=15> */
.L_x_835:
[----:B------:R-:W-:Y:S05]  /*4db0*/  BSYNC B1 ;  /* 0x0000000000017941 */ /* 0x000fea0003800000 */
.L_x_834:
        /* <DEDUP_REMOVED lines=13> */
.L_x_841:
[----:B------:R-:W-:Y:S05]  /*4e90*/  BSYNC B2 ;  /* 0x0000000000027941 */ /* 0x000fea0003800000 */
.L_x_840:
        /* <DEDUP_REMOVED lines=15> */
.L_x_839:
[----:B------:R-:W-:Y:S05]  /*4f90*/  BSYNC B1 ;  /* 0x0000000000017941 */ /* 0x000fea0003800000 */
.L_x_838:
        /* <DEDUP_REMOVED lines=13> */
.L_x_845:
[----:B------:R-:W-:Y:S05]  /*5070*/  BSYNC B2 ;  /* 0x0000000000027941 */ /* 0x000fea0003800000 */
.L_x_844:
        /* <DEDUP_REMOVED lines=15> */
.L_x_843:
[----:B------:R-:W-:Y:S05]  /*5170*/  BSYNC B1 ;  /* 0x0000000000017941 */ /* 0x000fea0003800000 */
.L_x_842:
        /* <DEDUP_REMOVED lines=13> */
.L_x_849:
[----:B------:R-:W-:Y:S05]  /*5250*/  BSYNC B2 ;  /* 0x0000000000027941 */ /* 0x000fea0003800000 */
.L_x_848:
        /* <DEDUP_REMOVED lines=15> */
.L_x_847:
[----:B------:R-:W-:Y:S05]  /*5350*/  BSYNC B1 ;  /* 0x0000000000017941 */ /* 0x000fea0003800000 */
.L_x_846:
        /* <DEDUP_REMOVED lines=13> */
.L_x_853:
[----:B------:R-:W-:Y:S05]  /*5430*/  BSYNC B2 ;  /* 0x0000000000027941 */ /* 0x000fea0003800000 */
.L_x_852:
        /* <DEDUP_REMOVED lines=15> */
.L_x_851:
[----:B------:R-:W-:Y:S05]  /*5530*/  BSYNC B1 ;  /* 0x0000000000017941 */ /* 0x000fea0003800000 */
.L_x_850:
        /* <DEDUP_REMOVED lines=13> */
.L_x_857:
[----:B------:R-:W-:Y:S05]  /*5610*/  BSYNC B2 ;  /* 0x0000000000027941 */ /* 0x000fea0003800000 */
.L_x_856:
        /* <DEDUP_REMOVED lines=15> */
.L_x_855:
[----:B------:R-:W-:Y:S05]  /*5710*/  BSYNC B1 ;  /* 0x0000000000017941 */ /* 0x000fea0003800000 */
.L_x_854:
        /* <DEDUP_REMOVED lines=13> */
.L_x_861:
[----:B------:R-:W-:Y:S05]  /*57f0*/  BSYNC B2 ;  /* 0x0000000000027941 */ /* 0x000fea0003800000 */
.L_x_860:
        /* <DEDUP_REMOVED lines=15> */
.L_x_859:
[----:B------:R-:W-:Y:S05]  /*58f0*/  BSYNC B1 ;  /* 0x0000000000017941 */ /* 0x000fea0003800000 */
.L_x_858:
        /* <DEDUP_REMOVED lines=13> */
.L_x_865:
[----:B------:R-:W-:Y:S05]  /*59d0*/  BSYNC B2 ;  /* 0x0000000000027941 */ /* 0x000fea0003800000 */
.L_x_864:
        /* <DEDUP_REMOVED lines=15> */
.L_x_863:
[----:B------:R-:W-:Y:S05]  /*5ad0*/  BSYNC B1 ;  /* 0x0000000000017941 */ /* 0x000fea0003800000 */
.L_x_862:
        /* <DEDUP_REMOVED lines=13> */
.L_x_869:
[----:B------:R-:W-:Y:S05]  /*5bb0*/  BSYNC B2 ;  /* 0x0000000000027941 */ /* 0x000fea0003800000 */
.L_x_868:
        /* <DEDUP_REMOVED lines=15> */
.L_x_867:
[----:B------:R-:W-:Y:S05]  /*5cb0*/  BSYNC B1 ;  /* 0x0000000000017941 */ /* 0x000fea0003800000 */
.L_x_866:
        /* <DEDUP_REMOVED lines=13> */
.L_x_873:
[----:B------:R-:W-:Y:S05]  /*5d90*/  BSYNC B2 ;  /* 0x0000000000027941 */ /* 0x000fea0003800000 */
.L_x_872:
        /* <DEDUP_REMOVED lines=15> */
.L_x_871:
[----:B------:R-:W-:Y:S05]  /*5e90*/  BSYNC B1 ;  /* 0x0000000000017941 */ /* 0x000fea0003800000 */
.L_x_870:
        /* <DEDUP_REMOVED lines=13> */
.L_x_877:
[----:B------:R-:W-:Y:S05]  /*5f70*/  BSYNC B2 ;  /* 0x0000000000027941 */ /* 0x000fea0003800000 */
.L_x_876:
        /* <DEDUP_REMOVED lines=15> */
.L_x_875:
[----:B------:R-:W-:Y:S05]  /*6070*/  BSYNC B1 ;  /* 0x0000000000017941 */ /* 0x000fea0003800000 */
.L_x_874:
        /* <DEDUP_REMOVED lines=13> */
.L_x_881:
[----:B------:R-:W-:Y:S05]  /*6150*/  BSYNC B2 ;  /* 0x0000000000027941 */ /* 0x000fea0003800000 */
.L_x_880:
        /* <DEDUP_REMOVED lines=15> */
.L_x_879:
[----:B------:R-:W-:Y:S05]  /*6250*/  BSYNC B1 ;  /* 0x0000000000017941 */ /* 0x000fea0003800000 */
.L_x_878:
        /* <DEDUP_REMOVED lines=13> */
.L_x_885:
[----:B------:R-:W-:Y:S05]  /*6330*/  BSYNC B2 ;  /* 0x0000000000027941 */ /* 0x000fea0003800000 */
.L_x_884:
        /* <DEDUP_REMOVED lines=15> */
.L_x_883:
[----:B------:R-:W-:Y:S05]  /*6430*/  BSYNC B1 ;  /* 0x0000000000017941 */ /* 0x000fea0003800000 */
.L_x_882:
        /* <DEDUP_REMOVED lines=13> */
.L_x_889:
[----:B------:R-:W-:Y:S05]  /*6510*/  BSYNC B2 ;  /* 0x0000000000027941 */ /* 0x000fea0003800000 */
.L_x_888:
        /* <DEDUP_REMOVED lines=15> */
.L_x_887:
[----:B------:R-:W-:Y:S05]  /*6610*/  BSYNC B1 ;  /* 0x0000000000017941 */ /* 0x000fea0003800000 */
.L_x_886:
        /* <DEDUP_REMOVED lines=13> */
.L_x_893:
[----:B------:R-:W-:Y:S05]  /*66f0*/  BSYNC B2 ;  /* 0x0000000000027941 */ /* 0x000fea0003800000 */
.L_x_892:
        /* <DEDUP_REMOVED lines=15> */
.L_x_891:
[----:B------:R-:W-:Y:S05]  /*67f0*/  BSYNC B1 ;  /* 0x0000000000017941 */ /* 0x000fea0003800000 */
.L_x_890:
        /* <DEDUP_REMOVED lines=13> */
.L_x_897:
[----:B------:R-:W-:Y:S05]  /*68d0*/  BSYNC B2 ;  /* 0x0000000000027941 */ /* 0x000fea0003800000 */
.L_x_896:
        /* <DEDUP_REMOVED lines=15> */
.L_x_895:
[----:B------:R-:W-:Y:S05]  /*69d0*/  BSYNC B1 ;  /* 0x0000000000017941 */ /* 0x000fea0003800000 */
.L_x_894:
        /* <DEDUP_REMOVED lines=13> */
.L_x_901:
[----:B------:R-:W-:Y:S05]  /*6ab0*/  BSYNC B2 ;  /* 0x0000000000027941 */ /* 0x000fea0003800000 */
.L_x_900:
[----:B------:R-:W-:-:S06]  /*6ac0*/  UISETP.NE.AND UP0, UPT, UR10, URZ, UPT ;  /* 0x0000003f0a00728c */ /* 0x000fcc000bf05270 */
[----:B------:R-:W-:-:S13]  /*6ad0*/  PLOP3.LUT P2, PT, PT, PT, UP0, 0x80, 0x0 ;  /* 0x000000000000781c */ /* 0x000fda0003f4f008 */
[----:B------:R-:W-:Y:S05]  /*6ae0*/  @P2 BRA `(.L_x_899) ;  /* 0x0000000000302947 */ /* 0x000fea0003800000 */
[----:B------:R-:W-:Y:S01]  /*6af0*/  LOP3.LUT P5, RZ, R29, 0x8, RZ, 0xc0, !PT ;  /* 0x000000081dff7812 */ /* 0x000fe200078ac0ff */
[----:B012---:R-:W0:-:S12]  /*6b00*/  @!P3 LDC.64 R14, c[0x0][0x248] ;  /* 0x00009200ff0ebb82 */ /* 0x007e180000000a00 */
        /* <DEDUP_REMOVED lines=10> */
.L_x_899:
[----:B------:R-:W-:Y:S05]  /*6bb0*/  BSYNC B1 ;  /* 0x0000000000017941 */ /* 0x000fea0003800000 */
.L_x_898:
        /* <DEDUP_REMOVED lines=13> */
.L_x_905:
[----:B------:R-:W-:Y:S05]  /*6c90*/  BSYNC B2 ;  /* 0x0000000000027941 */ /* 0x000fea0003800000 */
.L_x_904:
        /* <DEDUP_REMOVED lines=15> */
.L_x_903:
[----:B------:R-:W-:Y:S05]  /*6d90*/  BSYNC B1 ;  /* 0x0000000000017941 */ /* 0x000fea0003800000 */
.L_x_902:
        /* <DEDUP_REMOVED lines=13> */
.L_x_909:
[----:B------:R-:W-:Y:S05]  /*6e70*/  BSYNC B2 ;  /* 0x0000000000027941 */ /* 0x000fea0003800000 */
.L_x_908:
        /* <DEDUP_REMOVED lines=15> */
.L_x_907:
[----:B------:R-:W-:Y:S05]  /*6f70*/  BSYNC B1 ;  /* 0x0000000000017941 */ /* 0x000fea0003800000 */
.L_x_906:
        /* <DEDUP_REMOVED lines=13> */
.L_x_913:
[----:B------:R-:W-:Y:S05]  /*7050*/  BSYNC B2 ;  /* 0x0000000000027941 */ /* 0x000fea0003800000 */
.L_x_912:
        /* <DEDUP_REMOVED lines=15> */
.L_x_911:
[----:B------:R-:W-:Y:S05]  /*7150*/  BSYNC B1 ;  /* 0x0000000000017941 */ /* 0x000fea0003800000 */
.L_x_910:
        /* <DEDUP_REMOVED lines=13> */
.L_x_917:
[----:B------:R-:W-:Y:S05]  /*7230*/  BSYNC B2 ;  /* 0x0000000000027941 */ /* 0x000fea0003800000 */
.L_x_916:
[----:B------:R-:W-:-:S06]  /*7240*/  UISETP.NE.AND UP0, UPT, UR10, URZ, UPT ;  /* 0x0000003f0a00728c */ /* 0x000fcc000bf05270 */
[----:B------:R-:W-:-:S13]  /*7250*/  PLOP3.LUT P2, PT, PT, PT, UP0, 0x80, 0x0 ;  /* 0x000000000000781c */ /* 0x000fda0003f4f008 */
[----:B------:R-:W-:Y:S05]  /*7260*/  @P2 BRA `(.L_x_915) ;  /* 0x0000000000302947 */ /* 0x000fea0003800000 */
[----:B------:R-:W-:Y:S01]  /*7270*/  LOP3.LUT P5, RZ, R29, 0x8, RZ, 0xc0, !PT ;  /* 0x000000081dff7812 */ /* 0x000fe200078ac0ff */
[----:B012---:R-:W0:-:S12]  /*7280*/  @!P3 LDC.64 R14, c[0x0][0x248] ;  /* 0x00009200ff0ebb82 */ /* 0x007e180000000a00 */
        /* <DEDUP_REMOVED lines=10> */
.L_x_915:
[----:B------:R-:W-:Y:S05]  /*7330*/  BSYNC B1 ;  /* 0x0000000000017941 */ /* 0x000fea0003800000 */
.L_x_914:
[----:B------:R-:W-:Y:S01]  /*7340*/  BSSY B1, `(.L_x_918) ;  /* 0x000001d000017945 */ /* 0x000fe20003800000 */
[----:B------:R-:W-:-:S03]  /*7350*/  IMAD R11, R11, 0x1f, R224 ;  /* 0x0000001f0b0b7824 */ /* 0x000fc600078e02e0 */
[----:B------:R-:W-:Y:S05]  /*7360*/  @P1 BRA `(.L_x_919) ;  /* 0x0000000000681947 */ /* 0x000fea0003800000 */
[----:B012---:R-:W-:Y:S01]  /*7370*/  SHF.L.U32 R15, R11, 0x3, RZ ;  /* 0x000000030b0f7819 */ /* 0x007fe200000006ff */
        /* <DEDUP_REMOVED lines=9> */
.L_x_921:
[----:B------:R-:W-:Y:S05]  /*7410*/  BSYNC B2 ;  /* 0x0000000000027941 */ /* 0x000fea0003800000 */
.L_x_920:
[----:B------:R-:W-:-:S06]  /*7420*/  UISETP.NE.AND UP0, UPT, UR10, URZ, UPT ;  /* 0x0000003f0a00728c */ /* 0x000fcc000bf05270 */
[----:B------:R-:W-:-:S13]  /*7430*/  PLOP3.LUT P2, PT, PT, PT, UP0, 0x80, 0x0 ;  /* 0x000000000000781c */ /* 0x000fda0003f4f008 */
[----:B------:R-:W-:Y:S05]  /*7440*/  @P2 BRA `(.L_x_919) ;  /* 0x0000000000302947 */ /* 0x000fea0003800000 */
        /* <DEDUP_REMOVED lines=12> */
.L_x_919:
[----:B------:R-:W-:Y:S05]  /*7510*/  BSYNC B1 ;  /* 0x0000000000017941 */ /* 0x000fea0003800000 */
.L_x_918:
[----:B-----5:R-:W-:Y:S01]  /*7520*/  HMUL2 R11, R158, R160 ;  /* 0x000000a09e0b7232 */ /* 0x020fe20000000000 */
[----:B0-----:R-:W-:Y:S01]  /*7530*/  HFMA2.MMA R12, R159, R161, -RZ ;  /* 0x000000a19f0c7235 */ /* 0x001fe200001000ff */
[----:B------:R-:W-:Y:S01]  /*7540*/  UMOV UR4, 0xffffffff ;  /* 0xffffffff00047882 */ /* 0x000fe20000000000 */
[----:B------:R-:W-:-:S03]  /*7550*/  LOP3.LUT R224, R23, 0x1, RZ, 0xc0, !PT ;  /* 0x0000000117e07812 */ /* 0x000fc600078ec0ff */
        /* <DEDUP_REMOVED lines=68> */
.L_x_1002:
        /* <DEDUP_REMOVED lines=13> */
[----:B-1----:R-:W-:-:S04]  /*7a70*/  @P3 IMAD R224, R19, R225, R18 ;  /* 0x000000e113e03224 */ /* 0x002fc800078e0212 */
[----:B------:R-:W-:-:S04]  /*7a80*/  @P3 VIADD R224, R224, 0xffffffff ;  /* 0xffffffffe0e03836 */ /* 0x000fc80000000000 */
        /* <DEDUP_REMOVED lines=18> */
.L_x_924:
[----:B------:R-:W-:Y:S05]  /*7bb0*/  BSYNC B1 ;  /* 0x0000000000017941 */ /* 0x000fea0003800000 */
.L_x_923:
[----:B------:R-:W-:-:S05]  /*7bc0*/  VIADD R9, R9, 0x40 ;  /* 0x0000004009097836 */ /* 0x000fca0000000000 */
[----:B------:R-:W-:-:S13]  /*7bd0*/  ISETP.GE.AND P0, PT, R9, R3, PT ;  /* 0x000000030900720c */ /* 0x000fda0003f06270 */
[----:B------:R-:W-:Y:S05]  /*7be0*/  @!P0 BRA `(.L_x_925) ;  /* 0xffffffb800e88947 */ /* 0x000fea000383ffff */
.L_x_793:
[----:B------:R-:W-:Y:S05]  /*7bf0*/  BSYNC B0 ;  /* 0x0000000000007941 */ /* 0x000fea0003800000 */
.L_x_792:
        /* <DEDUP_REMOVED lines=9> */
.L_x_1008:
[----:B------:R-:W-:Y:S01]  /*7c90*/  SHF.R.S32.HI R0, RZ, 0x1f, R23 ;  /* 0x0000001fff007819 */ /* 0x000fe20000011417 */
[----:B------:R-:W-:Y:S05]  /*7ca0*/  WARPSYNC.ALL ;  /* 0x0000000000007948 */ /* 0x000fea0003800000 */
[----:B------:R-:W-:Y:S02]  /*7cb0*/  LEA.HI R0, R0, R23, RZ, 0x5 ;  /* 0x0000001700007211 */ /* 0x000fe400078f28ff */
[----:B-1----:R-:W-:Y:S02]  /*7cc0*/  FMNMX.FTZ R14, R5, R14, !PT ;  /* 0x0000000e050e7209 */ /* 0x002fe40007810000 */
[----:B------:R-:W-:-:S05]  /*7cd0*/  LOP3.LUT R6, R0, 0xffffffe0, RZ, 0xc0, !PT ;  /* 0xffffffe000067812 */ /* 0x000fca00078ec0ff */
[----:B------:R-:W-:-:S05]  /*7ce0*/  IMAD.IADD R6, R23, 0x1, -R6 ;  /* 0x0000000117067824 */ /* 0x000fca00078e0a06 */
[----:B------:R-:W-:-:S13]  /*7cf0*/  ISETP.NE.AND P0, PT, R6, RZ, PT ;  /* 0x000000ff0600720c */ /* 0x000fda0003f05270 */
[----:B------:R-:W1:Y:S01]  /*7d00*/  @!P0 S2R R7, SR_CgaCtaId ;  /* 0x0000000000078919 */ /* 0x000e620000008800 */
[----:B------:R-:W-:Y:S02]  /*7d10*/  @!P0 MOV R8, 0x400 ;  /* 0x0000040000088802 */ /* 0x000fe40000000f00 */
[----:B------:R-:W-:Y:S02]  /*7d20*/  @!P0 SHF.R.S32.HI R3, RZ, 0x5, R0 ;  /* 0x00000005ff038819 */ /* 0x000fe40000011400 */
[----:B-1----:R-:W-:-:S04]  /*7d30*/  @!P0 LEA R8, R7, R8, 0x18 ;  /* 0x0000000807088211 */ /* 0x002fc800078ec0ff */
[----:B------:R-:W-:-:S05]  /*7d40*/  @!P0 LEA R3, R3, R8, 0x2 ;  /* 0x0000000803038211 */ /* 0x000fca00078e10ff */
        /* <DEDUP_REMOVED lines=12> */
[----:B0-----:R-:W-:Y:S01]  /*7e10*/  @!P0 LEA R5, R8, R3, 0x18 ;  /* 0x0000000308058211 */ /* 0x001fe200078ec0ff */
[----:B------:R-:W-:-:S04]  /*7e20*/  IMAD.MOV.U32 R3, RZ, RZ, -0x800001 ;  /* 0xff7fffffff037424 */ /* 0x000fc800078e00ff */
        /* <DEDUP_REMOVED lines=10> */
[----:B------:R-:W-:Y:S01]  /*7ed0*/  IMAD.MOV.U32 R10, RZ, RZ, RZ ;  /* 0x000000ffff0a7224 */ /* 0x000fe200078e00ff */
[----:B0-----:R-:W-:Y:S02]  /*7ee0*/  MOV R7, R13 ;  /* 0x0000000d00077202 */ /* 0x001fe40000000f00 */
[----:B------:R-:W-:-:S04]  /*7ef0*/  IADD3 R3, -R23, R18, R3 ;  /* 0x0000001217037210 */ /* 0x000fc80007ffe103 */
[----:B------:R-:W-:-:S04]  /*7f00*/  LEA.HI R5, R3, 0x1, RZ, 0x19 ;  /* 0x0000000103057811 */ /* 0x000fc800078fc8ff */
[----:B------:R-:W-:-:S13]  /*7f10*/  LOP3.LUT P0, R5, R5, 0x3, RZ, 0xc0, !PT ;  /* 0x0000000305057812 */ /* 0x000fda000780c0ff */
[----:B------:R-:W-:Y:S05]  /*7f20*/  @!P0 BRA `(.L_x_930) ;  /* 0x0000000000748947 */ /* 0x000fea0003800000 */
[----:B------:R-:W-:Y:S01]  /*7f30*/  ULDC.64 UR4, c[0x0][0x2b0] ;  /* 0x0000ac0000047ab9 */ /* 0x000fe20000000a00 */
[----:B------:R-:W-:Y:S01]  /*7f40*/  IMAD.MOV.U32 R10, RZ, RZ, RZ ;  /* 0x000000ffff0a7224 */ /* 0x000fe200078e00ff */
[----:B------:R-:W-:Y:S01]  /*7f50*/  ISETP.NE.U32.AND P0, PT, RZ, UR4, PT ;  /* 0x00000004ff007c0c */ /* 0x000fe2000bf05070 */
[----:B------:R-:W-:-:S03]  /*7f60*/  IMAD.MOV.U32 R7, RZ, RZ, R13 ;  /* 0x000000ffff077224 */ /* 0x000fc600078e000d */
[----:B------:R-:W-:-:S13]  /*7f70*/  ISETP.NE.AND.EX P0, PT, RZ, UR5, PT, P0 ;  /* 0x00000005ff007c0c */ /* 0x000fda000bf05300 */
.L_x_934:
        /* <DEDUP_REMOVED lines=15> */
.L_x_932:
[----:B------:R-:W1:Y:S02]  /*8070*/  LDS R8, [R14] ;  /* 0x000000000e087984 */ /* 0x000e640000000800 */
[----:B-1----:R-:W-:-:S04]  /*8080*/  FADD.FTZ R8, -R12, R8 ;  /* 0x000000080c087221 */ /* 0x002fc80000010100 */
[----:B------:R-:W-:-:S04]  /*8090*/  FMUL.FTZ R8, R8, 1.4426950216293334961 ;  /* 0x3fb8aa3b08087820 */ /* 0x000fc80000410000 */
[----:B------:R0:W2:Y:S03]  /*80a0*/  MUFU.EX2 R11, R8 ;  /* 0x00000008000b7308 */ /* 0x0000a60000000800 */
.L_x_933:
[----:B------:R-:W-:Y:S05]  /*80b0*/  BSYNC B2 ;  /* 0x0000000000027941 */ /* 0x000fea0003800000 */
.L_x_931:
[----:B--2---:R2:W-:Y:S01]  /*80c0*/  STS [R14], R11 ;  /* 0x0000000b0e007388 */ /* 0x0045e20000000800 */
[----:B------:R-:W-:Y:S01]  /*80d0*/  FADD.FTZ R10, R11, R10 ;  /* 0x0000000a0b0a7221 */ /* 0x000fe20000010000 */
[----:B------:R-:W-:Y:S01]  /*80e0*/  IADD3 R7, R7, 0x80, RZ ;  /* 0x0000008007077810 */ /* 0x000fe20007ffe0ff */
[----:B------:R-:W-:Y:S06]  /*80f0*/  @P3 BRA `(.L_x_934) ;  /* 0xfffffffc00a03947 */ /* 0x000fec000383ffff */
.L_x_930:
[----:B------:R-:W-:Y:S05]  /*8100*/  BSYNC B1 ;  /* 0x0000000000017941 */ /* 0x000fea0003800000 */
.L_x_929:
        /* <DEDUP_REMOVED lines=8> */
.L_x_947:
[----:B------:R-:W-:Y:S01]  /*8190*/  SHF.R.S32.HI R5, RZ, 0x1f, R7 ;  /* 0x0000001fff057819 */ /* 0x000fe20000011407 */
[C---:B0-----:R-:W-:Y:S01]  /*81a0*/  IMAD.IADD R3, R7.reuse, 0x1, -R4 ;  /* 0x0000000107037824 */ /* 0x041fe200078e0a04 */
[C---:B0-----:R-:W-:Y:S01]  /*81b0*/  IADD3 R8, P4, P5, R7.reuse, UR10, R20 ;  /* 0x0000000a07087c10 */ /* 0x041fe2000fd9e014 */
[----:B------:R-:W-:Y:S01]  /*81c0*/  VIADD R7, R7, 0x200 ;  /* 0x0000020007077836 */ /* 0x000fe20000000000 */
[----:B------:R-:W-:Y:S02]  /*81d0*/  BSSY B1, `(.L_x_935) ;  /* 0x000000d000017945 */ /* 0x000fe40003800000 */
[----:B------:R-:W-:Y:S02]  /*81e0*/  IADD3.X R9, R5, UR11, R24, P4, P5 ;  /* 0x0000000b05097c10 */ /* 0x000fe4000a7ea418 */
[----:B------:R-:W-:Y:S02]  /*81f0*/  ISETP.GE.AND P3, PT, R7, R18, PT ;  /* 0x000000120700720c */ /* 0x000fe40003f66270 */
[----:B--2---:R-:W-:Y:S01]  /*8200*/  LEA R14, R3, UR38, 0x2 ;  /* 0x00000026030e7c11 */ /* 0x004fe2000f8e10ff */
[----:B------:R-:W-:Y:S10]  /*8210*/  @!P0 BRA `(.L_x_936) ;  /* 0x0000000000108947 */ /* 0x000ff40003800000 */
[----:B------:R-:W2:Y:S02]  /*8220*/  LDG.E.U8 R3, desc[UR36][R8.64] ;  /* 0x0000002408037981 */ /* 0x000ea4000c1e1100 */
[----:B--2---:R-:W-:-:S13]  /*8230*/  ISETP.NE.AND P4, PT, R3, RZ, PT ;  /* 0x000000ff0300720c */ /* 0x004fda0003f85270 */
[----:B------:R-:W-:Y:S01]  /*8240*/  @P4 MOV R3, RZ ;  /* 0x000000ff00034202 */ /* 0x000fe20000000f00 */
[----:B------:R-:W-:Y:S06]  /*8250*/  @P4 BRA `(.L_x_937) ;  /* 0x0000000000104947 */ /* 0x000fec0003800000 */
.L_x_936:
[----:B------:R-:W1:Y:S02]  /*8260*/  LDS R3, [R14] ;  /* 0x000000000e037984 */ /* 0x000e640000000800 */
[----:B-1----:R-:W-:-:S04]  /*8270*/  FADD.FTZ R3, -R12, R3 ;  /* 0x000000030c037221 */ /* 0x002fc80000010100 */
[----:B------:R-:W-:-:S06]  /*8280*/  FMUL.FTZ R3, R3, 1.4426950216293334961 ;  /* 0x3fb8aa3b03037820 */ /* 0x000fcc0000410000 */
[----:B------:R-:W0:Y:S02]  /*8290*/  MUFU.EX2 R3, R3 ;  /* 0x0000000300037308 */ /* 0x000e240000000800 */
.L_x_937:
[----:B------:R-:W-:Y:S05]  /*82a0*/  BSYNC B1 ;  /* 0x0000000000017941 */ /* 0x000fea0003800000 */
.L_x_935:
        /* <DEDUP_REMOVED lines=8> */
.L_x_939:
[----:B0-----:R-:W1:Y:S02]  /*8330*/  LDS R3, [R14+0x200] ;  /* 0x000200000e037984 */ /* 0x001e640000000800 */
[----:B-1----:R-:W-:-:S04]  /*8340*/  FADD.FTZ R3, -R12, R3 ;  /* 0x000000030c037221 */ /* 0x002fc80000010100 */
[----:B------:R-:W-:-:S06]  /*8350*/  FMUL.FTZ R3, R3, 1.4426950216293334961 ;  /* 0x3fb8aa3b03037820 */ /* 0x000fcc0000410000 */
[----:B------:R-:W0:Y:S02]  /*8360*/  MUFU.EX2 R3, R3 ;  /* 0x0000000300037308 */ /* 0x000e240000000800 */
.L_x_940:
[----:B------:R-:W-:Y:S05]  /*8370*/  BSYNC B1 ;  /* 0x0000000000017941 */ /* 0x000fea0003800000 */
.L_x_938:
[----:B0-----:R0:W-:Y:S01]  /*8380*/  STS [R14+0x200], R3 ;  /* 0x000200030e007388 */ /* 0x0011e20000000800 */
[----:B------:R-:W-:Y:S01]  /*8390*/  BSSY B1, `(.L_x_941) ;  /* 0x000000b000017945 */ /* 0x000fe20003800000 */
[----:B------:R-:W-:-:S03]  /*83a0*/  FADD.FTZ R10, R10, R3 ;  /* 0x000000030a0a7221 */ /* 0x000fc60000010000 */
[----:B------:R-:W-:Y:S05]  /*83b0*/  @!P0 BRA `(.L_x_942) ;  /* 0x0000000000108947 */ /* 0x000fea0003800000 */
[----:B0-----:R-:W2:Y:S02]  /*83c0*/  LDG.E.U8 R3, desc[UR36][R8.64+0x100] ;  /* 0x0001002408037981 */ /* 0x001ea4000c1e1100 */
[----:B--2---:R-:W-:-:S13]  /*83d0*/  ISETP.NE.AND P4, PT, R3, RZ, PT ;  /* 0x000000ff0300720c */ /* 0x004fda0003f85270 */
[----:B------:R-:W-:Y:S01]  /*83e0*/  @P4 IMAD.MOV.U32 R3, RZ, RZ, RZ ;  /* 0x000000ffff034224 */ /* 0x000fe200078e00ff */
[----:B------:R-:W-:Y:S06]  /*83f0*/  @P4 BRA `(.L_x_943) ;  /* 0x0000000000104947 */ /* 0x000fec0003800000 */
.L_x_942:
[----:B0-----:R-:W1:Y:S02]  /*8400*/  LDS R3, [R14+0x400] ;  /* 0x000400000e037984 */ /* 0x001e640000000800 */
[----:B-1----:R-:W-:-:S04]  /*8410*/  FADD.FTZ R3, -R12, R3 ;  /* 0x000000030c037221 */ /* 0x002fc80000010100 */
[----:B------:R-:W-:-:S06]  /*8420*/  FMUL.FTZ R3, R3, 1.4426950216293334961 ;  /* 0x3fb8aa3b03037820 */ /* 0x000fcc0000410000 */
[----:B------:R-:W0:Y:S02]  /*8430*/  MUFU.EX2 R3, R3 ;  /* 0x0000000300037308 */ /* 0x000e240000000800 */
.L_x_943:
[----:B------:R-:W-:Y:S05]  /*8440*/  BSYNC B1 ;  /* 0x0000000000017941 */ /* 0x000fea0003800000 */
.L_x_941:
[----:B0-----:R0:W-:Y:S01]  /*8450*/  STS [R14+0x400], R3 ;  /* 0x000400030e007388 */ /* 0x0011e20000000800 */
[----:B------:R-:W-:Y:S01]  /*8460*/  BSSY B1, `(.L_x_944) ;  /* 0x000000b000017945 */ /* 0x000fe20003800000 */
[----:B------:R-:W-:-:S03]  /*8470*/  FADD.FTZ R10, R10, R3 ;  /* 0x000000030a0a7221 */ /* 0x000fc60000010000 */
[----:B------:R-:W-:Y:S05]  /*8480*/  @!P0 BRA `(.L_x_945) ;  /* 0x0000000000108947 */ /* 0x000fea0003800000 */
[----:B------:R-:W2:Y:S02]  /*8490*/  LDG.E.U8 R8, desc[UR36][R8.64+0x180] ;  /* 0x0001802408087981 */ /* 0x000ea4000c1e1100 */
[----:B--2---:R-:W-:-:S13]  /*84a0*/  ISETP.NE.AND P4, PT, R8, RZ, PT ;  /* 0x000000ff0800720c */ /* 0x004fda0003f85270 */
[----:B0-----:R-:W-:Y:S01]  /*84b0*/  @P4 MOV R3, RZ ;  /* 0x000000ff00034202 */ /* 0x001fe20000000f00 */
[----:B------:R-:W-:Y:S06]  /*84c0*/  @P4 BRA `(.L_x_946) ;  /* 0x0000000000104947 */ /* 0x000fec0003800000 */
.L_x_945:
[----:B0-----:R-:W1:Y:S02]  /*84d0*/  LDS R3, [R14+0x600] ;  /* 0x000600000e037984 */ /* 0x001e640000000800 */
[----:B-1----:R-:W-:-:S04]  /*84e0*/  FADD.FTZ R3, -R12, R3 ;  /* 0x000000030c037221 */ /* 0x002fc80000010100 */
[----:B------:R-:W-:-:S06]  /*84f0*/  FMUL.FTZ R3, R3, 1.4426950216293334961 ;  /* 0x3fb8aa3b03037820 */ /* 0x000fcc0000410000 */
[----:B------:R-:W0:Y:S02]  /*8500*/  MUFU.EX2 R3, R3 ;  /* 0x0000000300037308 */ /* 0x000e240000000800 */
.L_x_946:
[----:B------:R-:W-:Y:S05]  /*8510*/  BSYNC B1 ;  /* 0x0000000000017941 */ /* 0x000fea0003800000 */
.L_x_944:
[----:B0-----:R0:W-:Y:S01]  /*8520*/  STS [R14+0x600], R3 ;  /* 0x000600030e007388 */ /* 0x0011e20000000800 */
[----:B------:R-:W-:Y:S01]  /*8530*/  FADD.FTZ R10, R10, R3 ;  /* 0x000000030a0a7221 */ /* 0x000fe20000010000 */
[----:B------:R-:W-:Y:S06]  /*8540*/  @!P3 BRA `(.L_x_947) ;  /* 0xfffffffc0010b947 */ /* 0x000fec000383ffff */
.L_x_928:
[----:B------:R-:W-:Y:S05]  /*8550*/  BSYNC B0 ;  /* 0x0000000000007941 */ /* 0x000fea0003800000 */
.L_x_927:
        /* <DEDUP_REMOVED lines=17> */
[----:B------:R-:W-:Y:S01]  /*8670*/  @!P0 IMAD.IADD R8, R8, 0x1, R3 ;  /* 0x0000000108088824 */ /* 0x000fe200078e0203 */
        /* <DEDUP_REMOVED lines=24> */
.L_x_948:
        /* <DEDUP_REMOVED lines=10> */
.L_x_954:
[----:B-1----:R-:W-:Y:S01]  /*88a0*/  IADD3 R7, R13, -R4, RZ ;  /* 0x800000040d077210 */ /* 0x002fe20007ffe0ff */
[----:B------:R-:W-:-:S03]  /*88b0*/  VIADD R3, R3, 0xffffffff ;  /* 0xffffffff03037836 */ /* 0x000fc60000000000 */
        /* <DEDUP_REMOVED lines=13> */
.L_x_953:
[----:B------:R-:W-:Y:S01]  /*8990*/  IADD3 R13, R13, 0x80, RZ ;  /* 0x000000800d0d7810 */ /* 0x000fe20007ffe0ff */
[----:B------:R-:W-:Y:S06]  /*89a0*/  @P3 BRA `(.L_x_954) ;  /* 0xfffffffc00bc3947 */ /* 0x000fec000383ffff */
.L_x_952:
[----:B------:R-:W-:Y:S05]  /*89b0*/  BSYNC B1 ;  /* 0x0000000000017941 */ /* 0x000fea0003800000 */
.L_x_951:
[----:B------:R-:W-:-:S13]  /*89c0*/  ISETP.GE.U32.AND P0, PT, R19, 0x180, PT ;  /* 0x000001801300780c */ /* 0x000fda0003f06070 */
[----:B------:R-:W-:Y:S05]  /*89d0*/  @!P0 BRA `(.L_x_950) ;  /* 0x0000000000a48947 */ /* 0x000fea0003800000 */
[----:B-12---:R-:W-:Y:S01]  /*89e0*/  IMAD.SHL.U32 R10, R4, 0x4, RZ ;  /* 0x00000004040a7824 */ /* 0x006fe200078e00ff */
[----:B------:R-:W-:Y:S01]  /*89f0*/  ISETP.NE.AND P1, PT, RZ, UR4, PT ;  /* 0x00000004ff007c0c */ /* 0x000fe2000bf25270 */
[----:B------:R-:W-:-:S03]  /*8a00*/  IMAD R3, R13, 0x2, R27 ;  /* 0x000000020d037824 */ /* 0x000fc600078e021b */
[----:B------:R-:W-:Y:S01]  /*8a10*/  LEA R10, R13, -R10, 0x2 ;  /* 0x8000000a0d0a7211 */ /* 0x000fe200078e10ff */
[----:B------:R-:W-:-:S04]  /*8a20*/  IMAD R3, R4, -0x2, R3 ;  /* 0xfffffffe04037824 */ /* 0x000fc800078e0203 */
[----:B------:R-:W-:Y:S02]  /*8a30*/  VIADD R3, R3, UR38 ;  /* 0x0000002603037c36 */ /* 0x000fe40008000000 */
[----:B------:R-:W-:-:S07]  /*8a40*/  VIADD R5, R10, UR38 ;  /* 0x000000260a057c36 */ /* 0x000fce0008000000 */
.L_x_955:
[----:B------:R-:W1:Y:S01]  /*8a50*/  LDS R7, [R5] ;  /* 0x0000000005077984 */ /* 0x000e620000000800 */
[----:B0-----:R-:W-:-:S04]  /*8a60*/  IADD3 R11, P0, R13, R8, RZ ;  /* 0x000000080d0b7210 */ /* 0x001fc80007f1e0ff */
[C---:B------:R-:W-:Y:S02]  /*8a70*/  LEA.HI.X.SX32 R12, R13.reuse, R9, 0x1, P0 ;  /* 0x000000090d0c7211 */ /* 0x040fe400000f0eff */
[----:B------:R-:W-:Y:S01]  /*8a80*/  IADD3 R13, R13, 0x200, RZ ;  /* 0x000002000d0d7810 */ /* 0x000fe20007ffe0ff */
        /* <DEDUP_REMOVED lines=25> */
[----:B------:R-:W-:Y:S01]  /*8c20*/  PRMT R12, R7, 0x7610, R12 ;  /* 0x00007610070c7816 */ /* 0x000fe2000000000c */
[----:B------:R-:W-:-:S04]  /*8c30*/  VIADD R7, R3, 0x400 ;  /* 0x0000040003077836 */ /* 0x000fc80000000000 */
[----:B------:R0:W-:Y:S02]  /*8c40*/  STS.U16 [R3+0x300], R12 ;  /* 0x0003000c03007388 */ /* 0x0001e40000000400 */
[----:B0-----:R-:W-:Y:S01]  /*8c50*/  MOV R3, R7 ;  /* 0x0000000700037202 */ /* 0x001fe20000000f00 */
[----:B------:R-:W-:Y:S06]  /*8c60*/  @!P0 BRA `(.L_x_955) ;  /* 0xfffffffc00788947 */ /* 0x000fec000383ffff */
.L_x_950:
[----:B------:R-:W-:Y:S05]  /*8c70*/  BSYNC B0 ;  /* 0x0000000000007941 */ /* 0x000fea0003800000 */
.L_x_949:
[----:B-1----:R-:W1:Y:S01]  /*8c80*/  S2R R14, SR_CTAID.X ;  /* 0x00000000000e7919 */ /* 0x002e620000002500 */
[----:B------:R-:W5:Y:S01]  /*8c90*/  LDC R37, c[0x0][0x288] ;  /* 0x0000a200ff257b82 */ /* 0x000f620000000800 */
[----:B------:R-:W-:Y:S01]  /*8ca0*/  SHF.R.S32.HI R8, RZ, 0x1f, R25 ;  /* 0x0000001fff087819 */ /* 0x000fe20000011419 */
[----:B------:R-:W-:Y:S01]  /*8cb0*/  UMOV UR4, 0x400 ;  /* 0x0000040000047882 */ /* 0x000fe20000000000 */
[----:B------:R-:W-:Y:S01]  /*8cc0*/  SHF.R.S32.HI R21, RZ, 0x5, R0 ;  /* 0x00000005ff157819 */ /* 0x000fe20000011400 */
[----:B------:R-:W-:Y:S01]  /*8cd0*/  UIADD3 UR4, UR4, 0x220, URZ ;  /* 0x0000022004047890 */ /* 0x000fe2000fffe03f */
[----:B------:R-:W-:Y:S01]  /*8ce0*/  LEA.HI R8, R8, R25, RZ, 0x2 ;  /* 0x0000001908087211 */ /* 0x000fe200078f10ff */
[----:B------:R-:W-:Y:S01]  /*8cf0*/  BSSY B0, `(.L_x_956) ;  /* 0x0000021000007945 */ /* 0x000fe20003800000 */
[----:B------:R-:W-:Y:S01]  /*8d00*/  ISETP.GT.OR P1, PT, R6, 0x17, P2 ;  /* 0x000000170600780c */ /* 0x000fe20001724670 */
[----:B------:R-:W0:Y:S01]  /*8d10*/  LDC.64 R38, c[0x0][0x280] ;  /* 0x0000a000ff267b82 */ /* 0x000e220000000a00 */
[----:B------:R-:W-:-:S02]  /*8d20*/  LOP3.LUT R8, R8, 0xfffffffc, RZ, 0xc0, !PT ;  /* 0xfffffffc08087812 */ /* 0x000fc400078ec0ff */
[----:B----4-:R-:W-:Y:S02]  /*8d30*/  CS2R R34, SRZ ;  /* 0x0000000000227805 */ /* 0x010fe4000001ff00 */
[----:B------:R-:W-:Y:S01]  /*8d40*/  CS2R R32, SRZ ;  /* 0x0000000000207805 */ /* 0x000fe2000001ff00 */
[----:B------:R-:W-:Y:S02]  /*8d50*/  IMAD.IADD R8, R25, 0x1, -R8 ;  /* 0x0000000119087824 */ /* 0x000fe400078e0a08 */
[----:B------:R-:W4:Y:S03]  /*8d60*/  S2UR UR5, SR_CgaCtaId ;  /* 0x00000000000579c3 */ /* 0x000f260000008800 */
[CC--:B------:R-:W-:Y:S02]  /*8d70*/  ISETP.NE.OR P3, PT, R21.reuse, R8.reuse, P1 ;  /* 0x000000081500720c */ /* 0x0c0fe40000f65670 */
[----:B------:R-:W-:Y:S01]  /*8d80*/  ISETP.NE.AND P0, PT, R21, R8, PT ;  /* 0x000000081500720c */ /* 0x000fe20003f05270 */
[C---:B------:R-:W-:Y:S01]  /*8d90*/  IMAD.SHL.U32 R8, R6.reuse, 0x8, RZ ;  /* 0x0000000806087824 */ /* 0x040fe200078e00ff */
[----:B------:R-:W-:Y:S01]  /*8da0*/  ISETP.GT.AND P1, PT, R6, 0x17, PT ;  /* 0x000000170600780c */ /* 0x000fe20003f24270 */
[----:B-----5:R-:W-:-:S02]  /*8db0*/  IMAD R3, R16, R37, RZ ;  /* 0x0000002510037224 */ /* 0x020fc400078e02ff */
[--C-:B-1----:R-:W-:Y:S02]  /*8dc0*/  IMAD R19, R2, R37, R14.reuse ;  /* 0x0000002502137224 */ /* 0x102fe400078e020e */
[----:B0-----:R-:W-:Y:S02]  /*8dd0*/  IMAD R3, R38, R3, R14 ;  /* 0x0000000326037224 */ /* 0x001fe400078e020e */
[----:B------:R-:W-:-:S04]  /*8de0*/  IMAD R20, R39, 0xc0, RZ ;  /* 0x000000c027147824 */ /* 0x000fc800078e02ff */
[-CC-:B---3--:R-:W-:Y:S01]  /*8df0*/  IMAD R40, R3, R20.reuse, R8.reuse ;  /* 0x0000001403287224 */ /* 0x188fe200078e0208 */
[----:B----4-:R-:W-:Y:S01]  /*8e00*/  ULEA UR4, UR5, UR4, 0x18 ;  /* 0x0000000405047291 */ /* 0x010fe2000f8ec03f */
[----:B------:R-:W-:-:S03]  /*8e10*/  IMAD R20, R19, R20, R8 ;  /* 0x0000001413147224 */ /* 0x000fc600078e0208 */
[----:B------:R-:W-:Y:S02]  /*8e20*/  SHF.R.S32.HI R22, RZ, 0x1f, R40 ;  /* 0x0000001fff167819 */ /* 0x000fe40000011428 */
[----:B------:R-:W-:Y:S02]  /*8e30*/  LEA R24, R6, UR4, 0x4 ;  /* 0x0000000406187c11 */ /* 0x000fe4000f8e20ff */
        /* <DEDUP_REMOVED lines=11> */
.L_x_958:
[----:B-----5:R0:W-:Y:S02]  /*8ef0*/  STS.128 [R24], R32 ;  /* 0x0000002018007388 */ /* 0x0201e40000000c00 */
.L_x_957:
[----:B------:R-:W-:Y:S05]  /*8f00*/  BSYNC B0 ;  /* 0x0000000000007941 */ /* 0x000fea0003800000 */
.L_x_956:
[----:B------:R-:W-:Y:S01]  /*8f10*/  BAR.SYNC.DEFER_BLOCKING 0x0 ;  /* 0x0000000000007b1d */ /* 0x000fe20000010000 */
[----:B------:R-:W-:Y:S01]  /*8f20*/  IMAD.MOV.U32 R0, RZ, RZ, RZ ;  /* 0x000000ffff007224 */ /* 0x000fe200078e00ff */
[----:B------:R-:W-:Y:S02]  /*8f30*/  CS2R R12, SRZ ;  /* 0x00000000000c7805 */ /* 0x000fe4000001ff00 */
[----:B--2---:R-:W-:Y:S01]  /*8f40*/  CS2R R10, SRZ ;  /* 0x00000000000a7805 */ /* 0x004fe2000001ff00 */
[----:B------:R-:W-:Y:S01]  /*8f50*/  IMAD.MOV.U32 R7, RZ, RZ, RZ ;  /* 0x000000ffff077224 */ /* 0x000fe200078e00ff */
[----:B------:R-:W-:Y:S01]  /*8f60*/  CS2R R2, SRZ ;  /* 0x0000000000027805 */ /* 0x000fe2000001ff00 */
[----:B------:R-:W-:Y:S04]  /*8f70*/  BSSY B0, `(.L_x_959) ;  /* 0x000018a000007945 */ /* 0x000fe80003800000 */
[----:B------:R-:W-:Y:S05]  /*8f80*/  @P1 BRA `(.L_x_960) ;  /* 0x0000001800201947 */ /* 0x000fea0003800000 */
[----:B------:R-:W-:Y:S01]  /*8f90*/  IADD3 R42, R21, R4, RZ ;  /* 0x00000004152a7210 */ /* 0x000fe20007ffe0ff */
[----:B------:R-:W-:Y:S01]  /*8fa0*/  ULDC.64 UR4, c[0x0][0x250] ;  /* 0x0000940000047ab9 */ /* 0x000fe20000000a00 */
[----:B------:R-:W-:Y:S01]  /*8fb0*/  VIMNMX R41, R25, R39, PT ;  /* 0x0000002719297248 */ /* 0x000fe20003fe0100 */
[----:B------:R-:W-:Y:S01]  /*8fc0*/  IMAD.U32 R60, RZ, RZ, UR4 ;  /* 0x00000004ff3c7e24 */ /* 0x000fe2000f8e00ff */
[----:B------:R-:W-:Y:S01]  /*8fd0*/  BSSY B1, `(.L_x_961) ;  /* 0x000009b000017945 */ /* 0x000fe20003800000 */
[----:B------:R-:W-:Y:S02]  /*8fe0*/  IMAD R5, R42, 0xc0, RZ ;  /* 0x000000c02a057824 */ /* 0x000fe400078e02ff */
[----:B------:R-:W-:Y:S02]  /*8ff0*/  IMAD.U32 R61, RZ, RZ, UR5 ;  /* 0x00000005ff3d7e24 */ /* 0x000fe4000f8e00ff */
[----:B------:R-:W-:Y:S01]  /*9000*/  IMAD R43, R21, 0x2, R28 ;  /* 0x00000002152b7824 */ /* 0x000fe200078e021c */
[----:B------:R-:W-:-:S02]  /*9010*/  SHF.R.S32.HI R15, RZ, 0x1f, R5 ;  /* 0x0000001fff0f7819 */ /* 0x000fc40000011405 */
[----:B------:R-:W-:-:S04]  /*9020*/  IADD3 R0, P3, R20, R5, RZ ;  /* 0x0000000514007210 */ /* 0x000fc80007f7e0ff */
[----:B------:R-:W-:Y:S02]  /*9030*/  IADD3.X R9, R16, R15, RZ, P3, !PT ;  /* 0x0000000f10097210 */ /* 0x000fe40001ffe4ff */
[----:B------:R-:W-:Y:S02]  /*9040*/  ISETP.GE.AND P3, PT, R42, R41, PT ;  /* 0x000000292a00720c */ /* 0x000fe40003f66270 */
[----:B------:R-:W-:-:S04]  /*9050*/  LEA R30, P4, R0, R60, 0x1 ;  /* 0x0000003c001e7211 */ /* 0x000fc800078808ff */
[----:B------:R-:W-:Y:S01]  /*9060*/  LEA.HI.X R31, R0, R61, R9, 0x1, P4 ;  /* 0x0000003d001f7211 */ /* 0x000fe200020f0c09 */
[----:B------:R-:W-:-:S06]  /*9070*/  IMAD.MOV.U32 R0, RZ, RZ, RZ ;  /* 0x000000ffff007224 */ /* 0x000fcc00078e00ff */
[----:B------:R-:W-:Y:S05]  /*9080*/  @P3 BRA `(.L_x_962) ;  /* 0x00000008003c3947 */ /* 0x000fea0003800000 */
[----:B------:R-:W-:Y:S01]  /*9090*/  LOP3.LUT R0, RZ, R39, RZ, 0x33, !PT ;  /* 0x00000027ff007212 */ /* 0x000fe200078e33ff */
[----:B------:R-:W1:Y:S01]  /*90a0*/  LDC.64 R10, c[0x0][0x2e8] ;  /* 0x0000ba00ff0a7b82 */ /* 0x000e620000000a00 */
[----:B------:R-:W-:Y:S01]  /*90b0*/  IADD3 R3, -R18, RZ, RZ ;  /* 0x000000ff12037210 */ /* 0x000fe20007ffe1ff */
[----:B------:R-:W-:Y:S01]  /*90c0*/  IMAD R45, R17, R37, R14 ;  /* 0x00000025112d7224 */ /* 0x000fe200078e020e */
[----:B------:R-:W-:Y:S01]  /*90d0*/  BSSY B2, `(.L_x_963) ;  /* 0x0000036000027945 */ /* 0x000fe20003800000 */
[----:B------:R-:W-:Y:S02]  /*90e0*/  MOV R9, R42 ;  /* 0x0000002a00097202 */ /* 0x000fe40000000f00 */
[----:B------:R-:W-:Y:S02]  /*90f0*/  CS2R R12, SRZ ;  /* 0x00000000000c7805 */ /* 0x000fe4000001ff00 */
[----:B------:R-:W-:Y:S01]  /*9100*/  VIMNMX R3, R0, R3, !PT ;  /* 0x0000000300037248 */ /* 0x000fe20007fe0100 */
[----:B------:R-:W-:Y:S01]  /*9110*/  IMAD R45, R45, 0xc0, R8 ;  /* 0x000000c02d2d7824 */ /* 0x000fe200078e0208 */
[----:B------:R-:W-:Y:S01]  /*9120*/  IADD3 R0, -R4, -0x2, -R21 ;  /* 0xfffffffe04007810 */ /* 0x000fe20007ffe915 */
[----:B------:R-:W-:-:S04]  /*9130*/  IMAD.MOV.U32 R7, RZ, RZ, RZ ;  /* 0x000000ffff077224 */ /* 0x000fc800078e00ff */
[----:B------:R-:W-:Y:S01]  /*9140*/  IMAD.IADD R36, R0, 0x1, -R3 ;  /* 0x0000000100247824 */ /* 0x000fe200078e0a03 */
[----:B------:R-:W-:Y:S01]  /*9150*/  HFMA2.MMA R0, -RZ, RZ, 0, 0 ;  /* 0x00000000ff007435 */ /* 0x000fe200000001ff */
[----:B------:R-:W-:-:S03]  /*9160*/  CS2R R2, SRZ ;  /* 0x0000000000027805 */ /* 0x000fc6000001ff00 */
[----:B------:R-:W-:Y:S01]  /*9170*/  LOP3.LUT P3, RZ, R36, 0x4, RZ, 0xc0, !PT ;  /* 0x0000000424ff7812 */ /* 0x000fe2000786c0ff */
[----:B-1----:R-:W-:Y:S01]  /*9180*/  IMAD.WIDE R44, R45, 0x2, R10 ;  /* 0x000000022d2c7825 */ /* 0x002fe200078e020a */
[----:B------:R-:W-:-:S11]  /*9190*/  CS2R R10, SRZ ;  /* 0x00000000000a7805 */ /* 0x000fd6000001ff00 */
        /* <DEDUP_REMOVED lines=24> */
.L_x_965:
        /* <DEDUP_REMOVED lines=17> */
.L_x_964:
[----:B------:R-:W-:Y:S05]  /*9430*/  BSYNC B2 ;  /* 0x0000000000027941 */ /* 0x000fea0003800000 */
.L_x_963:
[----:B------:R-:W-:-:S13]  /*9440*/  LOP3.LUT P3, RZ, R36, 0xfffffffc, RZ, 0xc0, !PT ;  /* 0xfffffffc24ff7812 */ /* 0x000fda000786c0ff */
[----:B------:R-:W-:Y:S05]  /*9450*/  @!P3 BRA `(.L_x_962) ;  /* 0x000000040048b947 */ /* 0x000fea0003800000 */
[----:B------:R-:W2:Y:S01]  /*9460*/  LDC.64 R60, c[0x0][0x250] ;  /* 0x00009400ff3c7b82 */ /* 0x000ea20000000a00 */
[----:B------:R-:W-:Y:S02]  /*9470*/  ULDC UR4, c[0x0][0x29c] ;  /* 0x0000a70000047ab9 */ /* 0x000fe40000000800 */
[----:B------:R-:W-:-:S06]  /*9480*/  UISETP.NE.AND UP0, UPT, UR4, URZ, UPT ;  /* 0x0000003f0400728c */ /* 0x000fcc000bf05270 */
[----:B------:R-:W-:-:S13]  /*9490*/  PLOP3.LUT P2, PT, PT, PT, UP0, 0x80, 0x0 ;  /* 0x000000000000781c */ /* 0x000fda0003f4f008 */
.L_x_968:
[----:B------:R-:W-:Y:S01]  /*94a0*/  IMAD R5, R9, 0xc0, RZ ;  /* 0x000000c009057824 */ /* 0x000fe200078e02ff */
[----:B------:R-:W-:-:S04]  /*94b0*/  LOP3.LUT P5, RZ, R29, 0x8, RZ, 0xc0, !PT ;  /* 0x000000081dff7812 */ /* 0x000fc800078ac0ff */
[----:B------:R-:W-:Y:S02]  /*94c0*/  SHF.R.S32.HI R15, RZ, 0x1f, R5 ;  /* 0x0000001fff0f7819 */ /* 0x000fe40000011405 */
[-C--:B------:R-:W-:Y:S02]  /*94d0*/  IADD3 R37, P3, R40, R5.reuse, RZ ;  /* 0x0000000528257210 */ /* 0x080fe40007f7e0ff */
[----:B------:R-:W-:-:S03]  /*94e0*/  IADD3 R5, P4, R20, R5, RZ ;  /* 0x0000000514057210 */ /* 0x000fc60007f9e0ff */
[----:B-1----:R-:W-:Y:S01]  /*94f0*/  IMAD.X R48, R22, 0x1, R15, P3 ;  /* 0x0000000116307824 */ /* 0x002fe200018e060f */
[CC--:B--2---:R-:W-:Y:S02]  /*9500*/  LEA R36, P3, R37.reuse, R60.reuse, 0x1 ;  /* 0x0000003c25247211 */ /* 0x0c4fe400078608ff */
[----:B------:R-:W-:Y:S02]  /*9510*/  IADD3.X R38, R16, R15, RZ, P4, !PT ;  /* 0x0000000f10267210 */ /* 0x000fe400027fe4ff */
[----:B------:R-:W-:Y:S02]  /*9520*/  LEA.HI.X R37, R37, R61, R48, 0x1, P3 ;  /* 0x0000003d25257211 */ /* 0x000fe400018f0c30 */
[----:B------:R-:W-:-:S03]  /*9530*/  LEA R46, P4, R5, R60, 0x1 ;  /* 0x0000003c052e7211 */ /* 0x000fc600078808ff */
[----:B------:R1:W5:Y:S01]  /*9540*/  LDG.E.128 R48, desc[UR36][R36.64] ;  /* 0x0000002424307981 */ /* 0x000362000c1e1d00 */
[----:B------:R-:W-:Y:S01]  /*9550*/  LEA.HI.X R47, R5, R61, R38, 0x1, P4 ;  /* 0x0000003d052f7211 */ /* 0x000fe200020f0c26 */
[----:B------:R-:W-:Y:S08]  /*9560*/  @P2 BRA `(.L_x_966) ;  /* 0x00000000002c2947 */ /* 0x000ff00003800000 */
        /* <DEDUP_REMOVED lines=11> */
.L_x_966:
[----:B-1----:R-:W5:Y:S01]  /*9620*/  LDG.E.128 R36, desc[UR36][R36.64+0x600] ;  /* 0x0006002424247981 */ /* 0x002f62000c1e1d00 */
[----:B------:R-:W-:Y:S02]  /*9630*/  IMAD.IADD R5, R9, 0x1, -R4 ;  /* 0x0000000109057824 */ /* 0x000fe400078e0a04 */
[--C-:B-----5:R-:W-:Y:S02]  /*9640*/  HADD2.F32 R53, -RZ, R49.reuse.H0_H0 ;  /* 0x20000031ff357230 */ /* 0x120fe40000004100 */
[----:B------:R-:W-:Y:S01]  /*9650*/  HADD2.F32 R52, -RZ, R49.H1_H1 ;  /* 0x30000031ff347230 */ /* 0x000fe20000004100 */
[----:B------:R-:W-:Y:S01]  /*9660*/  LEA R55, R5, R28, 0x1 ;  /* 0x0000001c05377211 */ /* 0x000fe200078e08ff */
[----:B------:R-:W-:Y:S02]  /*9670*/  HADD2.F32 R15, -RZ, R48.H0_H0 ;  /* 0x20000030ff0f7230 */ /* 0x000fe40000004100 */
[----:B--2---:R-:W-:Y:S02]  /*9680*/  HADD2.F32 R49, -RZ, R50.H0_H0 ;  /* 0x20000032ff317230 */ /* 0x004fe40000004100 */
[----:B------:R-:W1:Y:S01]  /*9690*/  LDS.U16 R5, [R55] ;  /* 0x0000000037057984 */ /* 0x000e620000000400 */
[----:B------:R-:W-:-:S02]  /*96a0*/  HADD2.F32 R54, -RZ, R51.H0_H0 ;  /* 0x20000033ff367230 */ /* 0x000fc40000004100 */
[----:B------:R-:W-:Y:S02]  /*96b0*/  HADD2.F32 R48, -RZ, R48.H1_H1 ;  /* 0x30000030ff307230 */ /* 0x000fe40000004100 */
        /* <DEDUP_REMOVED lines=23> */
.L_x_967:
[----:B------:R-:W2:Y:S01]  /*9830*/  LDS.U16 R0, [R55+0x8] ;  /* 0x0000080037007984 */ /* 0x000ea20000000400 */
[----:B------:R-:W-:Y:S02]  /*9840*/  VIADD R9, R9, 0x8 ;  /* 0x0000000809097836 */ /* 0x000fe40000000000 */
[----:B------:R-:W-:Y:S02]  /*9850*/  HADD2.F32 R11, -RZ, R38.H0_H0 ;  /* 0x20000026ff0b7230 */ /* 0x000fe40000004100 */
[----:B------:R-:W-:Y:S01]  /*9860*/  HADD2.F32 R3, -RZ, R36.H0_H0 ;  /* 0x20000024ff037230 */ /* 0x000fe20000004100 */
[----:B------:R-:W-:Y:S01]  /*9870*/  ISETP.GE.AND P3, PT, R9, R41, PT ;  /* 0x000000290900720c */ /* 0x000fe20003f66270 */
[----:B------:R-:W-:Y:S02]  /*9880*/  HADD2.F32 R7, -RZ, R37.H0_H0 ;  /* 0x20000025ff077230 */ /* 0x000fe40000004100 */
[----:B------:R-:W-:Y:S02]  /*9890*/  HADD2.F32 R13, -RZ, R38.H1_H1 ;  /* 0x30000026ff0d7230 */ /* 0x000fe40000004100 */
[----:B------:R-:W-:-:S02]  /*98a0*/  HADD2.F32 R5, -RZ, R36.H1_H1 ;  /* 0x30000024ff057230 */ /* 0x000fc40000004100 */
[----:B-1----:R-:W-:Y:S02]  /*98b0*/  HADD2.F32 R37, -RZ, R37.H1_H1 ;  /* 0x30000025ff257230 */ /* 0x002fe40000004100 */
        /* <DEDUP_REMOVED lines=12> */
.L_x_962:
[----:B------:R-:W-:Y:S05]  /*9980*/  BSYNC B1 ;  /* 0x0000000000017941 */ /* 0x000fea0003800000 */
.L_x_961:
[----:B------:R-:W-:-:S13]  /*9990*/  ISETP.GE.AND P3, PT, R42, R25, PT ;  /* 0x000000192a00720c */ /* 0x000fda0003f66270 */
[----:B------:R-:W-:Y:S05]  /*99a0*/  @P3 BRA `(.L_x_960) ;  /* 0x0000000c00983947 */ /* 0x000fea0003800000 */
[----:B------:R-:W2:Y:S01]  /*99b0*/  LDC R9, c[0x0][0x288] ;  /* 0x0000a200ff097b82 */ /* 0x000ea20000000800 */
[----:B------:R-:W-:Y:S01]  /*99c0*/  IADD3 R5, -R21, -0x2, R18 ;  /* 0xfffffffe15057810 */ /* 0x000fe20007ffe112 */
[----:B------:R-:W-:Y:S03]  /*99d0*/  BSSY B1, `(.L_x_969) ;  /* 0x000004b000017945 */ /* 0x000fe60003800000 */
[----:B------:R-:W-:-:S03]  /*99e0*/  IADD3 R5, R5, -R4, RZ ;  /* 0x8000000405057210 */ /* 0x000fc60007ffe0ff */
[----:B------:R-:W3:Y:S01]  /*99f0*/  LDC.64 R36, c[0x0][0x2e8] ;  /* 0x0000ba00ff247b82 */ /* 0x000ee20000000a00 */
[----:B------:R-:W-:Y:S01]  /*9a00*/  LOP3.LUT P3, RZ, R5, 0x4, RZ, 0xc0, !PT ;  /* 0x0000000405ff7812 */ /* 0x000fe2000786c0ff */
[----:B--2---:R-:W-:-:S04]  /*9a10*/  IMAD R9, R17, R9, R14 ;  /* 0x0000000911097224 */ /* 0x004fc800078e020e */
[----:B------:R-:W-:-:S04]  /*9a20*/  IMAD R9, R9, 0xc0, R8 ;  /* 0x000000c009097824 */ /* 0x000fc800078e0208 */
[----:B---3--:R-:W-:-:S04]  /*9a30*/  IMAD.WIDE R36, R9, 0x2, R36 ;  /* 0x0000000209247825 */ /* 0x008fc800078e0224 */
        /* <DEDUP_REMOVED lines=14> */
[----:B---3--:R-:W-:-:S06]  /*9b20*/  VIADD R39, R45, 0xffffffe ;  /* 0x0ffffffe2d277836 */ /* 0x008fcc0000000000 */
        /* <DEDUP_REMOVED lines=10> */
[----:B------:R-:W-:-:S05]  /*9bd0*/  @!P2 IADD3 R9, R9, -R44, RZ ;  /* 0x8000002c0909a210 */ /* 0x000fca0007ffe0ff */
[----:B------:R-:W-:Y:S01]  /*9be0*/  @!P3 IMAD.MOV R9, RZ, RZ, -R9 ;  /* 0x000000ffff09b224 */ /* 0x000fe200078e0a09 */
        /* <DEDUP_REMOVED lines=23> */
.L_x_973:
[----:B-----5:R-:W-:Y:S02]  /*9d60*/  HADD2.F32 R15, -RZ, R44.H0_H0 ;  /* 0x2000002cff0f7230 */ /* 0x020fe40000004100 */
[----:B------:R-:W-:Y:S02]  /*9d70*/  HADD2.F32 R39, -RZ, R46.H0_H0 ;  /* 0x2000002eff277230 */ /* 0x000fe40000004100 */
[----:B------:R-:W-:Y:S02]  /*9d80*/  HADD2.F32 R38, -RZ, R47.H0_H0 ;  /* 0x2000002fff267230 */ /* 0x000fe40000004100 */
[C---:B------:R-:W-:Y:S01]  /*9d90*/  FFMA.FTZ R2, R9.reuse, R15, R2 ;  /* 0x0000000f09027223 */ /* 0x040fe20000010002 */
[----:B--2---:R-:W-:Y:S02]  /*9da0*/  HADD2.F32 R44, -RZ, R44.H1_H1 ;  /* 0x3000002cff2c7230 */ /* 0x004fe40000004100 */
        /* <DEDUP_REMOVED lines=11> */
.L_x_972:
[----:B------:R-:W-:Y:S05]  /*9e60*/  BSYNC B2 ;  /* 0x0000000000027941 */ /* 0x000fea0003800000 */
.L_x_971:
[----:B------:R-:W-:-:S07]  /*9e70*/  IADD3 R42, R42, 0x4, RZ ;  /* 0x000000042a2a7810 */ /* 0x000fce0007ffe0ff */
.L_x_970:
[----:B------:R-:W-:Y:S05]  /*9e80*/  BSYNC B1 ;  /* 0x0000000000017941 */ /* 0x000fea0003800000 */
.L_x_969:
[----:B------:R-:W-:-:S13]  /*9e90*/  LOP3.LUT P3, RZ, R5, 0xfffffffc, RZ, 0xc0, !PT ;  /* 0xfffffffc05ff7812 */ /* 0x000fda000786c0ff */
[----:B------:R-:W-:Y:S05]  /*9ea0*/  @!P3 BRA `(.L_x_960) ;  /* 0x000000080058b947 */ /* 0x000fea0003800000 */
[----:B------:R-:W-:Y:S01]  /*9eb0*/  IMAD R27, R42, 0x2, R27 ;  /* 0x000000022a1b7824 */ /* 0x000fe200078e021b */
[----:B------:R-:W-:Y:S01]  /*9ec0*/  MOV R5, 0xc0 ;  /* 0x000000c000057802 */ /* 0x000fe20000000f00 */
[----:B------:R-:W-:Y:S02]  /*9ed0*/  IMAD.MOV.U32 R9, RZ, RZ, RZ ;  /* 0x000000ffff097224 */ /* 0x000fe400078e00ff */
[----:B------:R-:W-:Y:S02]  /*9ee0*/  IMAD R27, R4, -0x2, R27 ;  /* 0xfffffffe041b7824 */ /* 0x000fe400078e021b */
[----:B------:R-:W-:-:S03]  /*9ef0*/  IMAD R5, R42, R5, 0x300 ;  /* 0x000003002a057424 */ /* 0x000fc600078e0205 */
[----:B------:R-:W-:-:S07]  /*9f00*/  IADD3 R56, R27, UR38, RZ ;  /* 0x000000261b387c10 */ /* 0x000fce000fffe0ff */
.L_x_980:
[----:B------:R-:W2:Y:S01]  /*9f10*/  LDC R57, c[0x0][0x284] ;  /* 0x0000a100ff397b82 */ /* 0x000ea20000000800 */
[----:B------:R-:W-:Y:S01]  /*9f20*/  VIADD R15, R5, 0xfffffd00 ;  /* 0xfffffd00050f7836 */ /* 0x000fe20000000000 */
[----:B------:R-:W-:Y:S01]  /*9f30*/  BSSY B1, `(.L_x_974) ;  /* 0x0000046000017945 */ /* 0x000fe20003800000 */
[----:B------:R-:W-:-:S03]  /*9f40*/  IADD3 R43, R56, R9, RZ ;  /* 0x00000009382b7210 */ /* 0x000fc60007ffe0ff */
[----:B------:R-:W-:Y:S02]  /*9f50*/  IADD3 R27, P3, R20, R15, RZ ;  /* 0x0000000f141b7210 */ /* 0x000fe40007f7e0ff */
[----:B------:R-:W3:Y:S02]  /*9f60*/  LDC.64 R58, c[0x0][0x250] ;  /* 0x00009400ff3a7b82 */ /* 0x000ee40000000a00 */
[----:B-1----:R-:W-:Y:S02]  /*9f70*/  LEA.HI.X.SX32 R30, R15, R16, 0x1, P3 ;  /* 0x000000100f1e7211 */ /* 0x002fe400018f0eff */
[----:B--2---:R-:W-:Y:S02]  /*9f80*/  ISETP.GE.AND P3, PT, R42, R57, PT ;  /* 0x000000392a00720c */ /* 0x004fe40003f66270 */
[----:B---3--:R-:W-:-:S04]  /*9f90*/  LEA R38, P4, R27, R58, 0x1 ;  /* 0x0000003a1b267211 */ /* 0x008fc800078808ff */
[----:B------:R-:W-:-:S07]  /*9fa0*/  LEA.HI.X R39, R27, R59, R30, 0x1, P4 ;  /* 0x0000003b1b277211 */ /* 0x000fce00020f0c1e */
        /* <DEDUP_REMOVED lines=9> */
[----:B-1----:R-:W-:-:S06]  /*a040*/  VIADD R31, R41, 0xffffffe ;  /* 0x0ffffffe291f7836 */ /* 0x002fcc0000000000 */
[----:B------:R-:W1:Y:S02]  /*a050*/  F2I.FTZ.U32.TRUNC.NTZ R31, R31 ;  /* 0x0000001f001f7305 */ /* 0x000e64000021f000 */
[----:B-1----:R-:W-:-:S05]  /*a060*/  IADD3 R15, RZ, -R31, RZ ;  /* 0x8000001fff0f7210 */ /* 0x002fca0007ffe0ff */
        /* <DEDUP_REMOVED lines=34> */
.L_x_976:
[----:B-----5:R-:W-:Y:S02]  /*a290*/  HADD2.F32 R27, -RZ, R44.H0_H0 ;  /* 0x2000002cff1b7230 */ /* 0x020fe40000004100 */
[----:B------:R-:W-:Y:S02]  /*a2a0*/  HADD2.F32 R41, -RZ, R46.H0_H0 ;  /* 0x2000002eff297230 */ /* 0x000fe40000004100 */
[----:B------:R-:W-:Y:S02]  /*a2b0*/  HADD2.F32 R48, -RZ, R47.H0_H0 ;  /* 0x2000002fff307230 */ /* 0x000fe40000004100 */
[C---:B------:R-:W-:Y:S01]  /*a2c0*/  FFMA.FTZ R2, R15.reuse, R27, R2 ;  /* 0x0000001b0f027223 */ /* 0x040fe20000010002 */
[----:B-1----:R-:W-:Y:S02]  /*a2d0*/  HADD2.F32 R44, -RZ, R44.H1_H1 ;  /* 0x3000002cff2c7230 */ /* 0x002fe40000004100 */
        /* <DEDUP_REMOVED lines=11> */
.L_x_975:
[----:B------:R-:W-:Y:S05]  /*a390*/  BSYNC B1 ;  /* 0x0000000000017941 */ /* 0x000fea0003800000 */
.L_x_974:
        /* <DEDUP_REMOVED lines=49> */
.L_x_979:
[----:B-----5:R-:W-:Y:S02]  /*a6b0*/  HADD2.F32 R27, -RZ, R44.H0_H0 ;  /* 0x2000002cff1b7230 */ /* 0x020fe40000004100 */
[----:B-1----:R-:W-:Y:S02]  /*a6c0*/  HADD2.F32 R39, -RZ, R46.H0_H0 ;  /* 0x2000002eff277230 */ /* 0x002fe40000004100 */
[----:B------:R-:W-:Y:S02]  /*a6d0*/  HADD2.F32 R38, -RZ, R47.H0_H0 ;  /* 0x2000002fff267230 */ /* 0x000fe40000004100 */
[C---:B------:R-:W-:Y:S01]  /*a6e0*/  FFMA.FTZ R2, R15.reuse, R27, R2 ;  /* 0x0000001b0f027223 */ /* 0x040fe20000010002 */
[----:B------:R-:W-:Y:S02]  /*a6f0*/  HADD2.F32 R44, -RZ, R44.H1_H1 ;  /* 0x3000002cff2c7230 */ /* 0x000fe40000004100 */
        /* <DEDUP_REMOVED lines=11> */
.L_x_978:
[----:B------:R-:W-:Y:S05]  /*a7b0*/  BSYNC B1 ;  /* 0x0000000000017941 */ /* 0x000fea0003800000 */
.L_x_977:
[----:B------:R-:W-:Y:S01]  /*a7c0*/  IADD3 R42, R42, 0x8, RZ ;  /* 0x000000082a2a7810 */ /* 0x000fe20007ffe0ff */
[----:B------:R-:W-:Y:S01]  /*a7d0*/  VIADD R9, R9, 0x10 ;  /* 0x0000001009097836 */ /* 0x000fe20000000000 */
[----:B------:R-:W-:Y:S02]  /*a7e0*/  IADD3 R5, R5, 0x600, RZ ;  /* 0x0000060005057810 */ /* 0x000fe40007ffe0ff */
[----:B------:R-:W-:-:S13]  /*a7f0*/  ISETP.GE.AND P3, PT, R42, R25, PT ;  /* 0x000000192a00720c */ /* 0x000fda0003f66270 */
[----:B------:R-:W-:Y:S05]  /*a800*/  @!P3 BRA `(.L_x_980) ;  /* 0xfffffff400c0b947 */ /* 0x000fea000383ffff */
.L_x_960:
[----:B------:R-:W-:Y:S05]  /*a810*/  BSYNC B0 ;  /* 0x0000000000007941 */ /* 0x000fea0003800000 */
.L_x_959:
[----:B------:R-:W-:Y:S01]  /*a820*/  ISETP.GT.OR P0, PT, R6, 0x17, P0 ;  /* 0x000000170600780c */ /* 0x000fe20000704670 */
[----:B------:R-:W-:-:S12]  /*a830*/  BSSY B0, `(.L_x_981) ;  /* 0x0000036000007945 */ /* 0x000fd80003800000 */
[----:B------:R-:W-:Y:S05]  /*a840*/  @P0 BRA `(.L_x_982) ;  /* 0x0000000000d00947 */ /* 0x000fea0003800000 */
[----:B------:R-:W1:Y:S01]  /*a850*/  LDC.64 R40, c[0x0][0x250] ;  /* 0x00009400ff287b82 */ /* 0x000e620000000a00 */
[----:B------:R-:W-:-:S04]  /*a860*/  IMAD.MOV.U32 R5, RZ, RZ, 0xc0 ;  /* 0x000000c0ff057424 */ /* 0x000fc800078e00ff */
[----:B------:R-:W-:-:S05]  /*a870*/  IMAD R5, R18, R5, -0xc0 ;  /* 0xffffff4012057424 */ /* 0x000fca00078e0205 */
[----:B------:R-:W-:-:S04]  /*a880*/  IADD3 R6, P0, R20, R5, RZ ;  /* 0x0000000514067210 */ /* 0x000fc80007f1e0ff */
[----:B------:R-:W-:Y:S02]  /*a890*/  LEA.HI.X.SX32 R5, R5, R16, 0x1, P0 ;  /* 0x0000001005057211 */ /* 0x000fe400000f0eff */
[----:B-1----:R-:W-:-:S04]  /*a8a0*/  LEA R30, P0, R6, R40, 0x1 ;  /* 0x00000028061e7211 */ /* 0x002fc800078008ff */
[----:B------:R-:W-:-:S05]  /*a8b0*/  LEA.HI.X R31, R6, R41, R5, 0x1, P0 ;  /* 0x00000029061f7211 */ /* 0x000fca00000f0c05 */
[----:B------:R1:W5:Y:S01]  /*a8c0*/  LDG.E.128 R36, desc[UR36][R30.64] ;  /* 0x000000241e247981 */ /* 0x000362000c1e1d00 */
[----:B------:R-:W-:Y:S01]  /*a8d0*/  IADD3 R25, R25, -R4, RZ ;  /* 0x8000000419197210 */ /* 0x000fe20007ffe0ff */
[----:B------:R-:W-:Y:S04]  /*a8e0*/  BSSY B1, `(.L_x_983) ;  /* 0x000001a000017945 */ /* 0x000fe80003800000 */
[----:B------:R-:W-:-:S06]  /*a8f0*/  IMAD R28, R25, 0x2, R28 ;  /* 0x00000002191c7824 */ /* 0x000fcc00078e021c */
[----:B------:R-:W2:Y:S02]  /*a900*/  LDS.U16 R28, [R28] ;  /* 0x000000001c1c7984 */ /* 0x000ea40000000400 */
[----:B--2---:R-:W-:Y:S01]  /*a910*/  HADD2.F32 R9, -RZ, R28.H0_H0 ;  /* 0x2000001cff097230 */ /* 0x004fe20000004100 */
[----:B-1----:R-:W-:Y:S06]  /*a920*/  @P2 BRA `(.L_x_984) ;  /* 0x0000000000542947 */ /* 0x002fec0003800000 */
[----:B------:R-:W-:-:S13]  /*a930*/  LOP3.LUT P3, RZ, R29, 0x8, RZ, 0xc0, !PT ;  /* 0x000000081dff7812 */ /* 0x000fda000786c0ff */
[----:B------:R-:W1:Y:S08]  /*a940*/  @P3 LDC R6, c[0x0][0x288] ;  /* 0x0000a200ff063b82 */ /* 0x000e700000000800 */
[----:B------:R-:W2:Y:S01]  /*a950*/  @P3 LDC.64 R4, c[0x0][0x2e8] ;  /* 0x0000ba00ff043b82 */ /* 0x000ea20000000a00 */
[----:B-1----:R-:W-:-:S04]  /*a960*/  @P3 IMAD R17, R17, R6, R14 ;  /* 0x0000000611113224 */ /* 0x002fc800078e020e */
[----:B------:R-:W-:-:S04]  /*a970*/  @P3 IMAD R15, R17, 0xc0, R8 ;  /* 0x000000c0110f3824 */ /* 0x000fc800078e0208 */
[----:B--2---:R-:W-:-:S05]  /*a980*/  @P3 IMAD.WIDE R14, R15, 0x2, R4 ;  /* 0x000000020f0e3825 */ /* 0x004fca00078e0204 */
[----:B------:R-:W2:Y:S01]  /*a990*/  @P3 LDG.E.128 R28, desc[UR36][R14.64] ;  /* 0x000000240e1c3981 */ /* 0x000ea2000c1e1d00 */
        /* <DEDUP_REMOVED lines=14> */
.L_x_984:
[----:B------:R-:W-:Y:S05]  /*aa80*/  BSYNC B1 ;  /* 0x0000000000017941 */ /* 0x000fea0003800000 */
.L_x_983:
[----:B-1---5:R-:W-:Y:S02]  /*aa90*/  HADD2.F32 R4, -RZ, R36.H0_H0 ;  /* 0x20000024ff047230 */ /* 0x022fe40000004100 */
[----:B------:R-:W-:Y:S02]  /*aaa0*/  HADD2.F32 R15, -RZ, R38.H0_H0 ;  /* 0x20000026ff0f7230 */ /* 0x000fe40000004100 */
        /* <DEDUP_REMOVED lines=14> */
.L_x_982:
[----:B------:R-:W-:Y:S05]  /*ab90*/  BSYNC B0 ;  /* 0x0000000000007941 */ /* 0x000fea0003800000 */
.L_x_981:
[----:B------:R-:W-:Y:S06]  /*aba0*/  BAR.SYNC.DEFER_BLOCKING 0x0 ;  /* 0x0000000000007b1d */ /* 0x000fec0000010000 */
[----:B------:R-:W-:Y:S05]  /*abb0*/  @P1 BRA `(.L_x_985) ;  /* 0x00000004000c1947 */ /* 0x000fea0003800000 */
[----:B------:R-:W-:Y:S01]  /*abc0*/  LOP3.LUT R4, R23, 0xffffffc0, RZ, 0xc0, !PT ;  /* 0xffffffc017047812 */ /* 0x000fe200078ec0ff */
[----:B------:R-:W-:Y:S01]  /*abd0*/  IMAD R21, R21, 0xc0, R8 ;  /* 0x000000c015157824 */ /* 0x000fe200078e0208 */
[C---:B------:R-:W-:Y:S02]  /*abe0*/  LOP3.LUT R5, R23.reuse, 0xffffffe0, RZ, 0xc0, !PT ;  /* 0xffffffe017057812 */ /* 0x040fe400078ec0ff */
[----:B------:R-:W-:Y:S02]  /*abf0*/  ISETP.NE.AND P0, PT, R4, 0x40, PT ;  /* 0x000000400400780c */ /* 0x000fe40003f05270 */
[----:B------:R-:W-:Y:S02]  /*ac00*/  ISETP.GT.AND P2, PT, R23, 0x3f, PT ;  /* 0x0000003f1700780c */ /* 0x000fe40003f44270 */
[----:B------:R-:W-:Y:S02]  /*ac10*/  ISETP.NE.AND P3, PT, R5, 0x20, PT ;  /* 0x000000200500780c */ /* 0x000fe40003f65270 */
[----:B------:R-:W-:-:S02]  /*ac20*/  ISETP.GT.AND P4, PT, R23, 0x1f, PT ;  /* 0x0000001f1700780c */ /* 0x000fc40003f84270 */
[----:B------:R-:W-:-:S05]  /*ac30*/  LEA R21, R21, UR38, 0x1 ;  /* 0x0000002615157c11 */ /* 0x000fca000f8e08ff */
[----:B------:R-:W-:Y:S06]  /*ac40*/  @P0 BRA `(.L_x_986) ;  /* 0x0000000000140947 */ /* 0x000fec0003800000 */
[----:B0-----:R-:W-:Y:S02]  /*ac50*/  F2FP.F16.F32.PACK_AB R24, R3, R2 ;  /* 0x000000020318723e */ /* 0x001fe400000000ff */
[----:B------:R-:W-:Y:S02]  /*ac60*/  F2FP.F16.F32.PACK_AB R25, R7, R12 ;  /* 0x0000000c0719723e */ /* 0x000fe400000000ff */
[----:B------:R-:W-:Y:S02]  /*ac70*/  F2FP.F16.F32.PACK_AB R26, R11, R10 ;  /* 0x0000000a0b1a723e */ /* 0x000fe400000000ff */
[----:B------:R-:W-:-:S05]  /*ac80*/  F2FP.F16.F32.PACK_AB R27, R0, R13 ;  /* 0x0000000d001b723e */ /* 0x000fca00000000ff */
[----:B------:R2:W-:Y:S02]  /*ac90*/  STS.128 [R21+-0x300], R24 ;  /* 0xfffd001815007388 */ /* 0x0005e40000000c00 */
.L_x_986:
[----:B------:R-:W-:Y:S05]  /*aca0*/  WARPSYNC.ALL ;  /* 0x0000000000007948 */ /* 0x000fea0003800000 */
[----:B------:R-:W-:Y:S06]  /*acb0*/  BAR.SYNC.DEFER_BLOCKING 0x0 ;  /* 0x0000000000007b1d */ /* 0x000fec0000010000 */
[----:B------:R-:W-:Y:S04]  /*acc0*/  BSSY B0, `(.L_x_987) ;  /* 0x0000013000007945 */ /* 0x000fe80003800000 */
[----:B------:R-:W-:Y:S05]  /*acd0*/  @P2 BRA `(.L_x_988) ;  /* 0x0000000000442947 */ /* 0x000fea0003800000 */
[----:B0-2---:R-:W0:Y:S02]  /*ace0*/  LDS.128 R24, [R21] ;  /* 0x0000000015187984 */ /* 0x005e240000000c00 */
[----:B0-----:R-:W-:Y:S02]  /*acf0*/  HADD2.F32 R5, -RZ, R24.H0_H0 ;  /* 0x20000018ff057230 */ /* 0x001fe40000004100 */
[----:B------:R-:W-:Y:S02]  /*ad00*/  HADD2.F32 R15, -RZ, R26.H0_H0 ;  /* 0x2000001aff0f7230 */ /* 0x000fe40000004100 */
[----:B------:R-:W-:Y:S02]  /*ad10*/  HADD2.F32 R6, -RZ, R27.H0_H0 ;  /* 0x2000001bff067230 */ /* 0x000fe40000004100 */
[----:B------:R-:W-:Y:S01]  /*ad20*/  FADD.FTZ R2, R2, R5 ;  /* 0x0000000502027221 */ /* 0x000fe20000010000 */
[----:B------:R-:W-:Y:S02]  /*ad30*/  HADD2.F32 R24, -RZ, R24.H1_H1 ;  /* 0x30000018ff187230 */ /* 0x000fe40000004100 */
[----:B------:R-:W-:Y:S01]  /*ad40*/  FADD.FTZ R10, R10, R15 ;  /* 0x0000000f0a0a7221 */ /* 0x000fe20000010000 */
[----:B------:R-:W-:-:S02]  /*ad50*/  HADD2.F32 R9, -RZ, R25.H0_H0 ;  /* 0x20000019ff097230 */ /* 0x000fc40000004100 */
[----:B------:R-:W-:Y:S01]  /*ad60*/  FADD.FTZ R13, R13, R6 ;  /* 0x000000060d0d7221 */ /* 0x000fe20000010000 */
[----:B------:R-:W-:Y:S02]  /*ad70*/  HADD2.F32 R4, -RZ, R25.H1_H1 ;  /* 0x30000019ff047230 */ /* 0x000fe40000004100 */
[----:B------:R-:W-:Y:S01]  /*ad80*/  FADD.FTZ R3, R3, R24 ;  /* 0x0000001803037221 */ /* 0x000fe20000010000 */
[----:B------:R-:W-:Y:S02]  /*ad90*/  HADD2.F32 R26, -RZ, R26.H1_H1 ;  /* 0x3000001aff1a7230 */ /* 0x000fe40000004100 */
[----:B------:R-:W-:Y:S01]  /*ada0*/  FADD.FTZ R12, R12, R9 ;  /* 0x000000090c0c7221 */ /* 0x000fe20000010000 */
[----:B------:R-:W-:Y:S02]  /*adb0*/  HADD2.F32 R27, -RZ, R27.H1_H1 ;  /* 0x3000001bff1b7230 */ /* 0x000fe40000004100 */
[----:B------:R-:W-:Y:S01]  /*adc0*/  FADD.FTZ R7, R7, R4 ;  /* 0x0000000407077221 */ /* 0x000fe20000010000 */
[----:B------:R-:W-:-:S02]  /*add0*/  FADD.FTZ R11, R11, R26 ;  /* 0x0000001a0b0b7221 */ /* 0x000fc40000010000 */
[----:B------:R-:W-:-:S07]  /*ade0*/  FADD.FTZ R0, R0, R27 ;  /* 0x0000001b00007221 */ /* 0x000fce0000010000 */
.L_x_988:
[----:B------:R-:W-:Y:S05]  /*adf0*/  BSYNC B0 ;  /* 0x0000000000007941 */ /* 0x000fea0003800000 */
.L_x_987:
        /* <DEDUP_REMOVED lines=8> */
.L_x_990:
[----:B------:R-:W-:Y:S05]  /*ae80*/  BSYNC B0 ;  /* 0x0000000000007941 */ /* 0x000fea0003800000 */
.L_x_989:
[----:B------:R-:W-:Y:S06]  /*ae90*/  BAR.SYNC.DEFER_BLOCKING 0x0 ;  /* 0x0000000000007b1d */ /* 0x000fec0000010000 */
[----:B------:R-:W-:Y:S04]  /*aea0*/  BSSY B0, `(.L_x_991) ;  /* 0x0000013000007945 */ /* 0x000fe80003800000 */
[----:B------:R-:W-:Y:S05]  /*aeb0*/  @P4 BRA `(.L_x_992) ;  /* 0x0000000000444947 */ /* 0x000fea0003800000 */
[----:B0-23--:R-:W0:Y:S02]  /*aec0*/  LDS.128 R24, [R21] ;  /* 0x0000000015187984 */ /* 0x00de240000000c00 */
        /* <DEDUP_REMOVED lines=16> */
.L_x_992:
[----:B------:R-:W-:Y:S05]  /*afd0*/  BSYNC B0 ;  /* 0x0000000000007941 */ /* 0x000fea0003800000 */
.L_x_991:
[----:B------:R-:W-:Y:S06]  /*afe0*/  BAR.SYNC.DEFER_BLOCKING 0x0 ;  /* 0x0000000000007b1d */ /* 0x000fec0000010000 */
.L_x_985:
[----:B------:R-:W-:-:S04]  /*aff0*/  IADD3 R23, R23, 0x1f, RZ ;  /* 0x0000001f17177810 */ /* 0x000fc80007ffe0ff */
        /* <DEDUP_REMOVED lines=17> */
.L_x_993:
        /* <DEDUP_REMOVED lines=15> */
[----:B------:R-:W4:Y:S01]  /*b200*/  F2I.S8.NTZ R7, R7 ;  /* 0x0000000700077305 */ /* 0x000f220000202100 */
[----:B------:R-:W-:Y:S02]  /*b210*/  PRMT R4, R5, 0x7710, RZ ;  /* 0x0000771005047816 */ /* 0x000fe400000000ff */
[----:B-----5:R-:W-:-:S05]  /*b220*/  PRMT R3, R3, 0x8880, RZ ;  /* 0x0000888003037816 */ /* 0x020fca00000000ff */
[----:B------:R-:W5:Y:S01]  /*b230*/  F2I.S8.NTZ R10, R10 ;  /* 0x0000000a000a7305 */ /* 0x000f620000202100 */
[----:B------:R-:W-:Y:S02]  /*b240*/  PRMT R3, R3, 0x7710, RZ ;  /* 0x0000771003037816 */ /* 0x000fe400000000ff */
[----:B----4-:R-:W-:-:S05]  /*b250*/  PRMT R6, R7, 0x8880, RZ ;  /* 0x0000888007067816 */ /* 0x010fca00000000ff */
[----:B------:R-:W4:Y:S01]  /*b260*/  F2I.S8.NTZ R2, R2 ;  /* 0x0000000200027305 */ /* 0x000f220000202100 */
[----:B------:R-:W-:Y:S02]  /*b270*/  LOP3.LUT R15, R3, 0xff, RZ, 0xc0, !PT ;  /* 0x000000ff030f7812 */ /* 0x000fe400078ec0ff */
[----:B------:R-:W-:Y:S02]  /*b280*/  PRMT R5, R6, 0x7710, RZ ;  /* 0x0000771006057816 */ /* 0x000fe400000000ff */
[----:B------:R-:W-:Y:S02]  /*b290*/  LOP3.LUT R7, R4, 0xff, RZ, 0xc0, !PT ;  /* 0x000000ff04077812 */ /* 0x000fe400078ec0ff */
[----:B------:R-:W-:Y:S01]  /*b2a0*/  LOP3.LUT R5, R5, 0xff, RZ, 0xc0, !PT ;  /* 0x000000ff05057812 */ /* 0x000fe200078ec0ff */
[----:B------:R-:W0:Y:S01]  /*b2b0*/  F2I.S8.NTZ R11, R11 ;  /* 0x0000000b000b7305 */ /* 0x000e220000202100 */
[----:B-----5:R-:W-:Y:S02]  /*b2c0*/  PRMT R12, R10, 0x8880, RZ ;  /* 0x000088800a0c7816 */ /* 0x020fe400000000ff */
[----:B------:R-:W-:-:S02]  /*b2d0*/  SHF.L.U64.HI R9, R15, 0x8, RZ ;  /* 0x000000080f097819 */ /* 0x000fc400000102ff */
[----:B------:R-:W-:Y:S02]  /*b2e0*/  SHF.L.U64.HI R3, R7, 0x10, RZ ;  /* 0x0000001007037819 */ /* 0x000fe400000102ff */
[----:B------:R-:W-:Y:S01]  /*b2f0*/  SHF.L.U64.HI R4, R5, 0x18, RZ ;  /* 0x0000001805047819 */ /* 0x000fe200000102ff */
[----:B------:R-:W5:Y:S01]  /*b300*/  F2I.S8.NTZ R13, R13 ;  /* 0x0000000d000d7305 */ /* 0x000f620000202100 */
[----:B----4-:R-:W-:Y:S02]  /*b310*/  PRMT R10, R2, 0x8880, RZ ;  /* 0x00008880020a7816 */ /* 0x010fe400000000ff */
[----:B------:R-:W-:Y:S02]  /*b320*/  PRMT R2, R12, 0x7710, RZ ;  /* 0x000077100c027816 */ /* 0x000fe400000000ff */
[----:B------:R-:W-:Y:S02]  /*b330*/  LOP3.LUT R4, R4, R3, R9, 0xfe, !PT ;  /* 0x0000000304047212 */ /* 0x000fe400078efe09 */
[----:B0-----:R-:W-:Y:S01]  /*b340*/  PRMT R11, R11, 0x8880, RZ ;  /* 0x000088800b0b7816 */ /* 0x001fe200000000ff */
[----:B------:R0:W4:Y:S01]  /*b350*/  F2I.S8.NTZ R6, R0 ;  /* 0x0000000000067305 */ /* 0x0001220000202100 */
[----:B------:R-:W-:-:S02]  /*b360*/  LOP3.LUT R3, R2, 0xff, RZ, 0xc0, !PT ;  /* 0x000000ff02037812 */ /* 0x000fc400078ec0ff */
[----:B------:R-:W-:Y:S02]  /*b370*/  PRMT R2, R11, 0x7710, RZ ;  /* 0x000077100b027816 */ /* 0x000fe400000000ff */
[----:B------:R-:W-:Y:S01]  /*b380*/  LOP3.LUT R3, R3, 0xffffff00, R4, 0xf8, !PT ;  /* 0xffffff0003037812 */ /* 0x000fe200078ef804 */
[----:B------:R-:W-:Y:S01]  /*b390*/  IMAD.U32 R4, R7, 0x10000, RZ ;  /* 0x0001000007047824 */ /* 0x000fe200078e00ff */
[----:B-----5:R-:W-:Y:S02]  /*b3a0*/  PRMT R13, R13, 0x8880, RZ ;  /* 0x000088800d0d7816 */ /* 0x020fe400000000ff */
[----:B0-----:R-:W-:Y:S02]  /*b3b0*/  PRMT R0, R10, 0x7710, RZ ;  /* 0x000077100a007816 */ /* 0x001fe400000000ff */
[----:B------:R-:W-:Y:S02]  /*b3c0*/  PRMT R2, R2, 0x7604, RZ ;  /* 0x0000760402027816 */ /* 0x000fe400000000ff */
[----:B------:R-:W-:-:S02]  /*b3d0*/  PRMT R9, R0, 0x6540, R15 ;  /* 0x0000654000097816 */ /* 0x000fc4000000000f */
[----:B------:R-:W-:Y:S02]  /*b3e0*/  PRMT R0, R13, 0x7710, RZ ;  /* 0x000077100d007816 */ /* 0x000fe400000000ff */
[----:B------:R-:W-:Y:S02]  /*b3f0*/  LOP3.LUT R3, R2, 0xffff00ff, R3, 0xf8, !PT ;  /* 0xffff00ff02037812 */ /* 0x000fe400078ef803 */
[----:B------:R-:W-:Y:S02]  /*b400*/  PRMT R0, R0, 0x7054, RZ ;  /* 0x0000705400007816 */ /* 0x000fe400000000ff */
[----:B----4-:R-:W-:Y:S02]  /*b410*/  PRMT R6, R6, 0x8880, RZ ;  /* 0x0000888006067816 */ /* 0x010fe400000000ff */
        /* <DEDUP_REMOVED lines=9> */
.L_x_789:
[----:B------:R-:W-:Y:S01]  /*b4b0*/  MOV R12, 0x10 ;  /* 0x00000010000c7802 */ /* 0x000fe20000000f00 */
[----:B------:R-:W-:Y:S01]  /*b4c0*/  IMAD.MOV.U32 R11, RZ, RZ, 0x1f ;  /* 0x0000001fff0b7424 */ /* 0x000fe200078e00ff */
[----:B------:R-:W-:-:S07]  /*b4d0*/  MOV R15, 0xffffffff ;  /* 0xffffffff000f7802 */ /* 0x000fce0000000f00 */
[----:B-1----:R-:W-:Y:S05]  /*b4e0*/  WARPSYNC.COLLECTIVE R15, `(.L_x_994) ;  /* 0x000000000f087348 */ /* 0x002fea0003c00000 */
[----:B------:R0:W2:Y:S02]  /*b4f0*/  SHFL.BFLY P6, R14, R13, R12, R11 ;  /* 0x0c00000c0d0e7389 */ /* 0x0000a400000c000b */
[----:B012---:R-:W-:Y:S01]  /*b500*/  ENDCOLLECTIVE ;  /* 0x000000000000791b */ /* 0x007fe20003800000 */
.L_x_994:
[----:B------:R-:W-:Y:S01]  /*b510*/  MOV R12, 0x8 ;  /* 0x00000008000c7802 */ /* 0x000fe20000000f00 */
[----:B------:R-:W-:-:S04]  /*b520*/  FADD.FTZ R0, R13, R14 ;  /* 0x0000000e0d007221 */ /* 0x000fc80000010000 */
[----:B------:R-:W-:-:S07]  /*b530*/  IMAD.MOV.U32 R13, RZ, RZ, R0 ;  /* 0x000000ffff0d7224 */ /* 0x000fce00078e0000 */
[----:B------:R-:W-:Y:S05]  /*b540*/  WARPSYNC.COLLECTIVE R15, `(.L_x_995) ;  /* 0x000000000f087348 */ /* 0x000fea0003c00000 */
[----:B------:R0:W1:Y:S02]  /*b550*/  SHFL.BFLY P6, R14, R13, R12, R11 ;  /* 0x0c00000c0d0e7389 */ /* 0x00006400000c000b */
[----:B01----:R-:W-:Y:S01]  /*b560*/  ENDCOLLECTIVE ;  /* 0x000000000000791b */ /* 0x003fe20003800000 */
.L_x_995:
[----:B------:R-:W-:Y:S01]  /*b570*/  MOV R12, 0x4 ;  /* 0x00000004000c7802 */ /* 0x000fe20000000f00 */
[----:B------:R-:W-:-:S04]  /*b580*/  FADD.FTZ R3, R0, R14 ;  /* 0x0000000e00037221 */ /* 0x000fc80000010000 */
[----:B------:R-:W-:-:S07]  /*b590*/  IMAD.MOV.U32 R13, RZ, RZ, R3 ;  /* 0x000000ffff0d7224 */ /* 0x000fce00078e0003 */
[----:B------:R-:W-:Y:S05]  /*b5a0*/  WARPSYNC.COLLECTIVE R15, `(.L_x_996) ;  /* 0x000000000f087348 */ /* 0x000fea0003c00000 */
[----:B------:R0:W1:Y:S02]  /*b5b0*/  SHFL.BFLY P6, R14, R13, R12, R11 ;  /* 0x0c00000c0d0e7389 */ /* 0x00006400000c000b */
[----:B01----:R-:W-:Y:S01]  /*b5c0*/  ENDCOLLECTIVE ;  /* 0x000000000000791b */ /* 0x003fe20003800000 */
.L_x_996:
[----:B------:R-:W-:Y:S01]  /*b5d0*/  MOV R12, 0x2 ;  /* 0x00000002000c7802 */ /* 0x000fe20000000f00 */
[----:B------:R-:W-:-:S04]  /*b5e0*/  FADD.FTZ R4, R3, R14 ;  /* 0x0000000e03047221 */ /* 0x000fc80000010000 */
[----:B------:R-:W-:-:S07]  /*b5f0*/  IMAD.MOV.U32 R13, RZ, RZ, R4 ;  /* 0x000000ffff0d7224 */ /* 0x000fce00078e0004 */
[----:B------:R-:W-:Y:S05]  /*b600*/  WARPSYNC.COLLECTIVE R15, `(.L_x_997) ;  /* 0x000000000f087348 */ /* 0x000fea0003c00000 */
[----:B------:R0:W1:Y:S02]  /*b610*/  SHFL.BFLY P6, R14, R13, R12, R11 ;  /* 0x0c00000c0d0e7389 */ /* 0x00006400000c000b */
[----:B01----:R-:W-:Y:S01]  /*b620*/  ENDCOLLECTIVE ;  /* 0x000000000000791b */ /* 0x003fe20003800000 */
.L_x_997:
[----:B------:R-:W-:Y:S01]  /*b630*/  MOV R12, 0x1 ;  /* 0x00000001000c7802 */ /* 0x000fe20000000f00 */
[----:B------:R-:W-:-:S04]  /*b640*/  FADD.FTZ R5, R4, R14 ;  /* 0x0000000e04057221 */ /* 0x000fc80000010000 */
[----:B------:R-:W-:-:S07]  /*b650*/  IMAD.MOV.U32 R13, RZ, RZ, R5 ;  /* 0x000000ffff0d7224 */ /* 0x000fce00078e0005 */
[----:B------:R-:W-:Y:S05]  /*b660*/  WARPSYNC.COLLECTIVE R15, `(.L_x_998) ;  /* 0x000000000f087348 */ /* 0x000fea0003c00000 */
[----:B------:R0:W1:Y:S02]  /*b670*/  SHFL.BFLY P6, R14, R13, R12, R11 ;  /* 0x0c00000c0d0e7389 */ /* 0x00006400000c000b */
[----:B01----:R-:W-:Y:S01]  /*b680*/  ENDCOLLECTIVE ;  /* 0x000000000000791b */ /* 0x003fe20003800000 */
.L_x_998:
[----:B------:R-:W-:Y:S05]  /*b690*/  BRA `(.L_x_999) ;  /* 0xffffff7400f07947 */ /* 0x000fea000383ffff */
.L_x_922:
[----:B------:R-:W-:Y:S01]  /*b6a0*/  BSSY B1, `(.L_x_1000) ;  /* 0x0000007000017945 */ /* 0x000fe20003800000 */
[----:B------:R-:W-:Y:S01]  /*b6b0*/  IMAD.MOV.U32 R12, RZ, RZ, 0x1 ;  /* 0x00000001ff0c7424 */ /* 0x000fe200078e00ff */
[----:B------:R-:W-:Y:S01]  /*b6c0*/  MOV R11, 0x1f ;  /* 0x0000001f000b7802 */ /* 0x000fe20000000f00 */
[----:B-12---:R-:W-:-:S07]  /*b6d0*/  IMAD.MOV.U32 R15, RZ, RZ, -0x1 ;  /* 0xffffffffff0f7424 */ /* 0x006fce00078e00ff */
[----:B---34-:R-:W-:Y:S05]  /*b6e0*/  WARPSYNC.COLLECTIVE R15, `(.L_x_1001) ;  /* 0x000000000f087348 */ /* 0x018fea0003c00000 */
[----:B------:R0:W1:Y:S02]  /*b6f0*/  SHFL.BFLY P6, R14, R13, R12, R11 ;  /* 0x0c00000c0d0e7389 */ /* 0x00006400000c000b */
[----:B01-34-:R-:W-:Y:S01]  /*b700*/  ENDCOLLECTIVE ;  /* 0x000000000000791b */ /* 0x01bfe20003800000 */
.L_x_1001:
[----:B------:R-:W-:Y:S05]  /*b710*/  BSYNC B1 ;  /* 0x0000000000017941 */ /* 0x000fea0003800000 */
.L_x_1000:
[----:B------:R-:W-:Y:S05]  /*b720*/  BRA `(.L_x_1002) ;  /* 0xffffffc0009c7947 */ /* 0x000fea000383ffff */
.L_x_926:
        /* <DEDUP_REMOVED lines=8> */
.L_x_1004:
[----:B------:R-:W-:Y:S05]  /*b7b0*/  BSYNC B0 ;  /* 0x0000000000007941 */ /* 0x000fea0003800000 */
.L_x_1003:
[----:B------:R-:W-:Y:S01]  /*b7c0*/  FMNMX.FTZ R13, R14, R0, !PT ;  /* 0x000000000e0d7209 */ /* 0x000fe20007810000 */
[----:B------:R-:W-:Y:S01]  /*b7d0*/  IMAD.MOV.U32 R11, RZ, RZ, 0x1f ;  /* 0x0000001fff0b7424 */ /* 0x000fe200078e00ff */
[----:B------:R-:W-:Y:S02]  /*b7e0*/  MOV R12, 0x8 ;  /* 0x00000008000c7802 */ /* 0x000fe40000000f00 */
[----:B------:R-:W-:-:S07]  /*b7f0*/  MOV R15, 0xffffffff ;  /* 0xffffffff000f7802 */ /* 0x000fce0000000f00 */
[----:B------:R-:W-:Y:S05]  /*b800*/  WARPSYNC.COLLECTIVE R15, `(.L_x_1005) ;  /* 0x000000000f087348 */ /* 0x000fea0003c00000 */
[----:B------:R0:W1:Y:S02]  /*b810*/  SHFL.BFLY P6, R14, R13, R12, R11 ;  /* 0x0c00000c0d0e7389 */ /* 0x00006400000c000b */
[----:B01----:R-:W-:Y:S01]  /*b820*/  ENDCOLLECTIVE ;  /* 0x000000000000791b */ /* 0x003fe20003800000 */
.L_x_1005:
[----:B------:R-:W-:Y:S01]  /*b830*/  HFMA2.MMA R12, -RZ, RZ, 0, 2.384185791015625e-07 ;  /* 0x00000004ff0c7435 */ /* 0x000fe200000001ff */
[----:B------:R-:W-:-:S05]  /*b840*/  FMNMX.FTZ R3, R13, R14, !PT ;  /* 0x0000000e0d037209 */ /* 0x000fca0007810000 */
[----:B------:R-:W-:-:S07]  /*b850*/  IMAD.MOV.U32 R13, RZ, RZ, R3 ;  /* 0x000000ffff0d7224 */ /* 0x000fce00078e0003 */
[----:B------:R-:W-:Y:S05]  /*b860*/  WARPSYNC.COLLECTIVE R15, `(.L_x_1006) ;  /* 0x000000000f087348 */ /* 0x000fea0003c00000 */
[----:B------:R0:W1:Y:S02]  /*b870*/  SHFL.BFLY P6, R14, R13, R12, R11 ;  /* 0x0c00000c0d0e7389 */ /* 0x00006400000c000b */
[----:B01----:R-:W-:Y:S01]  /*b880*/  ENDCOLLECTIVE ;  /* 0x000000000000791b */ /* 0x003fe20003800000 */
.L_x_1006:
[----:B------:R-:W-:Y:S02]  /*b890*/  MOV R12, 0x2 ;  /* 0x00000002000c7802 */ /* 0x000fe40000000f00 */
[----:B------:R-:W-:-:S05]  /*b8a0*/  FMNMX.FTZ R5, R3, R14, !PT ;  /* 0x0000000e03057209 */ /* 0x000fca0007810000 */
[----:B------:R-:W-:-:S07]  /*b8b0*/  IMAD.MOV.U32 R13, RZ, RZ, R5 ;  /* 0x000000ffff0d7224 */ /* 0x000fce00078e0005 */
[----:B------:R-:W-:Y:S05]  /*b8c0*/  WARPSYNC.COLLECTIVE R15, `(.L_x_1007) ;  /* 0x000000000f087348 */ /* 0x000fea0003c00000 */
[----:B------:R0:W1:Y:S02]  /*b8d0*/  SHFL.BFLY P6, R14, R13, R12, R11 ;  /* 0x0c00000c0d0e7389 */ /* 0x00006400000c000b */
[----:B01----:R-:W-:Y:S01]  /*b8e0*/  ENDCOLLECTIVE ;  /* 0x000000000000791b */ /* 0x003fe20003800000 */
.L_x_1007:
[----:B------:R-:W-:Y:S05]  /*b8f0*/  BRA `(.L_x_1008) ;  /* 0xffffffc000e47947 */ /* 0x000fea000383ffff */
.L_x_1009:
        /* <DEDUP_REMOVED lines=16> */
.L_x_4242:


//--------------------- .text._ZN4mmha33masked_multihead_attention_kernelItLi192ELi256ELi4ELi32ELi64ELb1ELb0EEEv26Multihead_attention_paramsIT_XT5_EE --------------------------
	.section	.text._ZN4mmha33masked_multihead_attention_kernelItLi192ELi256ELi4ELi32ELi64ELb1ELb0EEEv26Multihead_attention_paramsIT_XT5_EE,"ax",@progbits
	.align	128
        .global         _ZN4mmha33masked_multihead_attention_kernelItLi192ELi256ELi4ELi32ELi64ELb1ELb0EEEv26Multihead_attention_paramsIT_XT5_EE
        .type           _ZN4mmha33masked_multihead_attention_kernelItLi192ELi256ELi4ELi32ELi64ELb1ELb0EEEv26Multihead_attention_paramsIT_XT5_EE,@function
        .size           _ZN4mmha33masked_multihead_attention_kernelItLi192ELi256ELi4ELi32ELi64ELb1ELb0EEEv26Multihead_attention_paramsIT_XT5_EE,(.L_x_4243 - _ZN4mmha33masked_multihead_attention_kernelItLi192ELi256ELi4ELi32ELi64ELb1ELb0EEEv26Multihead_attention_paramsIT_XT5_EE)
        .other          _ZN4mmha33masked_multihead_attention_kernelItLi192ELi256ELi4ELi32ELi64ELb1ELb0EEEv26Multihead_attention_paramsIT_XT5_EE,@"STO_CUDA_ENTRY STV_DEFAULT"
_ZN4mmha33masked_multihead_attention_kernelItLi192ELi256ELi4ELi32ELi64ELb1ELb0EEEv26Multihead_attention_paramsIT_XT5_EE:
.text._ZN4mmha33masked_multihead_attention_kernelItLi192ELi256ELi4ELi32ELi64ELb1ELb0EEEv26Multihead_attention_paramsIT_XT5_EE:
        /* <DEDUP_REMOVED lines=12> */
.L_x_1010:
[----:B------:R-:W0:Y:S01]  /*00c0*/  LDC R9, c[0x0][0x280] ;  /* 0x0000a000ff097b82 */ /* 0x000e220000000800 */
[----:B------:R-:W-:-:S07]  /*00d0*/  IMAD.MOV.U32 R26, RZ, RZ, RZ ;  /* 0x000000ffff1a7224 */ /* 0x000fce00078e00ff */
        /* <DEDUP_REMOVED lines=15> */
[----:B--2---:R-:W-:Y:S02]  /*01d0*/  IMAD.MOV.U32 R2, RZ, RZ, RZ ;  /* 0x000000ffff027224 */ /* 0x004fe400078e00ff */
[----:B---3--:R-:W-:-:S04]  /*01e0*/  IMAD.MOV R4, RZ, RZ, -R3 ;  /* 0x000000ffff047224 */ /* 0x008fc800078e0a03 */
[----:B------:R-:W-:Y:S01]  /*01f0*/  IMAD R7, R4, R5, RZ ;  /* 0x0000000504077224 */ /* 0x000fe200078e02ff */
[----:B------:R-:W-:-:S03]  /*0200*/  IABS R4, R30 ;  /* 0x0000001e00047213 */ /* 0x000fc60000000000 */
[----:B------:R-:W-:Y:S01]  /*0210*/  IMAD.HI.U32 R3, R3, R7, R2 ;  /* 0x0000000703037227 */ /* 0x000fe200078e0002 */
[----:B------:R-:W-:Y:S01]  /*0220*/  UMOV UR4, 0x400 ;  /* 0x0000040000047882 */ /* 0x000fe20000000000 */
[----:B------:R-:W2:Y:S01]  /*0230*/  @P3 LDC.64 R6, c[0x0][0x2f0] ;  /* 0x0000bc00ff063b82 */ /* 0x000ea20000000a00 */
[----:B------:R-:W-:Y:S01]  /*0240*/  BSSY B0, `(.L_x_1011) ;  /* 0x000004d000007945 */ /* 0x000fe20003800000 */
[----:B0-----:R-:W-:Y:S01]  /*0250*/  IMAD R23, R30, UR5, R25 ;  /* 0x000000051e177c24 */ /* 0x001fe2000f8e0219 */
[----:B------:R-:W-:Y:S01]  /*0260*/  P2R R2, PR, RZ, 0x8 ;  /* 0x00000008ff027803 */ /* 0x000fe20000000000 */
[----:B------:R-:W-:-:S05]  /*0270*/  IMAD.HI.U32 R28, R3, R4, RZ ;  /* 0x00000004031c7227 */ /* 0x000fca00078e00ff */
[----:B------:R-:W-:-:S05]  /*0280*/  IADD3 R0, -R28, RZ, RZ ;  /* 0x000000ff1c007210 */ /* 0x000fca0007ffe1ff */
[----:B------:R-:W-:-:S05]  /*0290*/  IMAD R0, R5, R0, R4 ;  /* 0x0000000005007224 */ /* 0x000fca00078e0204 */
[----:B------:R-:W-:-:S13]  /*02a0*/  ISETP.GT.U32.AND P1, PT, R5, R0, PT ;  /* 0x000000000500720c */ /* 0x000fda0003f24070 */
[----:B------:R-:W-:Y:S02]  /*02b0*/  @!P1 IMAD.IADD R0, R0, 0x1, -R5 ;  /* 0x0000000100009824 */ /* 0x000fe400078e0a05 */
[----:B------:R-:W-:Y:S01]  /*02c0*/  @!P1 VIADD R28, R28, 0x1 ;  /* 0x000000011c1c9836 */ /* 0x000fe20000000000 */
[----:B------:R-:W-:Y:S02]  /*02d0*/  ISETP.NE.AND P1, PT, R9, RZ, PT ;  /* 0x000000ff0900720c */ /* 0x000fe40003f25270 */
[----:B------:R-:W-:Y:S02]  /*02e0*/  ISETP.GE.U32.AND P0, PT, R0, R5, PT ;  /* 0x000000050000720c */ /* 0x000fe40003f06070 */
[----:B------:R-:W-:Y:S01]  /*02f0*/  LOP3.LUT R0, R30, R9, RZ, 0x3c, !PT ;  /* 0x000000091e007212 */ /* 0x000fe200078e3cff */
[----:B------:R-:W0:Y:S03]  /*0300*/  LDC.64 R4, c[0x0][0x328] ;  /* 0x0000ca00ff047b82 */ /* 0x000e260000000a00 */
[----:B------:R-:W-:-:S05]  /*0310*/  ISETP.GE.AND P2, PT, R0, RZ, PT ;  /* 0x000000ff0000720c */ /* 0x000fca0003f46270 */
[----:B------:R-:W3:Y:S02]  /*0320*/  LDC R0, c[0x0][0x278] ;  /* 0x00009e00ff007b82 */ /* 0x000ee40000000800 */
[----:B------:R-:W-:-:S06]  /*0330*/  @P0 VIADD R28, R28, 0x1 ;  /* 0x000000011c1c0836 */ /* 0x000fcc0000000000 */
[----:B------:R-:W-:Y:S02]  /*0340*/  @!P2 IADD3 R28, -R28, RZ, RZ ;  /* 0x000000ff1c1ca210 */ /* 0x000fe40007ffe1ff */
        /* <DEDUP_REMOVED lines=60> */
.L_x_1012:
[----:B------:R-:W-:Y:S05]  /*0710*/  BSYNC B0 ;  /* 0x0000000000007941 */ /* 0x000fea0003800000 */
.L_x_1011:
[----:B------:R-:W-:Y:S01]  /*0720*/  ISETP.LT.AND P2, PT, R24, 0x20, P3 ;  /* 0x000000201800780c */ /* 0x000fe20001f41270 */
[----:B------:R-:W-:Y:S01]  /*0730*/  IMAD.IADD R21, R3, 0x1, R0 ;  /* 0x0000000103157824 */ /* 0x000fe200078e0200 */
[----:B------:R-:W-:Y:S01]  /*0740*/  ISETP.NE.U32.AND P3, PT, R16, RZ, PT ;  /* 0x000000ff1000720c */ /* 0x000fe20003f65070 */
[----:B------:R-:W0:Y:S01]  /*0750*/  LDC R20, c[0x0][0x284] ;  /* 0x0000a100ff147b82 */ /* 0x000e220000000800 */
[----:B------:R-:W-:Y:S01]  /*0760*/  ULDC.64 UR6, c[0x0][0x220] ;  /* 0x0000880000067ab9 */ /* 0x000fe20000000a00 */
[----:B------:R-:W-:Y:S01]  /*0770*/  SHF.R.S32.HI R4, RZ, 0x1f, R30 ;  /* 0x0000001fff047819 */ /* 0x000fe2000001141e */
[----:B------:R-:W-:Y:S01]  /*0780*/  IMAD.MOV.U32 R19, RZ, RZ, RZ ;  /* 0x000000ffff137224 */ /* 0x000fe200078e00ff */
[----:B------:R-:W-:-:S04]  /*0790*/  ISETP.NE.AND.EX P3, PT, R17, RZ, PT, P3 ;  /* 0x000000ff1100720c */ /* 0x000fc80003f65330 */
[----:B------:R-:W1:Y:S01]  /*07a0*/  @!P0 LDC.64 R12, c[0x0][0x248] ;  /* 0x00009200ff0c8b82 */ /* 0x000e620000000a00 */
[----:B------:R-:W-:Y:S01]  /*07b0*/  ISETP.EQ.U32.AND P1, PT, RZ, UR6, PT ;  /* 0x00000006ff007c0c */ /* 0x000fe2000bf22070 */
[----:B-----5:R-:W-:Y:S02]  /*07c0*/  @P2 IMAD R7, R26, UR5, R25 ;  /* 0x000000051a072c24 */ /* 0x020fe4000f8e0219 */
[----:B------:R-:W-:Y:S01]  /*07d0*/  VIADD R22, R27, 0xffffffff ;  /* 0xffffffff1b167836 */ /* 0x000fe20000000000 */
[----:B------:R-:W-:Y:S01]  /*07e0*/  ISETP.EQ.OR.EX P1, PT, RZ, UR7, P0, P1 ;  /* 0x00000007ff007c0c */ /* 0x000fe20008722710 */
[----:B------:R-:W-:Y:S01]  /*07f0*/  @P2 IMAD R3, R7, 0xc0, R0 ;  /* 0x000000c007032824 */ /* 0x000fe200078e0200 */
[----:B------:R-:W-:Y:S01]  /*0800*/  IADD3 R29, R59, R0, RZ ;  /* 0x000000003b1d7210 */ /* 0x000fe20007ffe0ff */
[----:B------:R-:W2:Y:S01]  /*0810*/  @P2 LDC.64 R8, c[0x0][0x2e0] ;  /* 0x0000b800ff082b82 */ /* 0x000ea20000000a00 */
[----:B------:R-:W-:Y:S01]  /*0820*/  @P3 LEA R16, P4, R30, R16, 0x2 ;  /* 0x000000101e103211 */ /* 0x000fe200078810ff */
[----:B------:R-:W-:Y:S01]  /*0830*/  @!P0 IMAD.SHL.U32 R18, R22, 0x8, RZ ;  /* 0x0000000816128824 */ /* 0x000fe200078e00ff */
[----:B------:R-:W-:-:S02]  /*0840*/  CS2R R6, SRZ ;  /* 0x0000000000067805 */ /* 0x000fc4000001ff00 */
        /* <DEDUP_REMOVED lines=13> */
[----:B-1----:R-:W-:-:S06]  /*0920*/  VIADD R14, R3, 0xffffffe ;  /* 0x0ffffffe030e7836 */ /* 0x002fcc0000000000 */
[----:B------:R0:W1:Y:S02]  /*0930*/  F2I.FTZ.U32.TRUNC.NTZ R15, R14 ;  /* 0x0000000e000f7305 */ /* 0x000064000021f000 */
[----:B0-----:R-:W-:Y:S01]  /*0940*/  HFMA2.MMA R14, -RZ, RZ, 0, 0 ;  /* 0x00000000ff0e7435 */ /* 0x001fe200000001ff */
[----:B-1----:R-:W-:-:S04]  /*0950*/  IMAD.MOV R16, RZ, RZ, -R15 ;  /* 0x000000ffff107224 */ /* 0x002fc800078e0a0f */
[----:B------:R-:W-:Y:S01]  /*0960*/  IMAD R31, R16, R17, RZ ;  /* 0x00000011101f7224 */ /* 0x000fe200078e02ff */
[----:B------:R-:W-:-:S04]  /*0970*/  IABS R18, R22 ;  /* 0x0000001600127213 */ /* 0x000fc80000000000 */
[----:B------:R-:W-:-:S06]  /*0980*/  IMAD.HI.U32 R15, R15, R31, R14 ;  /* 0x0000001f0f0f7227 */ /* 0x000fcc00078e000e */
[----:B------:R-:W-:-:S04]  /*0990*/  IMAD.HI.U32 R15, R15, R18, RZ ;  /* 0x000000120f0f7227 */ /* 0x000fc800078e00ff */
[----:B------:R-:W-:-:S04]  /*09a0*/  IMAD.MOV R15, RZ, RZ, -R15 ;  /* 0x000000ffff0f7224 */ /* 0x000fc800078e0a0f */
        /* <DEDUP_REMOVED lines=31> */
.L_x_1014:
[----:B------:R-:W-:Y:S05]  /*0ba0*/  BSYNC B0 ;  /* 0x0000000000007941 */ /* 0x000fea0003800000 */
.L_x_1013:
        /* <DEDUP_REMOVED lines=9> */
.L_x_1015:
        /* <DEDUP_REMOVED lines=27> */
[----:B0-----:R-:W-:Y:S02]  /*0df0*/  IMAD.MOV.U32 R4, RZ, RZ, RZ ;  /* 0x000000ffff047224 */ /* 0x001fe400078e00ff */
[----:B-1----:R-:W-:-:S04]  /*0e00*/  IMAD.MOV R7, RZ, RZ, -R5 ;  /* 0x000000ffff077224 */ /* 0x002fc800078e0a05 */
[----:B------:R-:W-:-:S04]  /*0e10*/  IMAD R7, R7, R6, RZ ;  /* 0x0000000607077224 */ /* 0x000fc800078e02ff */
[----:B------:R-:W-:-:S06]  /*0e20*/  IMAD.HI.U32 R5, R5, R7, R4 ;  /* 0x0000000705057227 */ /* 0x000fcc00078e0004 */
[----:B------:R-:W-:-:S04]  /*0e30*/  IMAD.HI.U32 R5, R5, R8, RZ ;  /* 0x0000000805057227 */ /* 0x000fc800078e00ff */
[----:B------:R-:W-:-:S05]  /*0e40*/  IMAD R3, R5, R3, R8 ;  /* 0x0000000305037224 */ /* 0x000fca00078e0208 */
[----:B------:R-:W-:-:S13]  /*0e50*/  ISETP.GT.U32.AND P3, PT, R6, R3, PT ;  /* 0x000000030600720c */ /* 0x000fda0003f64070 */
[-C--:B------:R-:W-:Y:S01]  /*0e60*/  @!P3 IADD3 R3, R3, -R6.reuse, RZ ;  /* 0x800000060303b210 */ /* 0x080fe20007ffe0ff */
[----:B------:R-:W-:Y:S01]  /*0e70*/  @!P3 VIADD R5, R5, 0x1 ;  /* 0x000000010505b836 */ /* 0x000fe20000000000 */
        /* <DEDUP_REMOVED lines=19> */
[----:B------:R-:W-:Y:S01]  /*0fb0*/  IMAD.U32 R5, RZ, RZ, UR5 ;  /* 0x00000005ff057e24 */ /* 0x000fe2000f8e00ff */
[----:B------:R-:W-:Y:S01]  /*0fc0*/  ULDC.64 UR4, c[0x4][0xd0] ;  /* 0x0100340000047ab9 */ /* 0x000fe20000000a00 */
[----:B------:R-:W-:Y:S01]  /*0fd0*/  HFMA2.MMA R8, -RZ, RZ, 0, 8.0049037933349609375e-05 ;  /* 0x0000053fff087435 */ /* 0x000fe200000001ff */
[----:B------:R-:W-:Y:S01]  /*0fe0*/  MOV R6, UR4 ;  /* 0x0000000400067c02 */ /* 0x000fe20008000f00 */
[----:B------:R-:W-:Y:S02]  /*0ff0*/  IMAD.U32 R7, RZ, RZ, UR5 ;  /* 0x00000005ff077e24 */ /* 0x000fe4000f8e00ff */
[----:B------:R-:W-:-:S02]  /*1000*/  IMAD.U32 R10, RZ, RZ, UR6 ;  /* 0x00000006ff0a7e24 */ /* 0x000fc4000f8e00ff */
[----:B------:R-:W-:Y:S02]  /*1010*/  IMAD.U32 R11, RZ, RZ, UR7 ;  /* 0x00000007ff0b7e24 */ /* 0x000fe4000f8e00ff */
[----:B------:R-:W-:Y:S02]  /*1020*/  IMAD.MOV.U32 R12, RZ, RZ, 0x1 ;  /* 0x00000001ff0c7424 */ /* 0x000fe400078e00ff */
[----:B0-----:R-:W-:-:S07]  /*1030*/  IMAD.MOV.U32 R13, RZ, RZ, RZ ;  /* 0x000000ffff0d7224 */ /* 0x001fce00078e00ff */
[----:B------:R-:W-:-:S07]  /*1040*/  LEPC R20, `(.L_x_1018) ;  /* 0x000000001014794e */ /* 0x000fce0000000000 */
[----:B-1----:R-:W-:Y:S05]  /*1050*/  CALL.ABS.NOINC R14 ;  /* 0x000000000e007343 */ /* 0x002fea0003c00000 */
.L_x_1018:
        /* <DEDUP_REMOVED lines=9> */
.L_x_1019:
        /* <DEDUP_REMOVED lines=34> */
[----:B------:R-:W-:Y:S01]  /*1310*/  I2FP.F32.S32 R7, R10 ;  /* 0x0000000a00077245 */ /* 0x000fe20000201400 */
[C---:B------:R-:W-:Y:S01]  /*1320*/  VIADD R8, R10.reuse, 0x2 ;  /* 0x000000020a087836 */ /* 0x040fe20000000000 */
[----:B------:R0:W1:Y:S01]  /*1330*/  MUFU.RCP R11, R6 ;  /* 0x00000006000b7308 */ /* 0x0000620000001000 */
[----:B------:R-:W-:Y:S01]  /*1340*/  ULDC UR4, c[0x0][0x29c] ;  /* 0x0000a70000047ab9 */ /* 0x000fe20000000800 */
[----:B------:R-:W-:Y:S01]  /*1350*/  I2FP.F32.S32 R9, R9 ;  /* 0x0000000900097245 */ /* 0x000fe20000201400 */
[--C-:B------:R-:W-:Y:S01]  /*1360*/  HADD2.F32 R48, -RZ, R43.reuse.H1_H1 ;  /* 0x3000002bff307230 */ /* 0x100fe20000004100 */
[----:B------:R-:W-:Y:S01]  /*1370*/  I2FP.F32.S32 R8, R8 ;  /* 0x0000000800087245 */ /* 0x000fe20000201400 */
[----:B------:R-:W-:Y:S01]  /*1380*/  HADD2.F32 R46, -RZ, R43.H0_H0 ;  /* 0x2000002bff2e7230 */ /* 0x000fe20000004100 */
[----:B0-----:R-:W-:-:S04]  /*1390*/  IADD3 R6, R10, 0x6, RZ ;  /* 0x000000060a067810 */ /* 0x001fc80007ffe0ff */
        /* <DEDUP_REMOVED lines=35> */
[----:B------:R-:W0:Y:S08]  /*15d0*/  MUFU.COS R11, R45 ;  /* 0x0000002d000b7308 */ /* 0x000e300000000000 */
[----:B------:R1:W3:Y:S08]  /*15e0*/  MUFU.COS R14, R9 ;  /* 0x00000009000e7308 */ /* 0x0002f00000000000 */
[----:B------:R-:W4:Y:S01]  /*15f0*/  MUFU.COS R21, R47 ;  /* 0x0000002f00157308 */ /* 0x000f220000000000 */
[----:B-1----:R-:W-:Y:S01]  /*1600*/  FMUL.FTZ R9, R7, R6 ;  /* 0x0000000607097220 */ /* 0x002fe20000410000 */
[-C--:B------:R-:W-:Y:S01]  /*1610*/  FMUL.FTZ R6, R12, R13.reuse ;  /* 0x0000000d0c067220 */ /* 0x080fe20000410000 */
[----:B--2---:R-:W-:Y:S01]  /*1620*/  FMUL.FTZ R7, R15, R20 ;  /* 0x000000140f077220 */ /* 0x004fe20000410000 */
[----:B0-----:R-:W-:Y:S01]  /*1630*/  FMUL.FTZ R13, R11, R13 ;  /* 0x0000000d0b0d7220 */ /* 0x001fe20000410000 */
[----:B------:R-:W-:Y:S01]  /*1640*/  FFMA.FTZ R9, R8, R40, R9 ;  /* 0x0000002808097223 */ /* 0x000fe20000010009 */
[----:B------:R-:W-:Y:S01]  /*1650*/  FMUL.FTZ R8, R31, R48 ;  /* 0x000000301f087220 */ /* 0x000fe20000410000 */
[-C--:B------:R-:W-:Y:S01]  /*1660*/  FFMA.FTZ R6, R11, R41.reuse, -R6 ;  /* 0x000000290b067223 */ /* 0x080fe20000010806 */
[----:B------:R-:W-:Y:S01]  /*1670*/  FFMA.FTZ R41, R12, R41, R13 ;  /* 0x000000290c297223 */ /* 0x000fe2000001000d */
[C---:B---3--:R-:W-:Y:S01]  /*1680*/  FMUL.FTZ R20, R14.reuse, R20 ;  /* 0x000000140e147220 */ /* 0x048fe20000410000 */
[----:B------:R-:W-:Y:S01]  /*1690*/  FFMA.FTZ R7, R14, R42, -R7 ;  /* 0x0000002a0e077223 */ /* 0x000fe20000010807 */
[----:B------:R-:W-:-:S02]  /*16a0*/  F2FP.F16.F32.PACK_AB R40, R9, R10 ;  /* 0x0000000a0928723e */ /* 0x000fc400000000ff */
[----:B------:R-:W-:Y:S01]  /*16b0*/  FFMA.FTZ R42, R15, R42, R20 ;  /* 0x0000002a0f2a7223 */ /* 0x000fe20000010014 */
[----:B------:R-:W-:Y:S01]  /*16c0*/  F2FP.F16.F32.PACK_AB R41, R41, R6 ;  /* 0x000000062929723e */ /* 0x000fe200000000ff */
[C---:B----4-:R-:W-:Y:S01]  /*16d0*/  FMUL.FTZ R48, R21.reuse, R48 ;  /* 0x0000003015307220 */ /* 0x050fe20000410000 */
[-C--:B------:R-:W-:Y:S02]  /*16e0*/  FFMA.FTZ R8, R21, R46.reuse, -R8 ;  /* 0x0000002e15087223 */ /* 0x080fe40000010808 */
[----:B------:R-:W-:Y:S01]  /*16f0*/  F2FP.F16.F32.PACK_AB R42, R42, R7 ;  /* 0x000000072a2a723e */ /* 0x000fe200000000ff */
[----:B------:R-:W-:-:S05]  /*1700*/  FFMA.FTZ R43, R31, R46, R48 ;  /* 0x0000002e1f2b7223 */ /* 0x000fca0000010030 */
[----:B------:R-:W-:Y:S01]  /*1710*/  F2FP.F16.F32.PACK_AB R43, R43, R8 ;  /* 0x000000082b2b723e */ /* 0x000fe200000000ff */
[----:B------:R-:W-:Y:S06]  /*1720*/  BRA `(.L_x_1024) ;  /* 0x0000000800107947 */ /* 0x000fec0003800000 */
.L_x_1023:
[C---:B------:R-:W-:Y:S01]  /*1730*/  IMAD R47, R9.reuse, 0x2, R4 ;  /* 0x00000002092f7824 */ /* 0x040fe200078e0204 */
[----:B------:R-:W-:Y:S01]  /*1740*/  SHF.R.S32.HI R6, RZ, 0x1f, R7 ;  /* 0x0000001fff067819 */ /* 0x000fe20000011407 */
[----:B------:R-:W-:Y:S01]  /*1750*/  IMAD R49, R9, 0x2, R5 ;  /* 0x0000000209317824 */ /* 0x000fe200078e0205 */
[----:B------:R-:W-:Y:S02]  /*1760*/  BSSY B2, `(.L_x_1025) ;  /* 0x0000070000027945 */ /* 0x000fe40003800000 */
[----:B------:R-:W0:Y:S01]  /*1770*/  LDS.64 R12, [R47] ;  /* 0x000000002f0c7984 */ /* 0x000e220000000a00 */
[----:B------:R-:W-:-:S03]  /*1780*/  LEA.HI R6, R6, R7, RZ, 0x2 ;  /* 0x0000000706067211 */ /* 0x000fc600078f10ff */
[----:B------:R-:W1:Y:S02]  /*1790*/  LDS.64 R14, [R49] ;  /* 0x00000000310e7984 */ /* 0x000e640000000a00 */
        /* <DEDUP_REMOVED lines=16> */
[----:B------:R0:W1:Y:S01]  /*18a0*/  MUFU.RCP R11, R9 ;  /* 0x00000009000b7308 */ /* 0x0000620000001000 */
[----:B------:R-:W-:Y:S01]  /*18b0*/  IADD3 R7, R10, 0x2, RZ ;  /* 0x000000020a077810 */ /* 0x000fe20007ffe0ff */
[----:B------:R-:W-:Y:S02]  /*18c0*/  HADD2.F32 R55, -RZ, R43.H0_H0 ;  /* 0x2000002bff377230 */ /* 0x000fe40000004100 */
[--C-:B------:R-:W-:Y:S01]  /*18d0*/  HADD2.F32 R46, -RZ, R40.reuse.H1_H1 ;  /* 0x30000028ff2e7230 */ /* 0x100fe20000004100 */
[----:B------:R-:W-:Y:S01]  /*18e0*/  I2FP.F32.S32 R8, R7 ;  /* 0x0000000700087245 */ /* 0x000fe20000201400 */
[----:B------:R-:W-:-:S02]  /*18f0*/  HADD2.F32 R51, -RZ, R40.H0_H0 ;  /* 0x20000028ff337230 */ /* 0x000fc40000004100 */
[--C-:B------:R-:W-:Y:S02]  /*1900*/  HADD2.F32 R48, -RZ, R41.reuse.H1_H1 ;  /* 0x30000029ff307230 */ /* 0x100fe40000004100 */
[----:B0-----:R-:W-:Y:S02]  /*1910*/  VIADD R9, R10, 0x6 ;  /* 0x000000060a097836 */ /* 0x001fe40000000000 */
[----:B------:R-:W-:Y:S02]  /*1920*/  HADD2.F32 R53, -RZ, R41.H0_H0 ;  /* 0x20000029ff357230 */ /* 0x000fe40000004100 */
[--C-:B------:R-:W-:Y:S01]  /*1930*/  HADD2.F32 R52, -RZ, R42.reuse.H1_H1 ;  /* 0x3000002aff347230 */ /* 0x100fe20000004100 */
[----:B------:R-:W-:Y:S01]  /*1940*/  I2FP.F32.S32 R9, R9 ;  /* 0x0000000900097245 */ /* 0x000fe20000201400 */
[----:B------:R-:W-:Y:S02]  /*1950*/  HADD2.F32 R50, -RZ, R42.H0_H0 ;  /* 0x2000002aff327230 */ /* 0x000fe40000004100 */
[-C--:B-1----:R-:W-:Y:S01]  /*1960*/  FMUL.FTZ R6, R6, R11.reuse ;  /* 0x0000000b06067220 */ /* 0x082fe20000410000 */
[----:B------:R-:W-:Y:S01]  /*1970*/  FMUL.FTZ R8, R8, R11 ;  /* 0x0000000b08087220 */ /* 0x000fe20000410000 */
[----:B------:R-:W-:-:S02]  /*1980*/  HADD2.F32 R42, -RZ, R35.H1_H1 ;  /* 0x30000023ff2a7230 */ /* 0x000fc40000004100 */
[----:B------:R-:W-:Y:S01]  /*1990*/  FMUL.FTZ R9, R9, R11 ;  /* 0x0000000b09097220 */ /* 0x000fe20000410000 */
[----:B------:R-:W-:Y:S01]  /*19a0*/  FMUL.FTZ R7, R6, 13.28771209716796875 ;  /* 0x41549a7806077820 */ /* 0x000fe20000410000 */
[----:B------:R-:W-:Y:S02]  /*19b0*/  VIADD R6, R10, 0x4 ;  /* 0x000000040a067836 */ /* 0x000fe40000000000 */
[----:B------:R-:W-:Y:S01]  /*19c0*/  FMUL.FTZ R8, R8, 13.28771209716796875 ;  /* 0x41549a7808087820 */ /* 0x000fe20000410000 */
[----:B------:R-:W-:Y:S02]  /*19d0*/  HADD2.F32 R41, -RZ, R35.H0_H0 ;  /* 0x20000023ff297230 */ /* 0x000fe40000004100 */
[--C-:B------:R-:W-:Y:S01]  /*19e0*/  HADD2.F32 R31, -RZ, R34.reuse.H1_H1 ;  /* 0x30000022ff1f7230 */ /* 0x100fe20000004100 */
[----:B------:R-:W-:Y:S01]  /*19f0*/  I2FP.F32.S32 R6, R6 ;  /* 0x0000000600067245 */ /* 0x000fe20000201400 */
[----:B------:R-:W0:Y:S01]  /*1a00*/  MUFU.EX2 R7, -R7 ;  /* 0x8000000700077308 */ /* 0x000e220000000800 */
[----:B------:R-:W-:-:S03]  /*1a10*/  HADD2.F32 R34, -RZ, R34.H0_H0 ;  /* 0x20000022ff227230 */ /* 0x000fc60000004100 */
[----:B------:R-:W-:Y:S01]  /*1a20*/  FMUL.FTZ R6, R6, R11 ;  /* 0x0000000b06067220 */ /* 0x000fe20000410000 */
[----:B------:R-:W-:-:S03]  /*1a30*/  FMUL.FTZ R11, R9, 13.28771209716796875 ;  /* 0x41549a78090b7820 */ /* 0x000fc60000410000 */
[----:B------:R-:W1:Y:S01]  /*1a40*/  MUFU.EX2 R13, -R8 ;  /* 0x80000008000d7308 */ /* 0x000e620000000800 */
[----:B------:R-:W-:Y:S01]  /*1a50*/  FMUL.FTZ R10, R6, 13.28771209716796875 ;  /* 0x41549a78060a7820 */ /* 0x000fe20000410000 */
[----:B------:R-:W-:-:S04]  /*1a60*/  IADD3 R6, -R19, UR4, RZ ;  /* 0x0000000413067c10 */ /* 0x000fc8000fffe1ff */
[----:B------:R-:W-:Y:S02]  /*1a70*/  I2FP.F32.S32 R6, R6 ;  /* 0x0000000600067245 */ /* 0x000fe40000201400 */
[----:B------:R2:W3:Y:S03]  /*1a80*/  MUFU.EX2 R15, -R10 ;  /* 0x8000000a000f7308 */ /* 0x0004e60000000800 */
[----:B0-----:R-:W-:-:S04]  /*1a90*/  FMUL.FTZ R7, R6, R7 ;  /* 0x0000000706077220 */ /* 0x001fc80000410000 */
[----:B------:R-:W-:Y:S01]  /*1aa0*/  FMUL.RZ R12, R7, 0.15915493667125701904 ;  /* 0x3e22f983070c7820 */ /* 0x000fe2000040c000 */
        /* <DEDUP_REMOVED lines=17> */
[----:B--2---:R-:W-:Y:S01]  /*1bc0*/  FMUL.FTZ R6, R46, R8 ;  /* 0x000000082e067220 */ /* 0x004fe20000410000 */
[C---:B------:R-:W-:Y:S01]  /*1bd0*/  FMUL.FTZ R12, R8.reuse, R10 ;  /* 0x0000000a080c7220 */ /* 0x040fe20000410000 */
[C---:B------:R-:W-:Y:S01]  /*1be0*/  FFMA.FTZ R9, R51.reuse, R8, R9 ;  /* 0x0000000833097223 */ /* 0x040fe20000010009 */
[-C--:B------:R-:W-:Y:S01]  /*1bf0*/  FFMA.FTZ R11, R8, R32.reuse, R11 ;  /* 0x00000020080b7223 */ /* 0x080fe2000001000b */
[----:B------:R-:W-:Y:S01]  /*1c00*/  FFMA.FTZ R6, R51, R7, -R6 ;  /* 0x0000000733067223 */ /* 0x000fe20000010806 */
[----:B------:R-:W-:Y:S02]  /*1c10*/  FFMA.FTZ R12, R7, R32, -R12 ;  /* 0x00000020070c7223 */ /* 0x000fe4000001080c */
        /* <DEDUP_REMOVED lines=15> */
[-C--:B0-----:R-:W-:Y:S01]  /*1d10*/  FMUL.FTZ R14, R52, R20.reuse ;  /* 0x00000014340e7220 */ /* 0x081fe20000410000 */
        /* <DEDUP_REMOVED lines=20> */
.L_x_1026:
[----:B------:R-:W-:Y:S05]  /*1e60*/  BSYNC B2 ;  /* 0x0000000000027941 */ /* 0x000fea0003800000 */
.L_x_1025:
        /* <DEDUP_REMOVED lines=16> */
.L_x_1024:
[----:B------:R-:W-:Y:S05]  /*1f70*/  BSYNC B1 ;  /* 0x0000000000017941 */ /* 0x000fea0003800000 */
.L_x_1022:
        /* <DEDUP_REMOVED lines=16> */
.L_x_1021:
[----:B------:R-:W-:Y:S05]  /*2080*/  BSYNC B0 ;  /* 0x0000000000007941 */ /* 0x000fea0003800000 */
.L_x_1020:
[----:B------:R-:W-:Y:S06]  /*2090*/  BAR.SYNC.DEFER_BLOCKING 0x0 ;  /* 0x0000000000007b1d */ /* 0x000fec0000010000 */
[----:B------:R-:W-:Y:S04]  /*20a0*/  BSSY B0, `(.L_x_1027) ;  /* 0x0000005000007945 */ /* 0x000fe80003800000 */
[----:B------:R-:W-:Y:S05]  /*20b0*/  @!P6 BRA `(.L_x_1028) ;  /* 0x00000000000ce947 */ /* 0x000fea0003800000 */
[----:B------:R-:W-:Y:S01]  /*20c0*/  ISETP.NE.AND P0, PT, R44, RZ, PT ;  /* 0x000000ff2c00720c */ /* 0x000fe20003f05270 */
[----:B0-----:R2:W3:-:S12]  /*20d0*/  LDS.128 R40, [R0] ;  /* 0x0000000000287984 */ /* 0x0014d80000000c00 */
[----:B------:R2:W4:Y:S02]  /*20e0*/  @!P0 LDS.128 R32, [R3] ;  /* 0x0000000003208984 */ /* 0x0005240000000c00 */
.L_x_1028:
[----:B------:R-:W-:Y:S05]  /*20f0*/  BSYNC B0 ;  /* 0x0000000000007941 */ /* 0x000fea0003800000 */
.L_x_1027:
[----:B------:R-:W-:Y:S06]  /*2100*/  BAR.SYNC.DEFER_BLOCKING 0x0 ;  /* 0x0000000000007b1d */ /* 0x000fec0000010000 */
[----:B------:R-:W-:Y:S05]  /*2110*/  BRA `(.L_x_1017) ;  /* 0x0000000800a87947 */ /* 0x000fea0003800000 */
.L_x_1016:
        /* <DEDUP_REMOVED lines=8> */
[----:B------:R-:W-:Y:S01]  /*21a0*/  I2FP.F32.S32 R3, R0 ;  /* 0x0000000000037245 */ /* 0x000fe20000201400 */
[C---:B------:R-:W-:Y:S01]  /*21b0*/  VIADD R5, R0.reuse, 0x4 ;  /* 0x0000000400057836 */ /* 0x040fe20000000000 */
[----:B------:R-:W-:Y:S01]  /*21c0*/  IADD3 R0, R0, 0x6, RZ ;  /* 0x0000000600007810 */ /* 0x000fe20007ffe0ff */
[--C-:B------:R-:W-:Y:S01]  /*21d0*/  HADD2.F32 R15, -RZ, R41.reuse.H1_H1 ;  /* 0x30000029ff0f7230 */ /* 0x100fe20000004100 */
        /* <DEDUP_REMOVED lines=61> */
.L_x_1029:
[----:B------:R-:W-:-:S13]  /*25b0*/  ISETP.GE.AND P0, PT, R0, R13, PT ;  /* 0x0000000d0000720c */ /* 0x000fda0003f06270 */
[----:B------:R-:W-:Y:S05]  /*25c0*/  @P0 BRA `(.L_x_1030) ;  /* 0x0000000400780947 */ /* 0x000fea0003800000 */
[----:B------:R-:W-:Y:S01]  /*25d0*/  I2FP.F32.S32 R13, R13 ;  /* 0x0000000d000d7245 */ /* 0x000fe20000201400 */
[C---:B------:R-:W-:Y:S01]  /*25e0*/  VIADD R5, R0.reuse, 0x2 ;  /* 0x0000000200057836 */ /* 0x040fe20000000000 */
[----:B------:R-:W-:Y:S01]  /*25f0*/  I2FP.F32.S32 R3, R0 ;  /* 0x0000000000037245 */ /* 0x000fe20000201400 */
[----:B------:R-:W-:Y:S01]  /*2600*/  VIADD R6, R0, 0x4 ;  /* 0x0000000400067836 */ /* 0x000fe20000000000 */
[----:B------:R-:W0:Y:S01]  /*2610*/  MUFU.RCP R4, R13 ;  /* 0x0000000d00047308 */ /* 0x000e220000001000 */
[----:B------:R-:W-:Y:S01]  /*2620*/  I2FP.F32.S32 R44, R44 ;  /* 0x0000002c002c7245 */ /* 0x000fe20000201400 */
[--C-:B------:R-:W-:Y:S01]  /*2630*/  HADD2.F32 R46, -RZ, R43.reuse.H1_H1 ;  /* 0x3000002bff2e7230 */ /* 0x100fe20000004100 */
[----:B------:R-:W-:Y:S01]  /*2640*/  I2FP.F32.S32 R5, R5 ;  /* 0x0000000500057245 */ /* 0x000fe20000201400 */
[----:B------:R-:W-:Y:S01]  /*2650*/  HADD2.F32 R45, -RZ, R43.H0_H0 ;  /* 0x2000002bff2d7230 */ /* 0x000fe20000004100 */
[----:B------:R-:W-:Y:S01]  /*2660*/  I2FP.F32.S32 R7, R6 ;  /* 0x0000000600077245 */ /* 0x000fe20000201400 */
[----:B------:R-:W-:-:S02]  /*2670*/  HADD2.F32 R31, -RZ, R34.H0_H0 ;  /* 0x20000022ff1f7230 */ /* 0x000fc40000004100 */
[----:B------:R-:W-:Y:S02]  /*2680*/  HADD2.F32 R47, -RZ, R35.H0_H0 ;  /* 0x20000023ff2f7230 */ /* 0x000fe40000004100 */
[----:B------:R-:W-:Y:S02]  /*2690*/  HADD2.F32 R12, -RZ, R41.H1_H1 ;  /* 0x30000029ff0c7230 */ /* 0x000fe40000004100 */
[----:B------:R-:W-:Y:S02]  /*26a0*/  HADD2.F32 R14, -RZ, R33.H1_H1 ;  /* 0x30000021ff0e7230 */ /* 0x000fe40000004100 */
[----:B------:R-:W-:Y:S02]  /*26b0*/  HADD2.F32 R41, -RZ, R41.H0_H0 ;  /* 0x20000029ff297230 */ /* 0x000fe40000004100 */
[----:B------:R-:W-:Y:S02]  /*26c0*/  HADD2.F32 R33, -RZ, R33.H0_H0 ;  /* 0x20000021ff217230 */ /* 0x000fe40000004100 */
[-C--:B0-----:R-:W-:Y:S01]  /*26d0*/  FMUL.FTZ R3, R3, R4.reuse ;  /* 0x0000000403037220 */ /* 0x081fe20000410000 */
[----:B------:R-:W-:Y:S01]  /*26e0*/  FMUL.FTZ R5, R5, R4 ;  /* 0x0000000405057220 */ /* 0x000fe20000410000 */
[----:B------:R-:W-:-:S02]  /*26f0*/  HADD2.F32 R21, -RZ, R42.H1_H1 ;  /* 0x3000002aff157230 */ /* 0x000fc40000004100 */
[----:B------:R-:W-:Y:S01]  /*2700*/  FMUL.FTZ R3, R3, 13.28771209716796875 ;  /* 0x41549a7803037820 */ /* 0x000fe20000410000 */
[----:B------:R-:W-:Y:S01]  /*2710*/  FMUL.FTZ R6, R5, 13.28771209716796875 ;  /* 0x41549a7805067820 */ /* 0x000fe20000410000 */
[----:B------:R-:W-:Y:S02]  /*2720*/  VIADD R5, R0, 0x6 ;  /* 0x0000000600057836 */ /* 0x000fe40000000000 */
[----:B------:R-:W-:Y:S01]  /*2730*/  FMUL.FTZ R0, R7, R4 ;  /* 0x0000000407007220 */ /* 0x000fe20000410000 */
[----:B------:R-:W-:Y:S01]  /*2740*/  HADD2.F32 R42, -RZ, R42.H0_H0 ;  /* 0x2000002aff2a7230 */ /* 0x000fe20000004100 */
[----:B------:R-:W0:Y:S01]  /*2750*/  MUFU.EX2 R7, -R6 ;  /* 0x8000000600077308 */ /* 0x000e220000000800 */
[----:B------:R-:W-:Y:S01]  /*2760*/  I2FP.F32.S32 R5, R5 ;  /* 0x0000000500057245 */ /* 0x000fe20000201400 */
[----:B------:R-:W-:-:S04]  /*2770*/  FMUL.FTZ R0, R0, 13.28771209716796875 ;  /* 0x41549a7800007820 */ /* 0x000fc80000410000 */
[----:B------:R-:W-:Y:S02]  /*2780*/  FMUL.FTZ R5, R5, R4 ;  /* 0x0000000405057220 */ /* 0x000fe40000410000 */
[----:B------:R-:W1:Y:S02]  /*2790*/  MUFU.EX2 R3, -R3 ;  /* 0x8000000300037308 */ /* 0x000e640000000800 */
[----:B------:R-:W-:-:S06]  /*27a0*/  FMUL.FTZ R10, R5, 13.28771209716796875 ;  /* 0x41549a78050a7820 */ /* 0x000fcc0000410000 */
[----:B------:R2:W3:Y:S01]  /*27b0*/  MUFU.EX2 R9, -R0 ;  /* 0x8000000000097308 */ /* 0x0004e20000000800 */
[----:B0-----:R-:W-:-:S04]  /*27c0*/  FMUL.FTZ R7, R44, R7 ;  /* 0x000000072c077220 */ /* 0x001fc80000410000 */
[----:B------:R-:W-:-:S03]  /*27d0*/  FMUL.RZ R7, R7, 0.15915493667125701904 ;  /* 0x3e22f98307077820 */ /* 0x000fc6000040c000 */
[----:B------:R0:W4:Y:S01]  /*27e0*/  MUFU.EX2 R11, -R10 ;  /* 0x8000000a000b7308 */ /* 0x0001220000000800 */
[C---:B-1----:R-:W-:Y:S01]  /*27f0*/  FMUL.FTZ R3, R44.reuse, R3 ;  /* 0x000000032c037220 */ /* 0x042fe20000410000 */
[--C-:B--2---:R-:W-:Y:S02]  /*2800*/  HADD2.F32 R0, -RZ, R40.reuse.H1_H1 ;  /* 0x30000028ff007230 */ /* 0x104fe40000004100 */
[----:B------:R-:W-:Y:S02]  /*2810*/  HADD2.F32 R40, -RZ, R40.H0_H0 ;  /* 0x20000028ff287230 */ /* 0x000fe40000004100 */
[----:B------:R-:W-:Y:S02]  /*2820*/  FMUL.RZ R3, R3, 0.15915493667125701904 ;  /* 0x3e22f98303037820 */ /* 0x000fe4000040c000 */
[----:B------:R-:W-:Y:S01]  /*2830*/  MUFU.SIN R8, R7 ;  /* 0x0000000700087308 */ /* 0x000fe20000000400 */
[----:B---3--:R-:W-:-:S04]  /*2840*/  FMUL.FTZ R9, R44, R9 ;  /* 0x000000092c097220 */ /* 0x008fc80000410000 */
[----:B0-----:R-:W-:Y:S01]  /*2850*/  FMUL.RZ R10, R9, 0.15915493667125701904 ;  /* 0x3e22f983090a7820 */ /* 0x001fe2000040c000 */
[----:B------:R-:W-:Y:S02]  /*2860*/  HADD2.F32 R9, -RZ, R32.H0_H0 ;  /* 0x20000020ff097230 */ /* 0x000fe40000004100 */
[----:B------:R-:W-:Y:S01]  /*2870*/  MUFU.COS R5, R3 ;  /* 0x0000000300057308 */ /* 0x000fe20000000000 */
[----:B----4-:R-:W-:Y:S01]  /*2880*/  FMUL.FTZ R11, R44, R11 ;  /* 0x0000000b2c0b7220 */ /* 0x010fe20000410000 */
[----:B------:R-:W-:-:S03]  /*2890*/  HADD2.F32 R44, -RZ, R35.H1_H1 ;  /* 0x30000023ff2c7230 */ /* 0x000fc60000004100 */
[----:B------:R-:W-:-:S03]  /*28a0*/  FMUL.RZ R43, R11, 0.15915493667125701904 ;  /* 0x3e22f9830b2b7820 */ /* 0x000fc6000040c000 */
[----:B------:R0:W1:Y:S08]  /*28b0*/  MUFU.SIN R4, R3 ;  /* 0x0000000300047308 */ /* 0x0000700000000400 */
[----:B------:R2:W3:Y:S01]  /*28c0*/  MUFU.COS R13, R7 ;  /* 0x00000007000d7308 */ /* 0x0004e20000000000 */
[----:B0-----:R-:W-:Y:S02]  /*28d0*/  HADD2.F32 R3, -RZ, R32.H1_H1 ;  /* 0x30000020ff037230 */ /* 0x001fe40000004100 */
[----:B------:R-:W-:-:S05]  /*28e0*/  HADD2.F32 R32, -RZ, R34.H1_H1 ;  /* 0x30000022ff207230 */ /* 0x000fca0000004100 */
[----:B------:R-:W0:Y:S01]  /*28f0*/  MUFU.SIN R20, R10 ;  /* 0x0000000a00147308 */ /* 0x000e220000000400 */
[CC--:B-1----:R-:W-:Y:S01]  /*2900*/  FMUL.FTZ R6, R4.reuse, R0.reuse ;  /* 0x0000000004067220 */ /* 0x0c2fe20000410000 */
[C---:B--2---:R-:W-:Y:S01]  /*2910*/  FMUL.FTZ R7, R5.reuse, R0 ;  /* 0x0000000005077220 */ /* 0x044fe20000410000 */
[CC--:B------:R-:W-:Y:S01]  /*2920*/  FMUL.FTZ R0, R4.reuse, R3.reuse ;  /* 0x0000000304007220 */ /* 0x0c0fe20000410000 */
[C---:B------:R-:W-:Y:S02]  /*2930*/  FMUL.FTZ R3, R5.reuse, R3 ;  /* 0x0000000305037220 */ /* 0x040fe40000410000 */
[C---:B------:R-:W-:Y:S01]  /*2940*/  FFMA.FTZ R11, R4.reuse, R40, R7 ;  /* 0x00000028040b7223 */ /* 0x040fe20000010007 */
[-C--:B------:R-:W-:Y:S01]  /*2950*/  FFMA.FTZ R0, R5, R9.reuse, -R0 ;  /* 0x0000000905007223 */ /* 0x080fe20000010800 */
[----:B------:R1:W2:Y:S01]  /*2960*/  MUFU.COS R15, R10 ;  /* 0x0000000a000f7308 */ /* 0x0002a20000000000 */
[----:B---3--:R-:W-:Y:S01]  /*2970*/  FMUL.FTZ R7, R13, R12 ;  /* 0x0000000c0d077220 */ /* 0x008fe20000410000 */
[----:B------:R-:W-:Y:S01]  /*2980*/  FFMA.FTZ R3, R4, R9, R3 ;  /* 0x0000000904037223 */ /* 0x000fe20000010003 */
[----:B------:R-:W-:-:S04]  /*2990*/  FMUL.FTZ R4, R8, R14 ;  /* 0x0000000e08047220 */ /* 0x000fc80000410000 */
[----:B------:R-:W-:Y:S01]  /*29a0*/  FFMA.FTZ R4, R13, R33, -R4 ;  /* 0x000000210d047223 */ /* 0x000fe20000010804 */
[----:B------:R-:W3:Y:S01]  /*29b0*/  MUFU.COS R35, R43 ;  /* 0x0000002b00237308 */ /* 0x000ee20000000000 */
[----:B-1----:R-:W-:Y:S01]  /*29c0*/  FFMA.FTZ R10, R5, R40, -R6 ;  /* 0x00000028050a7223 */ /* 0x002fe20000010806 */
[----:B------:R-:W-:Y:S01]  /*29d0*/  FMUL.FTZ R6, R8, R12 ;  /* 0x0000000c08067220 */ /* 0x000fe20000410000 */
[----:B------:R-:W-:-:S03]  /*29e0*/  FMUL.FTZ R5, R13, R14 ;  /* 0x0000000e0d057220 */ /* 0x000fc60000410000 */
[-C--:B------:R-:W-:Y:S01]  /*29f0*/  FFMA.FTZ R12, R13, R41.reuse, -R6 ;  /* 0x000000290d0c7223 */ /* 0x080fe20000010806 */
[C---:B------:R-:W-:Y:S01]  /*2a00*/  FFMA.FTZ R41, R8.reuse, R41, R7 ;  /* 0x0000002908297223 */ /* 0x040fe20000010007 */
[----:B------:R-:W1:Y:S01]  /*2a10*/  MUFU.SIN R34, R43 ;  /* 0x0000002b00227308 */ /* 0x000e620000000400 */
[----:B------:R-:W-:Y:S01]  /*2a20*/  FFMA.FTZ R5, R8, R33, R5 ;  /* 0x0000002108057223 */ /* 0x000fe20000010005 */
[CC--:B0-----:R-:W-:Y:S01]  /*2a30*/  FMUL.FTZ R8, R20.reuse, R21.reuse ;  /* 0x0000001514087220 */ /* 0x0c1fe20000410000 */
[CC--:B------:R-:W-:Y:S01]  /*2a40*/  FMUL.FTZ R6, R20.reuse, R32.reuse ;  /* 0x0000002014067220 */ /* 0x0c0fe20000410000 */
[C---:B--2---:R-:W-:Y:S01]  /*2a50*/  FMUL.FTZ R21, R15.reuse, R21 ;  /* 0x000000150f157220 */ /* 0x044fe20000410000 */
[C---:B------:R-:W-:Y:S01]  /*2a60*/  FMUL.FTZ R7, R15.reuse, R32 ;  /* 0x000000200f077220 */ /* 0x040fe20000410000 */
[CC--:B------:R-:W-:Y:S01]  /*2a70*/  FFMA.FTZ R13, R15.reuse, R42.reuse, -R8 ;  /* 0x0000002a0f0d7223 */ /* 0x0c0fe20000010808 */
[-C--:B------:R-:W-:Y:S01]  /*2a80*/  FFMA.FTZ R6, R15, R31.reuse, -R6 ;  /* 0x0000001f0f067223 */ /* 0x080fe20000010806 */
[C---:B------:R-:W-:Y:S01]  /*2a90*/  FFMA.FTZ R42, R20.reuse, R42, R21 ;  /* 0x0000002a142a7223 */ /* 0x040fe20000010015 */
[C---:B---3--:R-:W-:Y:S01]  /*2aa0*/  FMUL.FTZ R15, R35.reuse, R46 ;  /* 0x0000002e230f7220 */ /* 0x048fe20000410000 */
[----:B------:R-:W-:Y:S01]  /*2ab0*/  FMUL.FTZ R9, R35, R44 ;  /* 0x0000002c23097220 */ /* 0x000fe20000410000 */
[----:B------:R-:W-:Y:S01]  /*2ac0*/  FFMA.FTZ R7, R20, R31, R7 ;  /* 0x0000001f14077223 */ /* 0x000fe20000010007 */
[----:B------:R-:W-:-:S02]  /*2ad0*/  F2FP.F16.F32.PACK_AB R40, R11, R10 ;  /* 0x0000000a0b28723e */ /* 0x000fc400000000ff */
[----:B------:R-:W-:Y:S02]  /*2ae0*/  F2FP.F16.F32.PACK_AB R32, R3, R0 ;  /* 0x000000000320723e */ /* 0x000fe400000000ff */
[----:B------:R-:W-:Y:S01]  /*2af0*/  F2FP.F16.F32.PACK_AB R41, R41, R12 ;  /* 0x0000000c2929723e */ /* 0x000fe200000000ff */
[C---:B-1----:R-:W-:Y:S01]  /*2b00*/  FMUL.FTZ R14, R34.reuse, R46 ;  /* 0x0000002e220e7220 */ /* 0x042fe20000410000 */
[C---:B------:R-:W-:Y:S01]  /*2b10*/  FMUL.FTZ R8, R34.reuse, R44 ;  /* 0x0000002c22087220 */ /* 0x040fe20000410000 */
[C---:B------:R-:W-:Y:S01]  /*2b20*/  FFMA.FTZ R15, R34.reuse, R45, R15 ;  /* 0x0000002d220f7223 */ /* 0x040fe2000001000f */
[----:B------:R-:W-:Y:S01]  /*2b30*/  FFMA.FTZ R9, R34, R47, R9 ;  /* 0x0000002f22097223 */ /* 0x000fe20000010009 */
[C---:B------:R-:W-:Y:S01]  /*2b40*/  FFMA.FTZ R14, R35.reuse, R45, -R14 ;  /* 0x0000002d230e7223 */ /* 0x040fe2000001080e */
[----:B------:R-:W-:Y:S01]  /*2b50*/  FFMA.FTZ R8, R35, R47, -R8 ;  /* 0x0000002f23087223 */ /* 0x000fe20000010808 */
[----:B------:R-:W-:Y:S02]  /*2b60*/  F2FP.F16.F32.PACK_AB R33, R5, R4 ;  /* 0x000000040521723e */ /* 0x000fe400000000ff */
[----:B------:R-:W-:-:S02]  /*2b70*/  F2FP.F16.F32.PACK_AB R42, R42, R13 ;  /* 0x0000000d2a2a723e */ /* 0x000fc400000000ff */
[----:B------:R-:W-:Y:S02]  /*2b80*/  F2FP.F16.F32.PACK_AB R34, R7, R6 ;  /* 0x000000060722723e */ /* 0x000fe400000000ff */
[----:B------:R-:W-:Y:S02]  /*2b90*/  F2FP.F16.F32.PACK_AB R43, R15, R14 ;  /* 0x0000000e0f2b723e */ /* 0x000fe400000000ff */
[----:B------:R-:W-:-:S07]  /*2ba0*/  F2FP.F16.F32.PACK_AB R35, R9, R8 ;  /* 0x000000080923723e */ /* 0x000fce00000000ff */
.L_x_1030:
[----:B------:R-:W-:Y:S05]  /*2bb0*/  BSYNC B0 ;  /* 0x0000000000007941 */ /* 0x000fea0003800000 */
.L_x_1017:
[----:B------:R-:W-:Y:S01]  /*2bc0*/  ISETP.GT.AND P0, PT, R24, 0x1f, PT ;  /* 0x0000001f1800780c */ /* 0x000fe20003f04270 */
[----:B------:R-:W-:Y:S01]  /*2bd0*/  BSSY B0, `(.L_x_1031) ;  /* 0x0000029000007945 */ /* 0x000fe20003800000 */
[----:B------:R-:W-:-:S11]  /*2be0*/  HFMA2.MMA R14, -RZ, RZ, 0, 0 ;  /* 0x00000000ff0e7435 */ /* 0x000fd600000001ff */
        /* <DEDUP_REMOVED lines=8> */
[----:B0-----:R-:W-:Y:S01]  /*2c70*/  ISETP.NE.AND P1, PT, R0, RZ, PT ;  /* 0x000000ff0000720c */ /* 0x001fe20003f25270 */
[----:B------:R-:W-:-:S04]  /*2c80*/  VIADD R0, R6, 0x10 ;  /* 0x0000001006007836 */ /* 0x000fc80000000000 */
[----:B------:R-:W-:Y:S01]  /*2c90*/  HFMA2.MMA R21, R43, R35, R21 ;  /* 0x000000232b157235 */ /* 0x000fe20000000015 */
[----:B------:R-:W-:Y:S02]  /*2ca0*/  ISETP.GT.OR P0, PT, R24, 0x17, P1 ;  /* 0x000000171800780c */ /* 0x000fe40000f04670 */
[----:B-1----:R-:W-:-:S07]  /*2cb0*/  LEA R3, R7, R0, 0x18 ;  /* 0x0000000007037211 */ /* 0x002fce00078ec0ff */
[--C-:B------:R-:W-:Y:S01]  /*2cc0*/  HADD2.F32 R13, -RZ, R21.reuse.H0_H0 ;  /* 0x20000015ff0d7230 */ /* 0x100fe20000004100 */
[----:B------:R-:W-:Y:S01]  /*2cd0*/  LEA R3, R24, R3, 0x4 ;  /* 0x0000000318037211 */ /* 0x000fe200078e20ff */
[----:B------:R-:W-:Y:S02]  /*2ce0*/  @!P1 VIADD R6, R6, 0x210 ;  /* 0x0000021006069836 */ /* 0x000fe40000000000 */
[----:B------:R-:W-:Y:S01]  /*2cf0*/  HADD2.F32 R0, -RZ, R21.H1_H1 ;  /* 0x30000015ff007230 */ /* 0x000fe20000004100 */
        /* <DEDUP_REMOVED lines=21> */
.L_x_1239:
[----:B-1----:R-:W-:-:S07]  /*2e50*/  FADD.FTZ R14, R5, R14 ;  /* 0x0000000e050e7221 */ /* 0x002fce0000010000 */
.L_x_1032:
[----:B------:R-:W-:Y:S05]  /*2e60*/  BSYNC B0 ;  /* 0x0000000000007941 */ /* 0x000fea0003800000 */
.L_x_1031:
        /* <DEDUP_REMOVED lines=10> */
[----:B------:R-:W-:-:S07]  /*2f10*/  @P0 IMAD.IADD R0, R22, 0x1, -R19 ;  /* 0x0000000116000824 */ /* 0x000fce00078e0a13 */
[----:B------:R-:W1:Y:S01]  /*2f20*/  @P0 LDC.64 R4, c[0x0][0x2c8] ;  /* 0x0000b200ff040b82 */ /* 0x000e620000000a00 */
[----:B0-----:R-:W-:-:S04]  /*2f30*/  @P0 IMAD R7, R25, R6, R0 ;  /* 0x0000000619070224 */ /* 0x001fc800078e0200 */
        /* <DEDUP_REMOVED lines=9> */
.L_x_1034:
[----:B------:R-:W-:Y:S05]  /*2fd0*/  WARPSYNC.ALL ;  /* 0x0000000000007948 */ /* 0x000fea0003800000 */
[----:B------:R-:W2:Y:S08]  /*2fe0*/  S2UR UR6, SR_CgaCtaId ;  /* 0x00000000000679c3 */ /* 0x000eb00000008800 */
[----:B------:R-:W-:Y:S01]  /*2ff0*/  BAR.SYNC.DEFER_BLOCKING 0x0 ;  /* 0x0000000000007b1d */ /* 0x000fe20000010000 */
[----:B-1----:R-:W-:-:S02]  /*3000*/  SHF.R.S32.HI R5, RZ, 0x1f, R24 ;  /* 0x0000001fff057819 */ /* 0x002fc40000011418 */
[----:B------:R-:W-:Y:S02]  /*3010*/  IADD3 R10, R22, 0x7, -R3 ;  /* 0x00000007160a7810 */ /* 0x000fe40007ffe803 */
[----:B------:R-:W-:Y:S01]  /*3020*/  LEA.HI R8, R5, R24, RZ, 0x2 ;  /* 0x0000001805087211 */ /* 0x000fe200078f10ff */
[----:B------:R-:W-:Y:S01]  /*3030*/  UMOV UR4, 0x400 ;  /* 0x0000040000047882 */ /* 0x000fe20000000000 */
[----:B------:R-:W-:Y:S01]  /*3040*/  SHF.R.S32.HI R13, RZ, 0x1f, R10 ;  /* 0x0000001fff0d7819 */ /* 0x000fe2000001140a */
[----:B------:R-:W-:Y:S01]  /*3050*/  UIADD3 UR5, UR4, 0x10, URZ ;  /* 0x0000001004057890 */ /* 0x000fe2000fffe03f */
[C---:B------:R-:W-:Y:S02]  /*3060*/  LOP3.LUT R5, R8.reuse, 0xfffffffc, RZ, 0xc0, !PT ;  /* 0xfffffffc08057812 */ /* 0x040fe400078ec0ff */
[----:B------:R-:W-:Y:S02]  /*3070*/  LEA.HI R13, R13, R10, RZ, 0x3 ;  /* 0x0000000a0d0d7211 */ /* 0x000fe400078f18ff */
[----:B------:R-:W-:Y:S01]  /*3080*/  LEA.HI.SX32 R63, R8, R3, 0x1e ;  /* 0x00000003083f7211 */ /* 0x000fe200078ff2ff */
[----:B------:R-:W-:Y:S01]  /*3090*/  IMAD.IADD R11, R24, 0x1, -R5 ;  /* 0x00000001180b7824 */ /* 0x000fe200078e0a05 */
[----:B------:R-:W-:-:S05]  /*30a0*/  LOP3.LUT R10, R13, 0xfffffff8, RZ, 0xc0, !PT ;  /* 0xfffffff80d0a7812 */ /* 0x000fca00078ec0ff */
[----:B------:R-:W-:Y:S01]  /*30b0*/  IMAD.IADD R8, R10, 0x1, R3 ;  /* 0x000000010a087824 */ /* 0x000fe200078e0203 */
[----:B--2---:R-:W-:-:S04]  /*30c0*/  ULEA UR5, UR6, UR5, 0x18 ;  /* 0x0000000506057291 */ /* 0x004fc8000f8ec03f */
[----:B------:R-:W-:Y:S02]  /*30d0*/  ISETP.GE.AND P0, PT, R63, R8, PT ;  /* 0x000000083f00720c */ /* 0x000fe40003f06270 */
[----:B0-----:R-:W-:Y:S01]  /*30e0*/  LEA R9, R11, UR5, 0x2 ;  /* 0x000000050b097c11 */ /* 0x001fe2000f8e10ff */
        /* <DEDUP_REMOVED lines=39> */
[----:B0-----:R1:W2:Y:S04]  /*3360*/  LDS R9, [R12] ;  /* 0x000000000c097984 */ /* 0x0012a80000000800 */
[----:B------:R1:W0:Y:S04]  /*3370*/  LDS R10, [R12+0x10] ;  /* 0x000010000c0a7984 */ /* 0x0002280000000800 */
        /* <DEDUP_REMOVED lines=30> */
.L_x_1035:
[----:B------:R-:W-:Y:S01]  /*3560*/  ULDC UR4, c[0x0][0x280] ;  /* 0x0000a00000047ab9 */ /* 0x000fe20000000800 */
[----:B-1----:R-:W-:Y:S01]  /*3570*/  IMAD.SHL.U32 R12, R11, 0x2, RZ ;  /* 0x000000020b0c7824 */ /* 0x002fe200078e00ff */
[----:B------:R-:W-:Y:S01]  /*3580*/  ULDC UR5, c[0x0][0x29c] ;  /* 0x0000a70000057ab9 */ /* 0x000fe20000000800 */
[----:B------:R-:W-:Y:S01]  /*3590*/  ULDC UR10, c[0x0][0x2a0] ;  /* 0x0000a800000a7ab9 */ /* 0x000fe20000000800 */
        /* <DEDUP_REMOVED lines=16> */
[----:B------:R-:W-:Y:S01]  /*36a0*/  IMAD R67, R67, 0xc0, R12 ;  /* 0x000000c043437824 */ /* 0x000fe200078e020c */
[----:B------:R-:W-:Y:S01]  /*36b0*/  SHF.R.S32.HI R64, RZ, 0x1f, R59 ;  /* 0x0000001fff407819 */ /* 0x000fe2000001143b */
[----:B------:R-:W-:Y:S01]  /*36c0*/  IMAD.MOV.U32 R12, RZ, RZ, RZ ;  /* 0x000000ffff0c7224 */ /* 0x000fe200078e00ff */
[----:B------:R-:W-:Y:S01]  /*36d0*/  SHF.R.S32.HI R65, RZ, 0x1f, R60 ;  /* 0x0000001fff417819 */ /* 0x000fe2000001143c */
[----:B------:R-:W-:Y:S01]  /*36e0*/  IMAD R62, R62, 0xc0, RZ ;  /* 0x000000c03e3e7824 */ /* 0x000fe200078e02ff */
[----:B--2---:R-:W2:Y:S01]  /*36f0*/  MUFU.RCP R14, R14 ;  /* 0x0000000e000e7308 */ /* 0x004ea20000001000 */
[C---:B-1----:R-:W-:Y:S01]  /*3700*/  IMAD.WIDE R128, R67.reuse, 0x2, R128 ;  /* 0x0000000243807825 */ /* 0x042fe200078e0280 */
[----:B------:R-:W-:-:S03]  /*3710*/  IADD3 R67, R67, 0x8, RZ ;  /* 0x0000000843437810 */ /* 0x000fc60007ffe0ff */
[----:B-----5:R-:W-:Y:S01]  /*3720*/  VIADD R66, R66, UR4 ;  /* 0x0000000442427c36 */ /* 0x020fe20008000000 */
[----:B--2---:R-:W-:-:S06]  /*3730*/  IADD3 R13, R14, 0xffffffe, RZ ;  /* 0x0ffffffe0e0d7810 */ /* 0x004fcc0007ffe0ff */
[----:B------:R-:W1:Y:S02]  /*3740*/  F2I.FTZ.U32.TRUNC.NTZ R13, R13 ;  /* 0x0000000d000d7305 */ /* 0x000e64000021f000 */
[----:B-1----:R-:W-:-:S04]  /*3750*/  IMAD.MOV R61, RZ, RZ, -R13 ;  /* 0x000000ffff3d7224 */ /* 0x002fc800078e0a0d */
[----:B------:R-:W-:-:S04]  /*3760*/  IMAD R61, R61, R58, RZ ;  /* 0x0000003a3d3d7224 */ /* 0x000fc800078e02ff */
[----:B------:R-:W-:-:S07]  /*3770*/  IMAD.HI.U32 R61, R13, R61, R12 ;  /* 0x0000003d0d3d7227 */ /* 0x000fce00078e000c */
.L_x_1169:
[----:B-1----:R-:W1:Y:S01]  /*3780*/  LDC R11, c[0x0][0x284] ;  /* 0x0000a100ff0b7b82 */ /* 0x002e620000000800 */
[----:B------:R-:W-:-:S04]  /*3790*/  ISETP.NE.U32.AND P0, PT, RZ, UR6, PT ;  /* 0x00000006ff007c0c */ /* 0x000fc8000bf05070 */
[----:B------:R-:W-:-:S13]  /*37a0*/  ISETP.NE.AND.EX P0, PT, RZ, UR7, PT, P0 ;  /* 0x00000007ff007c0c */ /* 0x000fda000bf05300 */
[----:B0-----:R-:W-:Y:S01]  /*37b0*/  @P0 SHF.R.S32.HI R13, RZ, 0x1f, R63 ;  /* 0x0000001fff0d0819 */ /* 0x001fe2000001143f */
[----:B-1----:R-:W-:-:S05]  /*37c0*/  @P0 IMAD R12, R30, R11, RZ ;  /* 0x0000000b1e0c0224 */ /* 0x002fca00078e02ff */
        /* <DEDUP_REMOVED lines=15> */
[----:B------:R-:W-:Y:S01]  /*38c0*/  @!P1 IMAD.IADD R15, R15, 0x1, -R132 ;  /* 0x000000010f0f9824 */ /* 0x000fe200078e0a84 */
[----:B------:R-:W-:-:S04]  /*38d0*/  ISETP.GE.AND P1, PT, R63, R22, PT ;  /* 0x000000163f00720c */ /* 0x000fc80003f26270 */
[----:B-1----:R-:W-:-:S05]  /*38e0*/  MOV R12, R15 ;  /* 0x0000000f000c7202 */ /* 0x002fca0000000f00 */
[----:B------:R-:W-:Y:S01]  /*38f0*/  @!P3 IMAD.MOV R12, RZ, RZ, -R12 ;  /* 0x000000ffff0cb224 */ /* 0x000fe200078e0a0c */
[----:B------:R-:W-:Y:S02]  /*3900*/  @!P4 LOP3.LUT R12, RZ, R11, RZ, 0x33, !PT ;  /* 0x0000000bff0cc212 */ /* 0x000fe400078e33ff */
[----:B--2---:R-:W-:Y:S01]  /*3910*/  ISETP.NE.AND P0, PT, R13, RZ, P0 ;  /* 0x000000ff0d00720c */ /* 0x004fe20000705270 */
[----:B------:R-:W-:-:S12]  /*3920*/  @P1 BRA `(.L_x_1039) ;  /* 0x0000000000601947 */ /* 0x000fd80003800000 */
[----:B------:R-:W-:Y:S01]  /*3930*/  IMAD.SHL.U32 R131, R12, 0x8, RZ ;  /* 0x000000080c837824 */ /* 0x000fe200078e00ff */
[----:B------:R-:W-:Y:S01]  /*3940*/  BSSY B2, `(.L_x_1040) ;  /* 0x0000009000027945 */ /* 0x000fe20003800000 */
[----:B------:R-:W-:-:S03]  /*3950*/  IMAD.MOV.U32 R68, RZ, RZ, RZ ;  /* 0x000000ffff447224 */ /* 0x000fc600078e00ff */
[----:B------:R-:W-:-:S13]  /*3960*/  ISETP.GE.AND P3, PT, R131, R62, PT ;  /* 0x0000003e8300720c */ /* 0x000fda0003f66270 */
[----:B------:R-:W-:Y:S05]  /*3970*/  @P3 BRA `(.L_x_1041) ;  /* 0x0000000000143947 */ /* 0x000fea0003800000 */
[----:B------:R-:W-:-:S04]  /*3980*/  IADD3 R13, P2, R60, R131, RZ ;  /* 0x000000833c0d7210 */ /* 0x000fc80007f5e0ff */
[----:B------:R-:W-:Y:S02]  /*3990*/  LEA.HI.X.SX32 R68, R131, R65, 0x1, P2 ;  /* 0x0000004183447211 */ /* 0x000fe400010f0eff */
[----:B------:R-:W-:-:S04]  /*39a0*/  LEA R14, P2, R13, UR8, 0x1 ;  /* 0x000000080d0e7c11 */ /* 0x000fc8000f8408ff */
[----:B------:R-:W-:-:S05]  /*39b0*/  LEA.HI.X R15, R13, UR9, R68, 0x1, P2 ;  /* 0x000000090d0f7c11 */ /* 0x000fca00090f0c44 */
[----:B------:R1:W5:Y:S04]  /*39c0*/  LDG.E R68, desc[UR36][R14.64] ;  /* 0x000000240e447981 */ /* 0x000368000c1e1900 */
.L_x_1041:
[----:B------:R-:W-:Y:S05]  /*39d0*/  BSYNC B2 ;  /* 0x0000000000027941 */ /* 0x000fea0003800000 */
.L_x_1040:
        /* <DEDUP_REMOVED lines=13> */
.L_x_1039:
[----:B------:R-:W-:Y:S05]  /*3ab0*/  BSYNC B1 ;  /* 0x0000000000017941 */ /* 0x000fea0003800000 */
.L_x_1038:
[----:B------:R-:W0:Y:S01]  /*3ac0*/  LDC.64 R130, c[0x0][0x2e0] ;  /* 0x0000b800ff827b82 */ /* 0x000e220000000a00 */
[----:B------:R-:W-:Y:S01]  /*3ad0*/  BSSY B1, `(.L_x_1042) ;  /* 0x000001c000017945 */ /* 0x000fe20003800000 */
[----:B0-----:R-:W-:-:S03]  /*3ae0*/  IMAD.WIDE R130, R67, 0x2, R130 ;  /* 0x0000000243827825 */ /* 0x001fc600078e0282 */
[----:B------:R-:W-:Y:S05]  /*3af0*/  @P1 BRA `(.L_x_1043) ;  /* 0x0000000000641947 */ /* 0x000fea0003800000 */
[----:B------:R-:W-:Y:S01]  /*3b00*/  IADD3 R13, R12, R11, RZ ;  /* 0x0000000b0c0d7210 */ /* 0x000fe20007ffe0ff */
[----:B------:R-:W-:Y:S01]  /*3b10*/  BSSY B2, `(.L_x_1044) ;  /* 0x000000a000027945 */ /* 0x000fe20003800000 */
[----:B------:R-:W-:-:S03]  /*3b20*/  IMAD.MOV.U32 R69, RZ, RZ, RZ ;  /* 0x000000ffff457224 */ /* 0x000fc600078e00ff */
[----:B------:R-:W-:-:S05]  /*3b30*/  IMAD.SHL.U32 R133, R13, 0x8, RZ ;  /* 0x000000080d857824 */ /* 0x000fca00078e00ff */
[----:B------:R-:W-:-:S13]  /*3b40*/  ISETP.GE.AND P3, PT, R133, R62, PT ;  /* 0x0000003e8500720c */ /* 0x000fda0003f66270 */
[----:B------:R-:W-:Y:S05]  /*3b50*/  @P3 BRA `(.L_x_1045) ;  /* 0x0000000000143947 */ /* 0x000fea0003800000 */
[----:B------:R-:W-:-:S04]  /*3b60*/  IADD3 R13, P2, R60, R133, RZ ;  /* 0x000000853c0d7210 */ /* 0x000fc80007f5e0ff */
[----:B------:R-:W-:Y:S02]  /*3b70*/  LEA.HI.X.SX32 R132, R133, R65, 0x1, P2 ;  /* 0x0000004185847211 */ /* 0x000fe400010f0eff */
[----:B-12---:R-:W-:-:S04]  /*3b80*/  LEA R14, P2, R13, UR8, 0x1 ;  /* 0x000000080d0e7c11 */ /* 0x006fc8000f8408ff */
[----:B------:R-:W-:-:S05]  /*3b90*/  LEA.HI.X R15, R13, UR9, R132, 0x1, P2 ;  /* 0x000000090d0f7c11 */ /* 0x000fca00090f0c84 */
[----:B------:R0:W5:Y:S04]  /*3ba0*/  LDG.E R69, desc[UR36][R14.64] ;  /* 0x000000240e457981 */ /* 0x000168000c1e1900 */
.L_x_1045:
[----:B------:R-:W-:Y:S05]  /*3bb0*/  BSYNC B2 ;  /* 0x0000000000027941 */ /* 0x000fea0003800000 */
.L_x_1044:
        /* <DEDUP_REMOVED lines=13> */
.L_x_1043:
[----:B------:R-:W-:Y:S05]  /*3c90*/  BSYNC B1 ;  /* 0x0000000000017941 */ /* 0x000fea0003800000 */
.L_x_1042:
        /* <DEDUP_REMOVED lines=8> */
[----:B------:R-:W-:-:S04]  /*3d20*/  IADD3 R13, P2, R60, R133, RZ ;  /* 0x000000853c0d7210 */ /* 0x000fc80007f5e0ff */
[----:B------:R-:W-:Y:S02]  /*3d30*/  LEA.HI.X.SX32 R132, R133, R65, 0x1, P2 ;  /* 0x0000004185847211 */ /* 0x000fe400010f0eff */
[----:B012---:R-:W-:-:S04]  /*3d40*/  LEA R14, P2, R13, UR8, 0x1 ;  /* 0x000000080d0e7c11 */ /* 0x007fc8000f8408ff */
[----:B------:R-:W-:-:S05]  /*3d50*/  LEA.HI.X R15, R13, UR9, R132, 0x1, P2 ;  /* 0x000000090d0f7c11 */ /* 0x000fca00090f0c84 */
[----:B------:R0:W5:Y:S04]  /*3d60*/  LDG.E R71, desc[UR36][R14.64] ;  /* 0x000000240e477981 */ /* 0x000168000c1e1900 */
.L_x_1049:
[----:B------:R-:W-:Y:S05]  /*3d70*/  BSYNC B2 ;  /* 0x0000000000027941 */ /* 0x000fea0003800000 */
.L_x_1048:
        /* <DEDUP_REMOVED lines=13> */
.L_x_1047:
[----:B------:R-:W-:Y:S05]  /*3e50*/  BSYNC B1 ;  /* 0x0000000000017941 */ /* 0x000fea0003800000 */
.L_x_1046:
        /* <DEDUP_REMOVED lines=8> */
[----:B------:R-:W-:-:S04]  /*3ee0*/  IADD3 R13, P2, R60, R133, RZ ;  /* 0x000000853c0d7210 */ /* 0x000fc80007f5e0ff */
[----:B------:R-:W-:Y:S02]  /*3ef0*/  LEA.HI.X.SX32 R70, R133, R65, 0x1, P2 ;  /* 0x0000004185467211 */ /* 0x000fe400010f0eff */
[----:B012---:R-:W-:-:S04]  /*3f00*/  LEA R14, P2, R13, UR8, 0x1 ;  /* 0x000000080d0e7c11 */ /* 0x007fc8000f8408ff */
[----:B------:R-:W-:-:S05]  /*3f10*/  LEA.HI.X R15, R13, UR9, R70, 0x1, P2 ;  /* 0x000000090d0f7c11 */ /* 0x000fca00090f0c46 */
[----:B------:R0:W5:Y:S04]  /*3f20*/  LDG.E R70, desc[UR36][R14.64] ;  /* 0x000000240e467981 */ /* 0x000168000c1e1900 */
.L_x_1053:
[----:B------:R-:W-:Y:S05]  /*3f30*/  BSYNC B2 ;  /* 0x0000000000027941 */ /* 0x000fea0003800000 */
.L_x_1052:
        /* <DEDUP_REMOVED lines=13> */
.L_x_1051:
[----:B------:R-:W-:Y:S05]  /*4010*/  BSYNC B1 ;  /* 0x0000000000017941 */ /* 0x000fea0003800000 */
.L_x_1050:
        /* <DEDUP_REMOVED lines=13> */
.L_x_1057:
[----:B------:R-:W-:Y:S05]  /*40f0*/  BSYNC B2 ;  /* 0x0000000000027941 */ /* 0x000fea0003800000 */
.L_x_1056:
        /* <DEDUP_REMOVED lines=13> */
.L_x_1055:
[----:B------:R-:W-:Y:S05]  /*41d0*/  BSYNC B1 ;  /* 0x0000000000017941 */ /* 0x000fea0003800000 */
.L_x_1054:
        /* <DEDUP_REMOVED lines=13> */
.L_x_1061:
[----:B------:R-:W-:Y:S05]  /*42b0*/  BSYNC B2 ;  /* 0x0000000000027941 */ /* 0x000fea0003800000 */
.L_x_1060:
        /* <DEDUP_REMOVED lines=13> */
.L_x_1059:
[----:B------:R-:W-:Y:S05]  /*4390*/  BSYNC B1 ;  /* 0x0000000000017941 */ /* 0x000fea0003800000 */
.L_x_1058:
        /* <DEDUP_REMOVED lines=13> */
.L_x_1065:
[----:B------:R-:W-:Y:S05]  /*4470*/  BSYNC B2 ;  /* 0x0000000000027941 */ /* 0x000fea0003800000 */
.L_x_1064:
        /* <DEDUP_REMOVED lines=13> */
.L_x_1063:
[----:B------:R-:W-:Y:S05]  /*4550*/  BSYNC B1 ;  /* 0x0000000000017941 */ /* 0x000fea0003800000 */
.L_x_1062:
        /* <DEDUP_REMOVED lines=13> */
.L_x_1069:
[----:B------:R-:W-:Y:S05]  /*4630*/  BSYNC B2 ;  /* 0x0000000000027941 */ /* 0x000fea0003800000 */
.L_x_1068:
        /* <DEDUP_REMOVED lines=13> */
.L_x_1067:
[----:B------:R-:W-:Y:S05]  /*4710*/  BSYNC B1 ;  /* 0x0000000000017941 */ /* 0x000fea0003800000 */
.L_x_1066:
        /* <DEDUP_REMOVED lines=13> */
.L_x_1073:
[----:B------:R-:W-:Y:S05]  /*47f0*/  BSYNC B2 ;  /* 0x0000000000027941 */ /* 0x000fea0003800000 */
.L_x_1072:
        /* <DEDUP_REMOVED lines=13> */
.L_x_1071:
[----:B------:R-:W-:Y:S05]  /*48d0*/  BSYNC B1 ;  /* 0x0000000000017941 */ /* 0x000fea0003800000 */
.L_x_1070:
        /* <DEDUP_REMOVED lines=13> */
.L_x_1077:
[----:B------:R-:W-:Y:S05]  /*49b0*/  BSYNC B2 ;  /* 0x0000000000027941 */ /* 0x000fea0003800000 */
.L_x_1076:
        /* <DEDUP_REMOVED lines=13> */
.L_x_1075:
[----:B------:R-:W-:Y:S05]  /*4a90*/  BSYNC B1 ;  /* 0x0000000000017941 */ /* 0x000fea0003800000 */
.L_x_1074:
        /* <DEDUP_REMOVED lines=13> */
.L_x_1081:
[----:B------:R-:W-:Y:S05]  /*4b70*/  BSYNC B2 ;  /* 0x0000000000027941 */ /* 0x000fea0003800000 */
.L_x_1080:
        /* <DEDUP_REMOVED lines=13> */
.L_x_1079:
[----:B------:R-:W-:Y:S05]  /*4c50*/  BSYNC B1 ;  /* 0x0000000000017941 */ /* 0x000fea0003800000 */
.L_x_1078:
        /* <DEDUP_REMOVED lines=13> */
.L_x_1085:
[----:B------:R-:W-:Y:S05]  /*4d30*/  BSYNC B2 ;  /* 0x0000000000027941 */ /* 0x000fea0003800000 */
.L_x_1084:
        /* <DEDUP_REMOVED lines=13> */
.L_x_1083:
[----:B------:R-:W-:Y:S05]  /*4e10*/  BSYNC B1 ;  /* 0x0000000000017941 */ /* 0x000fea0003800000 */
.L_x_1082:
        /* <DEDUP_REMOVED lines=13> */
.L_x_1089:
[----:B------:R-:W-:Y:S05]  /*4ef0*/  BSYNC B2 ;  /* 0x0000000000027941 */ /* 0x000fea0003800000 */
.L_x_1088:
        /* <DEDUP_REMOVED lines=13> */
.L_x_1087:
[----:B------:R-:W-:Y:S05]  /*4fd0*/  BSYNC B1 ;  /* 0x0000000000017941 */ /* 0x000fea0003800000 */
.L_x_1086:
        /* <DEDUP_REMOVED lines=13> */
.L_x_1093:
[----:B------:R-:W-:Y:S05]  /*50b0*/  BSYNC B2 ;  /* 0x0000000000027941 */ /* 0x000fea0003800000 */
.L_x_1092:
        /* <DEDUP_REMOVED lines=13> */
.L_x_1091:
[----:B------:R-:W-:Y:S05]  /*5190*/  BSYNC B1 ;  /* 0x0000000000017941 */ /* 0x000fea0003800000 */
.L_x_1090:
        /* <DEDUP_REMOVED lines=13> */
.L_x_1097:
[----:B------:R-:W-:Y:S05]  /*5270*/  BSYNC B2 ;  /* 0x0000000000027941 */ /* 0x000fea0003800000 */
.L_x_1096:
        /* <DEDUP_REMOVED lines=13> */
.L_x_1095:
[----:B------:R-:W-:Y:S05]  /*5350*/  BSYNC B1 ;  /* 0x0000000000017941 */ /* 0x000fea0003800000 */
.L_x_1094:
        /* <DEDUP_REMOVED lines=13> */
.L_x_1101:
[----:B------:R-:W-:Y:S05]  /*5430*/  BSYNC B2 ;  /* 0x0000000000027941 */ /* 0x000fea0003800000 */
.L_x_1100:
        /* <DEDUP_REMOVED lines=13> */
.L_x_1099:
[----:B------:R-:W-:Y:S05]  /*5510*/  BSYNC B1 ;  /* 0x0000000000017941 */ /* 0x000fea0003800000 */
.L_x_1098:
        /* <DEDUP_REMOVED lines=13> */
.L_x_1105:
[----:B------:R-:W-:Y:S05]  /*55f0*/  BSYNC B2 ;  /* 0x0000000000027941 */ /* 0x000fea0003800000 */
.L_x_1104:
        /* <DEDUP_REMOVED lines=13> */
.L_x_1103:
[----:B------:R-:W-:Y:S05]  /*56d0*/  BSYNC B1 ;  /* 0x0000000000017941 */ /* 0x000fea0003800000 */
.L_x_1102:
        /* <DEDUP_REMOVED lines=13> */
.L_x_1109:
[----:B------:R-:W-:Y:S05]  /*57b0*/  BSYNC B2 ;  /* 0x0000000000027941 */ /* 0x000fea0003800000 */
.L_x_1108:
        /* <DEDUP_REMOVED lines=13> */
.L_x_1107:
[----:B------:R-:W-:Y:S05]  /*5890*/  BSYNC B1 ;  /* 0x0000000000017941 */ /* 0x000fea0003800000 */
.L_x_1106:
        /* <DEDUP_REMOVED lines=13> */
.L_x_1113:
[----:B------:R-:W-:Y:S05]  /*5970*/  BSYNC B2 ;  /* 0x0000000000027941 */ /* 0x000fea0003800000 */
.L_x_1112:
        /* <DEDUP_REMOVED lines=13> */
.L_x_1111:
[----:B------:R-:W-:Y:S05]  /*5a50*/  BSYNC B1 ;  /* 0x0000000000017941 */ /* 0x000fea0003800000 */
.L_x_1110:
        /* <DEDUP_REMOVED lines=13> */
.L_x_1117:
[----:B------:R-:W-:Y:S05]  /*5b30*/  BSYNC B2 ;  /* 0x0000000000027941 */ /* 0x000fea0003800000 */
.L_x_1116:
        /* <DEDUP_REMOVED lines=13> */
.L_x_1115:
[----:B------:R-:W-:Y:S05]  /*5c10*/  BSYNC B1 ;  /* 0x0000000000017941 */ /* 0x000fea0003800000 */
.L_x_1114:
        /* <DEDUP_REMOVED lines=13> */
.L_x_1121:
[----:B------:R-:W-:Y:S05]  /*5cf0*/  BSYNC B2 ;  /* 0x0000000000027941 */ /* 0x000fea0003800000 */
.L_x_1120:
        /* <DEDUP_REMOVED lines=13> */
.L_x_1119:
[----:B------:R-:W-:Y:S05]  /*5dd0*/  BSYNC B1 ;  /* 0x0000000000017941 */ /* 0x000fea0003800000 */
.L_x_1118:
        /* <DEDUP_REMOVED lines=13> */
.L_x_1125:
[----:B------:R-:W-:Y:S05]  /*5eb0*/  BSYNC B2 ;  /* 0x0000000000027941 */ /* 0x000fea0003800000 */
.L_x_1124:
        /* <DEDUP_REMOVED lines=13> */
.L_x_1123:
[----:B------:R-:W-:Y:S05]  /*5f90*/  BSYNC B1 ;  /* 0x0000000000017941 */ /* 0x000fea0003800000 */
.L_x_1122:
        /* <DEDUP_REMOVED lines=13> */
.L_x_1129:
[----:B------:R-:W-:Y:S05]  /*6070*/  BSYNC B2 ;  /* 0x0000000000027941 */ /* 0x000fea0003800000 */
.L_x_1128:
        /* <DEDUP_REMOVED lines=13> */
.L_x_1127:
[----:B------:R-:W-:Y:S05]  /*6150*/  BSYNC B1 ;  /* 0x0000000000017941 */ /* 0x000fea0003800000 */
.L_x_1126:
        /* <DEDUP_REMOVED lines=13> */
.L_x_1133:
[----:B------:R-:W-:Y:S05]  /*6230*/  BSYNC B2 ;  /* 0x0000000000027941 */ /* 0x000fea0003800000 */
.L_x_1132:
        /* <DEDUP_REMOVED lines=13> */
.L_x_1131:
[----:B------:R-:W-:Y:S05]  /*6310*/  BSYNC B1 ;  /* 0x0000000000017941 */ /* 0x000fea0003800000 */
.L_x_1130:
        /* <DEDUP_REMOVED lines=13> */
.L_x_1137:
[----:B------:R-:W-:Y:S05]  /*63f0*/  BSYNC B2 ;  /* 0x0000000000027941 */ /* 0x000fea0003800000 */
.L_x_1136:
        /* <DEDUP_REMOVED lines=13> */
.L_x_1135:
[----:B------:R-:W-:Y:S05]  /*64d0*/  BSYNC B1 ;  /* 0x0000000000017941 */ /* 0x000fea0003800000 */
.L_x_1134:
        /* <DEDUP_REMOVED lines=13> */
.L_x_1141:
[----:B------:R-:W-:Y:S05]  /*65b0*/  BSYNC B2 ;  /* 0x0000000000027941 */ /* 0x000fea0003800000 */
.L_x_1140:
        /* <DEDUP_REMOVED lines=13> */
.L_x_1139:
[----:B------:R-:W-:Y:S05]  /*6690*/  BSYNC B1 ;  /* 0x0000000000017941 */ /* 0x000fea0003800000 */
.L_x_1138:
        /* <DEDUP_REMOVED lines=13> */
.L_x_1145:
[----:B------:R-:W-:Y:S05]  /*6770*/  BSYNC B2 ;  /* 0x0000000000027941 */ /* 0x000fea0003800000 */
.L_x_1144:
        /* <DEDUP_REMOVED lines=13> */
.L_x_1143:
[----:B------:R-:W-:Y:S05]  /*6850*/  BSYNC B1 ;  /* 0x0000000000017941 */ /* 0x000fea0003800000 */
.L_x_1142:
        /* <DEDUP_REMOVED lines=13> */
.L_x_1149:
[----:B------:R-:W-:Y:S05]  /*6930*/  BSYNC B2 ;  /* 0x0000000000027941 */ /* 0x000fea0003800000 */
.L_x_1148:
        /* <DEDUP_REMOVED lines=13> */
.L_x_1147:
[----:B------:R-:W-:Y:S05]  /*6a10*/  BSYNC B1 ;  /* 0x0000000000017941 */ /* 0x000fea0003800000 */
.L_x_1146:
        /* <DEDUP_REMOVED lines=13> */
.L_x_1153:
[----:B------:R-:W-:Y:S05]  /*6af0*/  BSYNC B2 ;  /* 0x0000000000027941 */ /* 0x000fea0003800000 */
.L_x_1152:
        /* <DEDUP_REMOVED lines=13> */
.L_x_1151:
[----:B------:R-:W-:Y:S05]  /*6bd0*/  BSYNC B1 ;  /* 0x0000000000017941 */ /* 0x000fea0003800000 */
.L_x_1150:
        /* <DEDUP_REMOVED lines=13> */
.L_x_1157:
[----:B------:R-:W-:Y:S05]  /*6cb0*/  BSYNC B2 ;  /* 0x0000000000027941 */ /* 0x000fea0003800000 */
.L_x_1156:
        /* <DEDUP_REMOVED lines=13> */
.L_x_1155:
[----:B------:R-:W-:Y:S05]  /*6d90*/  BSYNC B1 ;  /* 0x0000000000017941 */ /* 0x000fea0003800000 */
.L_x_1154:
        /* <DEDUP_REMOVED lines=13> */
.L_x_1161:
[----:B------:R-:W-:Y:S05]  /*6e70*/  BSYNC B2 ;  /* 0x0000000000027941 */ /* 0x000fea0003800000 */
.L_x_1160:
        /* <DEDUP_REMOVED lines=13> */
.L_x_1159:
[----:B------:R-:W-:Y:S05]  /*6f50*/  BSYNC B1 ;  /* 0x0000000000017941 */ /* 0x000fea0003800000 */
.L_x_1158:
[----:B------:R-:W-:Y:S01]  /*6f60*/  BSSY B1, `(.L_x_1162) ;  /* 0x000001b000017945 */ /* 0x000fe20003800000 */
[----:B------:R-:W-:-:S03]  /*6f70*/  IMAD R11, R11, 0x1f, R12 ;  /* 0x0000001f0b0b7824 */ /* 0x000fc600078e020c */
[----:B------:R-:W-:Y:S05]  /*6f80*/  @P1 BRA `(.L_x_1163) ;  /* 0x0000000000601947 */ /* 0x000fea0003800000 */
[----:B------:R-:W-:Y:S01]  /*6f90*/  IMAD.SHL.U32 R133, R11, 0x8, RZ ;  /* 0x000000080b857824 */ /* 0x000fe200078e00ff */
[----:B------:R-:W-:Y:S01]  /*6fa0*/  BSSY B2, `(.L_x_1164) ;  /* 0x0000009000027945 */ /* 0x000fe20003800000 */
[----:B------:R-:W-:-:S03]  /*6fb0*/  IMAD.MOV.U32 R98, RZ, RZ, RZ ;  /* 0x000000ffff627224 */ /* 0x000fc600078e00ff */
[----:B------:R-:W-:-:S13]  /*6fc0*/  ISETP.GE.AND P1, PT, R133, R62, PT ;  /* 0x0000003e8500720c */ /* 0x000fda0003f26270 */
[----:B------:R-:W-:Y:S05]  /*6fd0*/  @P1 BRA `(.L_x_1165) ;  /* 0x0000000000141947 */ /* 0x000fea0003800000 */
[----:B------:R-:W-:-:S04]  /*6fe0*/  IADD3 R11, P2, R60, R133, RZ ;  /* 0x000000853c0b7210 */ /* 0x000fc80007f5e0ff */
[----:B012---:R-:W-:Y:S02]  /*6ff0*/  LEA.HI.X.SX32 R14, R133, R65, 0x1, P2 ;  /* 0x00000041850e7211 */ /* 0x007fe400010f0eff */
[----:B------:R-:W-:-:S04]  /*7000*/  LEA R12, P2, R11, UR8, 0x1 ;  /* 0x000000080b0c7c11 */ /* 0x000fc8000f8408ff */
[----:B------:R-:W-:-:S05]  /*7010*/  LEA.HI.X R13, R11, UR9, R14, 0x1, P2 ;  /* 0x000000090b0d7c11 */ /* 0x000fca00090f0c0e */
[----:B------:R0:W5:Y:S04]  /*7020*/  LDG.E R98, desc[UR36][R12.64] ;  /* 0x000000240c627981 */ /* 0x000168000c1e1900 */
.L_x_1165:
[----:B------:R-:W-:Y:S05]  /*7030*/  BSYNC B2 ;  /* 0x0000000000027941 */ /* 0x000fea0003800000 */
.L_x_1164:
        /* <DEDUP_REMOVED lines=13> */
.L_x_1163:
[----:B------:R-:W-:Y:S05]  /*7110*/  BSYNC B1 ;  /* 0x0000000000017941 */ /* 0x000fea0003800000 */
.L_x_1162:
        /* <DEDUP_REMOVED lines=41> */
.L_x_1243:
        /* <DEDUP_REMOVED lines=13> */
[----:B--2---:R-:W-:-:S04]  /*7480*/  @P3 IMAD R130, R25, R132, R27 ;  /* 0x0000008419823224 */ /* 0x004fc800078e021b */
[----:B------:R-:W-:-:S04]  /*7490*/  @P3 VIADD R130, R130, 0xffffffff ;  /* 0xffffffff82823836 */ /* 0x000fc80000000000 */
[----:B------:R-:W-:-:S04]  /*74a0*/  @P3 IMAD R131, R130, R132, R63 ;  /* 0x0000008482833224 */ /* 0x000fc800078e023f */
[----:B0-----:R-:W-:-:S06]  /*74b0*/  @P3 IMAD.WIDE R12, R131, 0x2, R12 ;  /* 0x00000002830c3825 */ /* 0x001fcc00078e020c */
[----:B------:R-:W2:Y:S01]  /*74c0*/  @P3 LDG.E.U16 R12, desc[UR36][R12.64] ;  /* 0x000000240c0c3981 */ /* 0x000ea2000c1e1500 */
[----:B-1----:R-:W-:-:S06]  /*74d0*/  @P1 IMAD.WIDE R14, R25, 0x2, R14 ;  /* 0x00000002190e1825 */ /* 0x002fcc00078e020e */
[----:B------:R-:W5:Y:S01]  /*74e0*/  @P1 LDG.E.U16 R14, desc[UR36][R14.64] ;  /* 0x000000240e0e1981 */ /* 0x000f62000c1e1500 */
[C---:B------:R-:W-:Y:S02]  /*74f0*/  @P1 ISETP.GE.AND P4, PT, R63.reuse, R66, PT ;  /* 0x000000423f00120c */ /* 0x040fe40003f86270 */
[----:B------:R-:W-:Y:S02]  /*7500*/  @P1 IADD3 R131, R63, 0x1, -R27 ;  /* 0x000000013f831810 */ /* 0x000fe40007ffe81b */
[----:B------:R-:W-:-:S04]  /*7510*/  @P1 SEL R130, R19, RZ, !P4 ;  /* 0x000000ff13821207 */ /* 0x000fc80006000000 */
[----:B------:R-:W-:Y:S01]  /*7520*/  @P1 IADD3 R131, R130, R131, RZ ;  /* 0x0000008382831210 */ /* 0x000fe20007ffe0ff */
[----:B------:R-:W-:-:S03]  /*7530*/  IMAD.IADD R133, R63, 0x1, -R3 ;  /* 0x000000013f857824 */ /* 0x000fc600078e0a03 */
        /* <DEDUP_REMOVED lines=8> */
.L_x_1168:
[----:B------:R-:W-:Y:S05]  /*75c0*/  BSYNC B1 ;  /* 0x0000000000017941 */ /* 0x000fea0003800000 */
.L_x_1167:
[----:B------:R-:W-:-:S05]  /*75d0*/  VIADD R63, R63, 0x10 ;  /* 0x000000103f3f7836 */ /* 0x000fca0000000000 */
[----:B------:R-:W-:-:S13]  /*75e0*/  ISETP.GE.AND P0, PT, R63, R8, PT ;  /* 0x000000083f00720c */ /* 0x000fda0003f06270 */
[----:B------:R-:W-:Y:S05]  /*75f0*/  @!P0 BRA `(.L_x_1169) ;  /* 0xffffffc000608947 */ /* 0x000fea000383ffff */
.L_x_1037:
[----:B------:R-:W-:Y:S05]  /*7600*/  BSYNC B0 ;  /* 0x0000000000007941 */ /* 0x000fea0003800000 */
.L_x_1036:
[----:B------:R-:W-:Y:S01]  /*7610*/  UMOV UR4, 0xffffffff ;  /* 0xffffffff00047882 */ /* 0x000fe20000000000 */
[----:B0-----:R-:W-:Y:S02]  /*7620*/  SHF.R.S32.HI R5, RZ, 0x1f, R24 ;  /* 0x0000001fff057819 */ /* 0x001fe40000011418 */
[----:B------:R-:W-:Y:S05]  /*7630*/  BRA.DIV UR4, `(.L_x_1170) ;  /* 0x0000003a04547947 */ /* 0x000fea000b800000 */
[----:B------:R-:W0:Y:S02]  /*7640*/  SHFL.BFLY PT, R14, R126, 0x10, 0x1f ;  /* 0x0e001f007e0e7f89 */ /* 0x000e2400000e0000 */
[----:B0-----:R-:W-:-:S05]  /*7650*/  FMNMX.FTZ R13, R14, R126, !PT ;  /* 0x0000007e0e0d7209 */ /* 0x001fca0007810000 */
[----:B------:R-:W0:Y:S02]  /*7660*/  SHFL.BFLY PT, R14, R13, 0x8, 0x1f ;  /* 0x0d001f000d0e7f89 */ /* 0x000e2400000e0000 */
[----:B0-----:R-:W-:-:S05]  /*7670*/  FMNMX.FTZ R0, R13, R14, !PT ;  /* 0x0000000e0d007209 */ /* 0x001fca0007810000 */
[----:B------:R0:W2:Y:S02]  /*7680*/  SHFL.BFLY PT, R14, R0, 0x4, 0x1f ;  /* 0x0c801f00000e7f89 */ /* 0x0000a400000e0000 */
.L_x_1248:
[----:B------:R-:W-:Y:S01]  /*7690*/  LEA.HI R36, R5, R24, RZ, 0x5 ;  /* 0x0000001805247211 */ /* 0x000fe200078f28ff */
[----:B------:R-:W-:Y:S05]  /*76a0*/  WARPSYNC.ALL ;  /* 0x0000000000007948 */ /* 0x000fea0003800000 */
[----:B------:R-:W-:Y:S02]  /*76b0*/  LOP3.LUT R5, R36, 0xffffffe0, RZ, 0xc0, !PT ;  /* 0xffffffe024057812 */ /* 0x000fe400078ec0ff */
[----:B--2---:R-:W-:-:S03]  /*76c0*/  FMNMX.FTZ R7, R0, R14, !PT ;  /* 0x0000000e00077209 */ /* 0x004fc60007810000 */
[----:B------:R-:W-:-:S05]  /*76d0*/  IMAD.IADD R8, R24, 0x1, -R5 ;  /* 0x0000000118087824 */ /* 0x000fca00078e0a05 */
[----:B------:R-:W-:-:S13]  /*76e0*/  ISETP.NE.AND P0, PT, R8, RZ, PT ;  /* 0x000000ff0800720c */ /* 0x000fda0003f05270 */
[----:B------:R-:W2:Y:S01]  /*76f0*/  @!P0 S2R R6, SR_CgaCtaId ;  /* 0x0000000000068919 */ /* 0x000ea20000008800 */
[----:B------:R-:W-:Y:S02]  /*7700*/  @!P0 MOV R5, 0x400 ;  /* 0x0000040000058802 */ /* 0x000fe40000000f00 */
[----:B------:R-:W-:Y:S02]  /*7710*/  @!P0 SHF.R.S32.HI R4, RZ, 0x5, R36 ;  /* 0x00000005ff048819 */ /* 0x000fe40000011424 */
[----:B--2---:R-:W-:-:S04]  /*7720*/  @!P0 LEA R5, R6, R5, 0x18 ;  /* 0x0000000506058211 */ /* 0x004fc800078ec0ff */
[----:B------:R-:W-:-:S05]  /*7730*/  @!P0 LEA R4, R4, R5, 0x2 ;  /* 0x0000000504048211 */ /* 0x000fca00078e10ff */
[----:B------:R2:W-:Y:S01]  /*7740*/  @!P0 STS [R4], R7 ;  /* 0x0000000704008388 */ /* 0x0005e20000000800 */
[----:B------:R-:W-:Y:S01]  /*7750*/  BAR.SYNC.DEFER_BLOCKING 0x0 ;  /* 0x0000000000007b1d */ /* 0x000fe20000010000 */
[----:B------:R-:W-:Y:S01]  /*7760*/  ISETP.GT.AND P0, PT, R8, 0x1, PT ;  /* 0x000000010800780c */ /* 0x000fe20003f04270 */
[----:B------:R-:W-:Y:S01]  /*7770*/  IMAD.IADD R9, R24, 0x1, R3 ;  /* 0x0000000118097824 */ /* 0x000fe200078e0203 */
[----:B------:R-:W-:-:S03]  /*7780*/  HFMA2.MMA R6, -RZ, RZ, 0, 0 ;  /* 0x00000000ff067435 */ /* 0x000fc600000001ff */
[----:B------:R-:W-:Y:S01]  /*7790*/  ULDC UR6, c[0x0][0x284] ;  /* 0x0000a10000067ab9 */ /* 0x000fe20000000800 */
[----:B------:R-:W-:Y:S01]  /*77a0*/  ISETP.GE.AND P1, PT, R9, R27, PT ;  /* 0x0000001b0900720c */ /* 0x000fe20003f26270 */
[----:B------:R-:W-:Y:S01]  /*77b0*/  ULDC.64 UR8, c[0x0][0x2b0] ;  /* 0x0000ac0000087ab9 */ /* 0x000fe20000000a00 */
[----:B------:R-:W-:Y:S01]  /*77c0*/  ULDC.64 UR10, c[0x0][0x2b0] ;  /* 0x0000ac00000a7ab9 */ /* 0x000fe20000000a00 */
[----:B------:R-:W-:Y:S04]  /*77d0*/  BSSY B0, `(.L_x_1171) ;  /* 0x0000076000007945 */ /* 0x000fe80003800000 */
[----:B------:R-:W5:Y:S01]  /*77e0*/  @!P0 S2R R5, SR_CgaCtaId ;  /* 0x0000000000058919 */ /* 0x000f620000008800 */
[----:B0-----:R-:W-:-:S04]  /*77f0*/  @!P0 MOV R0, 0x400 ;  /* 0x0000040000008802 */ /* 0x001fc80000000f00 */
[----:B-----5:R-:W-:Y:S01]  /*7800*/  @!P0 LEA R5, R5, R0, 0x18 ;  /* 0x0000000005058211 */ /* 0x020fe200078ec0ff */
[----:B------:R-:W-:-:S04]  /*7810*/  IMAD.MOV.U32 R0, RZ, RZ, -0x800001 ;  /* 0xff7fffffff007424 */ /* 0x000fc800078e00ff */
[----:B--2---:R-:W-:-:S05]  /*7820*/  @!P0 IMAD R4, R8, 0x4, R5 ;  /* 0x0000000408048824 */ /* 0x004fca00078e0205 */
[----:B------:R-:W0:Y:S04]  /*7830*/  @!P0 LDS R0, [R4] ;  /* 0x0000000004008984 */ /* 0x000e280000000800 */
[----:B0-----:R-:W0:Y:S02]  /*7840*/  SHFL.BFLY PT, R5, R0, 0x1, 0x1f ;  /* 0x0c201f0000057f89 */ /* 0x001e2400000e0000 */
[----:B0-----:R-:W-:-:S05]  /*7850*/  FMNMX.FTZ R5, R5, R0, !PT ;  /* 0x0000000005057209 */ /* 0x001fca0007810000 */
[----:B------:R0:W2:Y:S01]  /*7860*/  SHFL.IDX PT, R13, R5, RZ, 0x1f ;  /* 0x00001fff050d7589 */ /* 0x0000a200000e0000 */
[----:B------:R-:W-:Y:S05]  /*7870*/  @P1 BRA `(.L_x_1172) ;  /* 0x0000000400ac1947 */ /* 0x000fea0003800000 */
[----:B------:R-:W-:Y:S01]  /*7880*/  LOP3.LUT R0, RZ, R3, RZ, 0x33, !PT ;  /* 0x00000003ff007212 */ /* 0x000fe200078e33ff */
[----:B------:R-:W-:Y:S01]  /*7890*/  BSSY B1, `(.L_x_1173) ;  /* 0x0000025000017945 */ /* 0x000fe20003800000 */
[----:B------:R-:W-:Y:S02]  /*78a0*/  IMAD.MOV.U32 R6, RZ, RZ, RZ ;  /* 0x000000ffff067224 */ /* 0x000fe400078e00ff */
[----:B------:R-:W-:Y:S01]  /*78b0*/  IADD3 R0, -R24, R27, R0 ;  /* 0x0000001b18007210 */ /* 0x000fe20007ffe100 */
[----:B------:R-:W-:-:S03]  /*78c0*/  IMAD.MOV.U32 R10, RZ, RZ, R9 ;  /* 0x000000ffff0a7224 */ /* 0x000fc600078e0009 */
[----:B------:R-:W-:-:S04]  /*78d0*/  LEA.HI R4, R0, 0x1, RZ, 0x1a ;  /* 0x0000000100047811 */ /* 0x000fc800078fd0ff */
[----:B------:R-:W-:-:S13]  /*78e0*/  LOP3.LUT P0, R4, R4, 0x3, RZ, 0xc0, !PT ;  /* 0x0000000304047812 */ /* 0x000fda000780c0ff */
[----:B------:R-:W-:Y:S05]  /*78f0*/  @!P0 BRA `(.L_x_1174) ;  /* 0x0000000000788947 */ /* 0x000fea0003800000 */
[----:B------:R-:W-:Y:S01]  /*7900*/  ULDC.64 UR4, c[0x0][0x2b0] ;  /* 0x0000ac0000047ab9 */ /* 0x000fe20000000a00 */
[----:B------:R-:W-:Y:S01]  /*7910*/  MOV R7, R4 ;  /* 0x0000000400077202 */ /* 0x000fe20000000f00 */
[----:B------:R-:W-:Y:S01]  /*7920*/  IMAD.MOV.U32 R6, RZ, RZ, RZ ;  /* 0x000000ffff067224 */ /* 0x000fe200078e00ff */
[----:B------:R-:W-:Y:S01]  /*7930*/  ISETP.NE.U32.AND P0, PT, RZ, UR4, PT ;  /* 0x00000004ff007c0c */ /* 0x000fe2000bf05070 */
[----:B------:R-:W-:-:S03]  /*7940*/  IMAD.MOV.U32 R10, RZ, RZ, R9 ;  /* 0x000000ffff0a7224 */ /* 0x000fc600078e0009 */
[----:B------:R-:W-:-:S13]  /*7950*/  ISETP.NE.AND.EX P0, PT, RZ, UR5, PT, P0 ;  /* 0x00000005ff007c0c */ /* 0x000fda000bf05300 */
.L_x_1178:
[----:B-1----:R-:W-:Y:S01]  /*7960*/  IMAD.IADD R4, R10, 0x1, -R3 ;  /* 0x000000010a047824 */ /* 0x002fe200078e0a03 */
[----:B------:R-:W-:Y:S01]  /*7970*/  IADD3 R7, R7, -0x1, RZ ;  /* 0xffffffff07077810 */ /* 0x000fe20007ffe0ff */
[----:B------:R-:W-:Y:S03]  /*7980*/  BSSY B2, `(.L_x_1175) ;  /* 0x0000011000027945 */ /* 0x000fe60003800000 */
[----:B------:R-:W-:Y:S02]  /*7990*/  ISETP.NE.AND P3, PT, R7, RZ, PT ;  /* 0x000000ff0700720c */ /* 0x000fe40003f65270 */
[----:B-12---:R-:W-:Y:S01]  /*79a0*/  LEA R12, R4, UR38, 0x2 ;  /* 0x00000026040c7c11 */ /* 0x006fe2000f8e10ff */
[----:B------:R-:W-:Y:S10]  /*79b0*/  @!P0 BRA `(.L_x_1176) ;  /* 0x0000000000248947 */ /* 0x000ff40003800000 */
[----:B------:R-:W-:Y:S01]  /*79c0*/  IMAD R11, R30, UR6, RZ ;  /* 0x000000061e0b7c24 */ /* 0x000fe2000f8e02ff */
[----:B0-----:R-:W-:-:S04]  /*79d0*/  SHF.R.S32.HI R5, RZ, 0x1f, R10 ;  /* 0x0000001fff057819 */ /* 0x001fc8000001140a */
[--C-:B------:R-:W-:Y:S02]  /*79e0*/  SHF.R.S32.HI R14, RZ, 0x1f, R11.reuse ;  /* 0x0000001fff0e7819 */ /* 0x100fe4000001140b */
[----:B------:R-:W-:-:S04]  /*79f0*/  IADD3 R4, P4, P5, R10, UR8, R11 ;  /* 0x000000080a047c10 */ /* 0x000fc8000fd9e00b */
[----:B------:R-:W-:-:S05]  /*7a00*/  IADD3.X R5, R5, UR9, R14, P4, P5 ;  /* 0x0000000905057c10 */ /* 0x000fca000a7ea40e */
[----:B------:R-:W5:Y:S02]  /*7a10*/  LDG.E.U8 R4, desc[UR36][R4.64] ;  /* 0x0000002404047981 */ /* 0x000f64000c1e1100 */
[----:B-----5:R-:W-:-:S13]  /*7a20*/  ISETP.NE.AND P4, PT, R4, RZ, PT ;  /* 0x000000ff0400720c */ /* 0x020fda0003f85270 */
[----:B------:R-:W-:Y:S01]  /*7a30*/  @P4 IMAD.MOV.U32 R11, RZ, RZ, RZ ;  /* 0x000000ffff0b4224 */ /* 0x000fe200078e00ff */
[----:B------:R-:W-:Y:S06]  /*7a40*/  @P4 BRA `(.L_x_1177) ;  /* 0x0000000000104947 */ /* 0x000fec0003800000 */
.L_x_1176:
[----:B------:R-:W2:Y:S02]  /*7a50*/  LDS R4, [R12] ;  /* 0x000000000c047984 */ /* 0x000ea40000000800 */
[----:B--2---:R-:W-:-:S04]  /*7a60*/  FADD.FTZ R4, -R13, R4 ;  /* 0x000000040d047221 */ /* 0x004fc80000010100 */
[----:B------:R-:W-:-:S04]  /*7a70*/  FMUL.FTZ R4, R4, 1.4426950216293334961 ;  /* 0x3fb8aa3b04047820 */ /* 0x000fc80000410000 */
[----:B------:R1:W2:Y:S03]  /*7a80*/  MUFU.EX2 R11, R4 ;  /* 0x00000004000b7308 */ /* 0x0002a60000000800 */
.L_x_1177:
[----:B------:R-:W-:Y:S05]  /*7a90*/  BSYNC B2 ;  /* 0x0000000000027941 */ /* 0x000fea0003800000 */
.L_x_1175:
[----:B--2---:R2:W-:Y:S01]  /*7aa0*/  STS [R12], R11 ;  /* 0x0000000b0c007388 */ /* 0x0045e20000000800 */
[----:B------:R-:W-:Y:S01]  /*7ab0*/  FADD.FTZ R6, R11, R6 ;  /* 0x000000060b067221 */ /* 0x000fe20000010000 */
[----:B------:R-:W-:Y:S01]  /*7ac0*/  IADD3 R10, R10, 0x40, RZ ;  /* 0x000000400a0a7810 */ /* 0x000fe20007ffe0ff */
[----:B------:R-:W-:Y:S06]  /*7ad0*/  @P3 BRA `(.L_x_1178) ;  /* 0xfffffffc00a03947 */ /* 0x000fec000383ffff */
.L_x_1174:
[----:B------:R-:W-:Y:S05]  /*7ae0*/  BSYNC B1 ;  /* 0x0000000000017941 */ /* 0x000fea0003800000 */
.L_x_1173:
[----:B------:R-:W-:-:S13]  /*7af0*/  ISETP.GE.U32.AND P0, PT, R0, 0xc0, PT ;  /* 0x000000c00000780c */ /* 0x000fda0003f06070 */
[----:B------:R-:W-:Y:S05]  /*7b00*/  @!P0 BRA `(.L_x_1172) ;  /* 0x0000000400088947 */ /* 0x000fea0003800000 */
[----:B------:R-:W-:Y:S02]  /*7b10*/  ULDC.64 UR4, c[0x0][0x2b0] ;  /* 0x0000ac0000047ab9 */ /* 0x000fe40000000a00 */
[----:B------:R-:W-:Y:S01]  /*7b20*/  ISETP.NE.U32.AND P0, PT, RZ, UR4, PT ;  /* 0x00000004ff007c0c */ /* 0x000fe2000bf05070 */
[----:B------:R-:W-:Y:S02]  /*7b30*/  ULDC UR4, c[0x0][0x284] ;  /* 0x0000a10000047ab9 */ /* 0x000fe40000000800 */
[----:B------:R-:W-:Y:S01]  /*7b40*/  IMAD R19, R30, UR4, RZ ;  /* 0x000000041e137c24 */ /* 0x000fe2000f8e02ff */
[----:B------:R-:W-:-:S04]  /*7b50*/  ISETP.NE.AND.EX P0, PT, RZ, UR5, PT, P0 ;  /* 0x00000005ff007c0c */ /* 0x000fc8000bf05300 */
[----:B-12---:R-:W-:-:S09]  /*7b60*/  SHF.R.S32.HI R12, RZ, 0x1f, R19 ;  /* 0x0000001fff0c7819 */ /* 0x006fd20000011413 */
.L_x_1191:
[----:B0-----:R-:W-:Y:S01]  /*7b70*/  SHF.R.S32.HI R5, RZ, 0x1f, R10 ;  /* 0x0000001fff057819 */ /* 0x001fe2000001140a */
[C---:B------:R-:W-:Y:S01]  /*7b80*/  IMAD.IADD R0, R10.reuse, 0x1, -R3 ;  /* 0x000000010a007824 */ /* 0x040fe200078e0a03 */
[C---:B------:R-:W-:Y:S01]  /*7b90*/  IADD3 R4, P4, P5, R10.reuse, UR10, R19 ;  /* 0x0000000a0a047c10 */ /* 0x040fe2000fd9e013 */
[----:B------:R-:W-:Y:S01]  /*7ba0*/  VIADD R10, R10, 0x100 ;  /* 0x000001000a0a7836 */ /* 0x000fe20000000000 */
[----:B------:R-:W-:Y:S02]  /*7bb0*/  BSSY B1, `(.L_x_1179) ;  /* 0x000000d000017945 */ /* 0x000fe40003800000 */
[----:B------:R-:W-:Y:S02]  /*7bc0*/  IADD3.X R5, R5, UR11, R12, P4, P5 ;  /* 0x0000000b05057c10 */ /* 0x000fe4000a7ea40c */
[----:B------:R-:W-:Y:S02]  /*7bd0*/  ISETP.GE.AND P3, PT, R10, R27, PT ;  /* 0x0000001b0a00720c */ /* 0x000fe40003f66270 */
[----:B-1----:R-:W-:Y:S01]  /*7be0*/  LEA R11, R0, UR38, 0x2 ;  /* 0x00000026000b7c11 */ /* 0x002fe2000f8e10ff */
[----:B------:R-:W-:Y:S10]  /*7bf0*/  @!P0 BRA `(.L_x_1180) ;  /* 0x0000000000108947 */ /* 0x000ff40003800000 */
[----:B------:R-:W2:Y:S02]  /*7c00*/  LDG.E.U8 R0, desc[UR36][R4.64] ;  /* 0x0000002404007981 */ /* 0x000ea4000c1e1100 */
[----:B--2---:R-:W-:-:S13]  /*7c10*/  ISETP.NE.AND P4, PT, R0, RZ, PT ;  /* 0x000000ff0000720c */ /* 0x004fda0003f85270 */
[----:B------:R-:W-:Y:S01]  /*7c20*/  @P4 MOV R7, RZ ;  /* 0x000000ff00074202 */ /* 0x000fe20000000f00 */
[----:B------:R-:W-:Y:S06]  /*7c30*/  @P4 BRA `(.L_x_1181) ;  /* 0x0000000000104947 */ /* 0x000fec0003800000 */
.L_x_1180:
[----:B------:R-:W0:Y:S02]  /*7c40*/  LDS R0, [R11] ;  /* 0x000000000b007984 */ /* 0x000e240000000800 */
[----:B0-----:R-:W-:-:S04]  /*7c50*/  FADD.FTZ R0, -R13, R0 ;  /* 0x000000000d007221 */ /* 0x001fc80000010100 */
[----:B------:R-:W-:-:S04]  /*7c60*/  FMUL.FTZ R0, R0, 1.4426950216293334961 ;  /* 0x3fb8aa3b00007820 */ /* 0x000fc80000410000 */
[----:B------:R0:W1:Y:S03]  /*7c70*/  MUFU.EX2 R7, R0 ;  /* 0x0000000000077308 */ /* 0x0000660000000800 */
.L_x_1181:
[----:B------:R-:W-:Y:S05]  /*7c80*/  BSYNC B1 ;  /* 0x0000000000017941 */ /* 0x000fea0003800000 */
.L_x_1179:
[----:B-1----:R1:W-:Y:S01]  /*7c90*/  STS [R11], R7 ;  /* 0x000000070b007388 */ /* 0x0023e20000000800 */
[----:B------:R-:W-:Y:S01]  /*7ca0*/  BSSY B1, `(.L_x_1182) ;  /* 0x000000b000017945 */ /* 0x000fe20003800000 */
[----:B------:R-:W-:-:S03]  /*7cb0*/  FADD.FTZ R15, R7, R6 ;  /* 0x00000006070f7221 */ /* 0x000fc60000010000 */
[----:B------:R-:W-:Y:S05]  /*7cc0*/  @!P0 BRA `(.L_x_1183) ;  /* 0x0000000000108947 */ /* 0x000fea0003800000 */
[----:B0-----:R-:W2:Y:S02]  /*7cd0*/  LDG.E.U8 R0, desc[UR36][R4.64+0x40] ;  /* 0x0000402404007981 */ /* 0x001ea4000c1e1100 */
[----:B--2---:R-:W-:-:S13]  /*7ce0*/  ISETP.NE.AND P4, PT, R0, RZ, PT ;  /* 0x000000ff0000720c */ /* 0x004fda0003f85270 */
[----:B------:R-:W-:Y:S01]  /*7cf0*/  @P4 IMAD.MOV.U32 R0, RZ, RZ, RZ ;  /* 0x000000ffff004224 */ /* 0x000fe200078e00ff */
[----:B------:R-:W-:Y:S06]  /*7d00*/  @P4 BRA `(.L_x_1184) ;  /* 0x0000000000104947 */ /* 0x000fec0003800000 */
.L_x_1183:
[----:B0-----:R-:W0:Y:S02]  /*7d10*/  LDS R0, [R11+0x100] ;  /* 0x000100000b007984 */ /* 0x001e240000000800 */
[----:B0-----:R-:W-:-:S04]  /*7d20*/  FADD.FTZ R0, -R13, R0 ;  /* 0x000000000d007221 */ /* 0x001fc80000010100 */
[----:B------:R-:W-:-:S06]  /*7d30*/  FMUL.FTZ R0, R0, 1.4426950216293334961 ;  /* 0x3fb8aa3b00007820 */ /* 0x000fcc0000410000 */
[----:B------:R-:W0:Y:S02]  /*7d40*/  MUFU.EX2 R0, R0 ;  /* 0x0000000000007308 */ /* 0x000e240000000800 */
.L_x_1184:
[----:B------:R-:W-:Y:S05]  /*7d50*/  BSYNC B1 ;  /* 0x0000000000017941 */ /* 0x000fea0003800000 */
.L_x_1182:
        /* <DEDUP_REMOVED lines=8> */
.L_x_1186:
[----:B0-----:R-:W0:Y:S02]  /*7de0*/  LDS R0, [R11+0x200] ;  /* 0x000200000b007984 */ /* 0x001e240000000800 */
[----:B0-----:R-:W-:-:S04]  /*7df0*/  FADD.FTZ R0, -R13, R0 ;  /* 0x000000000d007221 */ /* 0x001fc80000010100 */
[----:B------:R-:W-:-:S06]  /*7e00*/  FMUL.FTZ R0, R0, 1.4426950216293334961 ;  /* 0x3fb8aa3b00007820 */ /* 0x000fcc0000410000 */
[----:B------:R-:W0:Y:S02]  /*7e10*/  MUFU.EX2 R0, R0 ;  /* 0x0000000000007308 */ /* 0x000e240000000800 */
.L_x_1187:
[----:B------:R-:W-:Y:S05]  /*7e20*/  BSYNC B1 ;  /* 0x0000000000017941 */ /* 0x000fea0003800000 */
.L_x_1185:
        /* <DEDUP_REMOVED lines=8> */
.L_x_1189:
[----:B0-----:R-:W0:Y:S02]  /*7eb0*/  LDS R0, [R11+0x300] ;  /* 0x000300000b007984 */ /* 0x001e240000000800 */
[----:B0-----:R-:W-:-:S04]  /*7ec0*/  FADD.FTZ R0, -R13, R0 ;  /* 0x000000000d007221 */ /* 0x001fc80000010100 */
[----:B------:R-:W-:-:S06]  /*7ed0*/  FMUL.FTZ R0, R0, 1.4426950216293334961 ;  /* 0x3fb8aa3b00007820 */ /* 0x000fcc0000410000 */
[----:B------:R-:W0:Y:S02]  /*7ee0*/  MUFU.EX2 R0, R0 ;  /* 0x0000000000007308 */ /* 0x000e240000000800 */
.L_x_1190:
[----:B------:R-:W-:Y:S05]  /*7ef0*/  BSYNC B1 ;  /* 0x0000000000017941 */ /* 0x000fea0003800000 */
.L_x_1188:
[----:B0-----:R0:W-:Y:S01]  /*7f00*/  STS [R11+0x300], R0 ;  /* 0x000300000b007388 */ /* 0x0011e20000000800 */
[----:B------:R-:W-:Y:S01]  /*7f10*/  FADD.FTZ R6, R15, R0 ;  /* 0x000000000f067221 */ /* 0x000fe20000010000 */
[----:B------:R-:W-:Y:S06]  /*7f20*/  @!P3 BRA `(.L_x_1191) ;  /* 0xfffffffc0010b947 */ /* 0x000fec000383ffff */
.L_x_1172:
[----:B------:R-:W-:Y:S05]  /*7f30*/  BSYNC B0 ;  /* 0x0000000000007941 */ /* 0x000fea0003800000 */
.L_x_1171:
        /* <DEDUP_REMOVED lines=11> */
[----:B-1----:R-:W0:Y:S01]  /*7ff0*/  SHFL.BFLY PT, R7, R0, 0x4, 0x1f ;  /* 0x0c801f0000077f89 */ /* 0x002e2200000e0000 */
[----:B------:R-:W-:Y:S01]  /*8000*/  @!P0 LOP3.LUT R5, R5, 0x1ffffffc, RZ, 0xc0, !PT ;  /* 0x1ffffffc05058812 */ /* 0x000fe200078ec0ff */
[----:B0-----:R-:W-:Y:S01]  /*8010*/  FADD.FTZ R7, R0, R7 ;  /* 0x0000000700077221 */ /* 0x001fe20000010000 */
[----:B--2---:R-:W-:Y:S02]  /*8020*/  @!P0 LEA R0, R13, R6, 0x18 ;  /* 0x000000060d008211 */ /* 0x004fe400078ec0ff */
[----:B------:R-:W-:Y:S02]  /*8030*/  @!P3 MOV R6, 0x400 ;  /* 0x000004000006b802 */ /* 0x000fe40000000f00 */
[----:B------:R-:W0:Y:S01]  /*8040*/  SHFL.BFLY PT, R4, R7, 0x2, 0x1f ;  /* 0x0c401f0007047f89 */ /* 0x000e2200000e0000 */
[----:B------:R-:W-:Y:S01]  /*8050*/  @!P0 IMAD.IADD R0, R0, 0x1, R5 ;  /* 0x0000000100008824 */ /* 0x000fe200078e0205 */
[----:B-----5:R-:W-:-:S05]  /*8060*/  @!P3 LEA R15, R15, R6, 0x18 ;  /* 0x000000060f0fb211 */ /* 0x020fca00078ec0ff */
        /* <DEDUP_REMOVED lines=21> */
.L_x_1192:
        /* <DEDUP_REMOVED lines=10> */
.L_x_1198:
[----:B01----:R-:W-:Y:S01]  /*8260*/  IADD3 R7, R9, -R3, RZ ;  /* 0x8000000309077210 */ /* 0x003fe20007ffe0ff */
[----:B------:R-:W-:-:S03]  /*8270*/  VIADD R0, R0, 0xffffffff ;  /* 0xffffffff00007836 */ /* 0x000fc60000000000 */
[C---:B------:R-:W-:Y:S01]  /*8280*/  LEA R6, R7.reuse, UR38, 0x2 ;  /* 0x0000002607067c11 */ /* 0x040fe2000f8e10ff */
[----:B------:R-:W-:Y:S01]  /*8290*/  IMAD R7, R7, 0x2, R16 ;  /* 0x0000000207077824 */ /* 0x000fe200078e0210 */
[----:B------:R-:W-:-:S04]  /*82a0*/  ISETP.NE.AND P3, PT, R0, RZ, PT ;  /* 0x000000ff0000720c */ /* 0x000fc80003f65270 */
        /* <DEDUP_REMOVED lines=10> */
.L_x_1197:
[----:B------:R-:W-:Y:S01]  /*8350*/  IADD3 R9, R9, 0x40, RZ ;  /* 0x0000004009097810 */ /* 0x000fe20007ffe0ff */
[----:B------:R-:W-:Y:S06]  /*8360*/  @P3 BRA `(.L_x_1198) ;  /* 0xfffffffc00bc3947 */ /* 0x000fec000383ffff */
.L_x_1196:
[----:B------:R-:W-:Y:S05]  /*8370*/  BSYNC B1 ;  /* 0x0000000000017941 */ /* 0x000fea0003800000 */
.L_x_1195:
[----:B------:R-:W-:-:S13]  /*8380*/  ISETP.GE.U32.AND P0, PT, R12, 0xc0, PT ;  /* 0x000000c00c00780c */ /* 0x000fda0003f06070 */
[----:B------:R-:W-:Y:S05]  /*8390*/  @!P0 BRA `(.L_x_1194) ;  /* 0x0000000000a48947 */ /* 0x000fea0003800000 */
[----:B-1----:R-:W-:Y:S01]  /*83a0*/  IMAD.SHL.U32 R6, R3, 0x4, RZ ;  /* 0x0000000403067824 */ /* 0x002fe200078e00ff */
[----:B------:R-:W-:Y:S01]  /*83b0*/  ISETP.NE.AND P1, PT, RZ, UR4, PT ;  /* 0x00000004ff007c0c */ /* 0x000fe2000bf25270 */
[----:B------:R-:W-:-:S03]  /*83c0*/  IMAD R0, R9, 0x2, R17 ;  /* 0x0000000209007824 */ /* 0x000fc600078e0211 */
[----:B------:R-:W-:Y:S01]  /*83d0*/  LEA R6, R9, -R6, 0x2 ;  /* 0x8000000609067211 */ /* 0x000fe200078e10ff */
[----:B------:R-:W-:-:S04]  /*83e0*/  IMAD R0, R3, -0x2, R0 ;  /* 0xfffffffe03007824 */ /* 0x000fc800078e0200 */
[----:B------:R-:W-:Y:S02]  /*83f0*/  VIADD R0, R0, UR38 ;  /* 0x0000002600007c36 */ /* 0x000fe40008000000 */
[----:B0-----:R-:W-:-:S07]  /*8400*/  VIADD R10, R6, UR38 ;  /* 0x00000026060a7c36 */ /* 0x001fce0008000000 */
.L_x_1199:
        /* <DEDUP_REMOVED lines=20> */
[----:B0-----:R-:W-:Y:S02]  /*8550*/  VIADD R10, R10, 0x400 ;  /* 0x000004000a0a7836 */ /* 0x001fe40000000000 */
        /* <DEDUP_REMOVED lines=11> */
[----:B0-----:R-:W-:Y:S01]  /*8610*/  MOV R0, R11 ;  /* 0x0000000b00007202 */ /* 0x001fe20000000f00 */
[----:B------:R-:W-:Y:S06]  /*8620*/  @!P0 BRA `(.L_x_1199) ;  /* 0xfffffffc00788947 */ /* 0x000fec000383ffff */
.L_x_1194:
[----:B------:R-:W-:Y:S05]  /*8630*/  BSYNC B0 ;  /* 0x0000000000007941 */ /* 0x000fea0003800000 */
.L_x_1193:
[----:B------:R-:W2:Y:S01]  /*8640*/  S2R R25, SR_CTAID.X ;  /* 0x0000000000197919 */ /* 0x000ea20000002500 */
[----:B-1----:R-:W3:Y:S01]  /*8650*/  LDC R13, c[0x0][0x288] ;  /* 0x0000a200ff0d7b82 */ /* 0x002ee20000000800 */
[----:B------:R-:W-:Y:S01]  /*8660*/  LEA.HI R0, R22, R22, RZ, 0x1 ;  /* 0x0000001616007211 */ /* 0x000fe200078f08ff */
[----:B------:R-:W-:Y:S01]  /*8670*/  UMOV UR4, 0x400 ;  /* 0x0000040000047882 */ /* 0x000fe20000000000 */
[----:B------:R-:W-:Y:S01]  /*8680*/  SHF.R.S32.HI R36, RZ, 0x5, R36 ;  /* 0x00000005ff247819 */ /* 0x000fe20000011424 */
[----:B------:R-:W-:Y:S01]  /*8690*/  UIADD3 UR4, UR4, 0x210, URZ ;  /* 0x0000021004047890 */ /* 0x000fe2000fffe03f */
[----:B------:R-:W-:Y:S01]  /*86a0*/  LOP3.LUT R5, R0, 0xfffffffe, RZ, 0xc0, !PT ;  /* 0xfffffffe00057812 */ /* 0x000fe200078ec0ff */
[C---:B0-----:R-:W-:Y:S01]  /*86b0*/  IMAD.SHL.U32 R10, R8.reuse, 0x8, RZ ;  /* 0x00000008080a7824 */ /* 0x041fe200078e00ff */
[----:B------:R-:W-:Y:S01]  /*86c0*/  ISETP.GT.OR P1, PT, R8, 0x17, P2 ;  /* 0x000000170800780c */ /* 0x000fe20001724670 */
[----:B------:R-:W0:Y:S01]  /*86d0*/  LDC.64 R6, c[0x0][0x280] ;  /* 0x0000a000ff067b82 */ /* 0x000e220000000a00 */
[----:B------:R-:W-:Y:S01]  /*86e0*/  BSSY B0, `(.L_x_1200) ;  /* 0x000001d000007945 */ /* 0x000fe20003800000 */
[----:B------:R-:W-:-:S05]  /*86f0*/  IMAD.IADD R5, R22, 0x1, -R5 ;  /* 0x0000000116057824 */ /* 0x000fca00078e0a05 */
[CC--:B------:R-:W-:Y:S01]  /*8700*/  ISETP.NE.OR P3, PT, R36.reuse, R5.reuse, P1 ;  /* 0x000000052400720c */ /* 0x0c0fe20000f65670 */
[----:B------:R-:W1:Y:S01]  /*8710*/  S2UR UR5, SR_CgaCtaId ;  /* 0x00000000000579c3 */ /* 0x000e620000008800 */
[----:B------:R-:W-:Y:S02]  /*8720*/  ISETP.NE.AND P0, PT, R36, R5, PT ;  /* 0x000000052400720c */ /* 0x000fe40003f05270 */
[----:B------:R-:W-:Y:S01]  /*8730*/  ISETP.GT.AND P1, PT, R8, 0x17, PT ;  /* 0x000000170800780c */ /* 0x000fe20003f24270 */
[-C--:B---3--:R-:W-:Y:S01]  /*8740*/  IMAD R43, R28, R13.reuse, RZ ;  /* 0x0000000d1c2b7224 */ /* 0x088fe200078e02ff */
[----:B------:R-:W-:Y:S01]  /*8750*/  CS2R R28, SRZ ;  /* 0x00000000001c7805 */ /* 0x000fe2000001ff00 */
[--C-:B--2---:R-:W-:Y:S01]  /*8760*/  IMAD R23, R30, R13, R25.reuse ;  /* 0x0000000d1e177224 */ /* 0x104fe200078e0219 */
[----:B------:R-:W-:Y:S01]  /*8770*/  CS2R R30, SRZ ;  /* 0x00000000001e7805 */ /* 0x000fe2000001ff00 */
[----:B0-----:R-:W-:Y:S02]  /*8780*/  IMAD R43, R6, R43, R25 ;  /* 0x0000002b062b7224 */ /* 0x001fe400078e0219 */
[----:B------:R-:W-:-:S04]  /*8790*/  IMAD R37, R7, 0xc0, RZ ;  /* 0x000000c007257824 */ /* 0x000fc800078e02ff */
[-CC-:B------:R-:W-:Y:S01]  /*87a0*/  IMAD R43, R43, R37.reuse, R10.reuse ;  /* 0x000000252b2b7224 */ /* 0x180fe200078e020a */
[----:B-1----:R-:W-:Y:S01]  /*87b0*/  ULEA UR4, UR5, UR4, 0x18 ;  /* 0x0000000405047291 */ /* 0x002fe2000f8ec03f */
        /* <DEDUP_REMOVED lines=14> */
.L_x_1202:
[----:B-----5:R0:W-:Y:S02]  /*88a0*/  STS.128 [R42], R28 ;  /* 0x0000001c2a007388 */ /* 0x0201e40000000c00 */
.L_x_1201:
[----:B------:R-:W-:Y:S05]  /*88b0*/  BSYNC B0 ;  /* 0x0000000000007941 */ /* 0x000fea0003800000 */
.L_x_1200:
[----:B------:R-:W-:Y:S01]  /*88c0*/  BAR.SYNC.DEFER_BLOCKING 0x0 ;  /* 0x0000000000007b1d */ /* 0x000fe20000010000 */
[----:B------:R-:W-:Y:S01]  /*88d0*/  IMAD.MOV.U32 R0, RZ, RZ, RZ ;  /* 0x000000ffff007224 */ /* 0x000fe200078e00ff */
[----:B------:R-:W-:Y:S01]  /*88e0*/  CS2R R48, SRZ ;  /* 0x0000000000307805 */ /* 0x000fe2000001ff00 */
[----:B------:R-:W-:Y:S01]  /*88f0*/  IMAD.MOV.U32 R11, RZ, RZ, RZ ;  /* 0x000000ffff0b7224 */ /* 0x000fe200078e00ff */
[----:B------:R-:W-:Y:S02]  /*8900*/  MOV R9, RZ ;  /* 0x000000ff00097202 */ /* 0x000fe40000000f00 */
[----:B------:R-:W-:Y:S01]  /*8910*/  CS2R R46, SRZ ;  /* 0x00000000002e7805 */ /* 0x000fe2000001ff00 */
        /* <DEDUP_REMOVED lines=10> */
[----:B------:R-:W-:Y:S02]  /*89c0*/  LEA R52, R36, R16, 0x1 ;  /* 0x0000001024347211 */ /* 0x000fe400078e08ff */
[----:B------:R-:W-:Y:S02]  /*89d0*/  SHF.R.S32.HI R12, RZ, 0x1f, R4 ;  /* 0x0000001fff0c7819 */ /* 0x000fe40000011404 */
[----:B------:R-:W-:-:S04]  /*89e0*/  IADD3 R0, P3, R37, R4, RZ ;  /* 0x0000000425007210 */ /* 0x000fc80007f7e0ff */
[----:B------:R-:W-:Y:S01]  /*89f0*/  LEA R20, P4, R0, R50, 0x1 ;  /* 0x0000003200147211 */ /* 0x000fe200078808ff */
[----:B------:R-:W-:Y:S01]  /*8a00*/  IMAD.X R5, R40, 0x1, R12, P3 ;  /* 0x0000000128057824 */ /* 0x000fe200018e060c */
[----:B------:R-:W-:-:S04]  /*8a10*/  ISETP.GE.AND P3, PT, R45, R58, PT ;  /* 0x0000003a2d00720c */ /* 0x000fc80003f66270 */
[----:B------:R-:W-:Y:S01]  /*8a20*/  LEA.HI.X R21, R0, R51, R5, 0x1, P4 ;  /* 0x0000003300157211 */ /* 0x000fe200020f0c05 */
[----:B------:R-:W-:-:S08]  /*8a30*/  IMAD.MOV.U32 R0, RZ, RZ, RZ ;  /* 0x000000ffff007224 */ /* 0x000fd000078e00ff */
[----:B------:R-:W-:Y:S05]  /*8a40*/  @P3 BRA `(.L_x_1206) ;  /* 0x0000000800403947 */ /* 0x000fea0003800000 */
[----:B------:R-:W-:Y:S01]  /*8a50*/  LOP3.LUT R0, RZ, R7, RZ, 0x33, !PT ;  /* 0x00000007ff007212 */ /* 0x000fe200078e33ff */
[----:B------:R-:W-:Y:S01]  /*8a60*/  IMAD.MOV R7, RZ, RZ, -R27 ;  /* 0x000000ffff077224 */ /* 0x000fe200078e0a1b */
[----:B------:R-:W1:Y:S01]  /*8a70*/  LDC.64 R38, c[0x0][0x2e8] ;  /* 0x0000ba00ff267b82 */ /* 0x000e620000000a00 */
[----:B------:R-:W-:Y:S01]  /*8a80*/  IMAD R5, R26, R13, R25 ;  /* 0x0000000d1a057224 */ /* 0x000fe200078e0219 */
[----:B------:R-:W-:Y:S01]  /*8a90*/  BSSY B2, `(.L_x_1207) ;  /* 0x0000037000027945 */ /* 0x000fe20003800000 */
[----:B------:R-:W-:Y:S01]  /*8aa0*/  HFMA2.MMA R9, -RZ, RZ, 0, 0 ;  /* 0x00000000ff097435 */ /* 0x000fe200000001ff */
[----:B------:R-:W-:Y:S01]  /*8ab0*/  VIMNMX R7, R0, R7, !PT ;  /* 0x0000000700077248 */ /* 0x000fe20007fe0100 */
[----:B------:R-:W-:Y:S01]  /*8ac0*/  IMAD R5, R5, 0xc0, R10 ;  /* 0x000000c005057824 */ /* 0x000fe200078e020a */
[----:B------:R-:W-:Y:S01]  /*8ad0*/  IADD3 R0, -R3, -0x2, -R36 ;  /* 0xfffffffe03007810 */ /* 0x000fe20007ffe924 */
[----:B------:R-:W-:Y:S01]  /*8ae0*/  IMAD.MOV.U32 R44, RZ, RZ, RZ ;  /* 0x000000ffff2c7224 */ /* 0x000fe200078e00ff */
[----:B------:R-:W-:Y:S01]  /*8af0*/  CS2R R46, SRZ ;  /* 0x00000000002e7805 */ /* 0x000fe2000001ff00 */
[----:B------:R-:W-:Y:S01]  /*8b00*/  IMAD.MOV.U32 R19, RZ, RZ, R45 ;  /* 0x000000ffff137224 */ /* 0x000fe200078e002d */
[----:B------:R-:W-:Y:S01]  /*8b10*/  IADD3 R6, R0, -R7, RZ ;  /* 0x8000000700067210 */ /* 0x000fe20007ffe0ff */
[----:B------:R-:W-:Y:S01]  /*8b20*/  IMAD.MOV.U32 R11, RZ, RZ, RZ ;  /* 0x000000ffff0b7224 */ /* 0x000fe200078e00ff */
[----:B------:R-:W-:Y:S01]  /*8b30*/  CS2R R48, SRZ ;  /* 0x0000000000307805 */ /* 0x000fe2000001ff00 */
[----:B------:R-:W-:Y:S01]  /*8b40*/  IMAD.MOV.U32 R0, RZ, RZ, RZ ;  /* 0x000000ffff007224 */ /* 0x000fe200078e00ff */
[----:B------:R-:W-:Y:S01]  /*8b50*/  LOP3.LUT P3, RZ, R6, 0x2, RZ, 0xc0, !PT ;  /* 0x0000000206ff7812 */ /* 0x000fe2000786c0ff */
[----:B-1----:R-:W-:-:S12]  /*8b60*/  IMAD.WIDE R38, R5, 0x2, R38 ;  /* 0x0000000205267825 */ /* 0x002fd800078e0226 */
[----:B------:R-:W-:Y:S05]  /*8b70*/  @P3 BRA `(.L_x_1208) ;  /* 0x0000000000a03947 */ /* 0x000fea0003800000 */
[----:B------:R-:W-:Y:S01]  /*8b80*/  IADD3 R0, P2, R43, R4, RZ ;  /* 0x000000042b007210 */ /* 0x000fe20007f5e0ff */
[----:B------:R-:W-:-:S03]  /*8b90*/  ULDC UR4, c[0x0][0x29c] ;  /* 0x0000a70000047ab9 */ /* 0x000fc60000000800 */
[----:B------:R-:W-:Y:S02]  /*8ba0*/  IADD3.X R12, R41, R12, RZ, P2, !PT ;  /* 0x0000000c290c7210 */ /* 0x000fe400017fe4ff */
[----:B------:R-:W-:-:S04]  /*8bb0*/  LEA R4, P2, R0, R50, 0x1 ;  /* 0x0000003200047211 */ /* 0x000fc800078408ff */
[----:B------:R-:W-:Y:S02]  /*8bc0*/  LEA.HI.X R5, R0, R51, R12, 0x1, P2 ;  /* 0x0000003300057211 */ /* 0x000fe400010f0c0c */
[----:B------:R-:W1:Y:S04]  /*8bd0*/  LDS.U16 R0, [R52] ;  /* 0x0000000034007984 */ /* 0x000e680000000400 */
[----:B----4-:R2:W5:Y:S01]  /*8be0*/  LDG.E.128 R32, desc[UR36][R4.64] ;  /* 0x0000002404207981 */ /* 0x010562000c1e1d00 */
[----:B------:R-:W-:-:S06]  /*8bf0*/  UISETP.NE.AND UP0, UPT, UR4, URZ, UPT ;  /* 0x0000003f0400728c */ /* 0x000fcc000bf05270 */
[----:B------:R-:W-:Y:S01]  /*8c00*/  PLOP3.LUT P2, PT, PT, PT, UP0, 0x80, 0x0 ;  /* 0x000000000000781c */ /* 0x000fe20003f4f008 */
[----:B-1----:R-:W-:-:S12]  /*8c10*/  HADD2.F32 R0, -RZ, R0.H0_H0 ;  /* 0x20000000ff007230 */ /* 0x002fd80000004100 */
[----:B--2---:R-:W-:Y:S05]  /*8c20*/  @P2 BRA `(.L_x_1209) ;  /* 0x0000000000302947 */ /* 0x004fea0003800000 */
[----:B------:R-:W-:Y:S01]  /*8c30*/  ISETP.NE.AND P5, PT, R2, RZ, PT ;  /* 0x000000ff0200720c */ /* 0x000fe20003fa5270 */
        /* <DEDUP_REMOVED lines=11> */
.L_x_1209:
        /* <DEDUP_REMOVED lines=14> */
[----:B------:R-:W-:-:S02]  /*8dd0*/  FFMA.FTZ R49, R0, R15, RZ ;  /* 0x0000000f00317223 */ /* 0x000fc400000100ff */
[----:B------:R-:W-:Y:S01]  /*8de0*/  FFMA.FTZ R0, R0, R19, RZ ;  /* 0x0000001300007223 */ /* 0x000fe200000100ff */
[----:B------:R-:W-:-:S07]  /*8df0*/  VIADD R19, R45, 0x2 ;  /* 0x000000022d137836 */ /* 0x000fce0000000000 */
.L_x_1208:
[----:B------:R-:W-:Y:S05]  /*8e00*/  BSYNC B2 ;  /* 0x0000000000027941 */ /* 0x000fea0003800000 */
.L_x_1207:
[----:B------:R-:W-:-:S13]  /*8e10*/  LOP3.LUT P3, RZ, R6, 0xfffffffe, RZ, 0xc0, !PT ;  /* 0xfffffffe06ff7812 */ /* 0x000fda000786c0ff */
[----:B------:R-:W-:Y:S05]  /*8e20*/  @!P3 BRA `(.L_x_1206) ;  /* 0x000000040048b947 */ /* 0x000fea0003800000 */
[----:B------:R-:W2:Y:S01]  /*8e30*/  LDC.64 R50, c[0x0][0x250] ;  /* 0x00009400ff327b82 */ /* 0x000ea20000000a00 */
[----:B------:R-:W-:Y:S02]  /*8e40*/  ULDC UR4, c[0x0][0x29c] ;  /* 0x0000a70000047ab9 */ /* 0x000fe40000000800 */
[----:B------:R-:W-:-:S06]  /*8e50*/  UISETP.NE.AND UP0, UPT, UR4, URZ, UPT ;  /* 0x0000003f0400728c */ /* 0x000fcc000bf05270 */
[----:B------:R-:W-:-:S13]  /*8e60*/  PLOP3.LUT P2, PT, PT, PT, UP0, 0x80, 0x0 ;  /* 0x000000000000781c */ /* 0x000fda0003f4f008 */
.L_x_1212:
[----:B------:R-:W-:Y:S01]  /*8e70*/  IMAD R4, R19, 0xc0, RZ ;  /* 0x000000c013047824 */ /* 0x000fe200078e02ff */
[----:B------:R-:W-:-:S04]  /*8e80*/  ISETP.NE.AND P5, PT, R2, RZ, PT ;  /* 0x000000ff0200720c */ /* 0x000fc80003fa5270 */
[----:B------:R-:W-:Y:S02]  /*8e90*/  SHF.R.S32.HI R5, RZ, 0x1f, R4 ;  /* 0x0000001fff057819 */ /* 0x000fe40000011404 */
[-C--:B------:R-:W-:Y:S02]  /*8ea0*/  IADD3 R6, P3, R43, R4.reuse, RZ ;  /* 0x000000042b067210 */ /* 0x080fe40007f7e0ff */
[----:B------:R-:W-:-:S03]  /*8eb0*/  IADD3 R4, P4, R37, R4, RZ ;  /* 0x0000000425047210 */ /* 0x000fc60007f9e0ff */
[----:B------:R-:W-:Y:S01]  /*8ec0*/  IMAD.X R7, R41, 0x1, R5, P3 ;  /* 0x0000000129077824 */ /* 0x000fe200018e0605 */
[-C--:B--2---:R-:W-:Y:S02]  /*8ed0*/  LEA R54, P3, R6, R50.reuse, 0x1 ;  /* 0x0000003206367211 */ /* 0x084fe400078608ff */
[----:B------:R-:W-:Y:S02]  /*8ee0*/  IADD3.X R5, R40, R5, RZ, P4, !PT ;  /* 0x0000000528057210 */ /* 0x000fe400027fe4ff */
[----:B------:R-:W-:Y:S02]  /*8ef0*/  LEA R56, P4, R4, R50, 0x1 ;  /* 0x0000003204387211 */ /* 0x000fe400078808ff */
[-C--:B------:R-:W-:Y:S02]  /*8f00*/  LEA.HI.X R55, R6, R51.reuse, R7, 0x1, P3 ;  /* 0x0000003306377211 */ /* 0x080fe400018f0c07 */
[----:B------:R-:W-:-:S03]  /*8f10*/  LEA.HI.X R57, R4, R51, R5, 0x1, P4 ;  /* 0x0000003304397211 */ /* 0x000fc600020f0c05 */
[----:B------:R2:W5:Y:S01]  /*8f20*/  LDG.E.128 R4, desc[UR36][R54.64] ;  /* 0x0000002436047981 */ /* 0x000562000c1e1d00 */
[----:B------:R-:W-:Y:S05]  /*8f30*/  @P2 BRA `(.L_x_1210) ;  /* 0x00000000002c2947 */ /* 0x000fea0003800000 */
[----:B------:R-:W3:Y:S04]  /*8f40*/  @P5 LDG.E.128 R12, desc[UR36][R38.64] ;  /* 0x00000024260c5981 */ /* 0x000ee8000c1e1d00 */
[----:B-1--4-:R-:W1:Y:S02]  /*8f50*/  LDS.128 R32, [R42] ;  /* 0x000000002a207984 */ /* 0x012e640000000c00 */
[----:B-1---5:R-:W-:Y:S01]  /*8f60*/  HFMA2.MMA R4, R4, 1, 1, R32 ;  /* 0x3c003c0004047835 */ /* 0x022fe20000000020 */
        /* <DEDUP_REMOVED lines=8> */
.L_x_1210:
[----:B-1--4-:R-:W-:Y:S01]  /*8ff0*/  IMAD.IADD R33, R19, 0x1, -R3 ;  /* 0x0000000113217824 */ /* 0x012fe200078e0a03 */
[----:B------:R2:W5:Y:S02]  /*9000*/  LDG.E.128 R12, desc[UR36][R54.64+0x300] ;  /* 0x00030024360c7981 */ /* 0x000564000c1e1d00 */
[--C-:B-----5:R-:W-:Y:S02]  /*9010*/  HADD2.F32 R35, -RZ, R5.reuse.H0_H0 ;  /* 0x20000005ff237230 */ /* 0x120fe40000004100 */
[----:B------:R-:W-:Y:S02]  /*9020*/  IMAD R53, R33, 0x2, R16 ;  /* 0x0000000221357824 */ /* 0x000fe400078e0210 */
[----:B------:R-:W-:Y:S02]  /*9030*/  HADD2.F32 R34, -RZ, R5.H1_H1 ;  /* 0x30000005ff227230 */ /* 0x000fe40000004100 */
[--C-:B------:R-:W-:Y:S01]  /*9040*/  HADD2.F32 R60, -RZ, R6.reuse.H0_H0 ;  /* 0x20000006ff3c7230 */ /* 0x100fe20000004100 */
[----:B------:R-:W1:Y:S01]  /*9050*/  LDS.U16 R32, [R53] ;  /* 0x0000000035207984 */ /* 0x000e620000000400 */
[----:B---3--:R-:W-:-:S02]  /*9060*/  HADD2.F32 R5, -RZ, R6.H1_H1 ;  /* 0x30000006ff057230 */ /* 0x008fc40000004100 */
[--C-:B------:R-:W-:Y:S02]  /*9070*/  HADD2.F32 R6, -RZ, R7.reuse.H0_H0 ;  /* 0x20000007ff067230 */ /* 0x100fe40000004100 */
[----:B------:R-:W-:Y:S02]  /*9080*/  HADD2.F32 R7, -RZ, R7.H1_H1 ;  /* 0x30000007ff077230 */ /* 0x000fe40000004100 */
[----:B-1----:R-:W-:Y:S02]  /*9090*/  HADD2.F32 R33, -RZ, R32.H0_H0 ;  /* 0x20000020ff217230 */ /* 0x002fe40000004100 */
[--C-:B------:R-:W-:Y:S02]  /*90a0*/  HADD2.F32 R32, -RZ, R4.reuse.H0_H0 ;  /* 0x20000004ff207230 */ /* 0x100fe40000004100 */
[----:B------:R-:W-:Y:S02]  /*90b0*/  HADD2.F32 R4, -RZ, R4.H1_H1 ;  /* 0x30000004ff047230 */ /* 0x000fe40000004100 */
[C---:B------:R-:W-:Y:S01]  /*90c0*/  FFMA.FTZ R46, R33.reuse, R35, R46 ;  /* 0x00000023212e7223 */ /* 0x040fe2000001002e */
[C---:B------:R-:W-:Y:S01]  /*90d0*/  FFMA.FTZ R62, R33.reuse, R34, R9 ;  /* 0x00000022213e7223 */ /* 0x040fe20000010009 */
[C---:B--2---:R-:W-:Y:S01]  /*90e0*/  FFMA.FTZ R55, R33.reuse, R32, R44 ;  /* 0x0000002021377223 */ /* 0x044fe2000001002c */
        /* <DEDUP_REMOVED lines=17> */
.L_x_1211:
[----:B------:R-:W2:Y:S01]  /*9200*/  LDS.U16 R0, [R53+0x4] ;  /* 0x0000040035007984 */ /* 0x000ea20000000400 */
[----:B------:R-:W-:Y:S01]  /*9210*/  IADD3 R19, R19, 0x4, RZ ;  /* 0x0000000413137810 */ /* 0x000fe20007ffe0ff */
[--C-:B------:R-:W-:Y:S02]  /*9220*/  HADD2.F32 R7, -RZ, R13.reuse.H0_H0 ;  /* 0x2000000dff077230 */ /* 0x100fe40000004100 */
[----:B------:R-:W-:Y:S01]  /*9230*/  HADD2.F32 R9, -RZ, R13.H1_H1 ;  /* 0x3000000dff097230 */ /* 0x000fe20000004100 */
[----:B------:R-:W-:Y:S01]  /*9240*/  ISETP.GE.AND P3, PT, R19, R58, PT ;  /* 0x0000003a1300720c */ /* 0x000fe20003f66270 */
[--C-:B------:R-:W-:Y:S02]  /*9250*/  HADD2.F32 R5, -RZ, R12.reuse.H0_H0 ;  /* 0x2000000cff057230 */ /* 0x100fe40000004100 */
[----:B------:R-:W-:Y:S02]  /*9260*/  HADD2.F32 R47, -RZ, R12.H1_H1 ;  /* 0x3000000cff2f7230 */ /* 0x000fe40000004100 */
[----:B------:R-:W-:-:S02]  /*9270*/  HADD2.F32 R11, -RZ, R14.H0_H0 ;  /* 0x2000000eff0b7230 */ /* 0x000fc40000004100 */
        /* <DEDUP_REMOVED lines=13> */
.L_x_1206:
[----:B------:R-:W-:Y:S05]  /*9350*/  BSYNC B1 ;  /* 0x0000000000017941 */ /* 0x000fea0003800000 */
.L_x_1205:
[----:B------:R-:W-:-:S13]  /*9360*/  ISETP.GE.AND P3, PT, R45, R22, PT ;  /* 0x000000162d00720c */ /* 0x000fda0003f66270 */
[----:B------:R-:W-:Y:S05]  /*9370*/  @P3 BRA `(.L_x_1204) ;  /* 0x0000000c00a43947 */ /* 0x000fea0003800000 */
[----:B------:R-:W2:Y:S01]  /*9380*/  LDC R5, c[0x0][0x288] ;  /* 0x0000a200ff057b82 */ /* 0x000ea20000000800 */
[----:B------:R-:W-:Y:S01]  /*9390*/  IADD3 R4, -R36, -0x2, R27 ;  /* 0xfffffffe24047810 */ /* 0x000fe20007ffe11b */
[----:B------:R-:W-:Y:S04]  /*93a0*/  BSSY B1, `(.L_x_1213) ;  /* 0x000004c000017945 */ /* 0x000fe80003800000 */
[----:B------:R-:W-:Y:S02]  /*93b0*/  IMAD.IADD R14, R4, 0x1, -R3 ;  /* 0x00000001040e7824 */ /* 0x000fe400078e0a03 */
[----:B------:R-:W3:Y:S03]  /*93c0*/  LDC.64 R12, c[0x0][0x2e8] ;  /* 0x0000ba00ff0c7b82 */ /* 0x000ee60000000a00 */
        /* <DEDUP_REMOVED lines=10> */
[----:B------:R-:W2:Y:S01]  /*9470*/  LDS.U16 R52, [R52] ;  /* 0x0000000034347984 */ /* 0x000ea20000000400 */
[----:B-1--4-:R-:W-:Y:S01]  /*9480*/  IABS R32, R45 ;  /* 0x0000002d00207213 */ /* 0x012fe20000000000 */
        /* <DEDUP_REMOVED lines=10> */
[----:B------:R-:W-:-:S04]  /*9530*/  IMAD.HI.U32 R4, R5, R33, R4 ;  /* 0x0000002105047227 */ /* 0x000fc800078e0004 */
[----:B------:R-:W-:-:S04]  /*9540*/  IMAD.MOV.U32 R5, RZ, RZ, R32 ;  /* 0x000000ffff057224 */ /* 0x000fc800078e0020 */
[----:B------:R-:W-:-:S05]  /*9550*/  IMAD.HI.U32 R4, R4, R5, RZ ;  /* 0x0000000504047227 */ /* 0x000fca00078e00ff */
[----:B------:R-:W-:-:S05]  /*9560*/  IADD3 R4, -R4, RZ, RZ ;  /* 0x000000ff04047210 */ /* 0x000fca0007ffe1ff */
[----:B------:R-:W-:-:S05]  /*9570*/  IMAD R4, R7, R4, R5 ;  /* 0x0000000407047224 */ /* 0x000fca00078e0205 */
[----:B------:R-:W-:-:S13]  /*9580*/  ISETP.GT.U32.AND P2, PT, R7, R4, PT ;  /* 0x000000040700720c */ /* 0x000fda0003f44070 */
[----:B------:R-:W-:-:S05]  /*9590*/  @!P2 IMAD.IADD R4, R4, 0x1, -R7 ;  /* 0x000000010404a824 */ /* 0x000fca00078e0a07 */
        /* <DEDUP_REMOVED lines=8> */
[----:B------:R-:W-:-:S06]  /*9620*/  LEA.HI.X R5, R5, R51, R6, 0x1, P2 ;  /* 0x0000003305057211 */ /* 0x000fcc00010f0c06 */
[----:B------:R-:W5:Y:S01]  /*9630*/  LDG.E.128 R4, desc[UR36][R4.64] ;  /* 0x0000002404047981 */ /* 0x000f62000c1e1d00 */
[----:B------:R-:W-:Y:S01]  /*9640*/  UISETP.NE.AND UP0, UPT, UR4, URZ, UPT ;  /* 0x0000003f0400728c */ /* 0x000fe2000bf05270 */
[----:B--2---:R-:W-:-:S05]  /*9650*/  HADD2.F32 R15, -RZ, R52.H0_H0 ;  /* 0x20000034ff0f7230 */ /* 0x004fca0000004100 */
[----:B------:R-:W-:-:S13]  /*9660*/  PLOP3.LUT P2, PT, PT, PT, UP0, 0x80, 0x0 ;  /* 0x000000000000781c */ /* 0x000fda0003f4f008 */
[----:B------:R-:W-:Y:S05]  /*9670*/  @P2 BRA `(.L_x_1217) ;  /* 0x0000000000302947 */ /* 0x000fea0003800000 */
        /* <DEDUP_REMOVED lines=12> */
.L_x_1217:
[--C-:B-1---5:R-:W-:Y:S02]  /*9740*/  HADD2.F32 R21, -RZ, R5.reuse.H0_H0 ;  /* 0x20000005ff157230 */ /* 0x122fe40000004100 */
[----:B------:R-:W-:Y:S02]  /*9750*/  HADD2.F32 R20, -RZ, R5.H1_H1 ;  /* 0x30000005ff147230 */ /* 0x000fe40000004100 */
[--C-:B------:R-:W-:Y:S02]  /*9760*/  HADD2.F32 R32, -RZ, R6.reuse.H0_H0 ;  /* 0x20000006ff207230 */ /* 0x100fe40000004100 */
[C---:B------:R-:W-:Y:S01]  /*9770*/  FFMA.FTZ R46, R15.reuse, R21, R46 ;  /* 0x000000150f2e7223 */ /* 0x040fe2000001002e */
[----:B------:R-:W-:Y:S02]  /*9780*/  HADD2.F32 R5, -RZ, R6.H1_H1 ;  /* 0x30000006ff057230 */ /* 0x000fe40000004100 */
[----:B------:R-:W-:Y:S01]  /*9790*/  FFMA.FTZ R9, R15, R20, R9 ;  /* 0x000000140f097223 */ /* 0x000fe20000010009 */
[----:B------:R-:W-:-:S02]  /*97a0*/  HADD2.F32 R19, -RZ, R4.H0_H0 ;  /* 0x20000004ff137230 */ /* 0x000fc40000004100 */
        /* <DEDUP_REMOVED lines=9> */
.L_x_1216:
[----:B------:R-:W-:Y:S05]  /*9840*/  BSYNC B2 ;  /* 0x0000000000027941 */ /* 0x000fea0003800000 */
.L_x_1215:
[----:B------:R-:W-:-:S07]  /*9850*/  VIADD R45, R45, 0x2 ;  /* 0x000000022d2d7836 */ /* 0x000fce0000000000 */
.L_x_1214:
[----:B------:R-:W-:Y:S05]  /*9860*/  BSYNC B1 ;  /* 0x0000000000017941 */ /* 0x000fea0003800000 */
.L_x_1213:
[----:B------:R-:W-:-:S13]  /*9870*/  LOP3.LUT P3, RZ, R14, 0xfffffffe, RZ, 0xc0, !PT ;  /* 0xfffffffe0eff7812 */ /* 0x000fda000786c0ff */
[----:B------:R-:W-:Y:S05]  /*9880*/  @!P3 BRA `(.L_x_1204) ;  /* 0x000000080060b947 */ /* 0x000fea0003800000 */
[----:B------:R-:W-:Y:S01]  /*9890*/  IMAD R4, R45, 0x2, R17 ;  /* 0x000000022d047824 */ /* 0x000fe200078e0211 */
[----:B------:R-:W-:Y:S01]  /*98a0*/  MOV R6, 0xc0 ;  /* 0x000000c000067802 */ /* 0x000fe20000000f00 */
[----:B------:R-:W-:Y:S02]  /*98b0*/  IMAD.MOV.U32 R19, RZ, RZ, RZ ;  /* 0x000000ffff137224 */ /* 0x000fe400078e00ff */
[----:B------:R-:W-:Y:S02]  /*98c0*/  IMAD R4, R3, -0x2, R4 ;  /* 0xfffffffe03047824 */ /* 0x000fe400078e0204 */
[----:B------:R-:W-:Y:S02]  /*98d0*/  IMAD R17, R45, R6, 0x180 ;  /* 0x000001802d117424 */ /* 0x000fe400078e0206 */
[----:B------:R-:W-:-:S07]  /*98e0*/  VIADD R50, R4, UR38 ;  /* 0x0000002604327c36 */ /* 0x000fce0008000000 */
.L_x_1224:
[----:B------:R-:W2:Y:S01]  /*98f0*/  LDC R56, c[0x0][0x284] ;  /* 0x0000a100ff387b82 */ /* 0x000ea20000000800 */
[----:B------:R-:W-:Y:S01]  /*9900*/  IADD3 R4, R17, -0x180, RZ ;  /* 0xfffffe8011047810 */ /* 0x000fe20007ffe0ff */
[----:B------:R-:W-:Y:S01]  /*9910*/  BSSY B1, `(.L_x_1218) ;  /* 0x0000047000017945 */ /* 0x000fe20003800000 */
[----:B------:R-:W-:Y:S02]  /*9920*/  IMAD.IADD R51, R50, 0x1, R19 ;  /* 0x0000000132337824 */ /* 0x000fe400078e0213 */
[----:B------:R-:W-:-:S03]  /*9930*/  IADD3 R5, P3, R37, R4, RZ ;  /* 0x0000000425057210 */ /* 0x000fc60007f7e0ff */
[----:B-1----:R-:W1:Y:S01]  /*9940*/  LDC.64 R20, c[0x0][0x250] ;  /* 0x00009400ff147b82 */ /* 0x002e620000000a00 */
[----:B------:R-:W-:Y:S02]  /*9950*/  LEA.HI.X.SX32 R4, R4, R40, 0x1, P3 ;  /* 0x0000002804047211 */ /* 0x000fe400018f0eff */
[----:B--2---:R-:W-:Y:S02]  /*9960*/  ISETP.GE.AND P3, PT, R45, R56, PT ;  /* 0x000000382d00720c */ /* 0x004fe40003f66270 */
[----:B-1----:R-:W-:-:S04]  /*9970*/  LEA R14, P4, R5, R20, 0x1 ;  /* 0x00000014050e7211 */ /* 0x002fc800078808ff */
[----:B------:R-:W-:-:S07]  /*9980*/  LEA.HI.X R15, R5, R21, R4, 0x1, P4 ;  /* 0x00000015050f7211 */ /* 0x000fce00020f0c04 */
[----:B------:R-:W-:Y:S05]  /*9990*/  @!P3 BRA `(.L_x_1219) ;  /* 0x0000000000f8b947 */ /* 0x000fea0003800000 */
[----:B------:R-:W-:Y:S01]  /*99a0*/  IABS R7, R56 ;  /* 0x0000003800077213 */ /* 0x000fe20000000000 */
[----:B------:R-:W-:Y:S01]  /*99b0*/  ULDC UR4, c[0x0][0x29c] ;  /* 0x0000a70000047ab9 */ /* 0x000fe20000000800 */
[----:B----4-:R-:W-:Y:S02]  /*99c0*/  IABS R34, R45 ;  /* 0x0000002d00227213 */ /* 0x010fe40000000000 */
[----:B------:R-:W1:Y:S01]  /*99d0*/  I2F.RP R6, R7 ;  /* 0x0000000700067306 */ /* 0x000e620000209400 */
[----:B------:R-:W-:Y:S02]  /*99e0*/  ISETP.GE.AND P3, PT, R45, RZ, PT ;  /* 0x000000ff2d00720c */ /* 0x000fe40003f66270 */
[----:B------:R-:W-:-:S05]  /*99f0*/  ISETP.NE.AND P4, PT, R56, RZ, PT ;  /* 0x000000ff3800720c */ /* 0x000fca0003f85270 */
[----:B-1----:R-:W1:Y:S02]  /*9a00*/  MUFU.RCP R6, R6 ;  /* 0x0000000600067308 */ /* 0x002e640000001000 */
[----:B-1----:R-:W-:-:S06]  /*9a10*/  VIADD R32, R6, 0xffffffe ;  /* 0x0ffffffe06207836 */ /* 0x002fcc0000000000 */
[----:B------:R1:W2:Y:S02]  /*9a20*/  F2I.FTZ.U32.TRUNC.NTZ R5, R32 ;  /* 0x0000002000057305 */ /* 0x0002a4000021f000 */
[----:B-1----:R-:W1:Y:S01]  /*9a30*/  LDS.U16 R32, [R51] ;  /* 0x0000000033207984 */ /* 0x002e620000000400 */
[----:B--2---:R-:W-:-:S05]  /*9a40*/  IADD3 R4, RZ, -R5, RZ ;  /* 0x80000005ff047210 */ /* 0x004fca0007ffe0ff */
        /* <DEDUP_REMOVED lines=20> */
[----:B-1----:R-:W-:-:S05]  /*9b90*/  HADD2.F32 R39, -RZ, R32.H0_H0 ;  /* 0x20000020ff277230 */ /* 0x002fca0000004100 */
        /* <DEDUP_REMOVED lines=14> */
.L_x_1220:
[--C-:B-----5:R-:W-:Y:S02]  /*9c80*/  HADD2.F32 R33, -RZ, R5.reuse.H0_H0 ;  /* 0x20000005ff217230 */ /* 0x120fe40000004100 */
[----:B------:R-:W-:Y:S02]  /*9c90*/  HADD2.F32 R34, -RZ, R5.H1_H1 ;  /* 0x30000005ff227230 */ /* 0x000fe40000004100 */
[--C-:B------:R-:W-:Y:S02]  /*9ca0*/  HADD2.F32 R38, -RZ, R6.reuse.H0_H0 ;  /* 0x20000006ff267230 */ /* 0x100fe40000004100 */
[C---:B------:R-:W-:Y:S01]  /*9cb0*/  FFMA.FTZ R46, R39.reuse, R33, R46 ;  /* 0x00000021272e7223 */ /* 0x040fe2000001002e */
[----:B-1----:R-:W-:Y:S02]  /*9cc0*/  HADD2.F32 R5, -RZ, R6.H1_H1 ;  /* 0x30000006ff057230 */ /* 0x002fe40000004100 */
        /* <DEDUP_REMOVED lines=11> */
.L_x_1219:
[----:B------:R-:W-:Y:S05]  /*9d80*/  BSYNC B1 ;  /* 0x0000000000017941 */ /* 0x000fea0003800000 */
.L_x_1218:
[----:B------:R-:W-:Y:S01]  /*9d90*/  VIADD R6, R45, 0x2 ;  /* 0x000000022d067836 */ /* 0x000fe20000000000 */
[----:B------:R-:W-:Y:S04]  /*9da0*/  BSSY B1, `(.L_x_1221) ;  /* 0x0000041000017945 */ /* 0x000fe80003800000 */
[----:B------:R-:W-:-:S13]  /*9db0*/  ISETP.GE.AND P3, PT, R6, R56, PT ;  /* 0x000000380600720c */ /* 0x000fda0003f66270 */
        /* <DEDUP_REMOVED lines=27> */
[C---:B------:R-:W-:Y:S02]  /*9f70*/  LEA R4, P2, R5.reuse, R20, 0x1 ;  /* 0x0000001405047211 */ /* 0x040fe400078408ff */
[----:B------:R-:W1:Y:S02]  /*9f80*/  LDS.U16 R20, [R51+0x4] ;  /* 0x0000040033147984 */ /* 0x000e640000000400 */
[----:B------:R-:W-:-:S06]  /*9f90*/  LEA.HI.X R5, R5, R21, R6, 0x1, P2 ;  /* 0x0000001505057211 */ /* 0x000fcc00010f0c06 */
[----:B------:R-:W5:Y:S01]  /*9fa0*/  LDG.E.128 R4, desc[UR36][R4.64] ;  /* 0x0000002404047981 */ /* 0x000f62000c1e1d00 */
[----:B------:R-:W-:-:S06]  /*9fb0*/  UISETP.NE.AND UP0, UPT, UR4, URZ, UPT ;  /* 0x0000003f0400728c */ /* 0x000fcc000bf05270 */
[----:B------:R-:W-:Y:S01]  /*9fc0*/  PLOP3.LUT P2, PT, PT, PT, UP0, 0x80, 0x0 ;  /* 0x000000000000781c */ /* 0x000fe20003f4f008 */
[----:B-1----:R-:W-:-:S12]  /*9fd0*/  HADD2.F32 R21, -RZ, R20.H0_H0 ;  /* 0x20000014ff157230 */ /* 0x002fd80000004100 */
        /* <DEDUP_REMOVED lines=13> */
.L_x_1223:
        /* <DEDUP_REMOVED lines=16> */
.L_x_1222:
[----:B------:R-:W-:Y:S05]  /*a1b0*/  BSYNC B1 ;  /* 0x0000000000017941 */ /* 0x000fea0003800000 */
.L_x_1221:
[----:B------:R-:W-:Y:S01]  /*a1c0*/  VIADD R45, R45, 0x4 ;  /* 0x000000042d2d7836 */ /* 0x000fe20000000000 */
[----:B------:R-:W-:Y:S01]  /*a1d0*/  IADD3 R17, R17, 0x300, RZ ;  /* 0x0000030011117810 */ /* 0x000fe20007ffe0ff */
[----:B------:R-:W-:-:S03]  /*a1e0*/  VIADD R19, R19, 0x8 ;  /* 0x0000000813137836 */ /* 0x000fc60000000000 */
[----:B------:R-:W-:-:S13]  /*a1f0*/  ISETP.GE.AND P3, PT, R45, R22, PT ;  /* 0x000000162d00720c */ /* 0x000fda0003f66270 */
[----:B------:R-:W-:Y:S05]  /*a200*/  @!P3 BRA `(.L_x_1224) ;  /* 0xfffffff400b8b947 */ /* 0x000fea000383ffff */
.L_x_1204:
[----:B------:R-:W-:Y:S05]  /*a210*/  BSYNC B0 ;  /* 0x0000000000007941 */ /* 0x000fea0003800000 */
.L_x_1203:
[----:B------:R-:W-:Y:S01]  /*a220*/  ISETP.GT.OR P0, PT, R8, 0x17, P0 ;  /* 0x000000170800780c */ /* 0x000fe20000704670 */
[----:B------:R-:W-:-:S12]  /*a230*/  BSSY B0, `(.L_x_1225) ;  /* 0x0000036000007945 */ /* 0x000fd80003800000 */
[----:B------:R-:W-:Y:S05]  /*a240*/  @P0 BRA `(.L_x_1226) ;  /* 0x0000000000d00947 */ /* 0x000fea0003800000 */
[----:B-1----:R-:W1:Y:S01]  /*a250*/  LDC.64 R20, c[0x0][0x250] ;  /* 0x00009400ff147b82 */ /* 0x002e620000000a00 */
[----:B------:R-:W-:-:S04]  /*a260*/  IMAD.MOV.U32 R4, RZ, RZ, 0xc0 ;  /* 0x000000c0ff047424 */ /* 0x000fc800078e00ff */
[----:B------:R-:W-:-:S05]  /*a270*/  IMAD R27, R27, R4, -0xc0 ;  /* 0xffffff401b1b7424 */ /* 0x000fca00078e0204 */
[----:B------:R-:W-:-:S04]  /*a280*/  IADD3 R5, P0, R37, R27, RZ ;  /* 0x0000001b25057210 */ /* 0x000fc80007f1e0ff */
[----:B------:R-:W-:Y:S02]  /*a290*/  LEA.HI.X.SX32 R6, R27, R40, 0x1, P0 ;  /* 0x000000281b067211 */ /* 0x000fe400000f0eff */
[----:B-1----:R-:W-:-:S04]  /*a2a0*/  LEA R4, P0, R5, R20, 0x1 ;  /* 0x0000001405047211 */ /* 0x002fc800078008ff */
[----:B------:R-:W-:-:S06]  /*a2b0*/  LEA.HI.X R5, R5, R21, R6, 0x1, P0 ;  /* 0x0000001505057211 */ /* 0x000fcc00000f0c06 */
[----:B------:R-:W5:Y:S01]  /*a2c0*/  LDG.E.128 R4, desc[UR36][R4.64] ;  /* 0x0000002404047981 */ /* 0x000f62000c1e1d00 */
[----:B------:R-:W-:Y:S01]  /*a2d0*/  IMAD.IADD R3, R22, 0x1, -R3 ;  /* 0x0000000116037824 */ /* 0x000fe200078e0a03 */
[----:B------:R-:W-:Y:S04]  /*a2e0*/  BSSY B1, `(.L_x_1227) ;  /* 0x000001a000017945 */ /* 0x000fe80003800000 */
[----:B------:R-:W-:-:S06]  /*a2f0*/  LEA R16, R3, R16, 0x1 ;  /* 0x0000001003107211 */ /* 0x000fcc00078e08ff */
[----:B------:R-:W1:Y:S02]  /*a300*/  LDS.U16 R16, [R16] ;  /* 0x0000000010107984 */ /* 0x000e640000000400 */
[----:B-1----:R-:W-:Y:S01]  /*a310*/  HADD2.F32 R17, -RZ, R16.H0_H0 ;  /* 0x20000010ff117230 */ /* 0x002fe20000004100 */
[----:B------:R-:W-:Y:S06]  /*a320*/  @P2 BRA `(.L_x_1228) ;  /* 0x0000000000542947 */ /* 0x000fec0003800000 */
[----:B------:R-:W-:-:S13]  /*a330*/  ISETP.NE.AND P3, PT, R2, RZ, PT ;  /* 0x000000ff0200720c */ /* 0x000fda0003f65270 */
[----:B------:R-:W1:Y:S08]  /*a340*/  @P3 LDC R8, c[0x0][0x288] ;  /* 0x0000a200ff083b82 */ /* 0x000e700000000800 */
[----:B------:R-:W2:Y:S01]  /*a350*/  @P3 LDC.64 R2, c[0x0][0x2e8] ;  /* 0x0000ba00ff023b82 */ /* 0x000ea20000000a00 */
[----:B-1----:R-:W-:-:S04]  /*a360*/  @P3 IMAD R25, R26, R8, R25 ;  /* 0x000000081a193224 */ /* 0x002fc800078e0219 */
[----:B------:R-:W-:-:S04]  /*a370*/  @P3 IMAD R13, R25, 0xc0, R10 ;  /* 0x000000c0190d3824 */ /* 0x000fc800078e020a */
[----:B--2---:R-:W-:-:S06]  /*a380*/  @P3 IMAD.WIDE R12, R13, 0x2, R2 ;  /* 0x000000020d0c3825 */ /* 0x004fcc00078e0202 */
        /* <DEDUP_REMOVED lines=15> */
.L_x_1228:
[----:B------:R-:W-:Y:S05]  /*a480*/  BSYNC B1 ;  /* 0x0000000000017941 */ /* 0x000fea0003800000 */
.L_x_1227:
        /* <DEDUP_REMOVED lines=16> */
.L_x_1226:
[----:B------:R-:W-:Y:S05]  /*a590*/  BSYNC B0 ;  /* 0x0000000000007941 */ /* 0x000fea0003800000 */
.L_x_1225:
[----:B------:R-:W-:Y:S06]  /*a5a0*/  BAR.SYNC.DEFER_BLOCKING 0x0 ;  /* 0x0000000000007b1d */ /* 0x000fec0000010000 */
[----:B------:R-:W-:Y:S05]  /*a5b0*/  @P1 BRA `(.L_x_1229) ;  /* 0x0000000000881947 */ /* 0x000fea0003800000 */
[----:B------:R-:W-:Y:S01]  /*a5c0*/  LOP3.LUT R2, R24, 0xffffffe0, RZ, 0xc0, !PT ;  /* 0xffffffe018027812 */ /* 0x000fe200078ec0ff */
[----:B------:R-:W-:Y:S01]  /*a5d0*/  IMAD R36, R36, 0xc0, R10 ;  /* 0x000000c024247824 */ /* 0x000fe200078e020a */
[----:B------:R-:W-:Y:S02]  /*a5e0*/  ISETP.GT.AND P2, PT, R24, 0x1f, PT ;  /* 0x0000001f1800780c */ /* 0x000fe40003f44270 */
[----:B------:R-:W-:Y:S02]  /*a5f0*/  ISETP.NE.AND P0, PT, R2, 0x20, PT ;  /* 0x000000200200780c */ /* 0x000fe40003f05270 */
[----:B------:R-:W-:-:S11]  /*a600*/  LEA R36, R36, UR38, 0x1 ;  /* 0x0000002624247c11 */ /* 0x000fd6000f8e08ff */
[----:B------:R-:W-:Y:S05]  /*a610*/  @P0 BRA `(.L_x_1230) ;  /* 0x0000000000140947 */ /* 0x000fea0003800000 */
[----:B------:R-:W-:Y:S02]  /*a620*/  F2FP.F16.F32.PACK_AB R4, R47, R44 ;  /* 0x0000002c2f04723e */ /* 0x000fe400000000ff */
[----:B------:R-:W-:Y:S02]  /*a630*/  F2FP.F16.F32.PACK_AB R5, R9, R46 ;  /* 0x0000002e0905723e */ /* 0x000fe400000000ff */
[----:B------:R-:W-:Y:S02]  /*a640*/  F2FP.F16.F32.PACK_AB R6, R48, R11 ;  /* 0x0000000b3006723e */ /* 0x000fe400000000ff */
[----:B------:R-:W-:-:S05]  /*a650*/  F2FP.F16.F32.PACK_AB R7, R0, R49 ;  /* 0x000000310007723e */ /* 0x000fca00000000ff */
[----:B------:R2:W-:Y:S02]  /*a660*/  STS.128 [R36+-0x180], R4 ;  /* 0xfffe800424007388 */ /* 0x0005e40000000c00 */
.L_x_1230:
[----:B------:R-:W-:Y:S05]  /*a670*/  WARPSYNC.ALL ;  /* 0x0000000000007948 */ /* 0x000fea0003800000 */
[----:B------:R-:W-:Y:S06]  /*a680*/  BAR.SYNC.DEFER_BLOCKING 0x0 ;  /* 0x0000000000007b1d */ /* 0x000fec0000010000 */
[----:B------:R-:W-:Y:S04]  /*a690*/  BSSY B0, `(.L_x_1231) ;  /* 0x0000013000007945 */ /* 0x000fe80003800000 */
[----:B------:R-:W-:Y:S05]  /*a6a0*/  @P2 BRA `(.L_x_1232) ;  /* 0x0000000000442947 */ /* 0x000fea0003800000 */
[----:B--2---:R-:W2:Y:S02]  /*a6b0*/  LDS.128 R36, [R36] ;  /* 0x0000000024247984 */ /* 0x004ea40000000c00 */
[----:B--2---:R-:W-:Y:S02]  /*a6c0*/  HADD2.F32 R8, -RZ, R39.H0_H0 ;  /* 0x20000027ff087230 */ /* 0x004fe40000004100 */
[--C-:B------:R-:W-:Y:S02]  /*a6d0*/  HADD2.F32 R3, -RZ, R36.reuse.H0_H0 ;  /* 0x20000024ff037230 */ /* 0x100fe40000004100 */
[----:B------:R-:W-:Y:S02]  /*a6e0*/  HADD2.F32 R2, -RZ, R36.H1_H1 ;  /* 0x30000024ff027230 */ /* 0x000fe40000004100 */
[----:B------:R-:W-:Y:S01]  /*a6f0*/  FADD.FTZ R49, R49, R8 ;  /* 0x0000000831317221 */ /* 0x000fe20000010000 */
[--C-:B------:R-:W-:Y:S02]  /*a700*/  HADD2.F32 R5, -RZ, R37.reuse.H0_H0 ;  /* 0x20000025ff057230 */ /* 0x100fe40000004100 */
        /* <DEDUP_REMOVED lines=11> */
.L_x_1232:
[----:B------:R-:W-:Y:S05]  /*a7c0*/  BSYNC B0 ;  /* 0x0000000000007941 */ /* 0x000fea0003800000 */
.L_x_1231:
[----:B------:R-:W-:Y:S06]  /*a7d0*/  BAR.SYNC.DEFER_BLOCKING 0x0 ;  /* 0x0000000000007b1d */ /* 0x000fec0000010000 */
.L_x_1229:
[----:B------:R-:W-:-:S05]  /*a7e0*/  VIADD R24, R24, 0x1f ;  /* 0x0000001f18187836 */ /* 0x000fca0000000000 */
[----:B------:R-:W-:-:S13]  /*a7f0*/  ISETP.GT.U32.OR P1, PT, R24, 0x3e, P1 ;  /* 0x0000003e1800780c */ /* 0x000fda0000f24470 */
[----:B------:R-:W-:Y:S05]  /*a800*/  @P1 EXIT ;  /* 0x000000000000194d */ /* 0x000fea0003800000 */
[----:B------:R-:W3:Y:S02]  /*a810*/  LDC R2, c[0x0][0x308] ;  /* 0x0000c200ff027b82 */ /* 0x000ee40000000800 */
[----:B---3--:R-:W-:-:S13]  /*a820*/  ISETP.NE.AND P0, PT, R2, 0x2, PT ;  /* 0x000000020200780c */ /* 0x008fda0003f05270 */
[----:B------:R-:W-:Y:S05]  /*a830*/  @!P0 BRA `(.L_x_1233) ;  /* 0x0000000000308947 */ /* 0x000fea0003800000 */
[----:B------:R-:W3:Y:S01]  /*a840*/  LDC.64 R2, c[0x0][0x210] ;  /* 0x00008400ff027b82 */ /* 0x000ee20000000a00 */
[----:B------:R-:W-:Y:S01]  /*a850*/  IMAD R23, R23, 0xc0, R10 ;  /* 0x000000c017177824 */ /* 0x000fe200078e020a */
[----:B------:R-:W-:Y:S02]  /*a860*/  F2FP.F16.F32.PACK_AB R47, R47, R44 ;  /* 0x0000002c2f2f723e */ /* 0x000fe400000000ff */
[----:B------:R-:W-:Y:S02]  /*a870*/  F2FP.F16.F32.PACK_AB R9, R9, R46 ;  /* 0x0000002e0909723e */ /* 0x000fe400000000ff */
[----:B------:R-:W-:Y:S02]  /*a880*/  F2FP.F16.F32.PACK_AB R11, R48, R11 ;  /* 0x0000000b300b723e */ /* 0x000fe400000000ff */
[----:B------:R-:W-:Y:S01]  /*a890*/  F2FP.F16.F32.PACK_AB R49, R0, R49 ;  /* 0x000000310031723e */ /* 0x000fe200000000ff */
[----:B---3--:R-:W-:-:S05]  /*a8a0*/  IMAD.WIDE R2, R23, 0x2, R2 ;  /* 0x0000000217027825 */ /* 0x008fca00078e0202 */
[----:B------:R-:W-:Y:S04]  /*a8b0*/  STG.E desc[UR36][R2.64], R47 ;  /* 0x0000002f02007986 */ /* 0x000fe8000c101924 */
[----:B------:R-:W-:Y:S04]  /*a8c0*/  STG.E desc[UR36][R2.64+0x4], R9 ;  /* 0x0000040902007986 */ /* 0x000fe8000c101924 */
[----:B------:R-:W-:Y:S04]  /*a8d0*/  STG.E desc[UR36][R2.64+0x8], R11 ;  /* 0x0000080b02007986 */ /* 0x000fe8000c101924 */
[----:B------:R-:W-:Y:S01]  /*a8e0*/  STG.E desc[UR36][R2.64+0xc], R49 ;  /* 0x00000c3102007986 */ /* 0x000fe2000c101924 */
[----:B------:R-:W-:Y:S05]  /*a8f0*/  EXIT ;  /* 0x000000000000794d */ /* 0x000fea0003800000 */
.L_x_1233:
[----:B------:R-:W3:Y:S01]  /*a900*/  LDC.64 R2, c[0x0][0x300] ;  /* 0x0000c000ff027b82 */ /* 0x000ee20000000a00 */
[----:B------:R-:W-:Y:S01]  /*a910*/  IMAD R10, R23, 0xc0, R10 ;  /* 0x000000c0170a7824 */ /* 0x000fe200078e020a */
[----:B------:R-:W-:Y:S01]  /*a920*/  ULDC.64 UR4, c[0x0][0x210] ;  /* 0x0000840000047ab9 */ /* 0x000fe20000000a00 */
[----:B---3--:R-:W3:Y:S02]  /*a930*/  LDG.E R2, desc[UR36][R2.64] ;  /* 0x0000002402027981 */ /* 0x008ee4000c1e1900 */
[C---:B---3--:R-:W-:Y:S01]  /*a940*/  FMUL.FTZ R47, R2.reuse, R47 ;  /* 0x0000002f022f7220 */ /* 0x048fe20000410000 */
[C---:B------:R-:W-:Y:S01]  /*a950*/  FMUL.FTZ R46, R2.reuse, R46 ;  /* 0x0000002e022e7220 */ /* 0x040fe20000410000 */
[C---:B------:R-:W-:Y:S01]  /*a960*/  FMUL.FTZ R9, R2.reuse, R9 ;  /* 0x0000000902097220 */ /* 0x040fe20000410000 */
[C---:B------:R-:W-:Y:S01]  /*a970*/  FMUL.FTZ R11, R2.reuse, R11 ;  /* 0x0000000b020b7220 */ /* 0x040fe20000410000 */
[C---:B------:R-:W-:Y:S01]  /*a980*/  FMUL.FTZ R44, R2.reuse, R44 ;  /* 0x0000002c022c7220 */ /* 0x040fe20000410000 */
[C---:B------:R-:W-:Y:S01]  /*a990*/  FMUL.FTZ R48, R2.reuse, R48 ;  /* 0x0000003002307220 */ /* 0x040fe20000410000 */
[----:B------:R-:W3:Y:S01]  /*a9a0*/  F2I.S8.NTZ R47, R47 ;  /* 0x0000002f002f7305 */ /* 0x000ee20000202100 */
[C---:B------:R-:W-:Y:S01]  /*a9b0*/  FMUL.FTZ R49, R2.reuse, R49 ;  /* 0x0000003102317220 */ /* 0x040fe20000410000 */
[----:B------:R-:W-:-:S06]  /*a9c0*/  FMUL.FTZ R0, R2, R0 ;  /* 0x0000000002007220 */ /* 0x000fcc0000410000 */
[----:B------:R-:W5:Y:S01]  /*a9d0*/  F2I.S8.NTZ R46, R46 ;  /* 0x0000002e002e7305 */ /* 0x000f620000202100 */
[----:B---3--:R-:W-:-:S07]  /*a9e0*/  PRMT R47, R47, 0x8880, RZ ;  /* 0x000088802f2f7816 */ /* 0x008fce00000000ff */
[----:B------:R-:W2:Y:S01]  /*a9f0*/  F2I.S8.NTZ R9, R9 ;  /* 0x0000000900097305 */ /* 0x000ea20000202100 */
[----:B------:R-:W-:Y:S02]  /*aa00*/  PRMT R2, R47, 0x7710, RZ ;  /* 0x000077102f027816 */ /* 0x000fe400000000ff */
[----:B-----5:R-:W-:-:S05]  /*aa10*/  PRMT R3, R46, 0x8880, RZ ;  /* 0x000088802e037816 */ /* 0x020fca00000000ff */
[----:B------:R-:W3:Y:S01]  /*aa20*/  F2I.S8.NTZ R11, R11 ;  /* 0x0000000b000b7305 */ /* 0x000ee20000202100 */
[----:B------:R-:W-:Y:S02]  /*aa30*/  PRMT R3, R3, 0x7710, RZ ;  /* 0x0000771003037816 */ /* 0x000fe400000000ff */
[----:B--2---:R-:W-:-:S05]  /*aa40*/  PRMT R4, R9, 0x8880, RZ ;  /* 0x0000888009047816 */ /* 0x004fca00000000ff */
[----:B------:R-:W2:Y:S01]  /*aa50*/  F2I.S8.NTZ R44, R44 ;  /* 0x0000002c002c7305 */ /* 0x000ea20000202100 */
[----:B------:R-:W-:Y:S02]  /*aa60*/  LOP3.LUT R9, R2, 0xff, RZ, 0xc0, !PT ;  /* 0x000000ff02097812 */ /* 0x000fe400078ec0ff */
[----:B------:R-:W-:Y:S02]  /*aa70*/  PRMT R4, R4, 0x7710, RZ ;  /* 0x0000771004047816 */ /* 0x000fe400000000ff */
[----:B------:R-:W-:Y:S02]  /*aa80*/  LOP3.LUT R7, R3, 0xff, RZ, 0xc0, !PT ;  /* 0x000000ff03077812 */ /* 0x000fe400078ec0ff */
[----:B------:R-:W-:Y:S01]  /*aa90*/  LOP3.LUT R6, R4, 0xff, RZ, 0xc0, !PT ;  /* 0x000000ff04067812 */ /* 0x000fe200078ec0ff */
[----:B------:R-:W5:Y:S01]  /*aaa0*/  F2I.S8.NTZ R48, R48 ;  /* 0x0000003000307305 */ /* 0x000f620000202100 */
[----:B---3--:R-:W-:Y:S02]  /*aab0*/  PRMT R2, R11, 0x8880, RZ ;  /* 0x000088800b027816 */ /* 0x008fe400000000ff */
[----:B------:R-:W-:-:S02]  /*aac0*/  SHF.L.U64.HI R8, R9, 0x8, RZ ;  /* 0x0000000809087819 */ /* 0x000fc400000102ff */
[C---:B------:R-:W-:Y:S01]  /*aad0*/  SHF.L.U64.HI R3, R7.reuse, 0x10, RZ ;  /* 0x0000001007037819 */ /* 0x040fe200000102ff */
[----:B------:R-:W-:Y:S01]  /*aae0*/  IMAD.U32 R7, R7, 0x10000, RZ ;  /* 0x0001000007077824 */ /* 0x000fe200078e00ff */
[----:B------:R-:W-:Y:S01]  /*aaf0*/  SHF.L.U64.HI R4, R6, 0x18, RZ ;  /* 0x0000001806047819 */ /* 0x000fe200000102ff */
[----:B------:R-:W3:Y:S01]  /*ab00*/  F2I.S8.NTZ R49, R49 ;  /* 0x0000003100317305 */ /* 0x000ee20000202100 */
[----:B--2---:R-:W-:Y:S02]  /*ab10*/  PRMT R44, R44, 0x8880, RZ ;  /* 0x000088802c2c7816 */ /* 0x004fe400000000ff */
[----:B------:R-:W-:Y:S02]  /*ab20*/  PRMT R2, R2, 0x7710, RZ ;  /* 0x0000771002027816 */ /* 0x000fe400000000ff */
[----:B------:R-:W-:Y:S02]  /*ab30*/  LOP3.LUT R4, R4, R3, R8, 0xfe, !PT ;  /* 0x0000000304047212 */ /* 0x000fe400078efe08 */
[----:B-----5:R-:W-:Y:S01]  /*ab40*/  PRMT R48, R48, 0x8880, RZ ;  /* 0x0000888030307816 */ /* 0x020fe200000000ff */
[----:B------:R2:W5:Y:S01]  /*ab50*/  F2I.S8.NTZ R5, R0 ;  /* 0x0000000000057305 */ /* 0x0005620000202100 */
[----:B------:R-:W-:-:S02]  /*ab60*/  LOP3.LUT R3, R2, 0xff, RZ, 0xc0, !PT ;  /* 0x000000ff02037812 */ /* 0x000fc400078ec0ff */
[----:B------:R-:W-:Y:S02]  /*ab70*/  PRMT R2, R48, 0x7710, RZ ;  /* 0x0000771030027816 */ /* 0x000fe400000000ff */
[----:B------:R-:W-:Y:S02]  /*ab80*/  LOP3.LUT R3, R3, 0xffffff00, R4, 0xf8, !PT ;  /* 0xffffff0003037812 */ /* 0x000fe400078ef804 */
[----:B---3--:R-:W-:Y:S02]  /*ab90*/  PRMT R49, R49, 0x8880, RZ ;  /* 0x0000888031317816 */ /* 0x008fe400000000ff */
[----:B--2---:R-:W-:Y:S02]  /*aba0*/  PRMT R0, R44, 0x7710, RZ ;  /* 0x000077102c007816 */ /* 0x004fe400000000ff */
        /* <DEDUP_REMOVED lines=15> */
.L_x_1033:
[----:B------:R-:W-:Y:S01]  /*aca0*/  MOV R12, 0x10 ;  /* 0x00000010000c7802 */ /* 0x000fe20000000f00 */
[----:B------:R-:W-:Y:S02]  /*acb0*/  IMAD.MOV.U32 R11, RZ, RZ, 0x1f ;  /* 0x0000001fff0b7424 */ /* 0x000fe400078e00ff */
[----:B------:R-:W-:-:S07]  /*acc0*/  IMAD.MOV.U32 R15, RZ, RZ, -0x1 ;  /* 0xffffffffff0f7424 */ /* 0x000fce00078e00ff */
[----:B-1----:R-:W-:Y:S05]  /*acd0*/  WARPSYNC.COLLECTIVE R15, `(.L_x_1234) ;  /* 0x000000000f087348 */ /* 0x002fea0003c00000 */
[----:B------:R0:W2:Y:S02]  /*ace0*/  SHFL.BFLY P6, R14, R13, R12, R11 ;  /* 0x0c00000c0d0e7389 */ /* 0x0000a400000c000b */
[----:B012---:R-:W-:Y:S01]  /*acf0*/  ENDCOLLECTIVE ;  /* 0x000000000000791b */ /* 0x007fe20003800000 */
.L_x_1234:
[----:B------:R-:W-:Y:S02]  /*ad00*/  IMAD.MOV.U32 R12, RZ, RZ, 0x8 ;  /* 0x00000008ff0c7424 */ /* 0x000fe400078e00ff */
[----:B------:R-:W-:-:S05]  /*ad10*/  FADD.FTZ R0, R13, R14 ;  /* 0x0000000e0d007221 */ /* 0x000fca0000010000 */
[----:B------:R-:W-:-:S07]  /*ad20*/  MOV R13, R0 ;  /* 0x00000000000d7202 */ /* 0x000fce0000000f00 */
[----:B------:R-:W-:Y:S05]  /*ad30*/  WARPSYNC.COLLECTIVE R15, `(.L_x_1235) ;  /* 0x000000000f087348 */ /* 0x000fea0003c00000 */
[----:B------:R0:W1:Y:S02]  /*ad40*/  SHFL.BFLY P6, R14, R13, R12, R11 ;  /* 0x0c00000c0d0e7389 */ /* 0x00006400000c000b */
[----:B01----:R-:W-:Y:S01]  /*ad50*/  ENDCOLLECTIVE ;  /* 0x000000000000791b */ /* 0x003fe20003800000 */
.L_x_1235:
[----:B------:R-:W-:Y:S01]  /*ad60*/  MOV R12, 0x4 ;  /* 0x00000004000c7802 */ /* 0x000fe20000000f00 */
[----:B------:R-:W-:-:S04]  /*ad70*/  FADD.FTZ R3, R0, R14 ;  /* 0x0000000e00037221 */ /* 0x000fc80000010000 */
[----:B------:R-:W-:-:S07]  /*ad80*/  IMAD.MOV.U32 R13, RZ, RZ, R3 ;  /* 0x000000ffff0d7224 */ /* 0x000fce00078e0003 */
[----:B------:R-:W-:Y:S05]  /*ad90*/  WARPSYNC.COLLECTIVE R15, `(.L_x_1236) ;  /* 0x000000000f087348 */ /* 0x000fea0003c00000 */
[----:B------:R0:W1:Y:S02]  /*ada0*/  SHFL.BFLY P6, R14, R13, R12, R11 ;  /* 0x0c00000c0d0e7389 */ /* 0x00006400000c000b */
[----:B01----:R-:W-:Y:S01]  /*adb0*/  ENDCOLLECTIVE ;  /* 0x000000000000791b */ /* 0x003fe20003800000 */
.L_x_1236:
[----:B------:R-:W-:Y:S02]  /*adc0*/  IMAD.MOV.U32 R12, RZ, RZ, 0x2 ;  /* 0x00000002ff0c7424 */ /* 0x000fe400078e00ff */
[----:B------:R-:W-:-:S04]  /*add0*/  FADD.FTZ R4, R3, R14 ;  /* 0x0000000e03047221 */ /* 0x000fc80000010000 */
[----:B------:R-:W-:-:S07]  /*ade0*/  IMAD.MOV.U32 R13, RZ, RZ, R4 ;  /* 0x000000ffff0d7224 */ /* 0x000fce00078e0004 */
[----:B------:R-:W-:Y:S05]  /*adf0*/  WARPSYNC.COLLECTIVE R15, `(.L_x_1237) ;  /* 0x000000000f087348 */ /* 0x000fea0003c00000 */
[----:B------:R0:W1:Y:S02]  /*ae00*/  SHFL.BFLY P6, R14, R13, R12, R11 ;  /* 0x0c00000c0d0e7389 */ /* 0x00006400000c000b */
[----:B01----:R-:W-:Y:S01]  /*ae10*/  ENDCOLLECTIVE ;  /* 0x000000000000791b */ /* 0x003fe20003800000 */
.L_x_1237:
[----:B------:R-:W-:Y:S02]  /*ae20*/  IMAD.MOV.U32 R12, RZ, RZ, 0x1 ;  /* 0x00000001ff0c7424 */ /* 0x000fe400078e00ff */
[----:B------:R-:W-:-:S05]  /*ae30*/  FADD.FTZ R5, R4, R14 ;  /* 0x0000000e04057221 */ /* 0x000fca0000010000 */
[----:B------:R-:W-:-:S07]  /*ae40*/  MOV R13, R5 ;  /* 0x00000005000d7202 */ /* 0x000fce0000000f00 */
[----:B------:R-:W-:Y:S05]  /*ae50*/  WARPSYNC.COLLECTIVE R15, `(.L_x_1238) ;  /* 0x000000000f087348 */ /* 0x000fea0003c00000 */
[----:B------:R0:W1:Y:S02]  /*ae60*/  SHFL.BFLY P6, R14, R13, R12, R11 ;  /* 0x0c00000c0d0e7389 */ /* 0x00006400000c000b */
[----:B01----:R-:W-:Y:S01]  /*ae70*/  ENDCOLLECTIVE ;  /* 0x000000000000791b */ /* 0x003fe20003800000 */
.L_x_1238:
[----:B------:R-:W-:Y:S05]  /*ae80*/  BRA `(.L_x_1239) ;  /* 0xffffff7c00f07947 */ /* 0x000fea000383ffff */
.L_x_1166:
[----:B------:R-:W-:Y:S01]  /*ae90*/  BSSY B1, `(.L_x_1240) ;  /* 0x0000007000017945 */ /* 0x000fe20003800000 */
[----:B------:R-:W-:Y:S01]  /*aea0*/  IMAD.MOV.U32 R12, RZ, RZ, 0x2 ;  /* 0x00000002ff0c7424 */ /* 0x000fe200078e00ff */
[----:B------:R-:W-:Y:S01]  /*aeb0*/  MOV R11, 0x1f ;  /* 0x0000001f000b7802 */ /* 0x000fe20000000f00 */
[----:B-12---:R-:W-:-:S07]  /*aec0*/  IMAD.MOV.U32 R15, RZ, RZ, -0x1 ;  /* 0xffffffffff0f7424 */ /* 0x006fce00078e00ff */
[----:B---34-:R-:W-:Y:S05]  /*aed0*/  WARPSYNC.COLLECTIVE R15, `(.L_x_1241) ;  /* 0x000000000f087348 */ /* 0x018fea0003c00000 */
[----:B------:R0:W1:Y:S02]  /*aee0*/  SHFL.BFLY P6, R14, R13, R12, R11 ;  /* 0x0c00000c0d0e7389 */ /* 0x00006400000c000b */
[----:B01-34-:R-:W-:Y:S01]  /*aef0*/  ENDCOLLECTIVE ;  /* 0x000000000000791b */ /* 0x01bfe20003800000 */
.L_x_1241:
[----:B------:R-:W-:Y:S05]  /*af00*/  BSYNC B1 ;  /* 0x0000000000017941 */ /* 0x000fea0003800000 */
.L_x_1240:
[----:B------:R-:W-:Y:S01]  /*af10*/  HFMA2.MMA R11, -RZ, RZ, 0, 1.847743988037109375e-06 ;  /* 0x0000001fff0b7435 */ /* 0x000fe200000001ff */
[----:B------:R-:W-:Y:S01]  /*af20*/  FADD.FTZ R13, R13, R14 ;  /* 0x0000000e0d0d7221 */ /* 0x000fe20000010000 */
[----:B------:R-:W-:Y:S02]  /*af30*/  IMAD.MOV.U32 R12, RZ, RZ, 0x1 ;  /* 0x00000001ff0c7424 */ /* 0x000fe400078e00ff */
[----:B------:R-:W-:-:S07]  /*af40*/  IMAD.MOV.U32 R15, RZ, RZ, -0x1 ;  /* 0xffffffffff0f7424 */ /* 0x000fce00078e00ff */
[----:B------:R-:W-:Y:S05]  /*af50*/  WARPSYNC.COLLECTIVE R15, `(.L_x_1242) ;  /* 0x000000000f087348 */ /* 0x000fea0003c00000 */
[----:B------:R0:W1:Y:S02]  /*af60*/  SHFL.BFLY P6, R14, R13, R12, R11 ;  /* 0x0c00000c0d0e7389 */ /* 0x00006400000c000b */
[----:B01----:R-:W-:Y:S01]  /*af70*/  ENDCOLLECTIVE ;  /* 0x000000000000791b */ /* 0x003fe20003800000 */
.L_x_1242:
[----:B------:R-:W-:Y:S05]  /*af80*/  BRA `(.L_x_1243) ;  /* 0xffffffc400087947 */ /* 0x000fea000383ffff */
.L_x_1170:
[----:B------:R-:W-:Y:S01]  /*af90*/  BSSY B0, `(.L_x_1244) ;  /* 0x0000008000007945 */ /* 0x000fe20003800000 */
[----:B------:R-:W-:Y:S01]  /*afa0*/  IMAD.MOV.U32 R13, RZ, RZ, R126 ;  /* 0x000000ffff0d7224 */ /* 0x000fe200078e007e */
[----:B-1----:R-:W-:Y:S01]  /*afb0*/  MOV R12, 0x10 ;  /* 0x00000010000c7802 */ /* 0x002fe20000000f00 */
[----:B------:R-:W-:Y:S02]  /*afc0*/  IMAD.MOV.U32 R11, RZ, RZ, 0x1f ;  /* 0x0000001fff0b7424 */ /* 0x000fe400078e00ff */
[----:B------:R-:W-:-:S07]  /*afd0*/  IMAD.MOV.U32 R15, RZ, RZ, -0x1 ;  /* 0xffffffffff0f7424 */ /* 0x000fce00078e00ff */
[----:B---34-:R-:W-:Y:S05]  /*afe0*/  WARPSYNC.COLLECTIVE R15, `(.L_x_1245) ;  /* 0x000000000f087348 */ /* 0x018fea0003c00000 */
[----:B------:R0:W1:Y:S02]  /*aff0*/  SHFL.BFLY P6, R14, R13, R12, R11 ;  /* 0x0c00000c0d0e7389 */ /* 0x00006400000c000b */
[----:B01-34-:R-:W-:Y:S01]  /*b000*/  ENDCOLLECTIVE ;  /* 0x000000000000791b */ /* 0x01bfe20003800000 */
.L_x_1245:
[----:B------:R-:W-:Y:S05]  /*b010*/  BSYNC B0 ;  /* 0x0000000000007941 */ /* 0x000fea0003800000 */
.L_x_1244:
[----:B------:R-:W-:Y:S01]  /*b020*/  HFMA2.MMA R12, -RZ, RZ, 0, 4.76837158203125e-07 ;  /* 0x00000008ff0c7435 */ /* 0x000fe200000001ff */
[----:B------:R-:W-:Y:S01]  /*b030*/  FMNMX.FTZ R13, R14, R126, !PT ;  /* 0x0000007e0e0d7209 */ /* 0x000fe20007810000 */
[----:B------:R-:W-:Y:S02]  /*b040*/  IMAD.MOV.U32 R11, RZ, RZ, 0x1f ;  /* 0x0000001fff0b7424 */ /* 0x000fe400078e00ff */
[----:B------:R-:W-:-:S07]  /*b050*/  IMAD.MOV.U32 R15, RZ, RZ, -0x1 ;  /* 0xffffffffff0f7424 */ /* 0x000fce00078e00ff */
[----:B------:R-:W-:Y:S05]  /*b060*/  WARPSYNC.COLLECTIVE R15, `(.L_x_1246) ;  /* 0x000000000f087348 */ /* 0x000fea0003c00000 */
[----:B------:R0:W1:Y:S02]  /*b070*/  SHFL.BFLY P6, R14, R13, R12, R11 ;  /* 0x0c00000c0d0e7389 */ /* 0x00006400000c000b */
[----:B01----:R-:W-:Y:S01]  /*b080*/  ENDCOLLECTIVE ;  /* 0x000000000000791b */ /* 0x003fe20003800000 */
.L_x_1246:
[----:B------:R-:W-:Y:S01]  /*b090*/  IMAD.MOV.U32 R12, RZ, RZ, 0x4 ;  /* 0x00000004ff0c7424 */ /* 0x000fe200078e00ff */
[----:B------:R-:W-:-:S04]  /*b0a0*/  FMNMX.FTZ R0, R13, R14, !PT ;  /* 0x0000000e0d007209 */ /* 0x000fc80007810000 */
[----:B------:R-:W-:-:S07]  /*b0b0*/  MOV R13, R0 ;  /* 0x00000000000d7202 */ /* 0x000fce0000000f00 */
[----:B------:R-:W-:Y:S05]  /*b0c0*/  WARPSYNC.COLLECTIVE R15, `(.L_x_1247) ;  /* 0x000000000f087348 */ /* 0x000fea0003c00000 */
[----:B------:R0:W1:Y:S02]  /*b0d0*/  SHFL.BFLY P6, R14, R13, R12, R11 ;  /* 0x0c00000c0d0e7389 */ /* 0x00006400000c000b */
[----:B01----:R-:W-:Y:S01]  /*b0e0*/  ENDCOLLECTIVE ;  /* 0x000000000000791b */ /* 0x003fe20003800000 */
.L_x_1247:
[----:B------:R-:W-:Y:S05]  /*b0f0*/  BRA `(.L_x_1248) ;  /* 0xffffffc400647947 */ /* 0x000fea000383ffff */
.L_x_1249:
        /* <DEDUP_REMOVED lines=16> */
.L_x_4243:


//--------------------- .text._ZN4mmha33masked_multihead_attention_kernelIfLi192ELi256ELi1ELi64ELi256ELb1ELb1EEEv26Multihead_attention_paramsIT_XT5_EE --------------------------
	.section	.text._ZN4mmha33masked_multihead_attention_kernelIfLi192ELi256ELi1ELi64ELi256ELb1ELb1EEEv26Multihead_attention_paramsIT_XT5_EE,"ax",@progbits
	.align	128
        .global         _ZN4mmha33masked_multihead_attention_kernelIfLi192ELi256ELi1ELi64ELi256ELb1ELb1EEEv26Multihead_attention_paramsIT_XT5_EE
        .type           _ZN4mmha33masked_multihead_attention_kernelIfLi192ELi256ELi1ELi64ELi256ELb1ELb1EEEv26Multihead_attention_paramsIT_XT5_EE,@function
        .size           _ZN4mmha33masked_multihead_attention_kernelIfLi192ELi256ELi1ELi64ELi256ELb1ELb1EEEv26Multihead_attention_paramsIT_XT5_EE,(.L_x_4244 - _ZN4mmha33masked_multihead_attention_kernelIfLi192ELi256ELi1ELi64ELi256ELb1ELb1EEEv26Multihead_attention_paramsIT_XT5_EE)
        .other          _ZN4mmha33masked_multihead_attention_kernelIfLi192ELi256ELi1ELi64ELi256ELb1ELb1EEEv26Multihead_attention_paramsIT_XT5_EE,@"STO_CUDA_ENTRY STV_DEFAULT"
_ZN4mmha33masked_multihead_attention_kernelIfLi192ELi256ELi1ELi64ELi256ELb1ELb1EEEv26Multihead_attention_paramsIT_XT5_EE:
.text._ZN4mmha33masked_multihead_attention_kernelIfLi192ELi256ELi1ELi64ELi256ELb1ELb1EEEv26Multihead_attention_paramsIT_XT5_EE:
        /* <DEDUP_REMOVED lines=13> */
.L_x_1250:
[----:B------:R-:W0:Y:S01]  /*00d0*/  LDC.64 R4, c[0x0][0x328] ;  /* 0x0000ca00ff047b82 */ /* 0x000e220000000a00 */
[----:B------:R-:W-:-:S07]  /*00e0*/  ULDC UR8, c[0x0][0x284] ;  /* 0x0000a10000087ab9 */ /* 0x000fce0000000800 */
[----:B------:R-:W1:Y:S08]  /*00f0*/  LDC R14, c[0x0][0x280] ;  /* 0x0000a000ff0e7b82 */ /* 0x000e700000000800 */
[----:B------:R-:W2:Y:S01]  /*0100*/  LDC.64 R10, c[0x0][0x2f0] ;  /* 0x0000bc00ff0a7b82 */ /* 0x000ea20000000a00 */
[----:B0-----:R-:W-:-:S07]  /*0110*/  IMAD.WIDE R4, R15, 0x4, R4 ;  /* 0x000000040f047825 */ /* 0x001fce00078e0204 */
[----:B------:R-:W0:Y:S01]  /*0120*/  LDC R19, c[0x0][0x29c] ;  /* 0x0000a700ff137b82 */ /* 0x000e220000000800 */
[----:B------:R3:W4:Y:S01]  /*0130*/  LDG.E R12, desc[UR36][R4.64] ;  /* 0x00000024040c7981 */ /* 0x000722000c1e1900 */
[----:B-1----:R-:W-:Y:S02]  /*0140*/  IABS R3, R14 ;  /* 0x0000000e00037213 */ /* 0x002fe40000000000 */
[----:B------:R-:W-:Y:S01]  /*0150*/  MOV R16, RZ ;  /* 0x000000ff00107202 */ /* 0x000fe20000000f00 */
[----:B------:R-:W-:Y:S01]  /*0160*/  UMOV UR4, URZ ;  /* 0x0000003f00047c82 */ /* 0x000fe20008000000 */
[----:B------:R-:W1:Y:S01]  /*0170*/  I2F.RP R0, R3 ;  /* 0x0000000300007306 */ /* 0x000e620000209400 */
[----:B------:R-:W0:Y:S01]  /*0180*/  S2R R17, SR_TID.X ;  /* 0x0000000000117919 */ /* 0x000e220000002100 */
[----:B------:R-:W0:Y:S06]  /*0190*/  LDC.64 R20, c[0x0][0x2a8] ;  /* 0x0000aa00ff147b82 */ /* 0x000e2c0000000a00 */
[----:B-1----:R-:W1:Y:S02]  /*01a0*/  MUFU.RCP R0, R0 ;  /* 0x0000000000007308 */ /* 0x002e640000001000 */
[----:B-1----:R-:W-:-:S06]  /*01b0*/  IADD3 R6, R0, 0xffffffe, RZ ;  /* 0x0ffffffe00067810 */ /* 0x002fcc0007ffe0ff */
[----:B------:R1:W2:Y:S02]  /*01c0*/  F2I.FTZ.U32.TRUNC.NTZ R7, R6 ;  /* 0x0000000600077305 */ /* 0x0002a4000021f000 */
[----:B-1----:R-:W-:Y:S01]  /*01d0*/  HFMA2.MMA R6, -RZ, RZ, 0, 0 ;  /* 0x00000000ff067435 */ /* 0x002fe200000001ff */
[----:B--2---:R-:W-:-:S04]  /*01e0*/  IMAD.MOV R8, RZ, RZ, -R7 ;  /* 0x000000ffff087224 */ /* 0x004fc800078e0a07 */
[----:B------:R-:W-:Y:S01]  /*01f0*/  IMAD R9, R8, R3, RZ ;  /* 0x0000000308097224 */ /* 0x000fe200078e02ff */
[----:B------:R-:W-:-:S04]  /*0200*/  IABS R0, R15 ;  /* 0x0000000f00007213 */ /* 0x000fc80000000000 */
[----:B------:R-:W-:-:S06]  /*0210*/  IMAD.HI.U32 R7, R7, R9, R6 ;  /* 0x0000000907077227 */ /* 0x000fcc00078e0006 */
[----:B------:R-:W-:-:S05]  /*0220*/  IMAD.HI.U32 R7, R7, R0, RZ ;  /* 0x0000000007077227 */ /* 0x000fca00078e00ff */
[----:B---3--:R-:W-:-:S05]  /*0230*/  IADD3 R4, -R7, RZ, RZ ;  /* 0x000000ff07047210 */ /* 0x008fca0007ffe1ff */
[----:B------:R-:W-:-:S05]  /*0240*/  IMAD R0, R3, R4, R0 ;  /* 0x0000000403007224 */ /* 0x000fca00078e0200 */
[----:B------:R-:W-:Y:S02]  /*0250*/  ISETP.GT.U32.AND P1, PT, R3, R0, PT ;  /* 0x000000000300720c */ /* 0x000fe40003f24070 */
[----:B------:R-:W-:-:S04]  /*0260*/  ISETP.NE.U32.AND P0, PT, R10, RZ, PT ;  /* 0x000000ff0a00720c */ /* 0x000fc80003f05070 */
[----:B------:R-:W-:-:S07]  /*0270*/  ISETP.NE.AND.EX P0, PT, R11, RZ, PT, P0 ;  /* 0x000000ff0b00720c */ /* 0x000fce0003f05300 */
[----:B------:R-:W-:Y:S01]  /*0280*/  @!P1 IMAD.IADD R0, R0, 0x1, -R3 ;  /* 0x0000000100009824 */ /* 0x000fe200078e0a03 */
[----:B0-----:R-:W-:-:S04]  /*0290*/  ISETP.EQ.AND P3, PT, R19, RZ, P0 ;  /* 0x000000ff1300720c */ /* 0x001fc80000762270 */
[----:B------:R-:W-:Y:S02]  /*02a0*/  ISETP.GE.U32.AND P0, PT, R0, R3, PT ;  /* 0x000000030000720c */ /* 0x000fe40003f06070 */
[----:B------:R-:W-:-:S04]  /*02b0*/  LOP3.LUT R0, R15, R14, RZ, 0x3c, !PT ;  /* 0x0000000e0f007212 */ /* 0x000fc800078e3cff */
[----:B------:R-:W-:Y:S01]  /*02c0*/  ISETP.GE.AND P2, PT, R0, RZ, PT ;  /* 0x000000ff0000720c */ /* 0x000fe20003f46270 */
[----:B------:R-:W-:Y:S02]  /*02d0*/  IMAD.U32 R0, RZ, RZ, UR8 ;  /* 0x00000008ff007e24 */ /* 0x000fe4000f8e00ff */
[----:B------:R-:W0:Y:S03]  /*02e0*/  @P3 LDC.64 R4, c[0x0][0x2f0] ;  /* 0x0000bc00ff043b82 */ /* 0x000e260000000a00 */
[----:B------:R-:W-:-:S04]  /*02f0*/  IABS R0, R0 ;  /* 0x0000000000007213 */ /* 0x000fc80000000000 */
[----:B------:R-:W-:-:S13]  /*0300*/  R2UR UR7, R0 ;  /* 0x00000000000772ca */ /* 0x000fda00000e0000 */
[----:B------:R-:W1:Y:S08]  /*0310*/  I2F.RP R0, UR7 ;  /* 0x0000000700007d06 */ /* 0x000e700008209400 */
[----:B-1----:R-:W1:Y:S01]  /*0320*/  MUFU.RCP R0, R0 ;  /* 0x0000000000007308 */ /* 0x002e620000001000 */
[----:B------:R-:W-:Y:S02]  /*0330*/  @!P1 IADD3 R7, R7, 0x1, RZ ;  /* 0x0000000107079810 */ /* 0x000fe40007ffe0ff */
[----:B------:R-:W-:-:S02]  /*0340*/  ISETP.NE.AND P1, PT, R14, RZ, PT ;  /* 0x000000ff0e00720c */ /* 0x000fc40003f25270 */
[----:B------:R-:W-:Y:S02]  /*0350*/  @P0 IADD3 R7, R7, 0x1, RZ ;  /* 0x0000000107070810 */ /* 0x000fe40007ffe0ff */
[----:B-1----:R-:W-:-:S03]  /*0360*/  IADD3 R3, R0, 0xffffffe, RZ ;  /* 0x0ffffffe00037810 */ /* 0x002fc60007ffe0ff */
[----:B------:R-:W-:-:S03]  /*0370*/  IMAD.MOV.U32 R42, RZ, RZ, R7 ;  /* 0x000000ffff2a7224 */ /* 0x000fc600078e0007 */
[----:B------:R-:W1:Y:S02]  /*0380*/  F2I.FTZ.U32.TRUNC.NTZ R3, R3 ;  /* 0x0000000300037305 */ /* 0x000e64000021f000 */
[----:B------:R-:W-:Y:S02]  /*0390*/  @!P2 IADD3 R42, -R42, RZ, RZ ;  /* 0x000000ff2a2aa210 */ /* 0x000fe40007ffe1ff */
[----:B------:R-:W-:-:S05]  /*03a0*/  @!P1 LOP3.LUT R42, RZ, R14, RZ, 0x33, !PT ;  /* 0x0000000eff2a9212 */ /* 0x000fca00078e33ff */
[----:B0-----:R-:W-:-:S05]  /*03b0*/  @P3 IMAD.WIDE R4, R42, 0x4, R4 ;  /* 0x000000042a043825 */ /* 0x001fca00078e0204 */
[----:B------:R0:W5:Y:S01]  /*03c0*/  @P3 LDG.E R16, desc[UR36][R4.64] ;  /* 0x0000002404103981 */ /* 0x000162000c1e1900 */
[----:B-1----:R-:W-:Y:S01]  /*03d0*/  R2UR UR5, R3 ;  /* 0x00000000030572ca */ /* 0x002fe200000e0000 */
[----:B------:R-:W1:Y:S01]  /*03e0*/  S2R R40, SR_CTAID.X ;  /* 0x0000000000287919 */ /* 0x000e620000002500 */
[----:B------:R-:W2:Y:S11]  /*03f0*/  LDC R3, c[0x0][0x278] ;  /* 0x00009e00ff037b82 */ /* 0x000eb60000000800 */
[----:B------:R-:W-:-:S04]  /*0400*/  UIADD3 UR6, URZ, -UR5, URZ ;  /* 0x800000053f067290 */ /* 0x000fc8000fffe03f */
[----:B------:R-:W-:-:S04]  /*0410*/  UIMAD UR6, UR6, UR7, URZ ;  /* 0x00000007060672a4 */ /* 0x000fc8000f8e023f */
[----:B------:R-:W-:Y:S01]  /*0420*/  UIMAD.WIDE.U32 UR4, UR5, UR6, UR4 ;  /* 0x00000006050472a5 */ /* 0x000fe2000f8e0004 */
[----:B------:R3:W-:Y:S01]  /*0430*/  STL [R1+0x7a8], R42 ;  /* 0x0007a82a01007387 */ /* 0x0007e20000100800 */
[----:B------:R-:W-:Y:S01]  /*0440*/  ISETP.GT.AND P5, PT, R17, 0x2f, PT ;  /* 0x0000002f1100780c */ /* 0x000fe20003fa4270 */
[----:B------:R-:W-:Y:S01]  /*0450*/  BSSY B0, `(.L_x_1251) ;  /* 0x0000036000007945 */ /* 0x000fe20003800000 */
[----:B------:R-:W-:Y:S02]  /*0460*/  LOP3.LUT R2, R2, 0xffffffef, RZ, 0xc0, !PT ;  /* 0xffffffef02027812 */ /* 0x000fe400078ec0ff */
[----:B--2---:R-:W-:Y:S01]  /*0470*/  ISETP.NE.AND P0, PT, R3, RZ, PT ;  /* 0x000000ff0300720c */ /* 0x004fe20003f05270 */
[----:B-1----:R-:W-:Y:S01]  /*0480*/  IMAD R0, R40, 0xc0, RZ ;  /* 0x000000c028007824 */ /* 0x002fe200078e02ff */
[----:B----4-:R-:W-:-:S13]  /*0490*/  R2UR UR39, R12 ;  /* 0x000000000c2772ca */ /* 0x010fda00000e0000 */
[----:B------:R-:W-:-:S06]  /*04a0*/  UIADD3 UR40, UR39, -0x1, URZ ;  /* 0xffffffff27287890 */ /* 0x000fcc000fffe03f */
[----:B0-----:R-:W-:-:S04]  /*04b0*/  MOV R4, UR40 ;  /* 0x0000002800047c02 */ /* 0x001fc80008000f00 */
[----:B------:R-:W-:-:S04]  /*04c0*/  IABS R4, R4 ;  /* 0x0000000400047213 */ /* 0x000fc80000000000 */
[----:B------:R-:W-:-:S13]  /*04d0*/  R2UR UR38, R4 ;  /* 0x00000000042672ca */ /* 0x000fda00000e0000 */
[----:B------:R-:W-:-:S04]  /*04e0*/  UIMAD.WIDE.U32 UR4, UR5, UR38, URZ ;  /* 0x00000026050472a5 */ /* 0x000fc8000f8e003f */
[----:B------:R-:W-:Y:S02]  /*04f0*/  UIADD3 UR5, -UR5, URZ, URZ ;  /* 0x0000003f05057290 */ /* 0x000fe4000fffe13f */
[----:B------:R-:W-:Y:S02]  /*0500*/  UISETP.GE.AND UP2, UPT, UR40, URZ, UPT ;  /* 0x0000003f2800728c */ /* 0x000fe4000bf46270 */
[----:B------:R-:W-:Y:S01]  /*0510*/  UIMAD UR38, UR7, UR5, UR38 ;  /* 0x00000005072672a4 */ /* 0x000fe2000f8e0226 */
[----:B------:R-:W-:-:S03]  /*0520*/  ULDC UR4, c[0x0][0x288] ;  /* 0x0000a20000047ab9 */ /* 0x000fc60000000800 */
[----:B------:R-:W-:-:S11]  /*0530*/  UISETP.GT.U32.AND UP0, UPT, UR7, UR38, UPT ;  /* 0x000000260700728c */ /* 0x000fd6000bf04070 */
[----:B------:R-:W-:-:S04]  /*0540*/  @!UP0 UIADD3 UR38, UR38, -UR7, URZ ;  /* 0x8000000726268290 */ /* 0x000fc8000fffe03f */
[----:B------:R-:W-:Y:S02]  /*0550*/  UISETP.GT.U32.AND UP1, UPT, UR7, UR38, UPT ;  /* 0x000000260700728c */ /* 0x000fe4000bf24070 */
[----:B------:R-:W-:Y:S01]  /*0560*/  UISETP.NE.AND UP0, UPT, UR8, URZ, UPT ;  /* 0x0000003f0800728c */ /* 0x000fe2000bf05270 */
[C---:B------:R-:W-:Y:S02]  /*0570*/  IMAD R250, R15.reuse, UR4, R40 ;  /* 0x000000040ffa7c24 */ /* 0x040fe4000f8e0228 */
[----:B------:R-:W-:Y:S02]  /*0580*/  IMAD R3, R15, R3, R0 ;  /* 0x000000030f037224 */ /* 0x000fe400078e0200 */
[----:B------:R-:W-:-:S04]  /*0590*/  IMAD R250, R250, 0xc0, RZ ;  /* 0x000000c0fafa7824 */ /* 0x000fc800078e02ff */
[----:B------:R-:W-:-:S04]  /*05a0*/  @!UP1 UIADD3 UR38, UR38, -UR7, URZ ;  /* 0x8000000726269290 */ /* 0x000fc8000fffe03f */
[----:B------:R-:W-:Y:S02]  /*05b0*/  @!UP2 UIADD3 UR38, -UR38, URZ, URZ ;  /* 0x0000003f2626a290 */ /* 0x000fe4000fffe13f */
[----:B------:R-:W-:Y:S01]  /*05c0*/  @!UP0 ULOP3.LUT UR38, URZ, UR8, URZ, 0x33, !UPT ;  /* 0x000000083f268292 */ /* 0x000fe2000f8e333f */
[----:B------:R-:W-:Y:S02]  /*05d0*/  @P3 LOP3.LUT R2, R2, 0x10, RZ, 0xfc, !PT ;  /* 0x0000001002023812 */ /* 0x000fe400078efcff */
[----:B------:R-:W-:Y:S02]  /*05e0*/  CS2R R32, SRZ ;  /* 0x0000000000207805 */ /* 0x000fe4000001ff00 */
[----:B------:R-:W-:Y:S01]  /*05f0*/  CS2R R34, SRZ ;  /* 0x0000000000227805 */ /* 0x000fe2000001ff00 */
[----:B------:R-:W-:Y:S01]  /*0600*/  IMAD.SHL.U32 R13, R17, 0x4, RZ ;  /* 0x00000004110d7824 */ /* 0x000fe200078e00ff */
[----:B------:R-:W-:Y:S01]  /*0610*/  SEL R3, R250, R3, !P0 ;  /* 0x00000003fa037207 */ /* 0x000fe20004000000 */
[----:B---3--:R-:W-:Y:S06]  /*0620*/  @P5 BRA `(.L_x_1252) ;  /* 0x0000000000605947 */ /* 0x008fec0003800000 */
[----:B------:R-:W0:Y:S01]  /*0630*/  LDC R4, c[0x0][0x308] ;  /* 0x0000c200ff047b82 */ /* 0x000e220000000800 */
[----:B------:R-:W-:Y:S02]  /*0640*/  IADD3 R3, R3, R13, RZ ;  /* 0x0000000d03037210 */ /* 0x000fe40007ffe0ff */
[----:B0-----:R-:W-:-:S13]  /*0650*/  ISETP.NE.AND P0, PT, R4, 0x2, PT ;  /* 0x000000020400780c */ /* 0x001fda0003f05270 */
[----:B------:R-:W0:Y:S08]  /*0660*/  @!P0 LDC.64 R8, c[0x0][0x218] ;  /* 0x00008600ff088b82 */ /* 0x000e300000000a00 */
[----:B------:R-:W1:Y:S01]  /*0670*/  @P0 LDC.64 R6, c[0x0][0x218] ;  /* 0x00008600ff060b82 */ /* 0x000e620000000a00 */
[----:B0-----:R-:W-:-:S04]  /*0680*/  @!P0 IADD3 R8, P1, R3, R8, RZ ;  /* 0x0000000803088210 */ /* 0x001fc80007f3e0ff */
[----:B------:R-:W-:-:S03]  /*0690*/  @!P0 LEA.HI.X.SX32 R9, R3, R9, 0x1, P1 ;  /* 0x0000000903098211 */ /* 0x000fc600008f0eff */
[----:B------:R-:W0:Y:S02]  /*06a0*/  @!P0 LDC.64 R4, c[0x0][0x2f8] ;  /* 0x0000be00ff048b82 */ /* 0x000e240000000a00 */
[----:B------:R-:W2:Y:S01]  /*06b0*/  @!P0 LDG.E R8, desc[UR36][R8.64] ;  /* 0x0000002408088981 */ /* 0x000ea2000c1e1900 */
[----:B-1----:R-:W-:-:S05]  /*06c0*/  @P0 IMAD.WIDE R6, R3, 0x4, R6 ;  /* 0x0000000403060825 */ /* 0x002fca00078e0206 */
[----:B------:R1:W5:Y:S04]  /*06d0*/  @P0 LDG.E.128 R32, desc[UR36][R6.64] ;  /* 0x0000002406200981 */ /* 0x000368000c1e1d00 */
[----:B0-----:R-:W3:Y:S01]  /*06e0*/  @!P0 LDG.E R4, desc[UR36][R4.64] ;  /* 0x0000002404048981 */ /* 0x001ee2000c1e1900 */
[----:B--2---:R-:W-:Y:S02]  /*06f0*/  @!P0 PRMT R3, R8, 0x9910, RZ ;  /* 0x0000991008038816 */ /* 0x004fe400000000ff */
[--C-:B------:R-:W-:Y:S02]  /*0700*/  @!P0 SHF.R.U32.HI R10, RZ, 0x10, R8.reuse ;  /* 0x00000010ff0a8819 */ /* 0x100fe40000011608 */
[----:B------:R-:W-:Y:S02]  /*0710*/  @!P0 SHF.R.U32.HI R11, RZ, 0x18, R8 ;  /* 0x00000018ff0b8819 */ /* 0x000fe40000011608 */
[----:B------:R-:W-:Y:S01]  /*0720*/  @!P0 SHF.R.S32.HI R3, RZ, 0x8, R3 ;  /* 0x00000008ff038819 */ /* 0x000fe20000011403 */
[----:B------:R-:W3:Y:S08]  /*0730*/  @!P0 I2F.S8 R12, R8 ;  /* 0x00000008000c8306 */ /* 0x000ef00000001400 */
[----:B------:R-:W0:Y:S08]  /*0740*/  @!P0 I2F.S8 R10, R10 ;  /* 0x0000000a000a8306 */ /* 0x000e300000001400 */
[----:B------:R-:W2:Y:S08]  /*0750*/  @!P0 I2F.S8 R11, R11 ;  /* 0x0000000b000b8306 */ /* 0x000eb00000001400 */
[----:B------:R-:W4:Y:S01]  /*0760*/  @!P0 I2F.S16 R3, R3 ;  /* 0x0000000300038306 */ /* 0x000f220000101400 */
[-C--:B---3--:R-:W-:Y:S01]  /*0770*/  @!P0 FMUL.FTZ R32, R12, R4.reuse ;  /* 0x000000040c208220 */ /* 0x088fe20000410000 */
[-C--:B0-----:R-:W-:Y:S01]  /*0780*/  @!P0 FMUL.FTZ R34, R10, R4.reuse ;  /* 0x000000040a228220 */ /* 0x081fe20000410000 */
[-C--:B--2---:R-:W-:Y:S01]  /*0790*/  @!P0 FMUL.FTZ R35, R11, R4.reuse ;  /* 0x000000040b238220 */ /* 0x084fe20000410000 */
[----:B-1--4-:R-:W-:-:S07]  /*07a0*/  @!P0 FMUL.FTZ R33, R3, R4 ;  /* 0x0000000403218220 */ /* 0x012fce0000410000 */
.L_x_1252:
[----:B------:R-:W-:Y:S05]  /*07b0*/  BSYNC B0 ;  /* 0x0000000000007941 */ /* 0x000fea0003800000 */
.L_x_1251:
[----:B------:R-:W-:Y:S01]  /*07c0*/  ISETP.NE.U32.AND P1, PT, R20, RZ, PT ;  /* 0x000000ff1400720c */ /* 0x000fe20003f25070 */
[----:B------:R-:W-:Y:S01]  /*07d0*/  ULDC.64 UR6, c[0x0][0x220] ;  /* 0x0000880000067ab9 */ /* 0x000fe20000000a00 */
[----:B------:R-:W-:Y:S01]  /*07e0*/  ISETP.LT.AND P2, PT, R17, 0x40, P3 ;  /* 0x000000401100780c */ /* 0x000fe20001f41270 */
[----:B------:R-:W0:Y:S01]  /*07f0*/  @!P5 LDC.64 R4, c[0x0][0x248] ;  /* 0x00009200ff04db82 */ /* 0x000e220000000a00 */
[----:B------:R-:W-:Y:S01]  /*0800*/  ISETP.EQ.U32.AND P0, PT, RZ, UR6, PT ;  /* 0x00000006ff007c0c */ /* 0x000fe2000bf02070 */
[----:B------:R-:W-:Y:S01]  /*0810*/  HFMA2.MMA R41, -RZ, RZ, 0, 0 ;  /* 0x00000000ff297435 */ /* 0x000fe200000001ff */
[----:B------:R-:W-:Y:S01]  /*0820*/  ISETP.NE.AND.EX P1, PT, R21, RZ, PT, P1 ;  /* 0x000000ff1500720c */ /* 0x000fe20003f25310 */
[----:B------:R-:W-:Y:S01]  /*0830*/  IMAD.IADD R18, R250, 0x1, R13 ;  /* 0x00000001fa127824 */ /* 0x000fe200078e020d */
[----:B------:R-:W-:Y:S02]  /*0840*/  ISETP.EQ.OR.EX P0, PT, RZ, UR7, P5, P0 ;  /* 0x00000007ff007c0c */ /* 0x000fe4000af02700 */
[----:B------:R-:W-:-:S02]  /*0850*/  CS2R R24, SRZ ;  /* 0x0000000000187805 */ /* 0x000fc4000001ff00 */
[----:B------:R-:W-:Y:S02]  /*0860*/  SHF.R.S32.HI R12, RZ, 0x1f, R15 ;  /* 0x0000001fff0c7819 */ /* 0x000fe4000001140f */
[----:B------:R-:W-:Y:S02]  /*0870*/  CS2R R26, SRZ ;  /* 0x00000000001a7805 */ /* 0x000fe4000001ff00 */
[----:B------:R-:W-:Y:S02]  /*0880*/  MOV R3, UR40 ;  /* 0x0000002800037c02 */ /* 0x000fe40008000f00 */
[----:B------:R-:W-:Y:S01]  /*0890*/  CS2R R22, SRZ ;  /* 0x0000000000167805 */ /* 0x000fe2000001ff00 */
[----:B------:R-:W1:Y:S01]  /*08a0*/  @P2 LDC.64 R8, c[0x0][0x2e0] ;  /* 0x0000b800ff082b82 */ /* 0x000e620000000a00 */
[----:B------:R-:W-:Y:S02]  /*08b0*/  @!P5 SHF.L.U32 R3, R3, 0x2, RZ ;  /* 0x000000020303d819 */ /* 0x000fe400000006ff */
[----:B------:R-:W-:-:S03]  /*08c0*/  @P1 LEA R10, P3, R15, R20, 0x2 ;  /* 0x000000140f0a1211 */ /* 0x000fc600078610ff */
[----:B------:R-:W-:Y:S02]  /*08d0*/  @!P5 IMAD R3, R18, UR8, R3 ;  /* 0x000000081203dc24 */ /* 0x000fe4000f8e0203 */
[----:B------:R-:W2:Y:S01]  /*08e0*/  @!P0 LDC.64 R6, c[0x0][0x220] ;  /* 0x00008800ff068b82 */ /* 0x000ea20000000a00 */
[----:B------:R-:W-:Y:S01]  /*08f0*/  @P1 LEA.HI.X R11, R15, R21, R12, 0x2, P3 ;  /* 0x000000150f0b1211 */ /* 0x000fe200018f140c */
[----:B-----5:R-:W-:Y:S01]  /*0900*/  @P2 IMAD R12, R16, UR4, R40 ;  /* 0x00000004100c2c24 */ /* 0x020fe2000f8e0228 */
[----:B------:R-:W-:Y:S01]  /*0910*/  CS2R R20, SRZ ;  /* 0x0000000000147805 */ /* 0x000fe2000001ff00 */
[----:B0-----:R-:W-:Y:S02]  /*0920*/  @!P5 IMAD.WIDE R4, R3, 0x4, R4 ;  /* 0x000000040304d825 */ /* 0x001fe400078e0204 */
[----:B------:R-:W3:Y:S02]  /*0930*/  @P1 LDG.E R41, desc[UR36][R10.64] ;  /* 0x000000240a291981 */ /* 0x000ee4000c1e1900 */
[----:B------:R-:W-:-:S02]  /*0940*/  IMAD.IADD R3, R0, 0x1, R13 ;  /* 0x0000000100037824 */ /* 0x000fc400078e020d */
[----:B------:R-:W-:Y:S01]  /*0950*/  @P2 IMAD R15, R12, 0xc0, R13 ;  /* 0x000000c00c0f2824 */ /* 0x000fe200078e020d */
[----:B------:R0:W5:Y:S01]  /*0960*/  @!P5 LDG.E.128 R24, desc[UR36][R4.64] ;  /* 0x000000240418d981 */ /* 0x000162000c1e1d00 */
[----:B------:R-:W4:Y:S02]  /*0970*/  LDC R12, c[0x0][0x290] ;  /* 0x0000a400ff0c7b82 */ /* 0x000f240000000800 */
[----:B-1----:R-:W-:-:S05]  /*0980*/  @P2 IMAD.WIDE R8, R15, 0x4, R8 ;  /* 0x000000040f082825 */ /* 0x002fca00078e0208 */
[----:B------:R0:W5:Y:S01]  /*0990*/  @P2 LDG.E.128 R36, desc[UR36][R8.64] ;  /* 0x0000002408242981 */ /* 0x000162000c1e1d00 */
[----:B--2---:R-:W-:-:S05]  /*09a0*/  @!P0 IMAD.WIDE R6, R3, 0x4, R6 ;  /* 0x0000000403068825 */ /* 0x004fca00078e0206 */
[----:B------:R0:W5:Y:S01]  /*09b0*/  @!P0 LDG.E.128 R20, desc[UR36][R6.64] ;  /* 0x0000002406148981 */ /* 0x000162000c1e1d00 */
[----:B------:R-:W-:Y:S02]  /*09c0*/  ISETP.NE.AND P4, PT, R19, RZ, PT ;  /* 0x000000ff1300720c */ /* 0x000fe40003f85270 */
[----:B------:R-:W-:Y:S02]  /*09d0*/  CS2R R30, SRZ ;  /* 0x00000000001e7805 */ /* 0x000fe4000001ff00 */
[----:B------:R-:W-:Y:S01]  /*09e0*/  CS2R R28, SRZ ;  /* 0x00000000001c7805 */ /* 0x000fe2000001ff00 */
[----:B---3--:R0:W-:Y:S08]  /*09f0*/  STL [R1+0x7a0], R41 ;  /* 0x0007a02901007387 */ /* 0x0081f00000100800 */
[----:B----4-:R-:W-:Y:S05]  /*0a00*/  @P4 BRA `(.L_x_1253) ;  /* 0x00000000002c4947 */ /* 0x010fea0003800000 */
        /* <DEDUP_REMOVED lines=10> */
.L_x_1254:
[----:B------:R-:W-:Y:S05]  /*0ab0*/  BSYNC B0 ;  /* 0x0000000000007941 */ /* 0x000fea0003800000 */
.L_x_1253:
[----:B-----5:R-:W-:Y:S01]  /*0ac0*/  @!P4 FADD.FTZ R24, R24, R28 ;  /* 0x0000001c1818c221 */ /* 0x020fe20000010000 */
[----:B------:R-:W-:Y:S01]  /*0ad0*/  @!P4 FADD.FTZ R25, R25, R29 ;  /* 0x0000001d1919c221 */ /* 0x000fe20000010000 */
[----:B------:R-:W-:Y:S01]  /*0ae0*/  @!P4 FADD.FTZ R26, R26, R30 ;  /* 0x0000001e1a1ac221 */ /* 0x000fe20000010000 */
[----:B------:R-:W-:Y:S01]  /*0af0*/  @!P4 FADD.FTZ R27, R27, R31 ;  /* 0x0000001f1b1bc221 */ /* 0x000fe20000010000 */
[----:B------:R-:W-:Y:S01]  /*0b00*/  IMAD R249, R42, UR4, RZ ;  /* 0x000000042af97c24 */ /* 0x000fe2000f8e02ff */
[----:B------:R-:W-:Y:S01]  /*0b10*/  ULDC.U8 UR4, c[0x0][0x294] ;  /* 0x0000a50000047ab9 */ /* 0x000fe20000000000 */
[----:B------:R-:W-:Y:S01]  /*0b20*/  @P2 FMUL.FTZ R24, R24, R36 ;  /* 0x0000002418182220 */ /* 0x000fe20000410000 */
[----:B------:R-:W-:Y:S01]  /*0b30*/  @P2 FMUL.FTZ R25, R25, R37 ;  /* 0x0000002519192220 */ /* 0x000fe20000410000 */
[----:B------:R-:W-:Y:S01]  /*0b40*/  @P2 FMUL.FTZ R26, R26, R38 ;  /* 0x000000261a1a2220 */ /* 0x000fe20000410000 */
[----:B------:R-:W-:Y:S01]  /*0b50*/  @P2 FMUL.FTZ R27, R27, R39 ;  /* 0x000000271b1b2220 */ /* 0x000fe20000410000 */
[----:B------:R-:W-:Y:S01]  /*0b60*/  ISETP.NE.AND P1, PT, R19, RZ, PT ;  /* 0x000000ff1300720c */ /* 0x000fe20003f25270 */
[----:B------:R-:W-:Y:S01]  /*0b70*/  IMAD R249, R249, R14, R40 ;  /* 0x0000000ef9f97224 */ /* 0x000fe200078e0228 */
[----:B------:R-:W-:Y:S01]  /*0b80*/  ISETP.GT.AND P2, PT, R12, RZ, PT ;  /* 0x000000ff0c00720c */ /* 0x000fe20003f44270 */
[----:B------:R-:W-:Y:S01]  /*0b90*/  FADD.FTZ R32, R20, R32 ;  /* 0x0000002014207221 */ /* 0x000fe20000010000 */
[----:B------:R-:W-:Y:S01]  /*0ba0*/  ISETP.NE.AND P1, PT, RZ, UR4, PT ;  /* 0x00000004ff007c0c */ /* 0x000fe2000bf25270 */
[----:B------:R-:W-:Y:S01]  /*0bb0*/  FADD.FTZ R33, R21, R33 ;  /* 0x0000002115217221 */ /* 0x000fe20000010000 */
[----:B------:R-:W-:Y:S01]  /*0bc0*/  ISETP.GE.AND P0, PT, R17, 0x40, PT ;  /* 0x000000401100780c */ /* 0x000fe20003f06270 */
[----:B------:R-:W-:Y:S01]  /*0bd0*/  FADD.FTZ R34, R22, R34 ;  /* 0x0000002216227221 */ /* 0x000fe20000010000 */
[----:B------:R-:W-:-:S09]  /*0be0*/  FADD.FTZ R35, R23, R35 ;  /* 0x0000002317237221 */ /* 0x000fd20000010000 */
[----:B------:R-:W-:Y:S05]  /*0bf0*/  @!P1 BRA P2, `(.L_x_1255) ;  /* 0x0000000c00009947 */ /* 0x000fea0001000000 */
[----:B------:R-:W-:-:S13]  /*0c00*/  ISETP.LT.OR P1, PT, R12, 0x1, !P1 ;  /* 0x000000010c00780c */ /* 0x000fda0004f21670 */
[----:B------:R-:W-:Y:S05]  /*0c10*/  @P1 BRA `(.L_x_1256) ;  /* 0x0000001000281947 */ /* 0x000fea0003800000 */
[----:B------:R-:W-:Y:S02]  /*0c20*/  LEA.HI R0, R12, R12, RZ, 0x1 ;  /* 0x0000000c0c007211 */ /* 0x000fe400078f08ff */
[----:B0-----:R-:W-:Y:S02]  /*0c30*/  IABS R8, R13 ;  /* 0x0000000d00087213 */ /* 0x001fe40000000000 */
        /* <DEDUP_REMOVED lines=8> */
[----:B0-----:R-:W-:Y:S02]  /*0cc0*/  MOV R4, RZ ;  /* 0x000000ff00047202 */ /* 0x001fe40000000f00 */
[----:B-1----:R-:W-:-:S05]  /*0cd0*/  IADD3 R6, RZ, -R5, RZ ;  /* 0x80000005ff067210 */ /* 0x002fca0007ffe0ff */
[----:B------:R-:W-:Y:S02]  /*0ce0*/  IMAD R7, R6, R3, RZ ;  /* 0x0000000306077224 */ /* 0x000fe400078e02ff */
[----:B------:R-:W-:Y:S02]  /*0cf0*/  IMAD.MOV.U32 R6, RZ, RZ, R8 ;  /* 0x000000ffff067224 */ /* 0x000fe400078e0008 */
[----:B------:R-:W-:-:S06]  /*0d00*/  IMAD.HI.U32 R5, R5, R7, R4 ;  /* 0x0000000705057227 */ /* 0x000fcc00078e0004 */
[----:B------:R-:W-:-:S04]  /*0d10*/  IMAD.HI.U32 R5, R5, R6, RZ ;  /* 0x0000000605057227 */ /* 0x000fc800078e00ff */
[----:B------:R-:W-:-:S05]  /*0d20*/  IMAD R0, R5, R0, R6 ;  /* 0x0000000005007224 */ /* 0x000fca00078e0206 */
[----:B------:R-:W-:-:S13]  /*0d30*/  ISETP.GT.U32.AND P1, PT, R3, R0, PT ;  /* 0x000000000300720c */ /* 0x000fda0003f24070 */
[----:B------:R-:W-:Y:S01]  /*0d40*/  @!P1 IMAD.IADD R0, R0, 0x1, -R3 ;  /* 0x0000000100009824 */ /* 0x000fe200078e0a03 */
[----:B------:R-:W-:-:S04]  /*0d50*/  @!P1 IADD3 R5, R5, 0x1, RZ ;  /* 0x0000000105059810 */ /* 0x000fc80007ffe0ff */
[----:B------:R-:W-:Y:S02]  /*0d60*/  ISETP.GE.U32.AND P2, PT, R0, R3, PT ;  /* 0x000000030000720c */ /* 0x000fe40003f46070 */
[----:B------:R-:W-:-:S04]  /*0d70*/  LOP3.LUT R0, R13, R22, RZ, 0x3c, !PT ;  /* 0x000000160d007212 */ /* 0x000fc800078e3cff */
[----:B------:R-:W-:-:S07]  /*0d80*/  ISETP.GE.AND P1, PT, R0, RZ, PT ;  /* 0x000000ff0000720c */ /* 0x000fce0003f26270 */
[----:B------:R-:W-:Y:S02]  /*0d90*/  @P2 IADD3 R5, R5, 0x1, RZ ;  /* 0x0000000105052810 */ /* 0x000fe40007ffe0ff */
[----:B------:R-:W-:-:S03]  /*0da0*/  ISETP.NE.AND P2, PT, R22, RZ, PT ;  /* 0x000000ff1600720c */ /* 0x000fc60003f45270 */
[----:B------:R-:W-:-:S05]  /*0db0*/  IMAD.MOV.U32 R23, RZ, RZ, R5 ;  /* 0x000000ffff177224 */ /* 0x000fca00078e0005 */
[----:B------:R-:W-:Y:S02]  /*0dc0*/  @!P1 IADD3 R23, -R23, RZ, RZ ;  /* 0x000000ff17179210 */ /* 0x000fe40007ffe1ff */
[----:B------:R-:W-:Y:S02]  /*0dd0*/  ISETP.LT.AND P1, PT, R13, R12, !P0 ;  /* 0x0000000c0d00720c */ /* 0x000fe40004721270 */
[----:B------:R-:W-:Y:S02]  /*0de0*/  LOP3.LUT P0, RZ, R22, 0x3, RZ, 0xc0, !PT ;  /* 0x0000000316ff7812 */ /* 0x000fe4000780c0ff */
[----:B------:R-:W-:Y:S02]  /*0df0*/  @!P2 LOP3.LUT R23, RZ, R22, RZ, 0x33, !PT ;  /* 0x00000016ff17a212 */ /* 0x000fe400078e33ff */
[----:B------:R-:W-:Y:S02]  /*0e00*/  P2R R37, PR, RZ, 0x2 ;  /* 0x00000002ff257803 */ /* 0x000fe40000000000 */
[----:B------:R-:W-:-:S05]  /*0e10*/  IADD3 R0, -R23, RZ, RZ ;  /* 0x000000ff17007210 */ /* 0x000fca0007ffe1ff */
[----:B------:R-:W-:Y:S02]  /*0e20*/  IMAD R36, R22, R0, R13 ;  /* 0x0000000016247224 */ /* 0x000fe400078e020d */
[----:B------:R-:W-:Y:S05]  /*0e30*/  @!P0 BRA `(.L_x_1257) ;  /* 0x0000000000408947 */ /* 0x000fea0003800000 */
        /* <DEDUP_REMOVED lines=13> */
[----:B0-----:R-:W-:-:S07]  /*0f10*/  MOV R13, RZ ;  /* 0x000000ff000d7202 */ /* 0x001fce0000000f00 */
[----:B------:R-:W-:-:S07]  /*0f20*/  LEPC R20, `(.L_x_1257) ;  /* 0x000000001014794e */ /* 0x000fce0000000000 */
[----:B-1----:R-:W-:Y:S05]  /*0f30*/  CALL.ABS.NOINC R14 ;  /* 0x000000000e007343 */ /* 0x002fea0003c00000 */
.L_x_1257:
[----:B------:R-:W0:Y:S01]  /*0f40*/  S2R R4, SR_CgaCtaId ;  /* 0x0000000000047919 */ /* 0x000e220000008800 */
[----:B------:R-:W1:Y:S01]  /*0f50*/  LDC R6, c[0x0][0x290] ;  /* 0x0000a400ff067b82 */ /* 0x000e620000000800 */
[----:B------:R-:W-:Y:S02]  /*0f60*/  MOV R0, 0x400 ;  /* 0x0000040000007802 */ /* 0x000fe40000000f00 */
[----:B------:R-:W-:-:S03]  /*0f70*/  ISETP.NE.AND P6, PT, R37, RZ, PT ;  /* 0x000000ff2500720c */ /* 0x000fc60003fc5270 */
[----:B------:R-:W-:Y:S02]  /*0f80*/  VIADD R3, R0, 0x840 ;  /* 0x0000084000037836 */ /* 0x000fe40000000000 */
[----:B------:R-:W-:-:S03]  /*0f90*/  IMAD R0, R22, R23, R36 ;  /* 0x0000001716007224 */ /* 0x000fc600078e0224 */
[----:B0-----:R-:W-:-:S04]  /*0fa0*/  LEA R3, R4, R3, 0x18 ;  /* 0x0000000304037211 */ /* 0x001fc800078ec0ff */
[----:B------:R-:W-:-:S04]  /*0fb0*/  LEA R13, R0, R3, 0x2 ;  /* 0x00000003000d7211 */ /* 0x000fc800078e10ff */
[----:B-1----:R-:W-:Y:S01]  /*0fc0*/  LEA R14, R6, R13, 0x2 ;  /* 0x0000000d060e7211 */ /* 0x002fe200078e10ff */
[----:B------:R-:W-:Y:S06]  /*0fd0*/  @!P6 BRA `(.L_x_1258) ;  /* 0x00000000000ce947 */ /* 0x000fec0003800000 */
[----:B------:R-:W-:Y:S01]  /*0fe0*/  ISETP.NE.AND P5, PT, R19, RZ, PT ;  /* 0x000000ff1300720c */ /* 0x000fe20003fa5270 */
[----:B------:R0:W-:-:S12]  /*0ff0*/  STS.128 [R13], R32 ;  /* 0x000000200d007388 */ /* 0x0001d80000000c00 */
[----:B------:R0:W-:Y:S02]  /*1000*/  @!P5 STS.128 [R14], R24 ;  /* 0x000000180e00d388 */ /* 0x0001e40000000c00 */
.L_x_1258:
        /* <DEDUP_REMOVED lines=11> */
[----:B------:R-:W-:Y:S01]  /*10c0*/  IMAD R15, R0, 0x4, R3 ;  /* 0x00000004000f7824 */ /* 0x000fe200078e0203 */
[----:B------:R-:W-:Y:S01]  /*10d0*/  ISETP.NE.AND P0, PT, R19, RZ, PT ;  /* 0x000000ff1300720c */ /* 0x000fe20003f05270 */
[----:B------:R-:W-:Y:S03]  /*10e0*/  BSSY B1, `(.L_x_1261) ;  /* 0x0000063000017945 */ /* 0x000fe60003800000 */
[----:B------:R-:W-:Y:S01]  /*10f0*/  LEA R22, R22, R15, 0x2 ;  /* 0x0000000f16167211 */ /* 0x000fe200078e10ff */
[----:B0-----:R0:W1:Y:S04]  /*1100*/  LDS R32, [R15] ;  /* 0x000000000f207984 */ /* 0x0010680000000800 */
[----:B------:R0:W2:Y:S04]  /*1110*/  LDS R34, [R15+0x4] ;  /* 0x000004000f227984 */ /* 0x0000a80000000800 */
[----:B------:R0:W3:Y:S04]  /*1120*/  LDS R33, [R22] ;  /* 0x0000000016217984 */ /* 0x0000e80000000800 */
[----:B------:R0:W4:Y:S01]  /*1130*/  LDS R35, [R22+0x4] ;  /* 0x0000040016237984 */ /* 0x0001220000000800 */
[----:B------:R-:W-:Y:S05]  /*1140*/  @!P0 BRA `(.L_x_1262) ;  /* 0x00000000008c8947 */ /* 0x000fea0003800000 */
[----:B------:R-:W-:-:S04]  /*1150*/  LEA.HI R0, R0, R0, RZ, 0x1 ;  /* 0x0000000000007211 */ /* 0x000fc800078f08ff */
[----:B------:R-:W-:-:S04]  /*1160*/  SHF.L.U32 R0, R0, 0x1, RZ ;  /* 0x0000000100007819 */ /* 0x000fc800000006ff */
[----:B------:R-:W-:-:S04]  /*1170*/  LOP3.LUT R5, R0, 0xfffffffc, RZ, 0xc0, !PT ;  /* 0xfffffffc00057812 */ /* 0x000fc800078ec0ff */
[----:B------:R-:W-:-:S13]  /*1180*/  ISETP.GE.AND P0, PT, R5, R6, PT ;  /* 0x000000060500720c */ /* 0x000fda0003f06270 */
[----:B------:R-:W-:Y:S05]  /*1190*/  @P0 BRA `(.L_x_1263) ;  /* 0x00000004005c0947 */ /* 0x000fea0003800000 */
[----:B------:R-:W-:Y:S01]  /*11a0*/  I2FP.F32.S32 R0, R6 ;  /* 0x0000000600007245 */ /* 0x000fe20000201400 */
[----:B------:R-:W-:Y:S01]  /*11b0*/  VIADD R3, R5, 0x2 ;  /* 0x0000000205037836 */ /* 0x000fe20000000000 */
[----:B------:R-:W-:-:S04]  /*11c0*/  ULDC UR4, c[0x0][0x29c] ;  /* 0x0000a70000047ab9 */ /* 0x000fc80000000800 */
[----:B------:R-:W5:Y:S01]  /*11d0*/  MUFU.RCP R0, R0 ;  /* 0x0000000000007308 */ /* 0x000f620000001000 */
[----:B------:R-:W-:-:S05]  /*11e0*/  I2FP.F32.S32 R3, R3 ;  /* 0x0000000300037245 */ /* 0x000fca0000201400 */
[----:B-----5:R-:W-:Y:S01]  /*11f0*/  FMUL.FTZ R4, R3, R0 ;  /* 0x0000000003047220 */ /* 0x020fe20000410000 */
[----:B------:R-:W-:-:S03]  /*1200*/  I2FP.F32.S32 R3, R5 ;  /* 0x0000000500037245 */ /* 0x000fc60000201400 */
[----:B------:R-:W-:Y:S02]  /*1210*/  FMUL.FTZ R4, R4, 13.28771209716796875 ;  /* 0x41549a7804047820 */ /* 0x000fe40000410000 */
[----:B------:R-:W-:Y:S01]  /*1220*/  FMUL.FTZ R3, R3, R0 ;  /* 0x0000000003037220 */ /* 0x000fe20000410000 */
[----:B------:R-:W-:Y:S01]  /*1230*/  I2FP.F32.S32 R0, UR4 ;  /* 0x0000000400007c45 */ /* 0x000fe20008201400 */
[----:B------:R-:W5:Y:S02]  /*1240*/  MUFU.EX2 R5, -R4 ;  /* 0x8000000400057308 */ /* 0x000f640000000800 */
[----:B------:R-:W-:-:S06]  /*1250*/  FMUL.FTZ R3, R3, 13.28771209716796875 ;  /* 0x41549a7803037820 */ /* 0x000fcc0000410000 */
[----:B------:R-:W0:Y:S01]  /*1260*/  MUFU.EX2 R3, -R3 ;  /* 0x8000000300037308 */ /* 0x000e220000000800 */
[----:B-----5:R-:W-:-:S04]  /*1270*/  FMUL.FTZ R5, R0, R5 ;  /* 0x0000000500057220 */ /* 0x020fc80000410000 */
[----:B------:R-:W-:Y:S01]  /*1280*/  FMUL.RZ R9, R5, 0.15915493667125701904 ;  /* 0x3e22f98305097820 */ /* 0x000fe2000040c000 */
[----:B0-----:R-:W-:-:S03]  /*1290*/  FMUL.FTZ R0, R0, R3 ;  /* 0x0000000300007220 */ /* 0x001fc60000410000 */
[----:B------:R-:W4:Y:S01]  /*12a0*/  MUFU.SIN R6, R9 ;  /* 0x0000000900067308 */ /* 0x000f220000000400 */
[----:B------:R-:W-:-:S07]  /*12b0*/  FMUL.RZ R8, R0, 0.15915493667125701904 ;  /* 0x3e22f98300087820 */ /* 0x000fce000040c000 */
[----:B------:R-:W3:Y:S08]  /*12c0*/  MUFU.SIN R4, R8 ;  /* 0x0000000800047308 */ /* 0x000ef00000000400 */
[----:B------:R-:W0:Y:S01]  /*12d0*/  MUFU.COS R5, R9 ;  /* 0x0000000900057308 */ /* 0x000e220000000000 */
[-C--:B----4-:R-:W-:Y:S01]  /*12e0*/  FMUL.FTZ R7, R35, R6.reuse ;  /* 0x0000000623077220 */ /* 0x090fe20000410000 */
[----:B--2---:R-:W-:-:S06]  /*12f0*/  FMUL.FTZ R6, R34, R6 ;  /* 0x0000000622067220 */ /* 0x004fcc0000410000 */
[----:B------:R-:W2:Y:S01]  /*1300*/  MUFU.COS R0, R8 ;  /* 0x0000000800007308 */ /* 0x000ea20000000000 */
[-C--:B---3--:R-:W-:Y:S01]  /*1310*/  FMUL.FTZ R3, R33, R4.reuse ;  /* 0x0000000421037220 */ /* 0x088fe20000410000 */
[----:B-1----:R-:W-:Y:S01]  /*1320*/  FMUL.FTZ R4, R32, R4 ;  /* 0x0000000420047220 */ /* 0x002fe20000410000 */
[-C--:B0-----:R-:W-:Y:S01]  /*1330*/  FFMA.FTZ R34, R34, R5.reuse, -R7 ;  /* 0x0000000522227223 */ /* 0x081fe20000010807 */
[----:B------:R-:W-:Y:S01]  /*1340*/  FFMA.FTZ R35, R35, R5, R6 ;  /* 0x0000000523237223 */ /* 0x000fe20000010006 */
[-C--:B--2---:R-:W-:Y:S01]  /*1350*/  FFMA.FTZ R32, R32, R0.reuse, -R3 ;  /* 0x0000000020207223 */ /* 0x084fe20000010803 */
[----:B------:R-:W-:Y:S01]  /*1360*/  FFMA.FTZ R33, R33, R0, R4 ;  /* 0x0000000021217223 */ /* 0x000fe20000010004 */
[----:B------:R-:W-:Y:S06]  /*1370*/  BRA `(.L_x_1263) ;  /* 0x0000000000e47947 */ /* 0x000fec0003800000 */
.L_x_1262:
[C---:B------:R-:W-:Y:S01]  /*1380*/  LEA R21, R6.reuse, R15, 0x2 ;  /* 0x0000000f06157211 */ /* 0x040fe200078e10ff */
[----:B------:R-:W-:Y:S01]  /*1390*/  IMAD R20, R6, 0x4, R22 ;  /* 0x0000000406147824 */ /* 0x000fe200078e0216 */
[----:B------:R-:W-:Y:S01]  /*13a0*/  LEA.HI R0, R0, R0, RZ, 0x1 ;  /* 0x0000000000007211 */ /* 0x000fe200078f08ff */
[----:B------:R-:W-:Y:S02]  /*13b0*/  BSSY B2, `(.L_x_1264) ;  /* 0x0000031000027945 */ /* 0x000fe40003800000 */
[----:B------:R0:W0:Y:S01]  /*13c0*/  LDS R24, [R21] ;  /* 0x0000000015187984 */ /* 0x0000220000000800 */
[----:B------:R-:W-:-:S03]  /*13d0*/  SHF.L.U32 R0, R0, 0x1, RZ ;  /* 0x0000000100007819 */ /* 0x000fc600000006ff */
[----:B------:R0:W0:Y:S01]  /*13e0*/  LDS R26, [R21+0x4] ;  /* 0x00000400151a7984 */ /* 0x0000220000000800 */
[----:B------:R-:W-:-:S03]  /*13f0*/  LOP3.LUT R5, R0, 0xfffffffc, RZ, 0xc0, !PT ;  /* 0xfffffffc00057812 */ /* 0x000fc600078ec0ff */
[----:B------:R0:W0:Y:S01]  /*1400*/  LDS R25, [R20] ;  /* 0x0000000014197984 */ /* 0x0000220000000800 */
[----:B------:R-:W-:-:S03]  /*1410*/  ISETP.GE.AND P0, PT, R5, R6, PT ;  /* 0x000000060500720c */ /* 0x000fc60003f06270 */
[----:B------:R0:W0:Y:S10]  /*1420*/  LDS R27, [R20+0x4] ;  /* 0x00000400141b7984 */ /* 0x0000340000000800 */
[----:B------:R-:W-:Y:S05]  /*1430*/  @P0 BRA `(.L_x_1265) ;  /* 0x0000000000a00947 */ /* 0x000fea0003800000 */
[----:B------:R-:W-:Y:S01]  /*1440*/  I2FP.F32.S32 R6, R6 ;  /* 0x0000000600067245 */ /* 0x000fe20000201400 */
[----:B------:R-:W-:Y:S01]  /*1450*/  ULDC UR4, c[0x0][0x29c] ;  /* 0x0000a70000047ab9 */ /* 0x000fe20000000800 */
[----:B------:R-:W-:Y:S02]  /*1460*/  IADD3 R0, R5, 0x2, RZ ;  /* 0x0000000205007810 */ /* 0x000fe40007ffe0ff */
[----:B------:R-:W5:Y:S02]  /*1470*/  MUFU.RCP R7, R6 ;  /* 0x0000000600077308 */ /* 0x000f640000001000 */
[----:B------:R-:W-:-:S05]  /*1480*/  I2FP.F32.S32 R0, R0 ;  /* 0x0000000000007245 */ /* 0x000fca0000201400 */
[----:B-----5:R-:W-:Y:S01]  /*1490*/  FMUL.FTZ R3, R0, R7 ;  /* 0x0000000700037220 */ /* 0x020fe20000410000 */
[----:B------:R-:W-:-:S03]  /*14a0*/  I2FP.F32.S32 R0, R5 ;  /* 0x0000000500007245 */ /* 0x000fc60000201400 */
[----:B------:R-:W-:Y:S02]  /*14b0*/  FMUL.FTZ R4, R3, 13.28771209716796875 ;  /* 0x41549a7803047820 */ /* 0x000fe40000410000 */
[----:B------:R-:W-:Y:S02]  /*14c0*/  FMUL.FTZ R0, R0, R7 ;  /* 0x0000000700007220 */ /* 0x000fe40000410000 */
[----:B------:R-:W5:Y:S02]  /*14d0*/  MUFU.EX2 R5, -R4 ;  /* 0x8000000400057308 */ /* 0x000f640000000800 */
[----:B------:R-:W-:Y:S01]  /*14e0*/  FMUL.FTZ R3, R0, 13.28771209716796875 ;  /* 0x41549a7800037820 */ /* 0x000fe20000410000 */
[----:B------:R-:W-:-:S04]  /*14f0*/  IADD3 R0, -R41, UR4, RZ ;  /* 0x0000000429007c10 */ /* 0x000fc8000fffe1ff */
[----:B------:R-:W-:Y:S01]  /*1500*/  I2FP.F32.S32 R0, R0 ;  /* 0x0000000000007245 */ /* 0x000fe20000201400 */
[----:B------:R-:W1:Y:S04]  /*1510*/  MUFU.EX2 R3, -R3 ;  /* 0x8000000300037308 */ /* 0x000e680000000800 */
[----:B-----5:R-:W-:-:S04]  /*1520*/  FMUL.FTZ R5, R0, R5 ;  /* 0x0000000500057220 */ /* 0x020fc80000410000 */
[----:B------:R-:W-:Y:S01]  /*1530*/  FMUL.RZ R6, R5, 0.15915493667125701904 ;  /* 0x3e22f98305067820 */ /* 0x000fe2000040c000 */
[----:B-1----:R-:W-:-:S03]  /*1540*/  FMUL.FTZ R0, R0, R3 ;  /* 0x0000000300007220 */ /* 0x002fc60000410000 */
[----:B------:R-:W4:Y:S01]  /*1550*/  MUFU.SIN R5, R6 ;  /* 0x0000000600057308 */ /* 0x000f220000000400 */
[----:B------:R-:W-:-:S07]  /*1560*/  FMUL.RZ R12, R0, 0.15915493667125701904 ;  /* 0x3e22f983000c7820 */ /* 0x000fce000040c000 */
[----:B------:R-:W3:Y:S08]  /*1570*/  MUFU.SIN R4, R12 ;  /* 0x0000000c00047308 */ /* 0x000ef00000000400 */
[----:B------:R1:W5:Y:S01]  /*1580*/  MUFU.COS R7, R6 ;  /* 0x0000000600077308 */ /* 0x0003620000000000 */
[-C--:B----4-:R-:W-:Y:S01]  /*1590*/  FMUL.FTZ R9, R35, R5.reuse ;  /* 0x0000000523097220 */ /* 0x090fe20000410000 */
[-C--:B0-----:R-:W-:Y:S01]  /*15a0*/  FMUL.FTZ R11, R27, R5.reuse ;  /* 0x000000051b0b7220 */ /* 0x081fe20000410000 */
[-C--:B--2---:R-:W-:Y:S01]  /*15b0*/  FMUL.FTZ R8, R34, R5.reuse ;  /* 0x0000000522087220 */ /* 0x084fe20000410000 */
[----:B------:R-:W-:-:S04]  /*15c0*/  FMUL.FTZ R10, R26, R5 ;  /* 0x000000051a0a7220 */ /* 0x000fc80000410000 */
[----:B------:R-:W0:Y:S01]  /*15d0*/  MUFU.COS R0, R12 ;  /* 0x0000000c00007308 */ /* 0x000e220000000000 */
[-C--:B---3--:R-:W-:Y:S01]  /*15e0*/  FMUL.FTZ R3, R33, R4.reuse ;  /* 0x0000000421037220 */ /* 0x088fe20000410000 */
[-C--:B------:R-:W-:Y:S01]  /*15f0*/  FMUL.FTZ R5, R25, R4.reuse ;  /* 0x0000000419057220 */ /* 0x080fe20000410000 */
[-C--:B-1----:R-:W-:Y:S01]  /*1600*/  FMUL.FTZ R6, R32, R4.reuse ;  /* 0x0000000420067220 */ /* 0x082fe20000410000 */
[----:B------:R-:W-:Y:S01]  /*1610*/  FMUL.FTZ R4, R24, R4 ;  /* 0x0000000418047220 */ /* 0x000fe20000410000 */
[-C--:B-----5:R-:W-:Y:S01]  /*1620*/  FFMA.FTZ R9, R34, R7.reuse, -R9 ;  /* 0x0000000722097223 */ /* 0x0a0fe20000010809 */
[-C--:B------:R-:W-:Y:S01]  /*1630*/  FFMA.FTZ R26, R26, R7.reuse, -R11 ;  /* 0x000000071a1a7223 */ /* 0x080fe2000001080b */
[-C--:B------:R-:W-:Y:S01]  /*1640*/  FFMA.FTZ R35, R35, R7.reuse, R8 ;  /* 0x0000000723237223 */ /* 0x080fe20000010008 */
[----:B------:R-:W-:Y:S02]  /*1650*/  FFMA.FTZ R27, R27, R7, R10 ;  /* 0x000000071b1b7223 */ /* 0x000fe4000001000a */
[----:B------:R-:W-:Y:S01]  /*1660*/  MOV R34, R9 ;  /* 0x0000000900227202 */ /* 0x000fe20000000f00 */
[-C--:B0-----:R-:W-:Y:S01]  /*1670*/  FFMA.FTZ R3, R32, R0.reuse, -R3 ;  /* 0x0000000020037223 */ /* 0x081fe20000010803 */
[-C--:B------:R-:W-:Y:S01]  /*1680*/  FFMA.FTZ R24, R24, R0.reuse, -R5 ;  /* 0x0000000018187223 */ /* 0x080fe20000010805 */
[-C--:B------:R-:W-:Y:S01]  /*1690*/  FFMA.FTZ R33, R33, R0.reuse, R6 ;  /* 0x0000000021217223 */ /* 0x080fe20000010006 */
[----:B------:R-:W-:Y:S01]  /*16a0*/  FFMA.FTZ R25, R25, R0, R4 ;  /* 0x0000000019197223 */ /* 0x000fe20000010004 */
[----:B------:R-:W-:-:S07]  /*16b0*/  IMAD.MOV.U32 R32, RZ, RZ, R3 ;  /* 0x000000ffff207224 */ /* 0x000fce00078e0003 */
.L_x_1265:
[----:B------:R-:W-:Y:S05]  /*16c0*/  BSYNC B2 ;  /* 0x0000000000027941 */ /* 0x000fea0003800000 */
.L_x_1264:
[----:B0-----:R0:W-:Y:S04]  /*16d0*/  STS [R21], R24 ;  /* 0x0000001815007388 */ /* 0x0011e80000000800 */
[----:B------:R0:W-:Y:S04]  /*16e0*/  STS [R21+0x4], R26 ;  /* 0x0000041a15007388 */ /* 0x0001e80000000800 */
[----:B------:R0:W-:Y:S04]  /*16f0*/  STS [R20], R25 ;  /* 0x0000001914007388 */ /* 0x0001e80000000800 */
[----:B------:R0:W-:Y:S02]  /*1700*/  STS [R20+0x4], R27 ;  /* 0x0000041b14007388 */ /* 0x0001e40000000800 */
.L_x_1263:
[----:B------:R-:W-:Y:S05]  /*1710*/  BSYNC B1 ;  /* 0x0000000000017941 */ /* 0x000fea0003800000 */
.L_x_1261:
[----:B-1----:R1:W-:Y:S04]  /*1720*/  STS [R15], R32 ;  /* 0x000000200f007388 */ /* 0x0023e80000000800 */
[----:B--2---:R1:W-:Y:S04]  /*1730*/  STS [R15+0x4], R34 ;  /* 0x000004220f007388 */ /* 0x0043e80000000800 */
[----:B---3--:R1:W-:Y:S04]  /*1740*/  STS [R22], R33 ;  /* 0x0000002116007388 */ /* 0x0083e80000000800 */
[----:B----4-:R1:W-:Y:S02]  /*1750*/  STS [R22+0x4], R35 ;  /* 0x0000042316007388 */ /* 0x0103e40000000800 */
.L_x_1260:
[----:B------:R-:W-:Y:S05]  /*1760*/  BSYNC B0 ;  /* 0x0000000000007941 */ /* 0x000fea0003800000 */
.L_x_1259:
[----:B------:R-:W-:Y:S06]  /*1770*/  BAR.SYNC.DEFER_BLOCKING 0x0 ;  /* 0x0000000000007b1d */ /* 0x000fec0000010000 */
[----:B------:R-:W-:Y:S04]  /*1780*/  BSSY B0, `(.L_x_1266) ;  /* 0x0000005000007945 */ /* 0x000fe80003800000 */
[----:B------:R-:W-:Y:S05]  /*1790*/  @!P6 BRA `(.L_x_1267) ;  /* 0x00000000000ce947 */ /* 0x000fea0003800000 */
[----:B------:R-:W-:Y:S01]  /*17a0*/  ISETP.NE.AND P0, PT, R19, RZ, PT ;  /* 0x000000ff1300720c */ /* 0x000fe20003f05270 */
[----:B01----:R2:W3:-:S12]  /*17b0*/  LDS.128 R32, [R13] ;  /* 0x000000000d207984 */ /* 0x0034d80000000c00 */
[----:B------:R2:W4:Y:S02]  /*17c0*/  @!P0 LDS.128 R24, [R14] ;  /* 0x000000000e188984 */ /* 0x0005240000000c00 */
.L_x_1267:
[----:B------:R-:W-:Y:S05]  /*17d0*/  BSYNC B0 ;  /* 0x0000000000007941 */ /* 0x000fea0003800000 */
.L_x_1266:
[----:B------:R-:W-:Y:S06]  /*17e0*/  BAR.SYNC.DEFER_BLOCKING 0x0 ;  /* 0x0000000000007b1d */ /* 0x000fec0000010000 */
[----:B------:R-:W-:Y:S05]  /*17f0*/  BRA `(.L_x_1256) ;  /* 0x0000000400307947 */ /* 0x000fea0003800000 */
.L_x_1255:
[----:B------:R-:W-:Y:S01]  /*1800*/  ISETP.NE.AND P0, PT, R19, RZ, PT ;  /* 0x000000ff1300720c */ /* 0x000fe20003f05270 */
[----:B------:R-:W-:Y:S01]  /*1810*/  BSSY B0, `(.L_x_1256) ;  /* 0x000004a000007945 */ /* 0x000fe20003800000 */
[----:B------:R-:W-:-:S11]  /*1820*/  IADD3 R19, -R41, R19, RZ ;  /* 0x0000001329137210 */ /* 0x000fd60007ffe1ff */
[----:B------:R-:W-:Y:S05]  /*1830*/  @!P0 BRA `(.L_x_1268) ;  /* 0x00000000007c8947 */ /* 0x000fea0003800000 */
[----:B------:R-:W-:-:S13]  /*1840*/  ISETP.GE.AND P0, PT, R13, R12, PT ;  /* 0x0000000c0d00720c */ /* 0x000fda0003f06270 */
[----:B------:R-:W-:Y:S05]  /*1850*/  @P0 BRA `(.L_x_1269) ;  /* 0x0000000400140947 */ /* 0x000fea0003800000 */
[----:B------:R-:W-:Y:S02]  /*1860*/  I2FP.F32.S32 R12, R12 ;  /* 0x0000000c000c7245 */ /* 0x000fe40000201400 */
[----:B------:R-:W-:Y:S02]  /*1870*/  IADD3 R0, R13, 0x2, RZ ;  /* 0x000000020d007810 */ /* 0x000fe40007ffe0ff */
[----:B------:R-:W-:Y:S02]  /*1880*/  I2FP.F32.S32 R13, R13 ;  /* 0x0000000d000d7245 */ /* 0x000fe40000201400 */
[----:B------:R-:W1:Y:S01]  /*1890*/  MUFU.RCP R12, R12 ;  /* 0x0000000c000c7308 */ /* 0x000e620000001000 */
[----:B------:R-:W-:-:S05]  /*18a0*/  I2FP.F32.S32 R0, R0 ;  /* 0x0000000000007245 */ /* 0x000fca0000201400 */
[-C--:B-1----:R-:W-:Y:S01]  /*18b0*/  FMUL.FTZ R0, R0, R12.reuse ;  /* 0x0000000c00007220 */ /* 0x082fe20000410000 */
[----:B------:R-:W-:-:S03]  /*18c0*/  FMUL.FTZ R13, R13, R12 ;  /* 0x0000000c0d0d7220 */ /* 0x000fc60000410000 */
[----:B------:R-:W-:Y:S01]  /*18d0*/  FMUL.FTZ R3, R0, 13.28771209716796875 ;  /* 0x41549a7800037820 */ /* 0x000fe20000410000 */
[----:B------:R-:W-:Y:S01]  /*18e0*/  FMUL.FTZ R13, R13, 13.28771209716796875 ;  /* 0x41549a780d0d7820 */ /* 0x000fe20000410000 */
[----:B------:R-:W-:-:S04]  /*18f0*/  I2FP.F32.S32 R0, R19 ;  /* 0x0000001300007245 */ /* 0x000fc80000201400 */
[----:B------:R-:W0:Y:S08]  /*1900*/  MUFU.EX2 R3, -R3 ;  /* 0x8000000300037308 */ /* 0x000e300000000800 */
[----:B------:R-:W1:Y:S01]  /*1910*/  MUFU.EX2 R13, -R13 ;  /* 0x8000000d000d7308 */ /* 0x000e620000000800 */
[----:B0-----:R-:W-:-:S04]  /*1920*/  FMUL.FTZ R4, R0, R3 ;  /* 0x0000000300047220 */ /* 0x001fc80000410000 */
[----:B------:R-:W-:Y:S01]  /*1930*/  FMUL.RZ R10, R4, 0.15915493667125701904 ;  /* 0x3e22f983040a7820 */ /* 0x000fe2000040c000 */
[----:B-1----:R-:W-:-:S03]  /*1940*/  FMUL.FTZ R0, R0, R13 ;  /* 0x0000000d00007220 */ /* 0x002fc60000410000 */
[----:B------:R-:W0:Y:S01]  /*1950*/  MUFU.SIN R4, R10 ;  /* 0x0000000a00047308 */ /* 0x000e220000000400 */
[----:B------:R-:W-:-:S07]  /*1960*/  FMUL.RZ R9, R0, 0.15915493667125701904 ;  /* 0x3e22f98300097820 */ /* 0x000fce000040c000 */
[----:B------:R-:W1:Y:S08]  /*1970*/  MUFU.SIN R3, R9 ;  /* 0x0000000900037308 */ /* 0x000e700000000400 */
[----:B------:R-:W2:Y:S01]  /*1980*/  MUFU.COS R6, R10 ;  /* 0x0000000a00067308 */ /* 0x000ea20000000000 */
[-C--:B0-----:R-:W-:Y:S01]  /*1990*/  FMUL.FTZ R7, R35, R4.reuse ;  /* 0x0000000423077220 */ /* 0x081fe20000410000 */
[----:B------:R-:W-:-:S06]  /*19a0*/  FMUL.FTZ R8, R34, R4 ;  /* 0x0000000422087220 */ /* 0x000fcc0000410000 */
[----:B------:R-:W0:Y:S01]  /*19b0*/  MUFU.COS R0, R9 ;  /* 0x0000000900007308 */ /* 0x000e220000000000 */
[-C--:B-1----:R-:W-:Y:S01]  /*19c0*/  FMUL.FTZ R5, R33, R3.reuse ;  /* 0x0000000321057220 */ /* 0x082fe20000410000 */
[----:B------:R-:W-:Y:S01]  /*19d0*/  FMUL.FTZ R4, R32, R3 ;  /* 0x0000000320047220 */ /* 0x000fe20000410000 */
[-C--:B--2---:R-:W-:Y:S01]  /*19e0*/  FFMA.FTZ R34, R34, R6.reuse, -R7 ;  /* 0x0000000622227223 */ /* 0x084fe20000010807 */
[----:B------:R-:W-:Y:S01]  /*19f0*/  FFMA.FTZ R35, R35, R6, R8 ;  /* 0x0000000623237223 */ /* 0x000fe20000010008 */
[-C--:B0-----:R-:W-:Y:S01]  /*1a00*/  FFMA.FTZ R32, R32, R0.reuse, -R5 ;  /* 0x0000000020207223 */ /* 0x081fe20000010805 */
[----:B------:R-:W-:Y:S01]  /*1a10*/  FFMA.FTZ R33, R33, R0, R4 ;  /* 0x0000000021217223 */ /* 0x000fe20000010004 */
[----:B------:R-:W-:Y:S06]  /*1a20*/  BRA `(.L_x_1269) ;  /* 0x0000000000a07947 */ /* 0x000fec0003800000 */
.L_x_1268:
[----:B------:R-:W-:-:S13]  /*1a30*/  ISETP.GE.AND P0, PT, R13, R12, PT ;  /* 0x0000000c0d00720c */ /* 0x000fda0003f06270 */
[----:B------:R-:W-:Y:S05]  /*1a40*/  @P0 BRA `(.L_x_1269) ;  /* 0x0000000000980947 */ /* 0x000fea0003800000 */
[----:B------:R-:W-:Y:S01]  /*1a50*/  I2FP.F32.S32 R12, R12 ;  /* 0x0000000c000c7245 */ /* 0x000fe20000201400 */
[----:B------:R-:W-:Y:S01]  /*1a60*/  VIADD R0, R13, 0x2 ;  /* 0x000000020d007836 */ /* 0x000fe20000000000 */
[----:B------:R-:W-:Y:S02]  /*1a70*/  I2FP.F32.S32 R13, R13 ;  /* 0x0000000d000d7245 */ /* 0x000fe40000201400 */
[----:B------:R-:W-:Y:S02]  /*1a80*/  I2FP.F32.S32 R19, R19 ;  /* 0x0000001300137245 */ /* 0x000fe40000201400 */
[----:B------:R-:W1:Y:S01]  /*1a90*/  MUFU.RCP R12, R12 ;  /* 0x0000000c000c7308 */ /* 0x000e620000001000 */
[----:B------:R-:W-:-:S05]  /*1aa0*/  I2FP.F32.S32 R3, R0 ;  /* 0x0000000000037245 */ /* 0x000fca0000201400 */
[-C--:B-1----:R-:W-:Y:S01]  /*1ab0*/  FMUL.FTZ R3, R3, R12.reuse ;  /* 0x0000000c03037220 */ /* 0x082fe20000410000 */
[----:B------:R-:W-:-:S03]  /*1ac0*/  FMUL.FTZ R13, R13, R12 ;  /* 0x0000000c0d0d7220 */ /* 0x000fc60000410000 */
[----:B------:R-:W-:Y:S01]  /*1ad0*/  FMUL.FTZ R3, R3, 13.28771209716796875 ;  /* 0x41549a7803037820 */ /* 0x000fe20000410000 */
[----:B------:R-:W-:-:S03]  /*1ae0*/  FMUL.FTZ R13, R13, 13.28771209716796875 ;  /* 0x41549a780d0d7820 */ /* 0x000fc60000410000 */
[----:B0-----:R-:W0:Y:S08]  /*1af0*/  MUFU.EX2 R4, -R3 ;  /* 0x8000000300047308 */ /* 0x001e300000000800 */
[----:B------:R-:W1:Y:S01]  /*1b00*/  MUFU.EX2 R0, -R13 ;  /* 0x8000000d00007308 */ /* 0x000e620000000800 */
[----:B0-----:R-:W-:-:S04]  /*1b10*/  FMUL.FTZ R4, R19, R4 ;  /* 0x0000000413047220 */ /* 0x001fc80000410000 */
[----:B------:R-:W-:Y:S01]  /*1b20*/  FMUL.RZ R8, R4, 0.15915493667125701904 ;  /* 0x3e22f98304087820 */ /* 0x000fe2000040c000 */
[----:B-1----:R-:W-:-:S03]  /*1b30*/  FMUL.FTZ R0, R19, R0 ;  /* 0x0000000013007220 */ /* 0x002fc60000410000 */
[----:B------:R-:W0:Y:S01]  /*1b40*/  MUFU.SIN R4, R8 ;  /* 0x0000000800047308 */ /* 0x000e220000000400 */
[----:B------:R-:W-:-:S07]  /*1b50*/  FMUL.RZ R0, R0, 0.15915493667125701904 ;  /* 0x3e22f98300007820 */ /* 0x000fce000040c000 */
[----:B------:R-:W1:Y:S08]  /*1b60*/  MUFU.COS R9, R8 ;  /* 0x0000000800097308 */ /* 0x000e700000000000 */
[----:B------:R-:W2:Y:S01]  /*1b70*/  MUFU.SIN R6, R0 ;  /* 0x0000000000067308 */ /* 0x000ea20000000400 */
[-C--:B0-----:R-:W-:Y:S01]  /*1b80*/  FMUL.FTZ R7, R35, R4.reuse ;  /* 0x0000000423077220 */ /* 0x081fe20000410000 */
[-C--:B------:R-:W-:Y:S01]  /*1b90*/  FMUL.FTZ R3, R27, R4.reuse ;  /* 0x000000041b037220 */ /* 0x080fe20000410000 */
[-C--:B------:R-:W-:Y:S01]  /*1ba0*/  FMUL.FTZ R12, R34, R4.reuse ;  /* 0x00000004220c7220 */ /* 0x080fe20000410000 */
[----:B------:R-:W-:-:S04]  /*1bb0*/  FMUL.FTZ R4, R26, R4 ;  /* 0x000000041a047220 */ /* 0x000fc80000410000 */
[----:B------:R0:W3:Y:S01]  /*1bc0*/  MUFU.COS R5, R0 ;  /* 0x0000000000057308 */ /* 0x0000e20000000000 */
[-C--:B-1----:R-:W-:Y:S01]  /*1bd0*/  FFMA.FTZ R10, R34, R9.reuse, -R7 ;  /* 0x00000009220a7223 */ /* 0x082fe20000010807 */
[-C--:B------:R-:W-:Y:S01]  /*1be0*/  FFMA.FTZ R26, R26, R9.reuse, -R3 ;  /* 0x000000091a1a7223 */ /* 0x080fe20000010803 */
[-C--:B------:R-:W-:Y:S01]  /*1bf0*/  FFMA.FTZ R35, R35, R9.reuse, R12 ;  /* 0x0000000923237223 */ /* 0x080fe2000001000c */
[----:B------:R-:W-:Y:S02]  /*1c00*/  FFMA.FTZ R27, R27, R9, R4 ;  /* 0x000000091b1b7223 */ /* 0x000fe40000010004 */
[----:B------:R-:W-:Y:S01]  /*1c10*/  MOV R34, R10 ;  /* 0x0000000a00227202 */ /* 0x000fe20000000f00 */
[-C--:B--2---:R-:W-:Y:S01]  /*1c20*/  FMUL.FTZ R7, R33, R6.reuse ;  /* 0x0000000621077220 */ /* 0x084fe20000410000 */
[-C--:B------:R-:W-:Y:S01]  /*1c30*/  FMUL.FTZ R3, R25, R6.reuse ;  /* 0x0000000619037220 */ /* 0x080fe20000410000 */
[-C--:B------:R-:W-:Y:S01]  /*1c40*/  FMUL.FTZ R8, R32, R6.reuse ;  /* 0x0000000620087220 */ /* 0x080fe20000410000 */
[----:B0-----:R-:W-:Y:S01]  /*1c50*/  FMUL.FTZ R0, R24, R6 ;  /* 0x0000000618007220 */ /* 0x001fe20000410000 */
[-C--:B---3--:R-:W-:Y:S01]  /*1c60*/  FFMA.FTZ R7, R32, R5.reuse, -R7 ;  /* 0x0000000520077223 */ /* 0x088fe20000010807 */
[-C--:B------:R-:W-:Y:S01]  /*1c70*/  FFMA.FTZ R24, R24, R5.reuse, -R3 ;  /* 0x0000000518187223 */ /* 0x080fe20000010803 */
[-C--:B------:R-:W-:Y:S01]  /*1c80*/  FFMA.FTZ R33, R33, R5.reuse, R8 ;  /* 0x0000000521217223 */ /* 0x080fe20000010008 */
[----:B------:R-:W-:-:S02]  /*1c90*/  FFMA.FTZ R25, R25, R5, R0 ;  /* 0x0000000519197223 */ /* 0x000fc40000010000 */
[----:B------:R-:W-:-:S07]  /*1ca0*/  MOV R32, R7 ;  /* 0x0000000700207202 */ /* 0x000fce0000000f00 */
.L_x_1269:
[----:B------:R-:W-:Y:S05]  /*1cb0*/  BSYNC B0 ;  /* 0x0000000000007941 */ /* 0x000fea0003800000 */
.L_x_1256:
[----:B------:R-:W-:Y:S01]  /*1cc0*/  ISETP.GT.AND P0, PT, R17, 0x3f, PT ;  /* 0x0000003f1100780c */ /* 0x000fe20003f04270 */
[----:B------:R-:W-:Y:S01]  /*1cd0*/  BSSY B0, `(.L_x_1270) ;  /* 0x000001c000007945 */ /* 0x000fe20003800000 */
[----:B------:R-:W-:-:S11]  /*1ce0*/  IMAD.MOV.U32 R0, RZ, RZ, RZ ;  /* 0x000000ffff007224 */ /* 0x000fd600078e00ff */
[----:B------:R-:W-:Y:S05]  /*1cf0*/  @P0 BRA `(.L_x_1271) ;  /* 0x0000000000640947 */ /* 0x000fea0003800000 */
[----:B------:R-:W-:Y:S01]  /*1d00*/  ISETP.GT.AND P1, PT, R17, 0x2f, PT ;  /* 0x0000002f1100780c */ /* 0x000fe20003f24270 */
[----:B------:R-:W-:Y:S01]  /*1d10*/  ULDC UR4, c[0x0][0x29c] ;  /* 0x0000a70000047ab9 */ /* 0x000fe20000000800 */
[----:B0-----:R-:W0:Y:S01]  /*1d20*/  S2R R6, SR_CgaCtaId ;  /* 0x0000000000067919 */ /* 0x001e220000008800 */
[----:B------:R-:W-:Y:S02]  /*1d30*/  MOV R3, 0x400 ;  /* 0x0000040000037802 */ /* 0x000fe40000000f00 */
[----:B------:R-:W-:Y:S02]  /*1d40*/  ISETP.NE.OR P0, PT, RZ, UR4, P1 ;  /* 0x00000004ff007c0c */ /* 0x000fe40008f05670 */
[----:B------:R-:W-:Y:S02]  /*1d50*/  ISETP.NE.AND P1, PT, RZ, UR4, PT ;  /* 0x00000004ff007c0c */ /* 0x000fe4000bf25270 */
[----:B------:R-:W-:-:S09]  /*1d60*/  IADD3 R0, R3, 0x40, RZ ;  /* 0x0000004003007810 */ /* 0x000fd20007ffe0ff */
[----:B------:R-:W5:Y:S01]  /*1d70*/  @!P0 LDC R7, c[0x0][0x284] ;  /* 0x0000a100ff078b82 */ /* 0x000f620000000800 */
[----:B------:R-:W-:Y:S01]  /*1d80*/  VOTEU.ALL UP0, P0 ;  /* 0x00000000003f7886 */ /* 0x000fe20000000000 */
[----:B------:R-:W-:-:S04]  /*1d90*/  @!P1 IADD3 R3, R3, 0x440, RZ ;  /* 0x0000044003039810 */ /* 0x000fc80007ffe0ff */
[----:B------:R-:W-:Y:S02]  /*1da0*/  @!UP0 USHF.L.U32 UR4, UR38, 0x2, URZ ;  /* 0x0000000226048899 */ /* 0x000fe4000800063f */
[----:B------:R-:W1:Y:S01]  /*1db0*/  @!P0 LDC.64 R4, c[0x0][0x248] ;  /* 0x00009200ff048b82 */ /* 0x000e620000000a00 */
[C---:B0-----:R-:W-:Y:S02]  /*1dc0*/  LEA R0, R6.reuse, R0, 0x18 ;  /* 0x0000000006007211 */ /* 0x041fe400078ec0ff */
[----:B------:R-:W-:-:S03]  /*1dd0*/  @!P1 LEA R6, R6, R3, 0x18 ;  /* 0x0000000306069211 */ /* 0x000fc600078ec0ff */
[C---:B------:R-:W-:Y:S01]  /*1de0*/  IMAD R3, R17.reuse, 0x10, R0 ;  /* 0x0000001011037824 */ /* 0x040fe200078e0200 */
[----:B------:R-:W-:Y:S01]  /*1df0*/  @!P1 LEA R6, R17, R6, 0x4 ;  /* 0x0000000611069211 */ /* 0x000fe200078e20ff */
[----:B-----5:R-:W-:-:S03]  /*1e00*/  @!P0 IMAD R7, R18, R7, UR4 ;  /* 0x0000000412078e24 */ /* 0x020fc6000f8e0207 */
[----:B---3--:R0:W-:Y:S04]  /*1e10*/  STS.128 [R3], R32 ;  /* 0x0000002003007388 */ /* 0x0081e80000000c00 */
[----:B------:R0:W-:Y:S01]  /*1e20*/  @!P1 STS.128 [R6], R28 ;  /* 0x0000001c06009388 */ /* 0x0001e20000000c00 */
[----:B-1----:R-:W-:-:S04]  /*1e30*/  @!P0 IMAD.WIDE R4, R7, 0x4, R4 ;  /* 0x0000000407048825 */ /* 0x002fc800078e0204 */
[----:B----4-:R-:W-:Y:S01]  /*1e40*/  FMUL.FTZ R7, R33, R25 ;  /* 0x0000001921077220 */ /* 0x010fe20000410000 */
[----:B------:R0:W-:Y:S03]  /*1e50*/  @!P0 STG.E.128 desc[UR36][R4.64], R24 ;  /* 0x0000001804008986 */ /* 0x0001e6000c101d24 */
[----:B------:R-:W-:-:S04]  /*1e60*/  FFMA.FTZ R7, R32, R24, R7 ;  /* 0x0000001820077223 */ /* 0x000fc80000010007 */
[----:B------:R-:W-:-:S04]  /*1e70*/  FFMA.FTZ R0, R34, R26, R7 ;  /* 0x0000001a22007223 */ /* 0x000fc80000010007 */
[----:B------:R-:W-:-:S07]  /*1e80*/  FFMA.FTZ R0, R35, R27, R0 ;  /* 0x0000001b23007223 */ /* 0x000fce0000010000 */
.L_x_1271:
[----:B------:R-:W-:Y:S05]  /*1e90*/  BSYNC B0 ;  /* 0x0000000000007941 */ /* 0x000fea0003800000 */
.L_x_1270:
[----:B0-----:R-:W0:Y:S01]  /*1ea0*/  SHFL.BFLY PT, R3, R0, 0x10, 0x1f ;  /* 0x0e001f0000037f89 */ /* 0x001e2200000e0000 */
[----:B------:R-:W-:Y:S01]  /*1eb0*/  LOP3.LUT P0, R8, R17, 0x1f, RZ, 0xc0, !PT ;  /* 0x0000001f11087812 */ /* 0x000fe2000780c0ff */
[----:B------:R-:W5:Y:S01]  /*1ec0*/  S2UR UR4, SR_CgaCtaId ;  /* 0x00000000000479c3 */ /* 0x000f620000008800 */
[----:B------:R-:W-:Y:S01]  /*1ed0*/  UMOV UR30, 0x400 ;  /* 0x00000400001e7882 */ /* 0x000fe20000000000 */
[----:B------:R-:W-:Y:S01]  /*1ee0*/  BSSY B0, `(.L_x_1272) ;  /* 0x000003c000007945 */ /* 0x000fe20003800000 */
[----:B------:R-:W-:-:S09]  /*1ef0*/  ISETP.GT.U32.AND P1, PT, R8, 0x1, PT ;  /* 0x000000010800780c */ /* 0x000fd20003f24070 */
[----:B------:R-:W-:-:S04]  /*1f00*/  VOTEU.ALL UP0, P0 ;  /* 0x00000000003f7886 */ /* 0x000fc80000000000 */
[----:B------:R-:W1:Y:S01]  /*1f10*/  @!P1 S2R R10, SR_CgaCtaId ;  /* 0x00000000000a9919 */ /* 0x000e620000008800 */
[----:B0-----:R-:W-:Y:S01]  /*1f20*/  FADD.FTZ R3, R3, R0 ;  /* 0x0000000003037221 */ /* 0x001fe20000010000 */
[----:B------:R-:W-:Y:S01]  /*1f30*/  @!P0 SHF.R.U32.HI R0, RZ, 0x3, R17 ;  /* 0x00000003ff008819 */ /* 0x000fe20000011611 */
[----:B-----5:R-:W-:-:S03]  /*1f40*/  @!UP0 ULEA UR5, UR4, UR30, 0x18 ;  /* 0x0000001e04058291 */ /* 0x020fc6000f8ec03f */
[----:B------:R-:W0:Y:S01]  /*1f50*/  SHFL.BFLY PT, R4, R3, 0x8, 0x1f ;  /* 0x0d001f0003047f89 */ /* 0x000e2200000e0000 */
[----:B------:R-:W-:Y:S01]  /*1f60*/  @!P0 LOP3.LUT R0, R0, 0x1ffffffc, RZ, 0xc0, !PT ;  /* 0x1ffffffc00008812 */ /* 0x000fe200078ec0ff */
[----:B0-----:R-:W-:Y:S01]  /*1f70*/  FADD.FTZ R4, R3, R4 ;  /* 0x0000000403047221 */ /* 0x001fe20000010000 */
[----:B------:R-:W-:-:S04]  /*1f80*/  @!P1 MOV R3, 0x400 ;  /* 0x0000040000039802 */ /* 0x000fc80000000f00 */
[----:B------:R-:W0:Y:S01]  /*1f90*/  SHFL.BFLY PT, R5, R4, 0x4, 0x1f ;  /* 0x0c801f0004057f89 */ /* 0x000e2200000e0000 */
[----:B-1----:R-:W-:-:S04]  /*1fa0*/  @!P1 LEA R3, R10, R3, 0x18 ;  /* 0x000000030a039211 */ /* 0x002fc800078ec0ff */
[----:B------:R-:W-:Y:S01]  /*1fb0*/  @!P1 LEA R8, R8, R3, 0x2 ;  /* 0x0000000308089211 */ /* 0x000fe200078e10ff */
[----:B0-----:R-:W-:-:S05]  /*1fc0*/  FADD.FTZ R5, R4, R5 ;  /* 0x0000000504057221 */ /* 0x001fca0000010000 */
[----:B------:R-:W0:Y:S02]  /*1fd0*/  SHFL.BFLY PT, R6, R5, 0x2, 0x1f ;  /* 0x0c401f0005067f89 */ /* 0x000e2400000e0000 */
[----:B0-----:R-:W-:-:S05]  /*1fe0*/  FADD.FTZ R6, R5, R6 ;  /* 0x0000000605067221 */ /* 0x001fca0000010000 */
[----:B------:R-:W0:Y:S02]  /*1ff0*/  SHFL.BFLY PT, R7, R6, 0x1, 0x1f ;  /* 0x0c201f0006077f89 */ /* 0x000e2400000e0000 */
[----:B0-----:R-:W-:-:S05]  /*2000*/  FADD.FTZ R7, R6, R7 ;  /* 0x0000000706077221 */ /* 0x001fca0000010000 */
[----:B------:R0:W-:Y:S01]  /*2010*/  @!P0 STS [R0+UR5+0x8], R7 ;  /* 0x0000080700008988 */ /* 0x0001e20008000805 */
[----:B------:R-:W-:Y:S01]  /*2020*/  ULDC UR5, c[0x0][0x284] ;  /* 0x0000a10000057ab9 */ /* 0x000fe20000000800 */
[----:B------:R-:W-:Y:S01]  /*2030*/  BAR.SYNC.DEFER_BLOCKING 0x0 ;  /* 0x0000000000007b1d */ /* 0x000fe20000010000 */
[----:B------:R-:W-:Y:S01]  /*2040*/  IMAD.U32 R252, RZ, RZ, UR5 ;  /* 0x00000005fffc7e24 */ /* 0x000fe2000f8e00ff */
[----:B------:R-:W-:Y:S01]  /*2050*/  UIADD3 UR5, UR30, 0x840, URZ ;  /* 0x000008401e057890 */ /* 0x000fe2000fffe03f */
[----:B------:R-:W-:-:S03]  /*2060*/  ISETP.NE.AND P0, PT, R17, RZ, PT ;  /* 0x000000ff1100720c */ /* 0x000fc60003f05270 */
[----:B------:R-:W-:Y:S01]  /*2070*/  IADD3 R3, RZ, -R252, RZ ;  /* 0x800000fcff037210 */ /* 0x000fe20007ffe0ff */
[----:B------:R-:W-:Y:S01]  /*2080*/  ULEA UR5, UR4, UR5, 0x18 ;  /* 0x0000000504057291 */ /* 0x000fe2000f8ec03f */
[----:B0-----:R-:W-:Y:S02]  /*2090*/  MOV R0, 0xff7fffff ;  /* 0xff7fffff00007802 */ /* 0x001fe40000000f00 */
[----:B------:R-:W-:-:S04]  /*20a0*/  VIADDMNMX R3, R3, UR39, RZ, !PT ;  /* 0x0000002703037c46 */ /* 0x000fc8000f8001ff */
[----:B------:R-:W-:Y:S01]  /*20b0*/  R2UR UR6, R3 ;  /* 0x00000000030672ca */ /* 0x000fe200000e0000 */
[----:B------:R-:W-:-:S05]  /*20c0*/  IMAD.U32 R3, RZ, RZ, UR5 ;  /* 0x00000005ff037e24 */ /* 0x000fca000f8e00ff */
[----:B------:R-:W-:Y:S04]  /*20d0*/  STL [R1+0x78c], R3 ;  /* 0x00078c0301007387 */ /* 0x000fe80000100800 */
[----:B------:R-:W0:Y:S03]  /*20e0*/  @!P1 LDS R7, [R8+0x8] ;  /* 0x0000080008079984 */ /* 0x000e260000000800 */
[----:B------:R-:W-:Y:S01]  /*20f0*/  UIADD3 UR31, UR40, -UR6, URZ ;  /* 0x80000006281f7290 */ /* 0x000fe2000fffe03f */
[----:B------:R-:W-:Y:S04]  /*2100*/  STL [R1+0x784], R0 ;  /* 0x0007840001007387 */ /* 0x000fe80000100800 */
[----:B0-----:R-:W0:Y:S02]  /*2110*/  SHFL.BFLY PT, R4, R7, 0x1, 0x1f ;  /* 0x0c201f0007047f89 */ /* 0x001e2400000e0000 */
[----:B0-----:R-:W-:-:S06]  /*2120*/  FADD.FTZ R4, R4, R7 ;  /* 0x0000000704047221 */ /* 0x001fcc0000010000 */
[----:B------:R-:W0:Y:S01]  /*2130*/  SHFL.IDX PT, R4, R4, RZ, 0x1f ;  /* 0x00001fff04047589 */ /* 0x000e2200000e0000 */
[----:B------:R-:W-:Y:S05]  /*2140*/  @P0 BRA `(.L_x_1273) ;  /* 0x0000000000540947 */ /* 0x000fea0003800000 */
[----:B------:R-:W-:Y:S01]  /*2150*/  MOV R0, UR31 ;  /* 0x0000001f00007c02 */ /* 0x000fe20008000f00 */
[----:B------:R-:W-:Y:S01]  /*2160*/  ULDC UR5, c[0x0][0x2a0] ;  /* 0x0000a80000057ab9 */ /* 0x000fe20000000800 */
[----:B------:R-:W-:Y:S02]  /*2170*/  ULDC.64 UR8, c[0x0][0x2c8] ;  /* 0x0000b20000087ab9 */ /* 0x000fe40000000a00 */
[----:B------:R-:W-:Y:S01]  /*2180*/  LEA R0, R0, R3, 0x2 ;  /* 0x0000000300007211 */ /* 0x000fe200078e10ff */
[----:B0-----:R-:W-:Y:S01]  /*2190*/  FMUL.FTZ R3, R4, UR5 ;  /* 0x0000000504037c20 */ /* 0x001fe20008410000 */
[----:B------:R-:W-:-:S04]  /*21a0*/  ISETP.NE.U32.AND P0, PT, RZ, UR8, PT ;  /* 0x00000008ff007c0c */ /* 0x000fc8000bf05070 */
[----:B------:R0:W-:Y:S01]  /*21b0*/  STL [R1+0x784], R3 ;  /* 0x0007840301007387 */ /* 0x0001e20000100800 */
[----:B------:R-:W-:-:S13]  /*21c0*/  ISETP.NE.AND.EX P0, PT, RZ, UR9, PT, P0 ;  /* 0x00000009ff007c0c */ /* 0x000fda000bf05300 */
[----:B0-----:R-:W-:Y:S05]  /*21d0*/  @!P0 BRA `(.L_x_1274) ;  /* 0x0000000000288947 */ /* 0x001fea0003800000 */
[----:B------:R-:W0:Y:S01]  /*21e0*/  LDC.64 R4, c[0x0][0x2c8] ;  /* 0x0000b200ff047b82 */ /* 0x000e220000000a00 */
[----:B------:R-:W-:Y:S01]  /*21f0*/  IMAD.MOV.U32 R7, RZ, RZ, R3 ;  /* 0x000000ffff077224 */ /* 0x000fe200078e0003 */
[----:B------:R-:W-:Y:S01]  /*2200*/  IADD3 R3, -R41, UR40, RZ ;  /* 0x0000002829037c10 */ /* 0x000fe2000fffe1ff */
[----:B------:R-:W-:-:S04]  /*2210*/  ULDC UR5, c[0x0][0x2d0] ;  /* 0x0000b40000057ab9 */ /* 0x000fc80000000800 */
[----:B------:R-:W-:-:S04]  /*2220*/  IMAD R6, R40, UR5, R3 ;  /* 0x0000000528067c24 */ /* 0x000fc8000f8e0203 */
[----:B------:R-:W-:-:S04]  /*2230*/  IMAD R3, R6, UR5, R3 ;  /* 0x0000000506037c24 */ /* 0x000fc8000f8e0203 */
[----:B0-----:R-:W-:-:S06]  /*2240*/  IMAD.WIDE R4, R3, 0x4, R4 ;  /* 0x0000000403047825 */ /* 0x001fcc00078e0204 */
[----:B------:R-:W5:Y:S02]  /*2250*/  LDG.E R4, desc[UR36][R4.64] ;  /* 0x0000002404047981 */ /* 0x000f64000c1e1900 */
[----:B-----5:R-:W-:-:S05]  /*2260*/  FADD.FTZ R7, R7, R4 ;  /* 0x0000000407077221 */ /* 0x020fca0000010000 */
[----:B------:R0:W-:Y:S02]  /*2270*/  STL [R1+0x784], R7 ;  /* 0x0007840701007387 */ /* 0x0001e40000100800 */
.L_x_1274:
[----:B------:R-:W5:Y:S04]  /*2280*/  LDL R3, [R1+0x784] ;  /* 0x0007840001037983 */ /* 0x000f680000100800 */
[----:B-----5:R1:W-:Y:S02]  /*2290*/  STS [R0], R3 ;  /* 0x0000000300007388 */ /* 0x0203e40000000800 */
.L_x_1273:
[----:B------:R-:W-:Y:S05]  /*22a0*/  BSYNC B0 ;  /* 0x0000000000007941 */ /* 0x000fea0003800000 */
.L_x_1272:
[----:B------:R-:W-:Y:S01]  /*22b0*/  BAR.SYNC.DEFER_BLOCKING 0x0 ;  /* 0x0000000000007b1d */ /* 0x000fe20000010000 */
[----:B------:R-:W-:Y:S02]  /*22c0*/  ULEA UR30, UR4, UR30, 0x18 ;  /* 0x0000001e041e7291 */ /* 0x000fe4000f8ec03f */
[----:B------:R-:W-:-:S04]  /*22d0*/  UIADD3 UR31, UR31, 0x1f, URZ ;  /* 0x0000001f1f1f7890 */ /* 0x000fc8000fffe03f */
[----:B------:R-:W-:-:S04]  /*22e0*/  USHF.R.S32.HI UR57, URZ, 0x1f, UR31 ;  /* 0x0000001f3f397899 */ /* 0x000fc8000801141f */
[----:B------:R-:W-:-:S03]  /*22f0*/  ULEA.HI UR57, UR57, UR31, URZ, 0x5 ;  /* 0x0000001f39397291 */ /* 0x000fc6000f8f283f */
[----:B------:R-:W-:Y:S01]  /*2300*/  ULDC UR31, c[0x0][0x29c] ;  /* 0x0000a700001f7ab9 */ /* 0x000fe20000000800 */
[----:B------:R-:W-:Y:S01]  /*2310*/  ULOP3.LUT UR57, UR57, 0xffffffe0, URZ, 0xc0, !UPT ;  /* 0xffffffe039397892 */ /* 0x000fe2000f8ec03f */
[----:B------:R-:W-:-:S03]  /*2320*/  ISETP.NE.AND P1, PT, RZ, UR31, PT ;  /* 0x0000001fff007c0c */ /* 0x000fc6000bf25270 */
[----:B------:R-:W-:Y:S01]  /*2330*/  UIADD3 UR57, UR57, UR6, URZ ;  /* 0x0000000639397290 */ /* 0x000fe2000fffe03f */
[----:B0-----:R-:W0:Y:S04]  /*2340*/  LDS.128 R4, [UR30+0x380] ;  /* 0x0003801eff047984 */ /* 0x001e280008000c00 */
[----:B--2---:R-:W2:Y:S04]  /*2350*/  LDS.128 R12, [UR30+0x3a0] ;  /* 0x0003a01eff0c7984 */ /* 0x004ea80008000c00 */
[----:B------:R-:W-:Y:S04]  /*2360*/  LDS.128 R8, [UR30+0x390] ;  /* 0x0003901eff087984 */ /* 0x000fe80008000c00 */
[----:B------:R-:W5:Y:S04]  /*2370*/  LDS.128 R52, [UR30+0x370] ;  /* 0x0003701eff347984 */ /* 0x000f680008000c00 */
[----:B------:R-:W1:Y:S04]  /*2380*/  LDS.128 R20, [UR30+0x3b0] ;  /* 0x0003b01eff147984 */ /* 0x000e680008000c00 */
[----:B----4-:R-:W4:Y:S04]  /*2390*/  LDS.128 R24, [UR30+0x3c0] ;  /* 0x0003c01eff187984 */ /* 0x010f280008000c00 */
[----:B------:R-:W4:Y:S04]  /*23a0*/  LDS.128 R28, [UR30+0x3d0] ;  /* 0x0003d01eff1c7984 */ /* 0x000f280008000c00 */
[----:B---3--:R-:W-:Y:S04]  /*23b0*/  LDS.128 R32, [UR30+0x3e0] ;  /* 0x0003e01eff207984 */ /* 0x008fe80008000c00 */
[----:B------:R-:W-:Y:S04]  /*23c0*/  LDS.128 R36, [UR30+0x3f0] ;  /* 0x0003f01eff247984 */ /* 0x000fe80008000c00 */
[----:B------:R-:W-:Y:S01]  /*23d0*/  LDS.128 R40, [UR30+0x400] ;  /* 0x0004001eff287984 */ /* 0x000fe20008000c00 */
[----:B0-----:R-:W-:-:S03]  /*23e0*/  R2UR UR5, R7 ;  /* 0x00000000070572ca */ /* 0x001fc600000e0000 */
[----:B------:R-:W-:Y:S01]  /*23f0*/  LDS.128 R44, [UR30+0x410] ;  /* 0x0004101eff2c7984 */ /* 0x000fe20008000c00 */
[----:B------:R-:W-:Y:S02]  /*2400*/  R2UR UR4, R6 ;  /* 0x00000000060472ca */ /* 0x000fe400000e0000 */
[----:B------:R-:W-:Y:S01]  /*2410*/  R2UR UR58, R5 ;  /* 0x00000000053a72ca */ /* 0x000fe200000e0000 */
[----:B------:R-:W-:Y:S01]  /*2420*/  LDS.128 R48, [UR30+0x420] ;  /* 0x0004201eff307984 */ /* 0x000fe20008000c00 */
[----:B------:R-:W-:Y:S02]  /*2430*/  R2UR UR59, R4 ;  /* 0x00000000043b72ca */ /* 0x000fe400000e0000 */
[----:B--2---:R-:W-:Y:S01]  /*2440*/  R2UR UR11, R15 ;  /* 0x000000000f0b72ca */ /* 0x004fe200000e0000 */
[----:B------:R-:W0:Y:S01]  /*2450*/  LDS.128 R4, [UR30+0x430] ;  /* 0x0004301eff047984 */ /* 0x000e220008000c00 */
[----:B------:R-:W-:Y:S02]  /*2460*/  R2UR UR12, R14 ;  /* 0x000000000e0c72ca */ /* 0x000fe400000e0000 */
[----:B------:R-:W-:Y:S01]  /*2470*/  R2UR UR13, R13 ;  /* 0x000000000d0d72ca */ /* 0x000fe200000e0000 */
[----:B-----5:R-:W-:Y:S01]  /*2480*/  STL.64 [R1+0x790], R52 ;  /* 0x0007903401007387 */ /* 0x020fe20000100a00 */
[----:B------:R-:W-:-:S02]  /*2490*/  R2UR UR14, R12 ;  /* 0x000000000c0e72ca */ /* 0x000fc400000e0000 */
[----:B------:R-:W-:Y:S01]  /*24a0*/  R2UR UR7, R11 ;  /* 0x000000000b0772ca */ /* 0x000fe200000e0000 */
[----:B------:R-:W2:Y:S01]  /*24b0*/  LDS.128 R12, [UR30+0x40] ;  /* 0x0000401eff0c7984 */ /* 0x000ea20008000c00 */
[----:B------:R-:W-:Y:S02]  /*24c0*/  R2UR UR8, R10 ;  /* 0x000000000a0872ca */ /* 0x000fe400000e0000 */
[----:B------:R-:W-:Y:S02]  /*24d0*/  R2UR UR9, R9 ;  /* 0x00000000090972ca */ /* 0x000fe400000e0000 */
[----:B------:R-:W-:Y:S02]  /*24e0*/  R2UR UR10, R8 ;  /* 0x00000000080a72ca */ /* 0x000fe400000e0000 */
[----:B------:R-:W3:Y:S01]  /*24f0*/  LDS.128 R8, [UR30+0x50] ;  /* 0x0000501eff087984 */ /* 0x000ee20008000c00 */
[----:B-1----:R-:W-:Y:S02]  /*2500*/  MOV R0, R54 ;  /* 0x0000003600007202 */ /* 0x002fe40000000f00 */
[----:B------:R-:W-:-:S02]  /*2510*/  MOV R3, R55 ;  /* 0x0000003700037202 */ /* 0x000fc40000000f00 */
[----:B------:R-:W-:Y:S01]  /*2520*/  R2UR UR61, R0 ;  /* 0x00000000003d72ca */ /* 0x000fe200000e0000 */
[----:B------:R-:W-:Y:S01]  /*2530*/  VIADD R0, R17, UR6 ;  /* 0x0000000611007c36 */ /* 0x000fe20008000000 */
[----:B------:R-:W-:Y:S02]  /*2540*/  R2UR UR15, R23 ;  /* 0x00000000170f72ca */ /* 0x000fe400000e0000 */
[----:B------:R-:W-:Y:S02]  /*2550*/  R2UR UR16, R22 ;  /* 0x00000000161072ca */ /* 0x000fe400000e0000 */
[----:B------:R-:W-:Y:S02]  /*2560*/  R2UR UR17, R21 ;  /* 0x00000000151172ca */ /* 0x000fe400000e0000 */
[----:B------:R-:W-:Y:S02]  /*2570*/  R2UR UR18, R20 ;  /* 0x00000000141272ca */ /* 0x000fe400000e0000 */
[----:B----4-:R-:W-:-:S02]  /*2580*/  R2UR UR19, R27 ;  /* 0x000000001b1372ca */ /* 0x010fc400000e0000 */
[----:B------:R-:W-:Y:S02]  /*2590*/  R2UR UR20, R26 ;  /* 0x000000001a1472ca */ /* 0x000fe400000e0000 */
[----:B------:R-:W-:Y:S02]  /*25a0*/  R2UR UR21, R25 ;  /* 0x00000000191572ca */ /* 0x000fe400000e0000 */
[----:B------:R-:W-:Y:S02]  /*25b0*/  R2UR UR22, R24 ;  /* 0x00000000181672ca */ /* 0x000fe400000e0000 */
[----:B------:R-:W-:Y:S02]  /*25c0*/  R2UR UR23, R31 ;  /* 0x000000001f1772ca */ /* 0x000fe400000e0000 */
[----:B0-----:R-:W-:Y:S02]  /*25d0*/  R2UR UR53, R7 ;  /* 0x00000000073572ca */ /* 0x001fe400000e0000 */
[----:B------:R-:W-:-:S02]  /*25e0*/  R2UR UR54, R6 ;  /* 0x00000000063672ca */ /* 0x000fc400000e0000 */
[----:B------:R-:W-:Y:S02]  /*25f0*/  R2UR UR55, R5 ;  /* 0x00000000053772ca */ /* 0x000fe400000e0000 */
[----:B------:R-:W-:Y:S02]  /*2600*/  R2UR UR56, R4 ;  /* 0x00000000043872ca */ /* 0x000fe400000e0000 */
[----:B------:R-:W0:Y:S01]  /*2610*/  LDS.128 R4, [UR30+0x60] ;  /* 0x0000601eff047984 */ /* 0x000e220008000c00 */
[----:B------:R-:W-:Y:S02]  /*2620*/  R2UR UR24, R30 ;  /* 0x000000001e1872ca */ /* 0x000fe400000e0000 */
[----:B------:R-:W-:Y:S01]  /*2630*/  R2UR UR25, R29 ;  /* 0x000000001d1972ca */ /* 0x000fe200000e0000 */
[----:B--2---:R-:W-:Y:S01]  /*2640*/  STL.64 [R1+0x770], R12 ;  /* 0x0007700c01007387 */ /* 0x004fe20000100a00 */
[----:B------:R-:W-:Y:S02]  /*2650*/  R2UR UR26, R28 ;  /* 0x000000001c1a72ca */ /* 0x000fe400000e0000 */
[----:B------:R-:W-:Y:S01]  /*2660*/  R2UR UR27, R35 ;  /* 0x00000000231b72ca */ /* 0x000fe200000e0000 */
[----:B------:R-:W-:Y:S01]  /*2670*/  STL.64 [R1+0x778], R14 ;  /* 0x0007780e01007387 */ /* 0x000fe20000100a00 */
[----:B------:R-:W-:-:S02]  /*2680*/  R2UR UR28, R34 ;  /* 0x00000000221c72ca */ /* 0x000fc400000e0000 */
[----:B------:R-:W-:Y:S01]  /*2690*/  R2UR UR29, R33 ;  /* 0x00000000211d72ca */ /* 0x000fe200000e0000 */
[----:B------:R-:W1:Y:S01]  /*26a0*/  LDS.128 R12, [UR30+0x70] ;  /* 0x0000701eff0c7984 */ /* 0x000e620008000c00 */
[----:B------:R-:W-:Y:S02]  /*26b0*/  R2UR UR32, R32 ;  /* 0x00000000202072ca */ /* 0x000fe400000e0000 */
[----:B------:R-:W-:Y:S01]  /*26c0*/  R2UR UR33, R39 ;  /* 0x00000000272172ca */ /* 0x000fe200000e0000 */
[----:B---3--:R-:W-:Y:S01]  /*26d0*/  STL.64 [R1+0x760], R8 ;  /* 0x0007600801007387 */ /* 0x008fe20000100a00 */
[----:B------:R-:W-:Y:S02]  /*26e0*/  R2UR UR34, R38 ;  /* 0x00000000262272ca */ /* 0x000fe400000e0000 */
[----:B------:R-:W-:Y:S01]  /*26f0*/  R2UR UR35, R37 ;  /* 0x00000000252372ca */ /* 0x000fe200000e0000 */
[----:B------:R-:W-:Y:S01]  /*2700*/  STL.64 [R1+0x768], R10 ;  /* 0x0007680a01007387 */ /* 0x000fe20000100a00 */
[----:B------:R-:W-:-:S02]  /*2710*/  R2UR UR40, R36 ;  /* 0x00000000242872ca */ /* 0x000fc400000e0000 */
[----:B------:R-:W-:Y:S01]  /*2720*/  R2UR UR41, R43 ;  /* 0x000000002b2972ca */ /* 0x000fe200000e0000 */
[----:B------:R-:W2:Y:S01]  /*2730*/  LDS.128 R8, [UR30+0x80] ;  /* 0x0000801eff087984 */ /* 0x000ea20008000c00 */
[----:B------:R-:W-:Y:S02]  /*2740*/  R2UR UR42, R42 ;  /* 0x000000002a2a72ca */ /* 0x000fe400000e0000 */
[----:B------:R-:W-:Y:S02]  /*2750*/  R2UR UR43, R41 ;  /* 0x00000000292b72ca */ /* 0x000fe400000e0000 */
[----:B------:R-:W-:Y:S02]  /*2760*/  R2UR UR44, R40 ;  /* 0x00000000282c72ca */ /* 0x000fe400000e0000 */
[----:B------:R-:W-:Y:S02]  /*2770*/  R2UR UR45, R47 ;  /* 0x000000002f2d72ca */ /* 0x000fe400000e0000 */
[----:B------:R-:W-:-:S02]  /*2780*/  R2UR UR46, R46 ;  /* 0x000000002e2e72ca */ /* 0x000fc400000e0000 */
[----:B------:R-:W-:Y:S02]  /*2790*/  R2UR UR47, R45 ;  /* 0x000000002d2f72ca */ /* 0x000fe400000e0000 */
[----:B------:R-:W-:Y:S02]  /*27a0*/  R2UR UR48, R44 ;  /* 0x000000002c3072ca */ /* 0x000fe400000e0000 */
[----:B------:R-:W-:Y:S01]  /*27b0*/  R2UR UR49, R51 ;  /* 0x00000000333172ca */ /* 0x000fe200000e0000 */
[----:B0-----:R-:W-:Y:S01]  /*27c0*/  STL.64 [R1+0x750], R4 ;  /* 0x0007500401007387 */ /* 0x001fe20000100a00 */
[----:B------:R-:W-:Y:S02]  /*27d0*/  R2UR UR50, R50 ;  /* 0x00000000323272ca */ /* 0x000fe400000e0000 */
[----:B------:R-:W-:Y:S01]  /*27e0*/  R2UR UR51, R49 ;  /* 0x00000000313372ca */ /* 0x000fe200000e0000 */
[----:B------:R-:W-:Y:S01]  /*27f0*/  STL.64 [R1+0x758], R6 ;  /* 0x0007580601007387 */ /* 0x000fe20000100a00 */
[----:B------:R-:W-:-:S02]  /*2800*/  R2UR UR52, R48 ;  /* 0x00000000303472ca */ /* 0x000fc400000e0000 */
[----:B------:R-:W-:Y:S01]  /*2810*/  R2UR UR60, R3 ;  /* 0x00000000033c72ca */ /* 0x000fe200000e0000 */
[----:B------:R-:W0:Y:S01]  /*2820*/  LDS.128 R4, [UR30+0x90] ;  /* 0x0000901eff047984 */ /* 0x000e220008000c00 */
[----:B------:R-:W-:-:S03]  /*2830*/  ISETP.GE.AND P0, PT, R0, UR57, PT ;  /* 0x0000003900007c0c */ /* 0x000fc6000bf06270 */
        /* <DEDUP_REMOVED lines=135> */
[----:B-1----:R1:W-:Y:S04]  /*30b0*/  STL.64 [R1+0x470], R12 ;  /* 0x0004700c01007387 */ /* 0x0023e80000100a00 */
[----:B------:R1:W-:Y:S04]  /*30c0*/  STL.64 [R1+0x478], R14 ;  /* 0x0004780e01007387 */ /* 0x0003e80000100a00 */
[----:B--2---:R1:W-:Y:S04]  /*30d0*/  STL.64 [R1+0x460], R8 ;  /* 0x0004600801007387 */ /* 0x0043e80000100a00 */
[----:B------:R1:W-:Y:S04]  /*30e0*/  STL.64 [R1+0x468], R10 ;  /* 0x0004680a01007387 */ /* 0x0003e80000100a00 */
[----:B0-----:R1:W-:Y:S04]  /*30f0*/  STL.64 [R1+0x450], R4 ;  /* 0x0004500401007387 */ /* 0x0013e80000100a00 */
[----:B------:R1:W-:Y:S01]  /*3100*/  STL.64 [R1+0x458], R6 ;  /* 0x0004580601007387 */ /* 0x0003e20000100a00 */
[----:B------:R-:W-:Y:S05]  /*3110*/  @P1 BRA `(.L_x_1275) ;  /* 0x0000000c00001947 */ /* 0x000fea0003800000 */
[----:B-1----:R-:W0:Y:S04]  /*3120*/  LDS.128 R4, [UR30+0x440] ;  /* 0x0004401eff047984 */ /* 0x002e280008000c00 */
[----:B------:R-:W1:Y:S04]  /*3130*/  LDS.128 R12, [UR30+0x450] ;  /* 0x0004501eff0c7984 */ /* 0x000e680008000c00 */
        /* <DEDUP_REMOVED lines=180> */
[----:B------:R-:W-:Y:S04]  /*3c80*/  LDS.128 R8, [UR30+0x820] ;  /* 0x0008201eff087984 */ /* 0x000fe80008000c00 */
[----:B0-----:R-:W-:Y:S04]  /*3c90*/  STL.64 [R1+0x78], R4 ;  /* 0x0000780401007387 */ /* 0x001fe80000100a00 */
[----:B------:R-:W-:Y:S04]  /*3ca0*/  STL.64 [R1+0x80], R6 ;  /* 0x0000800601007387 */ /* 0x000fe80000100a00 */
[----:B------:R-:W0:Y:S04]  /*3cb0*/  LDS.128 R4, [UR30+0x830] ;  /* 0x0008301eff047984 */ /* 0x000e280008000c00 */
[----:B-1----:R2:W-:Y:S04]  /*3cc0*/  STL.64 [R1+0x68], R12 ;  /* 0x0000680c01007387 */ /* 0x0025e80000100a00 */
[----:B------:R2:W-:Y:S04]  /*3cd0*/  STL.64 [R1+0x70], R14 ;  /* 0x0000700e01007387 */ /* 0x0005e80000100a00 */
[----:B0-----:R2:W-:Y:S04]  /*3ce0*/  STL.64 [R1+0x48], R4 ;  /* 0x0000480401007387 */ /* 0x0015e80000100a00 */
[----:B------:R2:W-:Y:S04]  /*3cf0*/  STL.64 [R1+0x58], R8 ;  /* 0x0000580801007387 */ /* 0x0005e80000100a00 */
[----:B------:R2:W-:Y:S04]  /*3d00*/  STL.64 [R1+0x60], R10 ;  /* 0x0000600a01007387 */ /* 0x0005e80000100a00 */
[----:B------:R2:W-:Y:S02]  /*3d10*/  STL.64 [R1+0x50], R6 ;  /* 0x0000500601007387 */ /* 0x0005e40000100a00 */
.L_x_1275:
[----:B------:R-:W-:Y:S04]  /*3d20*/  BSSY B0, `(.L_x_1276) ;  /* 0x000178b000007945 */ /* 0x000fe80003800000 */
[----:B------:R-:W-:Y:S05]  /*3d30*/  @P0 BRA `(.L_x_1277) ;  /* 0x0000017800240947 */ /* 0x000fea0003800000 */
[-C--:B------:R-:W-:Y:S01]  /*3d40*/  IABS R3, R252.reuse ;  /* 0x000000fc00037213 */ /* 0x080fe20000000000 */
[----:B------:R-:W-:Y:S01]  /*3d50*/  IMAD R249, R249, 0xc0, RZ ;  /* 0x000000c0f9f97824 */ /* 0x000fe200078e02ff */
[----:B------:R-:W-:Y:S01]  /*3d60*/  ULDC UR30, c[0x0][0x298] ;  /* 0x0000a600001e7ab9 */ /* 0x000fe20000000800 */
[-C--:B------:R-:W-:Y:S01]  /*3d70*/  IMAD R250, R250, R252.reuse, RZ ;  /* 0x000000fcfafa7224 */ /* 0x080fe200078e02ff */
[----:B-12---:R-:W-:Y:S01]  /*3d80*/  MOV R6, R3 ;  /* 0x0000000300067202 */ /* 0x006fe20000000f00 */
[----:B------:R-:W-:-:S03]  /*3d90*/  IMAD R249, R249, R252, RZ ;  /* 0x000000fcf9f97224 */ /* 0x000fc600078e02ff */
[----:B------:R-:W0:Y:S01]  /*3da0*/  I2F.RP R4, R6 ;  /* 0x0000000600047306 */ /* 0x000e220000209400 */
[----:B------:R-:W-:Y:S01]  /*3db0*/  STL [R1+0x788], R6 ;  /* 0x0007880601007387 */ /* 0x000fe20000100800 */
[----:B------:R-:W-:Y:S02]  /*3dc0*/  SHF.R.S32.HI R248, RZ, 0x1f, R250 ;  /* 0x0000001ffff87819 */ /* 0x000fe400000114fa */
[----:B------:R-:W-:-:S04]  /*3dd0*/  SHF.R.S32.HI R17, RZ, 0x1f, R249 ;  /* 0x0000001fff117819 */ /* 0x000fc800000114f9 */
[----:B0-----:R-:W0:Y:S02]  /*3de0*/  MUFU.RCP R4, R4 ;  /* 0x0000000400047308 */ /* 0x001e240000001000 */
[----:B0-----:R-:W-:-:S06]  /*3df0*/  IADD3 R4, R4, 0xffffffe, RZ ;  /* 0x0ffffffe04047810 */ /* 0x001fcc0007ffe0ff */
[----:B------:R0:W1:Y:S02]  /*3e00*/  F2I.FTZ.U32.TRUNC.NTZ R5, R4 ;  /* 0x0000000400057305 */ /* 0x000064000021f000 */
[----:B0-----:R-:W-:Y:S01]  /*3e10*/  HFMA2.MMA R4, -RZ, RZ, 0, 0 ;  /* 0x00000000ff047435 */ /* 0x001fe200000001ff */
[----:B-1----:R-:W-:-:S04]  /*3e20*/  IMAD.MOV R3, RZ, RZ, -R5 ;  /* 0x000000ffff037224 */ /* 0x002fc800078e0a05 */
[----:B------:R-:W-:-:S05]  /*3e30*/  IMAD R3, R3, R6, RZ ;  /* 0x0000000603037224 */ /* 0x000fca00078e02ff */
[----:B------:R-:W-:Y:S02]  /*3e40*/  IMAD.HI.U32 R4, R5, R3, R4 ;  /* 0x0000000305047227 */ /* 0x000fe400078e0004 */
[----:B------:R-:W0:Y:S03]  /*3e50*/  LDC R3, c[0x0][0x2c0] ;  /* 0x0000b000ff037b82 */ /* 0x000e260000000800 */
[----:B------:R-:W-:Y:S04]  /*3e60*/  STL [R1+0x798], R4 ;  /* 0x0007980401007387 */ /* 0x000fe80000100800 */
[----:B------:R0:W-:Y:S02]  /*3e70*/  STL [R1+0x40], R0 ;  /* 0x0000400001007387 */ /* 0x0001e40000100800 */
[----:B0-----:R-:W-:-:S07]  /*3e80*/  IADD3 R0, R3, UR30, RZ ;  /* 0x0000001e03007c10 */ /* 0x001fce000fffe0ff */
.L_x_1408:
[----:B------:R-:W-:Y:S01]  /*3e90*/  STL [R1+0x7b0], R4 ;  /* 0x0007b00401007387 */ /* 0x000fe20000100800 */
[----:B------:R-:W-:-:S03]  /*3ea0*/  ULDC UR30, c[0x0][0x284] ;  /* 0x0000a100001e7ab9 */ /* 0x000fc60000000800 */
[----:B------:R0:W-:Y:S04]  /*3eb0*/  STL [R1+0x7ac], R2 ;  /* 0x0007ac0201007387 */ /* 0x0001e80000100800 */
[----:B0-----:R-:W2:Y:S01]  /*3ec0*/  LDL R2, [R1+0x40] ;  /* 0x0000400001027983 */ /* 0x001ea20000100800 */
[----:B------:R-:W-:Y:S01]  /*3ed0*/  IMAD.U32 R252, RZ, RZ, UR30 ;  /* 0x0000001efffc7e24 */ /* 0x000fe2000f8e00ff */
[----:B------:R-:W-:Y:S01]  /*3ee0*/  ULDC.64 UR30, c[0x0][0x2b0] ;  /* 0x0000ac00001e7ab9 */ /* 0x000fe20000000a00 */
[----:B------:R-:W0:Y:S01]  /*3ef0*/  S2R R251, SR_CTAID.Y ;  /* 0x0000000000fb7919 */ /* 0x000e220000002600 */
[----:B------:R-:W-:-:S04]  /*3f00*/  ISETP.NE.U32.AND P0, PT, RZ, UR30, PT ;  /* 0x0000001eff007c0c */ /* 0x000fc8000bf05070 */
[----:B------:R-:W-:-:S13]  /*3f10*/  ISETP.NE.AND.EX P0, PT, RZ, UR31, PT, P0 ;  /* 0x0000001fff007c0c */ /* 0x000fda000bf05300 */
[----:B0-----:R-:W-:-:S05]  /*3f20*/  @P0 IMAD R0, R251, R252, RZ ;  /* 0x000000fcfb000224 */ /* 0x001fca00078e02ff */
[--C-:B------:R-:W-:Y:S02]  /*3f30*/  @P0 SHF.R.S32.HI R3, RZ, 0x1f, R0.reuse ;  /* 0x0000001fff030819 */ /* 0x100fe40000011400 */
[----:B--2---:R-:W-:Y:S02]  /*3f40*/  @P0 IADD3 R18, P1, P2, R2, UR30, R0 ;  /* 0x0000001e02120c10 */ /* 0x004fe4000fa3e000 */
[----:B------:R-:W-:-:S04]  /*3f50*/  @P0 SHF.R.S32.HI R0, RZ, 0x1f, R2 ;  /* 0x0000001fff000819 */ /* 0x000fc80000011402 */
[----:B------:R-:W-:Y:S01]  /*3f60*/  @P0 IADD3.X R19, R0, UR31, R3, P1, P2 ;  /* 0x0000001f00130c10 */ /* 0x000fe20008fe4403 */
[----:B------:R-:W-:Y:S01]  /*3f70*/  ULDC.64 UR30, c[0x0][0x258] ;  /* 0x00009600001e7ab9 */ /* 0x000fe20000000a00 */
[----:B------:R-:W2:Y:S04]  /*3f80*/  LDL R0, [R1+0x798] ;  /* 0x0007980001007983 */ /* 0x000ea80000100800 */
[----:B---3--:R2:W3:Y:S04]  /*3f90*/  @P0 LDG.E.U8 R4, desc[UR36][R18.64] ;  /* 0x0000002412040981 */ /* 0x0084e8000c1e1100 */
[----:B----4-:R-:W4:Y:S01]  /*3fa0*/  LDL R19, [R1+0x788] ;  /* 0x0007880001137983 */ /* 0x010f220000100800 */
[----:B------:R-:W-:-:S02]  /*3fb0*/  IABS R3, R2 ;  /* 0x0000000200037213 */ /* 0x000fc40000000000 */
[----:B------:R-:W-:-:S03]  /*3fc0*/  ISETP.GE.AND P2, PT, R2, RZ, PT ;  /* 0x000000ff0200720c */ /* 0x000fc60003f46270 */
[----:B--2---:R-:W-:Y:S01]  /*3fd0*/  IMAD.HI.U32 R18, R0, R3, RZ ;  /* 0x0000000300127227 */ /* 0x004fe200078e00ff */
[----:B------:R-:W-:Y:S02]  /*3fe0*/  IABS R0, R252 ;  /* 0x000000fc00007213 */ /* 0x000fe40000000000 */
[----:B---3--:R-:W-:Y:S02]  /*3ff0*/  ISETP.NE.AND P0, PT, R4, RZ, P0 ;  /* 0x000000ff0400720c */ /* 0x008fe40000705270 */
[----:B------:R-:W-:Y:S01]  /*4000*/  IADD3 R18, -R18, RZ, RZ ;  /* 0x000000ff12127210 */ /* 0x000fe20007ffe1ff */
[----:B------:R0:W5:Y:S04]  /*4010*/  LDL.LU R4, [R1+0x7b0] ;  /* 0x0007b00001047983 */ /* 0x0001680000300800 */
[----:B------:R-:W-:-:S05]  /*4020*/  IMAD R3, R0, R18, R3 ;  /* 0x0000001200037224 */ /* 0x000fca00078e0203 */
[----:B----4-:R-:W-:-:S13]  /*4030*/  ISETP.GT.U32.AND P1, PT, R19, R3, PT ;  /* 0x000000031300720c */ /* 0x010fda0003f24070 */
[----:B------:R-:W-:-:S04]  /*4040*/  @!P1 IADD3 R3, R3, -R0, RZ ;  /* 0x8000000003039210 */ /* 0x000fc80007ffe0ff */
[----:B------:R-:W-:-:S13]  /*4050*/  ISETP.GT.U32.AND P1, PT, R19, R3, PT ;  /* 0x000000031300720c */ /* 0x000fda0003f24070 */
[----:B------:R-:W-:Y:S01]  /*4060*/  @!P1 IMAD.IADD R3, R3, 0x1, -R0 ;  /* 0x0000000103039824 */ /* 0x000fe200078e0a00 */
[----:B------:R-:W-:Y:S01]  /*4070*/  ISETP.NE.AND P1, PT, R252, RZ, PT ;  /* 0x000000fffc00720c */ /* 0x000fe20003f25270 */
[----:B------:R-:W-:-:S03]  /*4080*/  IMAD R0, R251, R252, RZ ;  /* 0x000000fcfb007224 */ /* 0x000fc600078e02ff */
[----:B------:R-:W-:-:S09]  /*4090*/  @!P2 IADD3 R3, -R3, RZ, RZ ;  /* 0x000000ff0303a210 */ /* 0x000fd20007ffe1ff */
[----:B------:R-:W-:-:S04]  /*40a0*/  @!P1 LOP3.LUT R3, RZ, R252, RZ, 0x33, !PT ;  /* 0x000000fcff039212 */ /* 0x000fc800078e33ff */
[----:B------:R-:W-:Y:S02]  /*40b0*/  IADD3 R19, P1, R3, R0, RZ ;  /* 0x0000000003137210 */ /* 0x000fe40007f3e0ff */
[----:B------:R-:W-:Y:S02]  /*40c0*/  SHF.R.S32.HI R251, RZ, 0x1f, R3 ;  /* 0x0000001ffffb7819 */ /* 0x000fe40000011403 */
[----:B------:R-:W-:Y:S01]  /*40d0*/  LEA R18, P2, R19, UR30, 0x2 ;  /* 0x0000001e13127c11 */ /* 0x000fe2000f8410ff */
[----:B------:R-:W-:Y:S01]  /*40e0*/  UIADD3 UR30, UR39, -0x1, URZ ;  /* 0xffffffff271e7890 */ /* 0x000fe2000fffe03f */
[----:B------:R-:W-:-:S05]  /*40f0*/  LEA.HI.X.SX32 R0, R0, R251, 0x1, P1 ;  /* 0x000000fb00007211 */ /* 0x000fca00008f0eff */
[----:B------:R-:W-:Y:S02]  /*4100*/  ISETP.GE.AND P1, PT, R2, UR30, PT ;  /* 0x0000001e02007c0c */ /* 0x000fe4000bf26270 */
[----:B------:R0:W5:Y:S01]  /*4110*/  LDL.LU R2, [R1+0x7ac] ;  /* 0x0007ac0001027983 */ /* 0x0001620000300800 */
[----:B------:R-:W-:Y:S01]  /*4120*/  LEA.HI.X R19, R19, UR31, R0, 0x2, P2 ;  /* 0x0000001f13137c11 */ /* 0x000fe200090f1400 */
[----:B------:R-:W-:Y:S01]  /*4130*/  BSSY B1, `(.L_x_1278) ;  /* 0x0000066000017945 */ /* 0x000fe20003800000 */
[----:B------:R-:W-:-:S08]  /*4140*/  IMAD R0, R252, 0xc0, RZ ;  /* 0x000000c0fc007824 */ /* 0x000fd000078e02ff */
[----:B01----:R-:W-:Y:S05]  /*4150*/  @P1 BRA `(.L_x_1279) ;  /* 0x00000004008c1947 */ /* 0x003fea0003800000 */
[----:B------:R0:W-:Y:S01]  /*4160*/  STL.64 [R1+0x7c0], R8 ;  /* 0x0007c00801007387 */ /* 0x0001e20000100a00 */
[----:B------:R-:W-:-:S03]  /*4170*/  ULDC UR30, c[0x0][0x29c] ;  /* 0x0000a700001e7ab9 */ /* 0x000fc60000000800 */
[----:B------:R-:W-:Y:S04]  /*4180*/  STL.64 [R1+0x7b8], R6 ;  /* 0x0007b80601007387 */ /* 0x000fe80000100a00 */
[----:B-----5:R1:W-:Y:S01]  /*4190*/  STL.64 [R1+0x7b0], R4 ;  /* 0x0007b00401007387 */ /* 0x0203e20000100a00 */
[----:B0-----:R-:W-:-:S04]  /*41a0*/  SHF.L.U32 R9, R3, 0x2, RZ ;  /* 0x0000000203097819 */ /* 0x001fc800000006ff */
[----:B------:R-:W-:-:S13]  /*41b0*/  ISETP.GE.AND P2, PT, R9, R0, PT ;  /* 0x000000000900720c */ /* 0x000fda0003f46270 */
[----:B------:R-:W2:Y:S01]  /*41c0*/  @!P2 LDG.E R251, desc[UR36][R18.64] ;  /* 0x0000002412fba981 */ /* 0x000ea2000c1e1900 */
[----:B------:R-:W2:Y:S08]  /*41d0*/  @!P2 LDC R8, c[0x0][0x288] ;  /* 0x0000a200ff08ab82 */ /* 0x000eb00000000800 */
[----:B-1----:R-:W0:Y:S02]  /*41e0*/  @!P2 LDC.64 R4, c[0x0][0x248] ;  /* 0x00009200ff04ab82 */ /* 0x002e240000000a00 */
[----:B0-----:R-:W-:-:S02]  /*41f0*/  IMAD.MOV.U32 R6, RZ, RZ, R4 ;  /* 0x000000ffff067224 */ /* 0x001fc400078e0004 */
[----:B--2---:R-:W-:-:S04]  /*4200*/  @!P2 IMAD R251, R251, R8, RZ ;  /* 0x00000008fbfba224 */ /* 0x004fc800078e02ff */
[----:B------:R-:W-:-:S04]  /*4210*/  @!P2 IMAD R251, R251, 0xc0, RZ ;  /* 0x000000c0fbfba824 */ /* 0x000fc800078e02ff */
[----:B------:R-:W-:-:S05]  /*4220*/  @!P2 IMAD R251, R251, R252, R9 ;  /* 0x000000fcfbfba224 */ /* 0x000fca00078e0209 */
[----:B------:R-:W-:-:S04]  /*4230*/  @!P2 IADD3 R4, P3, R249, R251, RZ ;  /* 0x000000fbf904a210 */ /* 0x000fc80007f7e0ff */
[----:B------:R-:W-:Y:S02]  /*4240*/  @!P2 LEA.HI.X.SX32 R251, R251, R17, 0x1, P3 ;  /* 0x00000011fbfba211 */ /* 0x000fe400018f0eff */
[C---:B------:R-:W-:Y:S02]  /*4250*/  @!P2 LEA R8, P3, R4.reuse, R6, 0x2 ;  /* 0x000000060408a211 */ /* 0x040fe400078610ff */
[----:B------:R-:W-:Y:S02]  /*4260*/  CS2R R6, SRZ ;  /* 0x0000000000067805 */ /* 0x000fe4000001ff00 */
[----:B------:R-:W-:Y:S02]  /*4270*/  @!P2 LEA.HI.X R9, R4, R5, R251, 0x2, P3 ;  /* 0x000000050409a211 */ /* 0x000fe400018f14fb */
[----:B------:R-:W-:-:S06]  /*4280*/  CS2R R4, SRZ ;  /* 0x0000000000047805 */ /* 0x000fcc000001ff00 */
[----:B------:R-:W2:Y:S04]  /*4290*/  @!P2 LDG.E.128 R4, desc[UR36][R8.64] ;  /* 0x000000240804a981 */ /* 0x000ea8000c1e1d00 */
[----:B------:R0:W5:Y:S01]  /*42a0*/  LDL.LU.64 R8, [R1+0x7c0] ;  /* 0x0007c00001087983 */ /* 0x0001620000300a00 */
[----:B------:R-:W-:-:S03]  /*42b0*/  ISETP.NE.AND P3, PT, RZ, UR30, PT ;  /* 0x0000001eff007c0c */ /* 0x000fc6000bf65270 */
[----:B--2---:R-:W-:Y:S01]  /*42c0*/  STL.64 [R1+0x30], R4 ;  /* 0x0000300401007387 */ /* 0x004fe20000100a00 */
[----:B------:R-:W-:-:S03]  /*42d0*/  MOV R251, R7 ;  /* 0x0000000700fb7202 */ /* 0x000fc60000000f00 */
[----:B------:R1:W-:Y:S04]  /*42e0*/  STL.64 [R1+0x38], R6 ;  /* 0x0000380601007387 */ /* 0x0003e80000100a00 */
[----:B-1----:R0:W5:Y:S04]  /*42f0*/  LDL.LU.64 R6, [R1+0x7b8] ;  /* 0x0007b80001067983 */ /* 0x0021680000300a00 */
[----:B------:R0:W5:Y:S01]  /*4300*/  LDL.LU.64 R4, [R1+0x7b0] ;  /* 0x0007b00001047983 */ /* 0x0001620000300a00 */
[----:B------:R-:W-:Y:S05]  /*4310*/  @P3 BRA `(.L_x_1279) ;  /* 0x00000004001c3947 */ /* 0x000fea0003800000 */
[----:B------:R1:W-:Y:S01]  /*4320*/  STL.64 [R1+0x800], R22 ;  /* 0x0008001601007387 */ /* 0x0003e20000100a00 */
[----:B------:R-:W-:-:S03]  /*4330*/  LOP3.LUT P4, RZ, R2, 0x10, RZ, 0xc0, !PT ;  /* 0x0000001002ff7812 */ /* 0x000fc6000788c0ff */
[----:B------:R-:W-:Y:S04]  /*4340*/  STL.64 [R1+0x7f8], R20 ;  /* 0x0007f81401007387 */ /* 0x000fe80000100a00 */
[----:B------:R2:W-:Y:S01]  /*4350*/  STL.64 [R1+0x7f0], R18 ;  /* 0x0007f01201007387 */ /* 0x0005e20000100a00 */
[----:B-1----:R-:W-:-:S03]  /*4360*/  SHF.L.U32 R23, R3, 0x2, RZ ;  /* 0x0000000203177819 */ /* 0x002fc600000006ff */
[----:B------:R1:W-:Y:S04]  /*4370*/  STL [R1+0x7e8], R17 ;  /* 0x0007e81101007387 */ /* 0x0003e80000100800 */
[----:B------:R3:W-:Y:S01]  /*4380*/  STL [R1+0x7e4], R15 ;  /* 0x0007e40f01007387 */ /* 0x0007e20000100800 */
[----:B--2---:R-:W3:Y:S03]  /*4390*/  @!P2 LDC.64 R18, c[0x0][0x248] ;  /* 0x00009200ff12ab82 */ /* 0x004ee60000000a00 */
[----:B------:R-:W-:Y:S01]  /*43a0*/  STL [R1+0x7e0], R14 ;  /* 0x0007e00e01007387 */ /* 0x000fe20000100800 */
[----:B-1----:R-:W-:-:S03]  /*43b0*/  IMAD.MOV.U32 R17, RZ, RZ, R23 ;  /* 0x000000ffff117224 */ /* 0x002fc600078e0017 */
[----:B------:R-:W-:Y:S04]  /*43c0*/  STL [R1+0x7dc], R13 ;  /* 0x0007dc0d01007387 */ /* 0x000fe80000100800 */
[----:B------:R-:W-:Y:S01]  /*43d0*/  STL [R1+0x7d8], R12 ;  /* 0x0007d80c01007387 */ /* 0x000fe20000100800 */
[----:B------:R-:W1:Y:S03]  /*43e0*/  S2R R23, SR_CTAID.X ;  /* 0x0000000000177919 */ /* 0x000e660000002500 */
[----:B------:R-:W-:Y:S04]  /*43f0*/  STL [R1+0x7d4], R11 ;  /* 0x0007d40b01007387 */ /* 0x000fe80000100800 */
[----:B------:R-:W-:Y:S04]  /*4400*/  STL [R1+0x7d0], R10 ;  /* 0x0007d00a01007387 */ /* 0x000fe80000100800 */
[----:B------:R-:W-:Y:S04]  /*4410*/  STL [R1+0x7cc], R3 ;  /* 0x0007cc0301007387 */ /* 0x000fe80000100800 */
[----:B------:R-:W-:Y:S04]  /*4420*/  STL [R1+0x7c8], R0 ;  /* 0x0007c80001007387 */ /* 0x000fe80000100800 */
[----:B-----5:R2:W-:Y:S04]  /*4430*/  STL.64 [R1+0x7c0], R8 ;  /* 0x0007c00801007387 */ /* 0x0205e80000100a00 */
[----:B------:R4:W-:Y:S01]  /*4440*/  STL.64 [R1+0x7b8], R6 ;  /* 0x0007b80601007387 */ /* 0x0009e20000100a00 */
[----:B---3--:R-:W-:-:S03]  /*4450*/  MOV R15, R19 ;  /* 0x00000013000f7202 */ /* 0x008fc60000000f00 */
[----:B------:R3:W-:Y:S01]  /*4460*/  STL.64 [R1+0x7b0], R4 ;  /* 0x0007b00401007387 */ /* 0x0007e20000100a00 */
[----:B--2---:R-:W2:Y:S01]  /*4470*/  @P4 LDC.64 R8, c[0x0][0x2e0] ;  /* 0x0000b800ff084b82 */ /* 0x004ea20000000a00 */
[----:B----4-:R-:W-:-:S07]  /*4480*/  MOV R7, R251 ;  /* 0x000000fb00077202 */ /* 0x010fce0000000f00 */
[----:B------:R-:W1:Y:S01]  /*4490*/  @P4 LDC R251, c[0x0][0x288] ;  /* 0x0000a200fffb4b82 */ /* 0x000e620000000800 */
[----:B---3--:R-:W3:Y:S04]  /*44a0*/  LDL.LU R4, [R1+0x30] ;  /* 0x0000300001047983 */ /* 0x008ee80000300800 */
[----:B------:R-:W4:Y:S04]  /*44b0*/  LDL.LU R5, [R1+0x34] ;  /* 0x0000340001057983 */ /* 0x000f280000300800 */
[----:B------:R-:W4:Y:S04]  /*44c0*/  LDL.LU R6, [R1+0x38] ;  /* 0x0000380001067983 */ /* 0x000f280000300800 */
[----:B------:R-:W3:Y:S04]  /*44d0*/  LDL R14, [R1+0x440] ;  /* 0x00044000010e7983 */ /* 0x000ee80000100800 */
[----:B------:R-:W4:Y:S04]  /*44e0*/  LDL R13, [R1+0x444] ;  /* 0x00044400010d7983 */ /* 0x000f280000100800 */
[----:B------:R-:W4:Y:S01]  /*44f0*/  LDL R10, [R1+0x448] ;  /* 0x00044800010a7983 */ /* 0x000f220000100800 */
[----:B-1----:R-:W-:-:S04]  /*4500*/  @P4 IMAD R251, R16, R251, R23 ;  /* 0x000000fb10fb4224 */ /* 0x002fc800078e0217 */
[----:B------:R-:W-:-:S04]  /*4510*/  @P4 IMAD R251, R251, 0xc0, RZ ;  /* 0x000000c0fbfb4824 */ /* 0x000fc800078e02ff */
[----:B--2---:R-:W-:-:S05]  /*4520*/  @P4 IMAD.WIDE R8, R251, 0x4, R8 ;  /* 0x00000004fb084825 */ /* 0x004fca00078e0208 */
[----:B------:R1:W2:Y:S01]  /*4530*/  @P4 LDG.E.128 R20, desc[UR36][R8.64] ;  /* 0x0000002408144981 */ /* 0x0002a2000c1e1d00 */
[----:B------:R-:W-:-:S04]  /*4540*/  @!P2 IADD3 R251, P3, R250, R17, RZ ;  /* 0x00000011fafba210 */ /* 0x000fc80007f7e0ff */
[----:B------:R-:W-:Y:S01]  /*4550*/  @!P2 LEA.HI.X.SX32 R17, R17, R248, 0x1, P3 ;  /* 0x000000f81111a211 */ /* 0x000fe200018f0eff */
[----:B-1----:R-:W-:-:S05]  /*4560*/  IMAD.MOV.U32 R8, RZ, RZ, R18 ;  /* 0x000000ffff087224 */ /* 0x002fca00078e0012 */
[----:B------:R-:W-:-:S04]  /*4570*/  @!P2 LEA R8, P3, R251, R8, 0x2 ;  /* 0x00000008fb08a211 */ /* 0x000fc800078610ff */
[----:B------:R-:W-:Y:S02]  /*4580*/  @!P2 LEA.HI.X R9, R251, R15, R17, 0x2, P3 ;  /* 0x0000000ffb09a211 */ /* 0x000fe400018f1411 */
[----:B--2---:R-:W-:Y:S01]  /*4590*/  MOV R3, R22 ;  /* 0x0000001600037202 */ /* 0x004fe20000000f00 */
[----:B------:R-:W-:Y:S01]  /*45a0*/  IMAD.MOV.U32 R11, RZ, RZ, R21 ;  /* 0x000000ffff0b7224 */ /* 0x000fe200078e0015 */
[----:B------:R-:W-:Y:S02]  /*45b0*/  MOV R0, R23 ;  /* 0x0000001700007202 */ /* 0x000fe40000000f00 */
[----:B------:R-:W-:Y:S01]  /*45c0*/  MOV R12, R20 ;  /* 0x00000014000c7202 */ /* 0x000fe20000000f00 */
[----:B------:R1:W5:Y:S04]  /*45d0*/  LDL.LU.64 R22, [R1+0x800] ;  /* 0x0008000001167983 */ /* 0x0003680000300a00 */
[----:B------:R1:W5:Y:S04]  /*45e0*/  LDL.LU.64 R20, [R1+0x7f8] ;  /* 0x0007f80001147983 */ /* 0x0003680000300a00 */
[----:B------:R1:W5:Y:S04]  /*45f0*/  LDL.LU.64 R18, [R1+0x7f0] ;  /* 0x0007f00001127983 */ /* 0x0003680000300a00 */
[----:B------:R1:W5:Y:S04]  /*4600*/  LDL.LU R17, [R1+0x7e8] ;  /* 0x0007e80001117983 */ /* 0x0003680000300800 */
[----:B------:R1:W5:Y:S04]  /*4610*/  LDL.LU R15, [R1+0x7e4] ;  /* 0x0007e400010f7983 */ /* 0x0003680000300800 */
[----:B------:R-:W2:Y:S01]  /*4620*/  LDL R251, [R1+0x44c] ;  /* 0x00044c0001fb7983 */ /* 0x000ea20000100800 */
[----:B---3--:R-:W-:Y:S01]  /*4630*/  FADD.FTZ R4, R14, R4 ;  /* 0x000000040e047221 */ /* 0x008fe20000010000 */
[----:B----4-:R-:W-:Y:S01]  /*4640*/  FADD.FTZ R5, R13, R5 ;  /* 0x000000050d057221 */ /* 0x010fe20000010000 */
[----:B------:R-:W-:Y:S01]  /*4650*/  FADD.FTZ R6, R10, R6 ;  /* 0x000000060a067221 */ /* 0x000fe20000010000 */
[----:B------:R1:W5:Y:S01]  /*4660*/  LDL.LU R14, [R1+0x7e0] ;  /* 0x0007e000010e7983 */ /* 0x0003620000300800 */
[----:B------:R-:W-:Y:S01]  /*4670*/  @P4 FMUL.FTZ R4, R4, R12 ;  /* 0x0000000c04044220 */ /* 0x000fe20000410000 */
[----:B------:R-:W-:-:S02]  /*4680*/  @P4 FMUL.FTZ R5, R5, R11 ;  /* 0x0000000b05054220 */ /* 0x000fc40000410000 */
[----:B------:R1:W5:Y:S01]  /*4690*/  LDL.LU R13, [R1+0x7dc] ;  /* 0x0007dc00010d7983 */ /* 0x0003620000300800 */
[----:B------:R-:W-:-:S03]  /*46a0*/  @P4 FMUL.FTZ R6, R6, R3 ;  /* 0x0000000306064220 */ /* 0x000fc60000410000 */
[----:B------:R1:W5:Y:S04]  /*46b0*/  LDL.LU R12, [R1+0x7d8] ;  /* 0x0007d800010c7983 */ /* 0x0003680000300800 */
[----:B------:R1:W5:Y:S04]  /*46c0*/  LDL.LU R11, [R1+0x7d4] ;  /* 0x0007d400010b7983 */ /* 0x0003680000300800 */
[----:B------:R1:W5:Y:S04]  /*46d0*/  LDL.LU R10, [R1+0x7d0] ;  /* 0x0007d000010a7983 */ /* 0x0003680000300800 */
[----:B------:R-:W-:Y:S04]  /*46e0*/  STL [R1+0x30], R4 ;  /* 0x0000300401007387 */ /* 0x000fe80000100800 */
[----:B------:R1:W5:Y:S04]  /*46f0*/  LDL.LU R3, [R1+0x7cc] ;  /* 0x0007cc0001037983 */ /* 0x0003680000300800 */
[----:B------:R-:W-:Y:S01]  /*4700*/  STL [R1+0x34], R5 ;  /* 0x0000340501007387 */ /* 0x000fe20000100800 */
[----:B--2---:R-:W-:-:S04]  /*4710*/  FADD.FTZ R7, R251, R7 ;  /* 0x00000007fb077221 */ /* 0x004fc80000010000 */
[----:B------:R-:W-:Y:S02]  /*4720*/  @P4 FMUL.FTZ R7, R7, R0 ;  /* 0x0000000007074220 */ /* 0x000fe40000410000 */
[----:B------:R1:W5:Y:S04]  /*4730*/  LDL.LU R0, [R1+0x7c8] ;  /* 0x0007c80001007983 */ /* 0x0003680000300800 */
[----:B------:R-:W-:Y:S04]  /*4740*/  STL.64 [R1+0x38], R6 ;  /* 0x0000380601007387 */ /* 0x000fe80000100a00 */
[----:B------:R2:W-:Y:S04]  /*4750*/  @!P2 STG.E.128 desc[UR36][R8.64], R4 ;  /* 0x000000040800a986 */ /* 0x0005e8000c101d24 */
[----:B--2---:R1:W5:Y:S04]  /*4760*/  LDL.LU.64 R8, [R1+0x7c0] ;  /* 0x0007c00001087983 */ /* 0x0043680000300a00 */
[----:B------:R1:W5:Y:S04]  /*4770*/  LDL.LU.64 R6, [R1+0x7b8] ;  /* 0x0007b80001067983 */ /* 0x0003680000300a00 */
[----:B------:R1:W5:Y:S02]  /*4780*/  LDL.LU.64 R4, [R1+0x7b0] ;  /* 0x0007b00001047983 */ /* 0x0003640000300a00 */
.L_x_1279:
[----:B------:R-:W-:Y:S05]  /*4790*/  BSYNC B1 ;  /* 0x0000000000017941 */ /* 0x000fea0003800000 */
.L_x_1278:
[----:B------:R-:W-:Y:S04]  /*47a0*/  BSSY B1, `(.L_x_1280) ;  /* 0x0000064000017945 */ /* 0x000fe80003800000 */
[----:B------:R-:W-:Y:S05]  /*47b0*/  @P1 BRA `(.L_x_1281) ;  /* 0x0000000400881947 */ /* 0x000fea0003800000 */
[----:B-----5:R-:W-:Y:S01]  /*47c0*/  IADD3 R251, R3, R252, RZ ;  /* 0x000000fc03fb7210 */ /* 0x020fe20007ffe0ff */
[----:B------:R2:W-:Y:S01]  /*47d0*/  STL.64 [R1+0x7c0], R8 ;  /* 0x0007c00801007387 */ /* 0x0005e20000100a00 */
[----:B------:R-:W-:-:S03]  /*47e0*/  ULDC UR30, c[0x0][0x29c] ;  /* 0x0000a700001e7ab9 */ /* 0x000fc60000000800 */
[----:B------:R-:W-:Y:S01]  /*47f0*/  IMAD.SHL.U32 R251, R251, 0x4, RZ ;  /* 0x00000004fbfb7824 */ /* 0x000fe200078e00ff */
[----:B------:R-:W-:Y:S04]  /*4800*/  STL.64 [R1+0x7b8], R6 ;  /* 0x0007b80601007387 */ /* 0x000fe80000100a00 */
[----:B------:R-:W-:Y:S01]  /*4810*/  ISETP.GE.AND P2, PT, R251, R0, PT ;  /* 0x00000000fb00720c */ /* 0x000fe20003f46270 */
[----:B------:R3:W-:-:S12]  /*4820*/  STL.64 [R1+0x7b0], R4 ;  /* 0x0007b00401007387 */ /* 0x0007d80000100a00 */
[----:B--2---:R-:W2:Y:S01]  /*4830*/  @!P2 LDG.E R9, desc[UR36][R18.64] ;  /* 0x000000241209a981 */ /* 0x004ea2000c1e1900 */
[----:B---3--:R-:W3:Y:S08]  /*4840*/  @!P2 LDC.64 R4, c[0x0][0x248] ;  /* 0x00009200ff04ab82 */ /* 0x008ef00000000a00 */
[----:B------:R-:W2:Y:S01]  /*4850*/  @!P2 LDC R8, c[0x0][0x288] ;  /* 0x0000a200ff08ab82 */ /* 0x000ea20000000800 */
[----:B---3--:R-:W-:Y:S01]  /*4860*/  MOV R7, R4 ;  /* 0x0000000400077202 */ /* 0x008fe20000000f00 */
[----:B--2---:R-:W-:-:S04]  /*4870*/  @!P2 IMAD R4, R9, R8, RZ ;  /* 0x000000080904a224 */ /* 0x004fc800078e02ff */
[----:B------:R-:W-:-:S04]  /*4880*/  @!P2 IMAD R4, R4, 0xc0, RZ ;  /* 0x000000c00404a824 */ /* 0x000fc800078e02ff */
[----:B------:R-:W-:-:S05]  /*4890*/  @!P2 IMAD R6, R4, R252, R251 ;  /* 0x000000fc0406a224 */ /* 0x000fca00078e02fb */
[----:B------:R-:W-:-:S04]  /*48a0*/  @!P2 IADD3 R4, P3, R249, R6, RZ ;  /* 0x00000006f904a210 */ /* 0x000fc80007f7e0ff */
[----:B------:R-:W-:Y:S02]  /*48b0*/  @!P2 LEA.HI.X.SX32 R6, R6, R17, 0x1, P3 ;  /* 0x000000110606a211 */ /* 0x000fe400018f0eff */
[----:B------:R-:W-:-:S04]  /*48c0*/  @!P2 LEA R8, P3, R4, R7, 0x2 ;  /* 0x000000070408a211 */ /* 0x000fc800078610ff */
[----:B------:R-:W-:Y:S02]  /*48d0*/  @!P2 LEA.HI.X R9, R4, R5, R6, 0x2, P3 ;  /* 0x000000050409a211 */ /* 0x000fe400018f1406 */
[----:B------:R-:W-:Y:S02]  /*48e0*/  CS2R R6, SRZ ;  /* 0x0000000000067805 */ /* 0x000fe4000001ff00 */
[----:B------:R-:W-:-:S06]  /*48f0*/  CS2R R4, SRZ ;  /* 0x0000000000047805 */ /* 0x000fcc000001ff00 */
[----:B------:R-:W2:Y:S04]  /*4900*/  @!P2 LDG.E.128 R4, desc[UR36][R8.64] ;  /* 0x000000240804a981 */ /* 0x000ea8000c1e1d00 */
[----:B------:R3:W5:Y:S01]  /*4910*/  LDL.LU.64 R8, [R1+0x7c0] ;  /* 0x0007c00001087983 */ /* 0x0007620000300a00 */
[----:B------:R-:W-:-:S03]  /*4920*/  ISETP.NE.AND P3, PT, RZ, UR30, PT ;  /* 0x0000001eff007c0c */ /* 0x000fc6000bf65270 */
[----:B--2---:R-:W-:Y:S04]  /*4930*/  STL.64 [R1+0x20], R4 ;  /* 0x0000200401007387 */ /* 0x004fe80000100a00 */
[----:B------:R2:W-:Y:S04]  /*4940*/  STL.64 [R1+0x28], R6 ;  /* 0x0000280601007387 */ /* 0x0005e80000100a00 */
[----:B--2---:R3:W5:Y:S04]  /*4950*/  LDL.LU.64 R6, [R1+0x7b8] ;  /* 0x0007b80001067983 */ /* 0x0047680000300a00 */
[----:B------:R3:W5:Y:S01]  /*4960*/  LDL.LU.64 R4, [R1+0x7b0] ;  /* 0x0007b00001047983 */ /* 0x0007620000300a00 */
[----:B------:R-:W-:Y:S05]  /*4970*/  @P3 BRA `(.L_x_1281) ;  /* 0x0000000400183947 */ /* 0x000fea0003800000 */
[----:B------:R-:W-:Y:S01]  /*4980*/  LOP3.LUT P4, RZ, R2, 0x10, RZ, 0xc0, !PT ;  /* 0x0000001002ff7812 */ /* 0x000fe2000788c0ff */
[----:B------:R2:W-:Y:S04]  /*4990*/  STL.64 [R1+0x800], R22 ;  /* 0x0008001601007387 */ /* 0x0005e80000100a00 */
[----:B------:R-:W-:Y:S04]  /*49a0*/  STL.64 [R1+0x7f8], R20 ;  /* 0x0007f81401007387 */ /* 0x000fe80000100a00 */
[----:B------:R4:W-:Y:S04]  /*49b0*/  STL.64 [R1+0x7f0], R18 ;  /* 0x0007f01201007387 */ /* 0x0009e80000100a00 */
[----:B------:R-:W-:Y:S04]  /*49c0*/  STL [R1+0x7e8], R17 ;  /* 0x0007e81101007387 */ /* 0x000fe80000100800 */
[----:B------:R-:W-:Y:S01]  /*49d0*/  STL [R1+0x7e4], R15 ;  /* 0x0007e40f01007387 */ /* 0x000fe20000100800 */
[----:B--2---:R-:W2:Y:S01]  /*49e0*/  S2R R23, SR_CTAID.X ;  /* 0x0000000000177919 */ /* 0x004ea20000002500 */
[----:B----4-:R-:W4:Y:S02]  /*49f0*/  @!P2 LDC.64 R18, c[0x0][0x248] ;  /* 0x00009200ff12ab82 */ /* 0x010f240000000a00 */
[----:B------:R-:W-:Y:S04]  /*4a00*/  STL [R1+0x7e0], R14 ;  /* 0x0007e00e01007387 */ /* 0x000fe80000100800 */
[----:B------:R-:W-:Y:S04]  /*4a10*/  STL [R1+0x7dc], R13 ;  /* 0x0007dc0d01007387 */ /* 0x000fe80000100800 */
[----:B------:R-:W-:Y:S04]  /*4a20*/  STL [R1+0x7d8], R12 ;  /* 0x0007d80c01007387 */ /* 0x000fe80000100800 */
[----:B------:R-:W-:Y:S04]  /*4a30*/  STL [R1+0x7d4], R11 ;  /* 0x0007d40b01007387 */ /* 0x000fe80000100800 */
[----:B------:R-:W-:Y:S04]  /*4a40*/  STL [R1+0x7d0], R10 ;  /* 0x0007d00a01007387 */ /* 0x000fe80000100800 */
[----:B------:R0:W-:Y:S04]  /*4a50*/  STL [R1+0x7cc], R3 ;  /* 0x0007cc0301007387 */ /* 0x0001e80000100800 */
[----:B------:R1:W-:Y:S04]  /*4a60*/  STL [R1+0x7c8], R0 ;  /* 0x0007c80001007387 */ /* 0x0003e80000100800 */
[----:B-----5:R3:W-:Y:S01]  /*4a70*/  STL.64 [R1+0x7c0], R8 ;  /* 0x0007c00801007387 */ /* 0x0207e20000100a00 */
[----:B0-----:R-:W-:Y:S01]  /*4a80*/  HFMA2.MMA R3, -RZ, RZ, 0, 1.1444091796875e-05 ;  /* 0x000000c0ff037435 */ /* 0x001fe200000001ff */
[----:B------:R-:W-:-:S02]  /*4a90*/  @!P2 IADD3 R15, P3, R250, R251, RZ ;  /* 0x000000fbfa0fa210 */ /* 0x000fc40007f7e0ff */
[----:B------:R-:W-:Y:S01]  /*4aa0*/  STL.64 [R1+0x7b8], R6 ;  /* 0x0007b80601007387 */ /* 0x000fe20000100a00 */
[----:B-1----:R-:W2:Y:S03]  /*4ab0*/  @P4 LDC R0, c[0x0][0x288] ;  /* 0x0000a200ff004b82 */ /* 0x002ea60000000800 */
[----:B------:R0:W-:Y:S05]  /*4ac0*/  STL.64 [R1+0x7b0], R4 ;  /* 0x0007b00401007387 */ /* 0x0001ea0000100a00 */
[----:B---3--:R-:W1:Y:S01]  /*4ad0*/  @P4 LDC.64 R8, c[0x0][0x2e0] ;  /* 0x0000b800ff084b82 */ /* 0x008e620000000a00 */
[----:B----4-:R-:W-:-:S02]  /*4ae0*/  MOV R17, R19 ;  /* 0x0000001300117202 */ /* 0x010fc40000000f00 */
[----:B------:R-:W-:Y:S01]  /*4af0*/  @!P2 LEA.HI.X.SX32 R251, R251, R248, 0x1, P3 ;  /* 0x000000f8fbfba211 */ /* 0x000fe200018f0eff */
[----:B0-----:R-:W3:Y:S04]  /*4b00*/  LDL.LU R4, [R1+0x20] ;  /* 0x0000200001047983 */ /* 0x001ee80000300800 */
[----:B------:R-:W4:Y:S04]  /*4b10*/  LDL.LU R5, [R1+0x24] ;  /* 0x0000240001057983 */ /* 0x000f280000300800 */
[----:B------:R-:W4:Y:S01]  /*4b20*/  LDL.LU R6, [R1+0x28] ;  /* 0x0000280001067983 */ /* 0x000f220000300800 */
[----:B--2---:R-:W-:-:S03]  /*4b30*/  @P4 IMAD R0, R16, R0, R23 ;  /* 0x0000000010004224 */ /* 0x004fc600078e0217 */
[----:B------:R-:W2:Y:S01]  /*4b40*/  LDL.LU R7, [R1+0x2c] ;  /* 0x00002c0001077983 */ /* 0x000ea20000300800 */
[----:B------:R-:W-:-:S03]  /*4b50*/  @P4 IMAD R0, R0, R3, 0x4 ;  /* 0x0000000400004424 */ /* 0x000fc600078e0203 */
[----:B------:R-:W3:Y:S01]  /*4b60*/  LDL R14, [R1+0x430] ;  /* 0x00043000010e7983 */ /* 0x000ee20000100800 */
[----:B-1----:R-:W-:-:S03]  /*4b70*/  @P4 IMAD.WIDE R8, R0, 0x4, R8 ;  /* 0x0000000400084825 */ /* 0x002fc600078e0208 */
[----:B------:R-:W4:Y:S04]  /*4b80*/  LDL R13, [R1+0x434] ;  /* 0x00043400010d7983 */ /* 0x000f280000100800 */
[----:B------:R0:W2:Y:S04]  /*4b90*/  @P4 LDG.E.128 R20, desc[UR36][R8.64] ;  /* 0x0000002408144981 */ /* 0x0000a8000c1e1d00 */
[----:B------:R-:W4:Y:S01]  /*4ba0*/  LDL R10, [R1+0x438] ;  /* 0x00043800010a7983 */ /* 0x000f220000100800 */
[----:B0-----:R-:W-:-:S04]  /*4bb0*/  MOV R8, R18 ;  /* 0x0000001200087202 */ /* 0x001fc80000000f00 */
[----:B------:R-:W-:-:S04]  /*4bc0*/  @!P2 LEA R8, P3, R15, R8, 0x2 ;  /* 0x000000080f08a211 */ /* 0x000fc800078610ff */
[----:B------:R-:W-:Y:S02]  /*4bd0*/  @!P2 LEA.HI.X R9, R15, R17, R251, 0x2, P3 ;  /* 0x000000110f09a211 */ /* 0x000fe400018f14fb */
[----:B--2---:R-:W-:Y:S01]  /*4be0*/  MOV R3, R22 ;  /* 0x0000001600037202 */ /* 0x004fe20000000f00 */
[----:B------:R-:W-:Y:S01]  /*4bf0*/  IMAD.MOV.U32 R0, RZ, RZ, R23 ;  /* 0x000000ffff007224 */ /* 0x000fe200078e0017 */
[----:B------:R-:W-:Y:S01]  /*4c00*/  MOV R11, R21 ;  /* 0x00000015000b7202 */ /* 0x000fe20000000f00 */
[----:B------:R-:W-:Y:S01]  /*4c10*/  IMAD.MOV.U32 R12, RZ, RZ, R20 ;  /* 0x000000ffff0c7224 */ /* 0x000fe200078e0014 */
        /* <DEDUP_REMOVED lines=25> */
[----:B0-----:R4:W5:Y:S04]  /*4db0*/  LDL.LU.64 R8, [R1+0x7c0] ;  /* 0x0007c00001087983 */ /* 0x0019680000300a00 */
[----:B------:R4:W5:Y:S04]  /*4dc0*/  LDL.LU.64 R6, [R1+0x7b8] ;  /* 0x0007b80001067983 */ /* 0x0009680000300a00 */
[----:B------:R4:W5:Y:S02]  /*4dd0*/  LDL.LU.64 R4, [R1+0x7b0] ;  /* 0x0007b00001047983 */ /* 0x0009640000300a00 */
.L_x_1281:
[----:B------:R-:W-:Y:S05]  /*4de0*/  BSYNC B1 ;  /* 0x0000000000017941 */ /* 0x000fea0003800000 */
.L_x_1280:
[----:B------:R-:W-:Y:S04]  /*4df0*/  BSSY B1, `(.L_x_1282) ;  /* 0x0000064000017945 */ /* 0x000fe80003800000 */
[----:B------:R-:W-:Y:S05]  /*4e00*/  @P1 BRA `(.L_x_1283) ;  /* 0x0000000400881947 */ /* 0x000fea0003800000 */
[----:B-----5:R-:W-:Y:S01]  /*4e10*/  IMAD R251, R252, 0x2, R3 ;  /* 0x00000002fcfb7824 */ /* 0x020fe200078e0203 */
[----:B------:R2:W-:Y:S01]  /*4e20*/  STL.64 [R1+0x7c0], R8 ;  /* 0x0007c00801007387 */ /* 0x0005e20000100a00 */
[----:B------:R-:W-:-:S03]  /*4e30*/  ULDC UR30, c[0x0][0x29c] ;  /* 0x0000a700001e7ab9 */ /* 0x000fc60000000800 */
[----:B------:R-:W-:Y:S01]  /*4e40*/  SHF.L.U32 R251, R251, 0x2, RZ ;  /* 0x00000002fbfb7819 */ /* 0x000fe200000006ff */
[----:B------:R-:W-:Y:S03]  /*4e50*/  STL.64 [R1+0x7b8], R6 ;  /* 0x0007b80601007387 */ /* 0x000fe60000100a00 */
[----:B------:R-:W-:Y:S01]  /*4e60*/  ISETP.GE.AND P2, PT, R251, R0, PT ;  /* 0x00000000fb00720c */ /* 0x000fe20003f46270 */
[----:B------:R0:W-:-:S12]  /*4e70*/  STL.64 [R1+0x7b0], R4 ;  /* 0x0007b00401007387 */ /* 0x0001d80000100a00 */
[----:B--2---:R-:W2:Y:S01]  /*4e80*/  @!P2 LDG.E R9, desc[UR36][R18.64] ;  /* 0x000000241209a981 */ /* 0x004ea2000c1e1900 */
[----:B0-----:R-:W0:Y:S08]  /*4e90*/  @!P2 LDC.64 R4, c[0x0][0x248] ;  /* 0x00009200ff04ab82 */ /* 0x001e300000000a00 */
[----:B------:R-:W2:Y:S01]  /*4ea0*/  @!P2 LDC R8, c[0x0][0x288] ;  /* 0x0000a200ff08ab82 */ /* 0x000ea20000000800 */
[----:B0-----:R-:W-:Y:S01]  /*4eb0*/  MOV R7, R4 ;  /* 0x0000000400077202 */ /* 0x001fe20000000f00 */
        /* <DEDUP_REMOVED lines=24> */
[----:B-1----:R-:W1:Y:S02]  /*5040*/  @!P2 LDC.64 R18, c[0x0][0x248] ;  /* 0x00009200ff12ab82 */ /* 0x002e640000000a00 */
        /* <DEDUP_REMOVED lines=8> */
[----:B---3--:R-:W-:Y:S01]  /*50d0*/  IMAD.MOV.U32 R3, RZ, RZ, 0xc0 ;  /* 0x000000c0ff037424 */ /* 0x008fe200078e00ff */
[----:B------:R-:W-:-:S02]  /*50e0*/  @!P2 IADD3 R15, P3, R250, R251, RZ ;  /* 0x000000fbfa0fa210 */ /* 0x000fc40007f7e0ff */
[----:B------:R-:W-:Y:S01]  /*50f0*/  STL.64 [R1+0x7b8], R6 ;  /* 0x0007b80601007387 */ /* 0x000fe20000100a00 */
[----:B----4-:R-:W2:Y:S03]  /*5100*/  @P4 LDC R0, c[0x0][0x288] ;  /* 0x0000a200ff004b82 */ /* 0x010ea60000000800 */
[----:B------:R3:W-:Y:S05]  /*5110*/  STL.64 [R1+0x7b0], R4 ;  /* 0x0007b00401007387 */ /* 0x0007ea0000100a00 */
[----:B0-----:R-:W0:Y:S01]  /*5120*/  @P4 LDC.64 R8, c[0x0][0x2e0] ;  /* 0x0000b800ff084b82 */ /* 0x001e220000000a00 */
[----:B-1----:R-:W-:Y:S01]  /*5130*/  IMAD.MOV.U32 R17, RZ, RZ, R19 ;  /* 0x000000ffff117224 */ /* 0x002fe200078e0013 */
[----:B------:R-:W-:Y:S01]  /*5140*/  @!P2 LEA.HI.X.SX32 R251, R251, R248, 0x1, P3 ;  /* 0x000000f8fbfba211 */ /* 0x000fe200018f0eff */
[----:B---3--:R-:W3:Y:S04]  /*5150*/  LDL.LU R4, [R1+0x10] ;  /* 0x0000100001047983 */ /* 0x008ee80000300800 */
[----:B------:R-:W4:Y:S04]  /*5160*/  LDL.LU R5, [R1+0x14] ;  /* 0x0000140001057983 */ /* 0x000f280000300800 */
[----:B------:R-:W4:Y:S01]  /*5170*/  LDL.LU R6, [R1+0x18] ;  /* 0x0000180001067983 */ /* 0x000f220000300800 */
[----:B--2---:R-:W-:-:S03]  /*5180*/  @P4 IMAD R0, R16, R0, R23 ;  /* 0x0000000010004224 */ /* 0x004fc600078e0217 */
[----:B------:R-:W2:Y:S01]  /*5190*/  LDL.LU R7, [R1+0x1c] ;  /* 0x00001c0001077983 */ /* 0x000ea20000300800 */
[----:B------:R-:W-:-:S03]  /*51a0*/  @P4 IMAD R0, R0, R3, 0x8 ;  /* 0x0000000800004424 */ /* 0x000fc600078e0203 */
[----:B------:R-:W3:Y:S01]  /*51b0*/  LDL R14, [R1+0x420] ;  /* 0x00042000010e7983 */ /* 0x000ee20000100800 */
[----:B0-----:R-:W-:-:S03]  /*51c0*/  @P4 IMAD.WIDE R8, R0, 0x4, R8 ;  /* 0x0000000400084825 */ /* 0x001fc600078e0208 */
[----:B------:R-:W4:Y:S04]  /*51d0*/  LDL R13, [R1+0x424] ;  /* 0x00042400010d7983 */ /* 0x000f280000100800 */
[----:B------:R0:W2:Y:S04]  /*51e0*/  @P4 LDG.E.128 R20, desc[UR36][R8.64] ;  /* 0x0000002408144981 */ /* 0x0000a8000c1e1d00 */
[----:B------:R-:W4:Y:S01]  /*51f0*/  LDL R10, [R1+0x428] ;  /* 0x00042800010a7983 */ /* 0x000f220000100800 */
[----:B0-----:R-:W-:-:S04]  /*5200*/  MOV R8, R18 ;  /* 0x0000001200087202 */ /* 0x001fc80000000f00 */
[----:B------:R-:W-:-:S04]  /*5210*/  @!P2 LEA R8, P3, R15, R8, 0x2 ;  /* 0x000000080f08a211 */ /* 0x000fc800078610ff */
[----:B------:R-:W-:Y:S01]  /*5220*/  @!P2 LEA.HI.X R9, R15, R17, R251, 0x2, P3 ;  /* 0x000000110f09a211 */ /* 0x000fe200018f14fb */
[----:B--2---:R-:W-:Y:S01]  /*5230*/  IMAD.MOV.U32 R3, RZ, RZ, R22 ;  /* 0x000000ffff037224 */ /* 0x004fe200078e0016 */
[----:B------:R-:W-:Y:S02]  /*5240*/  MOV R0, R23 ;  /* 0x0000001700007202 */ /* 0x000fe40000000f00 */
[----:B------:R-:W-:Y:S01]  /*5250*/  MOV R12, R20 ;  /* 0x00000014000c7202 */ /* 0x000fe20000000f00 */
[----:B------:R2:W5:Y:S01]  /*5260*/  LDL.LU.64 R22, [R1+0x800] ;  /* 0x0008000001167983 */ /* 0x0005620000300a00 */
[----:B------:R-:W-:-:S03]  /*5270*/  MOV R11, R21 ;  /* 0x00000015000b7202 */ /* 0x000fc60000000f00 */
        /* <DEDUP_REMOVED lines=24> */
[----:B-1----:R0:W5:Y:S04]  /*5400*/  LDL.LU.64 R8, [R1+0x7c0] ;  /* 0x0007c00001087983 */ /* 0x0021680000300a00 */
[----:B------:R0:W5:Y:S04]  /*5410*/  LDL.LU.64 R6, [R1+0x7b8] ;  /* 0x0007b80001067983 */ /* 0x0001680000300a00 */
[----:B------:R0:W5:Y:S02]  /*5420*/  LDL.LU.64 R4, [R1+0x7b0] ;  /* 0x0007b00001047983 */ /* 0x0001640000300a00 */
.L_x_1283:
[----:B------:R-:W-:Y:S05]  /*5430*/  BSYNC B1 ;  /* 0x0000000000017941 */ /* 0x000fea0003800000 */
.L_x_1282:
        /* <DEDUP_REMOVED lines=25> */
[----:B--2---:R-:W-:Y:S04]  /*55d0*/  STL.64 [R1], R4 ;  /* 0x0000000401007387 */ /* 0x004fe80000100a00 */
        /* <DEDUP_REMOVED lines=28> */
[----:B---3--:R-:W3:Y:S04]  /*57a0*/  LDL.LU R4, [R1] ;  /* 0x0000000001047983 */ /* 0x008ee80000300800 */
        /* <DEDUP_REMOVED lines=34> */
[----:B------:R-:W-:Y:S04]  /*59d0*/  STL [R1], R4 ;  /* 0x0000000401007387 */ /* 0x000fe80000100800 */
        /* <DEDUP_REMOVED lines=10> */
.L_x_1285:
[----:B------:R-:W-:Y:S05]  /*5a80*/  BSYNC B1 ;  /* 0x0000000000017941 */ /* 0x000fea0003800000 */
.L_x_1284:
[----:B------:R-:W-:Y:S04]  /*5a90*/  BSSY B1, `(.L_x_1286) ;  /* 0x0000052000017945 */ /* 0x000fe80003800000 */
[----:B------:R-:W-:Y:S05]  /*5aa0*/  @P1 BRA `(.L_x_1287) ;  /* 0x0000000400401947 */ /* 0x000fea0003800000 */
[----:B-----5:R-:W-:Y:S01]  /*5ab0*/  LEA R4, R252, R3, 0x2 ;  /* 0x00000003fc047211 */ /* 0x020fe200078e10ff */
[----:B------:R2:W-:Y:S01]  /*5ac0*/  STL.64 [R1+0x7b0], R8 ;  /* 0x0007b00801007387 */ /* 0x0005e20000100a00 */
[----:B------:R-:W-:Y:S02]  /*5ad0*/  ULDC UR30, c[0x0][0x29c] ;  /* 0x0000a700001e7ab9 */ /* 0x000fe40000000800 */
[----:B------:R-:W-:-:S04]  /*5ae0*/  SHF.L.U32 R251, R4, 0x2, RZ ;  /* 0x0000000204fb7819 */ /* 0x000fc800000006ff */
[----:B------:R-:W-:-:S13]  /*5af0*/  ISETP.GE.AND P2, PT, R251, R0, PT ;  /* 0x00000000fb00720c */ /* 0x000fda0003f46270 */
[----:B------:R-:W3:Y:S01]  /*5b00*/  @!P2 LDG.E R7, desc[UR36][R18.64] ;  /* 0x000000241207a981 */ /* 0x000ee2000c1e1900 */
[----:B------:R-:W3:Y:S08]  /*5b10*/  @!P2 LDC R6, c[0x0][0x288] ;  /* 0x0000a200ff06ab82 */ /* 0x000ef00000000800 */
[----:B------:R-:W2:Y:S01]  /*5b20*/  @!P2 LDC.64 R4, c[0x0][0x248] ;  /* 0x00009200ff04ab82 */ /* 0x000ea20000000a00 */
[----:B---3--:R-:W-:-:S04]  /*5b30*/  @!P2 IMAD R6, R7, R6, RZ ;  /* 0x000000060706a224 */ /* 0x008fc800078e02ff */
[----:B------:R-:W-:-:S04]  /*5b40*/  @!P2 IMAD R6, R6, 0xc0, RZ ;  /* 0x000000c00606a824 */ /* 0x000fc800078e02ff */
[----:B------:R-:W-:-:S05]  /*5b50*/  @!P2 IMAD R6, R6, R252, R251 ;  /* 0x000000fc0606a224 */ /* 0x000fca00078e02fb */
[----:B------:R-:W-:-:S04]  /*5b60*/  @!P2 IADD3 R7, P3, R249, R6, RZ ;  /* 0x00000006f907a210 */ /* 0x000fc80007f7e0ff */
[----:B------:R-:W-:Y:S02]  /*5b70*/  @!P2 LEA.HI.X.SX32 R6, R6, R17, 0x1, P3 ;  /* 0x000000110606a211 */ /* 0x000fe400018f0eff */
[----:B--2---:R-:W-:-:S04]  /*5b80*/  @!P2 LEA R8, P3, R7, R4, 0x2 ;  /* 0x000000040708a211 */ /* 0x004fc800078610ff */
[----:B------:R-:W-:Y:S02]  /*5b90*/  @!P2 LEA.HI.X R9, R7, R5, R6, 0x2, P3 ;  /* 0x000000050709a211 */ /* 0x000fe400018f1406 */
[----:B------:R-:W-:Y:S02]  /*5ba0*/  CS2R R6, SRZ ;  /* 0x0000000000067805 */ /* 0x000fe4000001ff00 */
[----:B------:R-:W-:-:S06]  /*5bb0*/  CS2R R4, SRZ ;  /* 0x0000000000047805 */ /* 0x000fcc000001ff00 */
[----:B------:R2:W5:Y:S04]  /*5bc0*/  @!P2 LDG.E.128 R4, desc[UR36][R8.64] ;  /* 0x000000240804a981 */ /* 0x000568000c1e1d00 */
[----:B------:R2:W5:Y:S01]  /*5bd0*/  LDL.LU.64 R8, [R1+0x7b0] ;  /* 0x0007b00001087983 */ /* 0x0005620000300a00 */
[----:B------:R-:W-:-:S13]  /*5be0*/  ISETP.NE.AND P3, PT, RZ, UR30, PT ;  /* 0x0000001eff007c0c */ /* 0x000fda000bf65270 */
[----:B--2---:R-:W-:Y:S05]  /*5bf0*/  @P3 BRA `(.L_x_1287) ;  /* 0x0000000000ec3947 */ /* 0x004fea0003800000 */
[----:B------:R-:W-:Y:S01]  /*5c00*/  LOP3.LUT P4, RZ, R2, 0x10, RZ, 0xc0, !PT ;  /* 0x0000001002ff7812 */ /* 0x000fe2000788c0ff */
[----:B------:R2:W-:Y:S04]  /*5c10*/  STL.64 [R1+0x7f0], R22 ;  /* 0x0007f01601007387 */ /* 0x0005e80000100a00 */
[----:B------:R3:W-:Y:S04]  /*5c20*/  STL.64 [R1+0x7e8], R20 ;  /* 0x0007e81401007387 */ /* 0x0007e80000100a00 */
[----:B------:R0:W-:Y:S04]  /*5c30*/  STL.64 [R1+0x7e0], R18 ;  /* 0x0007e01201007387 */ /* 0x0001e80000100a00 */
[----:B--2---:R-:W2:Y:S01]  /*5c40*/  @P4 LDC.64 R22, c[0x0][0x2e0] ;  /* 0x0000b800ff164b82 */ /* 0x004ea20000000a00 */
[----:B------:R-:W-:Y:S01]  /*5c50*/  STL [R1+0x7d8], R17 ;  /* 0x0007d81101007387 */ /* 0x000fe20000100800 */
[----:B---3--:R-:W3:Y:S06]  /*5c60*/  S2R R20, SR_CTAID.X ;  /* 0x0000000000147919 */ /* 0x008eec0000002500 */
[----:B------:R-:W3:Y:S01]  /*5c70*/  @P4 LDC R21, c[0x0][0x288] ;  /* 0x0000a200ff154b82 */ /* 0x000ee20000000800 */
[----:B------:R-:W-:Y:S04]  /*5c80*/  STL [R1+0x7d4], R15 ;  /* 0x0007d40f01007387 */ /* 0x000fe80000100800 */
[----:B------:R-:W-:Y:S03]  /*5c90*/  STL [R1+0x7d0], R14 ;  /* 0x0007d00e01007387 */ /* 0x000fe60000100800 */
[----:B0-----:R-:W0:Y:S01]  /*5ca0*/  @!P2 LDC.64 R18, c[0x0][0x248] ;  /* 0x00009200ff12ab82 */ /* 0x001e220000000a00 */
[----:B------:R-:W-:Y:S04]  /*5cb0*/  STL [R1+0x7cc], R13 ;  /* 0x0007cc0d01007387 */ /* 0x000fe80000100800 */
[----:B------:R-:W-:Y:S04]  /*5cc0*/  STL [R1+0x7c8], R12 ;  /* 0x0007c80c01007387 */ /* 0x000fe80000100800 */
[----:B------:R-:W-:Y:S04]  /*5cd0*/  STL [R1+0x7c4], R11 ;  /* 0x0007c40b01007387 */ /* 0x000fe80000100800 */
[----:B------:R-:W-:Y:S04]  /*5ce0*/  STL [R1+0x7c0], R10 ;  /* 0x0007c00a01007387 */ /* 0x000fe80000100800 */
[----:B------:R1:W-:Y:S04]  /*5cf0*/  STL [R1+0x7bc], R3 ;  /* 0x0007bc0301007387 */ /* 0x0003e80000100800 */
[----:B------:R3:W-:Y:S04]  /*5d00*/  STL [R1+0x7b8], R0 ;  /* 0x0007b80001007387 */ /* 0x0007e80000100800 */
[----:B-----5:R2:W-:Y:S01]  /*5d10*/  STL.64 [R1+0x7b0], R8 ;  /* 0x0007b00801007387 */ /* 0x0205e20000100a00 */
[----:B-1----:R-:W-:Y:S01]  /*5d20*/  IMAD.MOV.U32 R3, RZ, RZ, 0xc0 ;  /* 0x000000c0ff037424 */ /* 0x002fe200078e00ff */
[----:B------:R-:W-:Y:S01]  /*5d30*/  @!P2 IADD3 R15, P3, R250, R251, RZ ;  /* 0x000000fbfa0fa210 */ /* 0x000fe20007f7e0ff */
[----:B0-----:R-:W-:Y:S01]  /*5d40*/  IMAD.MOV.U32 R17, RZ, RZ, R19 ;  /* 0x000000ffff117224 */ /* 0x001fe200078e0013 */
[----:B------:R-:W4:Y:S01]  /*5d50*/  LDL R14, [R1+0x400] ;  /* 0x00040000010e7983 */ /* 0x000f220000100800 */
[----:B---3--:R-:W-:-:S03]  /*5d60*/  @P4 IMAD R0, R16, R21, R20 ;  /* 0x0000001510004224 */ /* 0x008fc600078e0214 */
[----:B------:R-:W3:Y:S01]  /*5d70*/  LDL R13, [R1+0x404] ;  /* 0x00040400010d7983 */ /* 0x000ee20000100800 */
[----:B------:R-:W-:-:S03]  /*5d80*/  @P4 IMAD R0, R0, R3, 0x10 ;  /* 0x0000001000004424 */ /* 0x000fc600078e0203 */
[----:B------:R-:W3:Y:S01]  /*5d90*/  LDL R10, [R1+0x408] ;  /* 0x00040800010a7983 */ /* 0x000ee20000100800 */
[----:B--2---:R-:W-:-:S05]  /*5da0*/  @P4 IMAD.WIDE R8, R0, 0x4, R22 ;  /* 0x0000000400084825 */ /* 0x004fca00078e0216 */
[----:B------:R0:W2:Y:S01]  /*5db0*/  @P4 LDG.E.128 R20, desc[UR36][R8.64] ;  /* 0x0000002408144981 */ /* 0x0000a2000c1e1d00 */
[----:B------:R-:W-:Y:S02]  /*5dc0*/  @!P2 LEA.HI.X.SX32 R251, R251, R248, 0x1, P3 ;  /* 0x000000f8fbfba211 */ /* 0x000fe400018f0eff */
        /* <DEDUP_REMOVED lines=13> */
[----:B----4-:R-:W-:Y:S01]  /*5ea0*/  FADD.FTZ R4, R14, R4 ;  /* 0x000000040e047221 */ /* 0x010fe20000010000 */
[----:B---3--:R-:W-:Y:S01]  /*5eb0*/  FADD.FTZ R5, R13, R5 ;  /* 0x000000050d057221 */ /* 0x008fe20000010000 */
[----:B------:R-:W-:Y:S01]  /*5ec0*/  FADD.FTZ R6, R10, R6 ;  /* 0x000000060a067221 */ /* 0x000fe20000010000 */
[----:B------:R0:W5:Y:S01]  /*5ed0*/  LDL.LU R14, [R1+0x7d0] ;  /* 0x0007d000010e7983 */ /* 0x0001620000300800 */
[----:B------:R-:W-:Y:S01]  /*5ee0*/  @P4 FMUL.FTZ R4, R4, R12 ;  /* 0x0000000c04044220 */ /* 0x000fe20000410000 */
[----:B------:R-:W-:Y:S01]  /*5ef0*/  @P4 FMUL.FTZ R5, R5, R11 ;  /* 0x0000000b05054220 */ /* 0x000fe20000410000 */
[----:B------:R-:W-:Y:S01]  /*5f00*/  @P4 FMUL.FTZ R6, R6, R3 ;  /* 0x0000000306064220 */ /* 0x000fe20000410000 */
[----:B------:R0:W5:Y:S04]  /*5f10*/  LDL.LU R13, [R1+0x7cc] ;  /* 0x0007cc00010d7983 */ /* 0x0001680000300800 */
[----:B------:R0:W5:Y:S04]  /*5f20*/  LDL.LU R12, [R1+0x7c8] ;  /* 0x0007c800010c7983 */ /* 0x0001680000300800 */
[----:B------:R0:W5:Y:S04]  /*5f30*/  LDL.LU R11, [R1+0x7c4] ;  /* 0x0007c400010b7983 */ /* 0x0001680000300800 */
[----:B------:R0:W5:Y:S04]  /*5f40*/  LDL.LU R10, [R1+0x7c0] ;  /* 0x0007c000010a7983 */ /* 0x0001680000300800 */
[----:B------:R0:W5:Y:S01]  /*5f50*/  LDL.LU R3, [R1+0x7bc] ;  /* 0x0007bc0001037983 */ /* 0x0001620000300800 */
[----:B--2---:R-:W-:-:S04]  /*5f60*/  FADD.FTZ R7, R251, R7 ;  /* 0x00000007fb077221 */ /* 0x004fc80000010000 */
[----:B------:R-:W-:Y:S02]  /*5f70*/  @P4 FMUL.FTZ R7, R7, R0 ;  /* 0x0000000007074220 */ /* 0x000fe40000410000 */
[----:B------:R0:W5:Y:S04]  /*5f80*/  LDL.LU R0, [R1+0x7b8] ;  /* 0x0007b80001007983 */ /* 0x0001680000300800 */
[----:B------:R1:W-:Y:S04]  /*5f90*/  @!P2 STG.E.128 desc[UR36][R8.64], R4 ;  /* 0x000000040800a986 */ /* 0x0003e8000c101d24 */
[----:B-1----:R0:W5:Y:S02]  /*5fa0*/  LDL.LU.64 R8, [R1+0x7b0] ;  /* 0x0007b00001087983 */ /* 0x0021640000300a00 */
.L_x_1287:
[----:B------:R-:W-:Y:S05]  /*5fb0*/  BSYNC B1 ;  /* 0x0000000000017941 */ /* 0x000fea0003800000 */
.L_x_1286:
[----:B------:R-:W-:Y:S04]  /*5fc0*/  BSSY B1, `(.L_x_1288) ;  /* 0x0000052000017945 */ /* 0x000fe80003800000 */
[----:B------:R-:W-:Y:S05]  /*5fd0*/  @P1 BRA `(.L_x_1289) ;  /* 0x0000000400401947 */ /* 0x000fea0003800000 */
[----:B-----5:R-:W-:Y:S01]  /*5fe0*/  IMAD R8, R252, 0x5, R3 ;  /* 0x00000005fc087824 */ /* 0x020fe200078e0203 */
[----:B------:R2:W-:Y:S01]  /*5ff0*/  STL.64 [R1+0x7b0], R4 ;  /* 0x0007b00401007387 */ /* 0x0005e20000100a00 */
[----:B------:R-:W-:-:S03]  /*6000*/  ULDC UR30, c[0x0][0x29c] ;  /* 0x0000a700001e7ab9 */ /* 0x000fc60000000800 */
        /* <DEDUP_REMOVED lines=36> */
[----:B-1----:R-:W-:Y:S01]  /*6250*/  HFMA2.MMA R3, -RZ, RZ, 0, 1.1444091796875e-05 ;  /* 0x000000c0ff037435 */ /* 0x002fe200000001ff */
[----:B------:R-:W-:-:S02]  /*6260*/  @!P2 IADD3 R15, P3, R250, R251, RZ ;  /* 0x000000fbfa0fa210 */ /* 0x000fc40007f7e0ff */
[----:B------:R-:W4:Y:S01]  /*6270*/  LDL R14, [R1+0x3f0] ;  /* 0x0003f000010e7983 */ /* 0x000f220000100800 */
[----:B---3--:R-:W-:Y:S01]  /*6280*/  @P4 IMAD R0, R16, R21, R20 ;  /* 0x0000001510004224 */ /* 0x008fe200078e0214 */
[----:B0-----:R-:W-:Y:S02]  /*6290*/  MOV R17, R19 ;  /* 0x0000001300117202 */ /* 0x001fe40000000f00 */
[----:B------:R-:W3:Y:S03]  /*62a0*/  LDL R13, [R1+0x3f4] ;  /* 0x0003f400010d7983 */ /* 0x000ee60000100800 */
[----:B------:R-:W-:Y:S01]  /*62b0*/  @P4 IMAD R0, R0, R3, 0x14 ;  /* 0x0000001400004424 */ /* 0x000fe200078e0203 */
[----:B------:R-:W3:Y:S03]  /*62c0*/  LDL R6, [R1+0x3f8] ;  /* 0x0003f80001067983 */ /* 0x000ee60000100800 */
[----:B--2---:R-:W-:-:S05]  /*62d0*/  @P4 IMAD.WIDE R4, R0, 0x4, R22 ;  /* 0x0000000400044825 */ /* 0x004fca00078e0216 */
[----:B------:R0:W2:Y:S01]  /*62e0*/  @P4 LDG.E.128 R20, desc[UR36][R4.64] ;  /* 0x0000002404144981 */ /* 0x0000a2000c1e1d00 */
[----:B------:R-:W-:Y:S02]  /*62f0*/  @!P2 LEA.HI.X.SX32 R251, R251, R248, 0x1, P3 ;  /* 0x000000f8fbfba211 */ /* 0x000fe400018f0eff */
        /* <DEDUP_REMOVED lines=30> */
.L_x_1289:
[----:B------:R-:W-:Y:S05]  /*64e0*/  BSYNC B1 ;  /* 0x0000000000017941 */ /* 0x000fea0003800000 */
.L_x_1288:
[----:B------:R-:W-:Y:S04]  /*64f0*/  BSSY B1, `(.L_x_1290) ;  /* 0x0000052000017945 */ /* 0x000fe80003800000 */
[----:B------:R-:W-:Y:S05]  /*6500*/  @P1 BRA `(.L_x_1291) ;  /* 0x0000000400401947 */ /* 0x000fea0003800000 */
[----:B-----5:R-:W-:Y:S01]  /*6510*/  IMAD R12, R252, 0x6, R3 ;  /* 0x00000006fc0c7824 */ /* 0x020fe200078e0203 */
[----:B------:R2:W-:Y:S01]  /*6520*/  STL.64 [R1+0x7b0], R4 ;  /* 0x0007b00401007387 */ /* 0x0005e20000100a00 */
[----:B------:R-:W-:Y:S02]  /*6530*/  ULDC UR30, c[0x0][0x29c] ;  /* 0x0000a700001e7ab9 */ /* 0x000fe40000000800 */
[----:B------:R-:W-:-:S05]  /*6540*/  IMAD.SHL.U32 R251, R12, 0x4, RZ ;  /* 0x000000040cfb7824 */ /* 0x000fca00078e00ff */
        /* <DEDUP_REMOVED lines=45> */
[----:B------:R-:W-:Y:S01]  /*6820*/  @!P2 LEA.HI.X.SX32 R251, R251, R248, 0x1, P3 ;  /* 0x000000f8fbfba211 */ /* 0x000fe200018f0eff */
[----:B0-----:R-:W-:-:S05]  /*6830*/  IMAD.MOV.U32 R4, RZ, RZ, R18 ;  /* 0x000000ffff047224 */ /* 0x001fca00078e0012 */
        /* <DEDUP_REMOVED lines=29> */
.L_x_1291:
[----:B------:R-:W-:Y:S05]  /*6a10*/  BSYNC B1 ;  /* 0x0000000000017941 */ /* 0x000fea0003800000 */
.L_x_1290:
        /* <DEDUP_REMOVED lines=82> */
.L_x_1293:
[----:B------:R-:W-:Y:S05]  /*6f40*/  BSYNC B1 ;  /* 0x0000000000017941 */ /* 0x000fea0003800000 */
.L_x_1292:
        /* <DEDUP_REMOVED lines=82> */
.L_x_1295:
[----:B------:R-:W-:Y:S05]  /*7470*/  BSYNC B1 ;  /* 0x0000000000017941 */ /* 0x000fea0003800000 */
.L_x_1294:
        /* <DEDUP_REMOVED lines=82> */
.L_x_1297:
[----:B------:R-:W-:Y:S05]  /*79a0*/  BSYNC B1 ;  /* 0x0000000000017941 */ /* 0x000fea0003800000 */
.L_x_1296:
        /* <DEDUP_REMOVED lines=82> */
.L_x_1299:
[----:B------:R-:W-:Y:S05]  /*7ed0*/  BSYNC B1 ;  /* 0x0000000000017941 */ /* 0x000fea0003800000 */
.L_x_1298:
        /* <DEDUP_REMOVED lines=82> */
.L_x_1301:
[----:B------:R-:W-:Y:S05]  /*8400*/  BSYNC B1 ;  /* 0x0000000000017941 */ /* 0x000fea0003800000 */
.L_x_1300:
        /* <DEDUP_REMOVED lines=82> */
.L_x_1303:
[----:B------:R-:W-:Y:S05]  /*8930*/  BSYNC B1 ;  /* 0x0000000000017941 */ /* 0x000fea0003800000 */
.L_x_1302:
        /* <DEDUP_REMOVED lines=82> */
.L_x_1305:
[----:B------:R-:W-:Y:S05]  /*8e60*/  BSYNC B1 ;  /* 0x0000000000017941 */ /* 0x000fea0003800000 */
.L_x_1304:
        /* <DEDUP_REMOVED lines=82> */
.L_x_1307:
[----:B------:R-:W-:Y:S05]  /*9390*/  BSYNC B1 ;  /* 0x0000000000017941 */ /* 0x000fea0003800000 */
.L_x_1306:
        /* <DEDUP_REMOVED lines=82> */
.L_x_1309:
[----:B------:R-:W-:Y:S05]  /*98c0*/  BSYNC B1 ;  /* 0x0000000000017941 */ /* 0x000fea0003800000 */
.L_x_1308:
        /* <DEDUP_REMOVED lines=41> */
[----:B-1----:R-:W-:-:S02]  /*9b60*/  @P4 MOV R3, 0xc0 ;  /* 0x000000c000034802 */ /* 0x002fc40000000f00 */
[----:B------:R-:W-:Y:S01]  /*9b70*/  @!P2 IADD3 R11, P3, R250, R251, RZ ;  /* 0x000000fbfa0ba210 */ /* 0x000fe20007f7e0ff */
[----:B------:R-:W4:Y:S01]  /*9b80*/  LDL R10, [R1+0x338] ;  /* 0x00033800010a7983 */ /* 0x000f220000100800 */
[----:B---3--:R-:W-:Y:S01]  /*9b90*/  @P4 IMAD R0, R16, R21, R20 ;  /* 0x0000001510004224 */ /* 0x008fe200078e0214 */
[----:B0-----:R-:W-:Y:S02]  /*9ba0*/  MOV R12, R15 ;  /* 0x0000000f000c7202 */ /* 0x001fe40000000f00 */
        /* <DEDUP_REMOVED lines=36> */
.L_x_1311:
[----:B------:R-:W-:Y:S05]  /*9df0*/  BSYNC B1 ;  /* 0x0000000000017941 */ /* 0x000fea0003800000 */
.L_x_1310:
        /* <DEDUP_REMOVED lines=82> */
.L_x_1313:
[----:B------:R-:W-:Y:S05]  /*a320*/  BSYNC B1 ;  /* 0x0000000000017941 */ /* 0x000fea0003800000 */
.L_x_1312:
        /* <DEDUP_REMOVED lines=41> */
[----:B-1----:R-:W-:Y:S01]  /*a5c0*/  @P4 IMAD.MOV.U32 R3, RZ, RZ, 0xc0 ;  /* 0x000000c0ff034424 */ /* 0x002fe200078e00ff */
        /* <DEDUP_REMOVED lines=40> */
.L_x_1315:
[----:B------:R-:W-:Y:S05]  /*a850*/  BSYNC B1 ;  /* 0x0000000000017941 */ /* 0x000fea0003800000 */
.L_x_1314:
        /* <DEDUP_REMOVED lines=82> */
.L_x_1317:
[----:B------:R-:W-:Y:S05]  /*ad80*/  BSYNC B1 ;  /* 0x0000000000017941 */ /* 0x000fea0003800000 */
.L_x_1316:
        /* <DEDUP_REMOVED lines=82> */
.L_x_1319:
[----:B------:R-:W-:Y:S05]  /*b2b0*/  BSYNC B1 ;  /* 0x0000000000017941 */ /* 0x000fea0003800000 */
.L_x_1318:
        /* <DEDUP_REMOVED lines=82> */
.L_x_1321:
[----:B------:R-:W-:Y:S05]  /*b7e0*/  BSYNC B1 ;  /* 0x0000000000017941 */ /* 0x000fea0003800000 */
.L_x_1320:
        /* <DEDUP_REMOVED lines=82> */
.L_x_1323:
[----:B------:R-:W-:Y:S05]  /*bd10*/  BSYNC B1 ;  /* 0x0000000000017941 */ /* 0x000fea0003800000 */
.L_x_1322:
        /* <DEDUP_REMOVED lines=82> */
.L_x_1325:
[----:B------:R-:W-:Y:S05]  /*c240*/  BSYNC B1 ;  /* 0x0000000000017941 */ /* 0x000fea0003800000 */
.L_x_1324:
        /* <DEDUP_REMOVED lines=82> */
.L_x_1327:
[----:B------:R-:W-:Y:S05]  /*c770*/  BSYNC B1 ;  /* 0x0000000000017941 */ /* 0x000fea0003800000 */
.L_x_1326:
        /* <DEDUP_REMOVED lines=82> */
.L_x_1329:
[----:B------:R-:W-:Y:S05]  /*cca0*/  BSYNC B1 ;  /* 0x0000000000017941 */ /* 0x000fea0003800000 */
.L_x_1328:
        /* <DEDUP_REMOVED lines=82> */
.L_x_1331:
[----:B------:R-:W-:Y:S05]  /*d1d0*/  BSYNC B1 ;  /* 0x0000000000017941 */ /* 0x000fea0003800000 */
.L_x_1330:
        /* <DEDUP_REMOVED lines=82> */
.L_x_1333:
[----:B------:R-:W-:Y:S05]  /*d700*/  BSYNC B1 ;  /* 0x0000000000017941 */ /* 0x000fea0003800000 */
.L_x_1332:
        /* <DEDUP_REMOVED lines=82> */
.L_x_1335:
[----:B------:R-:W-:Y:S05]  /*dc30*/  BSYNC B1 ;  /* 0x0000000000017941 */ /* 0x000fea0003800000 */
.L_x_1334:
        /* <DEDUP_REMOVED lines=82> */
.L_x_1337:
[----:B------:R-:W-:Y:S05]  /*e160*/  BSYNC B1 ;  /* 0x0000000000017941 */ /* 0x000fea0003800000 */
.L_x_1336:
        /* <DEDUP_REMOVED lines=82> */
.L_x_1339:
[----:B------:R-:W-:Y:S05]  /*e690*/  BSYNC B1 ;  /* 0x0000000000017941 */ /* 0x000fea0003800000 */
.L_x_1338:
        /* <DEDUP_REMOVED lines=82> */
.L_x_1341:
[----:B------:R-:W-:Y:S05]  /*ebc0*/  BSYNC B1 ;  /* 0x0000000000017941 */ /* 0x000fea0003800000 */
.L_x_1340:
        /* <DEDUP_REMOVED lines=82> */
.L_x_1343:
[----:B------:R-:W-:Y:S05]  /*f0f0*/  BSYNC B1 ;  /* 0x0000000000017941 */ /* 0x000fea0003800000 */
.L_x_1342:
        /* <DEDUP_REMOVED lines=82> */
.L_x_1345:
[----:B------:R-:W-:Y:S05]  /*f620*/  BSYNC B1 ;  /* 0x0000000000017941 */ /* 0x000fea0003800000 */
.L_x_1344:
        /* <DEDUP_REMOVED lines=82> */
.L_x_1347:
[----:B------:R-:W-:Y:S05]  /*fb50*/  BSYNC B1 ;  /* 0x0000000000017941 */ /* 0x000fea0003800000 */
.L_x_1346:
        /* <DEDUP_REMOVED lines=82> */
.L_x_1349:
[----:B------:R-:W-:Y:S05]  /*10080*/  BSYNC B1 ;  /* 0x0000000000017941 */ /* 0x000fea0003800000 */
.L_x_1348:
        /* <DEDUP_REMOVED lines=82> */
.L_x_1351:
[----:B------:R-:W-:Y:S05]  /*105b0*/  BSYNC B1 ;  /* 0x0000000000017941 */ /* 0x000fea0003800000 */
.L_x_1350:
        /* <DEDUP_REMOVED lines=82> */
.L_x_1353:
[----:B------:R-:W-:Y:S05]  /*10ae0*/  BSYNC B1 ;  /* 0x0000000000017941 */ /* 0x000fea0003800000 */
.L_x_1352:
        /* <DEDUP_REMOVED lines=82> */
.L_x_1355:
[----:B------:R-:W-:Y:S05]  /*11010*/  BSYNC B1 ;  /* 0x0000000000017941 */ /* 0x000fea0003800000 */
.L_x_1354:
        /* <DEDUP_REMOVED lines=82> */
.L_x_1357:
[----:B------:R-:W-:Y:S05]  /*11540*/  BSYNC B1 ;  /* 0x0000000000017941 */ /* 0x000fea0003800000 */
.L_x_1356:
        /* <DEDUP_REMOVED lines=82> */
.L_x_1359:
[----:B------:R-:W-:Y:S05]  /*11a70*/  BSYNC B1 ;  /* 0x0000000000017941 */ /* 0x000fea0003800000 */
.L_x_1358:
        /* <DEDUP_REMOVED lines=82> */
.L_x_1361:
[----:B------:R-:W-:Y:S05]  /*11fa0*/  BSYNC B1 ;  /* 0x0000000000017941 */ /* 0x000fea0003800000 */
.L_x_1360:
        /* <DEDUP_REMOVED lines=82> */
.L_x_1363:
[----:B------:R-:W-:Y:S05]  /*124d0*/  BSYNC B1 ;  /* 0x0000000000017941 */ /* 0x000fea0003800000 */
.L_x_1362:
        /* <DEDUP_REMOVED lines=82> */
.L_x_1365:
[----:B------:R-:W-:Y:S05]  /*12a00*/  BSYNC B1 ;  /* 0x0000000000017941 */ /* 0x000fea0003800000 */
.L_x_1364:
        /* <DEDUP_REMOVED lines=82> */
.L_x_1367:
[----:B------:R-:W-:Y:S05]  /*12f30*/  BSYNC B1 ;  /* 0x0000000000017941 */ /* 0x000fea0003800000 */
.L_x_1366:
        /* <DEDUP_REMOVED lines=82> */
.L_x_1369:
[----:B------:R-:W-:Y:S05]  /*13460*/  BSYNC B1 ;  /* 0x0000000000017941 */ /* 0x000fea0003800000 */
.L_x_1368:
        /* <DEDUP_REMOVED lines=82> */
.L_x_1371:
[----:B------:R-:W-:Y:S05]  /*13990*/  BSYNC B1 ;  /* 0x0000000000017941 */ /* 0x000fea0003800000 */
.L_x_1370:
        /* <DEDUP_REMOVED lines=82> */
.L_x_1373:
[----:B------:R-:W-:Y:S05]  /*13ec0*/  BSYNC B1 ;  /* 0x0000000000017941 */ /* 0x000fea0003800000 */
.L_x_1372:
        /* <DEDUP_REMOVED lines=82> */
.L_x_1375:
[----:B------:R-:W-:Y:S05]  /*143f0*/  BSYNC B1 ;  /* 0x0000000000017941 */ /* 0x000fea0003800000 */
.L_x_1374:
        /* <DEDUP_REMOVED lines=82> */
.L_x_1377:
[----:B------:R-:W-:Y:S05]  /*14920*/  BSYNC B1 ;  /* 0x0000000000017941 */ /* 0x000fea0003800000 */
.L_x_1376:
        /* <DEDUP_REMOVED lines=82> */
.L_x_1379:
[----:B------:R-:W-:Y:S05]  /*14e50*/  BSYNC B1 ;  /* 0x0000000000017941 */ /* 0x000fea0003800000 */
.L_x_1378:
        /* <DEDUP_REMOVED lines=82> */
.L_x_1381:
[----:B------:R-:W-:Y:S05]  /*15380*/  BSYNC B1 ;  /* 0x0000000000017941 */ /* 0x000fea0003800000 */
.L_x_1380:
        /* <DEDUP_REMOVED lines=82> */
.L_x_1383:
[----:B------:R-:W-:Y:S05]  /*158b0*/  BSYNC B1 ;  /* 0x0000000000017941 */ /* 0x000fea0003800000 */
.L_x_1382:
        /* <DEDUP_REMOVED lines=82> */
.L_x_1385:
[----:B------:R-:W-:Y:S05]  /*15de0*/  BSYNC B1 ;  /* 0x0000000000017941 */ /* 0x000fea0003800000 */
.L_x_1384:
        /* <DEDUP_REMOVED lines=82> */
.L_x_1387:
[----:B------:R-:W-:Y:S05]  /*16310*/  BSYNC B1 ;  /* 0x0000000000017941 */ /* 0x000fea0003800000 */
.L_x_1386:
        /* <DEDUP_REMOVED lines=82> */
.L_x_1389:
[----:B------:R-:W-:Y:S05]  /*16840*/  BSYNC B1 ;  /* 0x0000000000017941 */ /* 0x000fea0003800000 */
.L_x_1388:
        /* <DEDUP_REMOVED lines=82> */
.L_x_1391:
[----:B------:R-:W-:Y:S05]  /*16d70*/  BSYNC B1 ;  /* 0x0000000000017941 */ /* 0x000fea0003800000 */
.L_x_1390:
        /* <DEDUP_REMOVED lines=82> */
.L_x_1393:
[----:B------:R-:W-:Y:S05]  /*172a0*/  BSYNC B1 ;  /* 0x0000000000017941 */ /* 0x000fea0003800000 */
.L_x_1392:
        /* <DEDUP_REMOVED lines=82> */
.L_x_1395:
[----:B------:R-:W-:Y:S05]  /*177d0*/  BSYNC B1 ;  /* 0x0000000000017941 */ /* 0x000fea0003800000 */
.L_x_1394:
        /* <DEDUP_REMOVED lines=82> */
.L_x_1397:
[----:B------:R-:W-:Y:S05]  /*17d00*/  BSYNC B1 ;  /* 0x0000000000017941 */ /* 0x000fea0003800000 */
.L_x_1396:
        /* <DEDUP_REMOVED lines=82> */
.L_x_1399:
[----:B------:R-:W-:Y:S05]  /*18230*/  BSYNC B1 ;  /* 0x0000000000017941 */ /* 0x000fea0003800000 */
.L_x_1398:
        /* <DEDUP_REMOVED lines=82> */
.L_x_1401:
[----:B------:R-:W-:Y:S05]  /*18760*/  BSYNC B1 ;  /* 0x0000000000017941 */ /* 0x000fea0003800000 */
.L_x_1400:
        /* <DEDUP_REMOVED lines=82> */
.L_x_1403:
[----:B------:R-:W-:Y:S05]  /*18c90*/  BSYNC B1 ;  /* 0x0000000000017941 */ /* 0x000fea0003800000 */
.L_x_1402:
[----:B------:R-:W-:Y:S04]  /*18ca0*/  BSSY B1, `(.L_x_1404) ;  /* 0x0000042000017945 */ /* 0x000fe80003800000 */
[----:B------:R-:W-:Y:S05]  /*18cb0*/  @P1 BRA `(.L_x_1405) ;  /* 0x0000000400001947 */ /* 0x000fea0003800000 */
[----:B-----5:R-:W-:Y:S01]  /*18cc0*/  IMAD R3, R252, 0x3f, R3 ;  /* 0x0000003ffc037824 */ /* 0x020fe200078e0203 */
[----:B------:R-:W-:Y:S02]  /*18cd0*/  CS2R R246, SRZ ;  /* 0x0000000000f67805 */ /* 0x000fe4000001ff00 */
[----:B------:R-:W-:Y:S01]  /*18ce0*/  CS2R R244, SRZ ;  /* 0x0000000000f47805 */ /* 0x000fe2000001ff00 */
[----:B------:R-:W-:Y:S01]  /*18cf0*/  ULDC UR30, c[0x0][0x29c] ;  /* 0x0000a700001e7ab9 */ /* 0x000fe20000000800 */
[----:B------:R-:W-:-:S04]  /*18d00*/  SHF.L.U32 R251, R3, 0x2, RZ ;  /* 0x0000000203fb7819 */ /* 0x000fc800000006ff */
[----:B------:R-:W-:-:S13]  /*18d10*/  ISETP.GE.AND P2, PT, R251, R0, PT ;  /* 0x00000000fb00720c */ /* 0x000fda0003f46270 */
[----:B------:R2:W3:Y:S01]  /*18d20*/  @!P2 LDG.E R0, desc[UR36][R18.64] ;  /* 0x000000241200a981 */ /* 0x0004e2000c1e1900 */
[----:B------:R-:W3:Y:S08]  /*18d30*/  @!P2 LDC R3, c[0x0][0x288] ;  /* 0x0000a200ff03ab82 */ /* 0x000ef00000000800 */
[----:B--2---:R-:W2:Y:S01]  /*18d40*/  @!P2 LDC.64 R18, c[0x0][0x248] ;  /* 0x00009200ff12ab82 */ /* 0x004ea20000000a00 */
[----:B---3--:R-:W-:-:S04]  /*18d50*/  @!P2 IMAD R0, R0, R3, RZ ;  /* 0x000000030000a224 */ /* 0x008fc800078e02ff */
[----:B------:R-:W-:-:S04]  /*18d60*/  @!P2 IMAD R0, R0, 0xc0, RZ ;  /* 0x000000c00000a824 */ /* 0x000fc800078e02ff */
[----:B------:R-:W-:-:S05]  /*18d70*/  @!P2 IMAD R0, R0, R252, R251 ;  /* 0x000000fc0000a224 */ /* 0x000fca00078e02fb */
[----:B------:R-:W-:-:S04]  /*18d80*/  @!P2 IADD3 R3, P3, R249, R0, RZ ;  /* 0x00000000f903a210 */ /* 0x000fc80007f7e0ff */
[----:B------:R-:W-:Y:S02]  /*18d90*/  @!P2 LEA.HI.X.SX32 R0, R0, R17, 0x1, P3 ;  /* 0x000000110000a211 */ /* 0x000fe400018f0eff */
[----:B--2---:R-:W-:-:S04]  /*18da0*/  @!P2 LEA R18, P3, R3, R18, 0x2 ;  /* 0x000000120312a211 */ /* 0x004fc800078610ff */
[----:B------:R-:W-:-:S05]  /*18db0*/  @!P2 LEA.HI.X R19, R3, R19, R0, 0x2, P3 ;  /* 0x000000130313a211 */ /* 0x000fca00018f1400 */
[----:B------:R2:W5:Y:S01]  /*18dc0*/  @!P2 LDG.E.128 R244, desc[UR36][R18.64] ;  /* 0x0000002412f4a981 */ /* 0x000562000c1e1d00 */
[----:B------:R-:W-:-:S13]  /*18dd0*/  ISETP.NE.AND P3, PT, RZ, UR30, PT ;  /* 0x0000001eff007c0c */ /* 0x000fda000bf65270 */
[----:B--2---:R-:W-:Y:S05]  /*18de0*/  @P3 BRA `(.L_x_1405) ;  /* 0x0000000000b43947 */ /* 0x004fea0003800000 */
[----:B------:R-:W-:Y:S01]  /*18df0*/  LOP3.LUT P4, RZ, R2, 0x10, RZ, 0xc0, !PT ;  /* 0x0000001002ff7812 */ /* 0x000fe2000788c0ff */
[----:B------:R-:W2:Y:S01]  /*18e00*/  S2R R3, SR_CTAID.X ;  /* 0x0000000000037919 */ /* 0x000ea20000002500 */
[----:B------:R-:W-:Y:S04]  /*18e10*/  STL.64 [R1+0x7c8], R14 ;  /* 0x0007c80e01007387 */ /* 0x000fe80000100a00 */
[----:B------:R-:W-:Y:S07]  /*18e20*/  STL.64 [R1+0x7c0], R12 ;  /* 0x0007c00c01007387 */ /* 0x000fee0000100a00 */
[----:B------:R-:W2:Y:S01]  /*18e30*/  @P4 LDC R0, c[0x0][0x288] ;  /* 0x0000a200ff004b82 */ /* 0x000ea20000000800 */
[----:B------:R3:W-:Y:S04]  /*18e40*/  STL [R1+0x7bc], R8 ;  /* 0x0007bc0801007387 */ /* 0x0007e80000100800 */
[----:B------:R-:W-:Y:S03]  /*18e50*/  STL [R1+0x7b8], R7 ;  /* 0x0007b80701007387 */ /* 0x000fe60000100800 */
[----:B------:R-:W0:Y:S01]  /*18e60*/  @P4 LDC.64 R18, c[0x0][0x2e0] ;  /* 0x0000b800ff124b82 */ /* 0x000e220000000a00 */
[----:B------:R-:W-:Y:S04]  /*18e70*/  STL [R1+0x7b4], R6 ;  /* 0x0007b40601007387 */ /* 0x000fe80000100800 */
[----:B------:R1:W-:Y:S04]  /*18e80*/  STL [R1+0x7b0], R5 ;  /* 0x0007b00501007387 */ /* 0x0003e80000100800 */
[----:B------:R4:W-:Y:S04]  /*18e90*/  STL [R1+0x7ac], R4 ;  /* 0x0007ac0401007387 */ /* 0x0009e80000100800 */
[----:B---3--:R-:W3:Y:S01]  /*18ea0*/  LDL R8, [R1+0x48] ;  /* 0x0000480001087983 */ /* 0x008ee20000100800 */
[----:B--2---:R-:W-:Y:S01]  /*18eb0*/  @P4 IMAD R3, R16, R0, R3 ;  /* 0x0000000010034224 */ /* 0x004fe200078e0203 */
[----:B------:R-:W-:-:S05]  /*18ec0*/  @P4 MOV R0, 0xc0 ;  /* 0x000000c000004802 */ /* 0x000fca0000000f00 */
[----:B------:R-:W-:-:S04]  /*18ed0*/  @P4 IMAD R0, R3, R0, 0xfc ;  /* 0x000000fc03004424 */ /* 0x000fc800078e0200 */
[----:B0-----:R-:W-:-:S05]  /*18ee0*/  @P4 IMAD.WIDE R18, R0, 0x4, R18 ;  /* 0x0000000400124825 */ /* 0x001fca00078e0212 */
[----:B------:R0:W1:Y:S02]  /*18ef0*/  @P4 LDG.E.128 R12, desc[UR36][R18.64] ;  /* 0x00000024120c4981 */ /* 0x000064000c1e1d00 */
[----:B0-----:R-:W0:Y:S01]  /*18f00*/  @!P2 LDC.64 R18, c[0x0][0x248] ;  /* 0x00009200ff12ab82 */ /* 0x001e220000000a00 */
[----:B------:R-:W-:-:S04]  /*18f10*/  @!P2 IADD3 R0, P3, R250, R251, RZ ;  /* 0x000000fbfa00a210 */ /* 0x000fc80007f7e0ff */
[----:B------:R-:W-:Y:S02]  /*18f20*/  @!P2 LEA.HI.X.SX32 R3, R251, R248, 0x1, P3 ;  /* 0x000000f8fb03a211 */ /* 0x000fe400018f0eff */
[----:B0-----:R-:W-:-:S04]  /*18f30*/  @!P2 LEA R18, P3, R0, R18, 0x2 ;  /* 0x000000120012a211 */ /* 0x001fc800078610ff */
[----:B------:R-:W-:Y:S02]  /*18f40*/  @!P2 LEA.HI.X R19, R0, R19, R3, 0x2, P3 ;  /* 0x000000130013a211 */ /* 0x000fe400018f1403 */
[----:B-1----:R-:W-:Y:S01]  /*18f50*/  MOV R5, R14 ;  /* 0x0000000e00057202 */ /* 0x002fe20000000f00 */
[----:B------:R-:W-:Y:S01]  /*18f60*/  IMAD.MOV.U32 R6, RZ, RZ, R13 ;  /* 0x000000ffff067224 */ /* 0x000fe200078e000d */
[----:B----4-:R-:W-:Y:S02]  /*18f70*/  MOV R4, R15 ;  /* 0x0000000f00047202 */ /* 0x010fe40000000f00 */
[----:B------:R-:W-:Y:S01]  /*18f80*/  MOV R7, R12 ;  /* 0x0000000c00077202 */ /* 0x000fe20000000f00 */
[----:B------:R2:W5:Y:S04]  /*18f90*/  LDL.LU.64 R14, [R1+0x7c8] ;  /* 0x0007c800010e7983 */ /* 0x0005680000300a00 */
[----:B------:R2:W5:Y:S04]  /*18fa0*/  LDL.LU.64 R12, [R1+0x7c0] ;  /* 0x0007c000010c7983 */ /* 0x0005680000300a00 */
[----:B------:R-:W4:Y:S04]  /*18fb0*/  LDL R0, [R1+0x4c] ;  /* 0x00004c0001007983 */ /* 0x000f280000100800 */
[----:B------:R-:W2:Y:S04]  /*18fc0*/  LDL R3, [R1+0x50] ;  /* 0x0000500001037983 */ /* 0x000ea80000100800 */
[----:B------:R-:W2:Y:S01]  /*18fd0*/  LDL R251, [R1+0x54] ;  /* 0x0000540001fb7983 */ /* 0x000ea20000100800 */
[----:B---3-5:R-:W-:-:S03]  /*18fe0*/  FADD.FTZ R244, R8, R244 ;  /* 0x000000f408f47221 */ /* 0x028fc60000010000 */
[----:B------:R0:W5:Y:S01]  /*18ff0*/  LDL.LU R8, [R1+0x7bc] ;  /* 0x0007bc0001087983 */ /* 0x0001620000300800 */
[----:B------:R-:W-:-:S03]  /*19000*/  @P4 FMUL.FTZ R244, R244, R7 ;  /* 0x00000007f4f44220 */ /* 0x000fc60000410000 */
[----:B------:R0:W5:Y:S01]  /*19010*/  LDL.LU R7, [R1+0x7b8] ;  /* 0x0007b80001077983 */ /* 0x0001620000300800 */
[----:B----4-:R-:W-:Y:S01]  /*19020*/  FADD.FTZ R245, R0, R245 ;  /* 0x000000f500f57221 */ /* 0x010fe20000010000 */
[----:B--2---:R-:W-:-:S03]  /*19030*/  FADD.FTZ R246, R3, R246 ;  /* 0x000000f603f67221 */ /* 0x004fc60000010000 */
[----:B------:R-:W-:Y:S02]  /*19040*/  @P4 FMUL.FTZ R245, R245, R6 ;  /* 0x00000006f5f54220 */ /* 0x000fe40000410000 */
[----:B------:R0:W5:Y:S01]  /*19050*/  LDL.LU R6, [R1+0x7b4] ;  /* 0x0007b40001067983 */ /* 0x0001620000300800 */
[----:B------:R-:W-:Y:S01]  /*19060*/  FADD.FTZ R247, R251, R247 ;  /* 0x000000f7fbf77221 */ /* 0x000fe20000010000 */
[----:B------:R-:W-:Y:S02]  /*19070*/  @P4 FMUL.FTZ R246, R246, R5 ;  /* 0x00000005f6f64220 */ /* 0x000fe40000410000 */
[----:B------:R0:W5:Y:S01]  /*19080*/  LDL.LU R5, [R1+0x7b0] ;  /* 0x0007b00001057983 */ /* 0x0001620000300800 */
[----:B------:R-:W-:-:S03]  /*19090*/  @P4 FMUL.FTZ R247, R247, R4 ;  /* 0x00000004f7f74220 */ /* 0x000fc60000410000 */
[----:B------:R0:W5:Y:S04]  /*190a0*/  LDL.LU R4, [R1+0x7ac] ;  /* 0x0007ac0001047983 */ /* 0x0001680000300800 */
[----:B------:R0:W-:Y:S02]  /*190b0*/  @!P2 STG.E.128 desc[UR36][R18.64], R244 ;  /* 0x000000f41200a986 */ /* 0x0001e4000c101d24 */
.L_x_1405:
[----:B------:R-:W-:Y:S05]  /*190c0*/  BSYNC B1 ;  /* 0x0000000000017941 */ /* 0x000fea0003800000 */
.L_x_1404:
[----:B------:R-:W-:Y:S04]  /*190d0*/  BSSY B1, `(.L_x_1406) ;  /* 0x000024a000017945 */ /* 0x000fe80003800000 */
[----:B------:R-:W-:Y:S05]  /*190e0*/  @P1 BRA `(.L_x_1407) ;  /* 0x0000002400201947 */ /* 0x000fea0003800000 */
[----:B-----5:R2:W-:Y:S01]  /*190f0*/  STL [R1+0x828], R202 ;  /* 0x000828ca01007387 */ /* 0x0205e20000100800 */
[----:B0-----:R-:W0:Y:S01]  /*19100*/  LDC.64 R18, c[0x0][0x2d8] ;  /* 0x0000b600ff127b82 */ /* 0x001e220000000a00 */
[----:B------:R-:W-:Y:S02]  /*19110*/  ULDC.64 UR30, c[0x0][0x2c8] ;  /* 0x0000b200001e7ab9 */ /* 0x000fe40000000a00 */
[----:B--2---:R-:W2:Y:S04]  /*19120*/  LDL R202, [R1+0x744] ;  /* 0x0007440001ca7983 */ /* 0x004ea80000100800 */
[----:B------:R1:W-:Y:S04]  /*19130*/  STL [R1+0x824], R199 ;  /* 0x000824c701007387 */ /* 0x0003e80000100800 */
[----:B-1----:R-:W2:Y:S04]  /*19140*/  LDL R199, [R1+0x4] ;  /* 0x0000040001c77983 */ /* 0x002ea80000100800 */
[----:B------:R1:W-:Y:S04]  /*19150*/  STL [R1+0x820], R206 ;  /* 0x000820ce01007387 */ /* 0x0003e80000100800 */
[----:B-1----:R-:W3:Y:S04]  /*19160*/  LDL R206, [R1+0x740] ;  /* 0x0007400001ce7983 */ /* 0x002ee80000100800 */
[----:B------:R1:W-:Y:S04]  /*19170*/  STL [R1+0x81c], R203 ;  /* 0x00081ccb01007387 */ /* 0x0003e80000100800 */
[----:B-1----:R-:W3:Y:S04]  /*19180*/  LDL R203, [R1] ;  /* 0x0000000001cb7983 */ /* 0x002ee80000100800 */
[----:B------:R1:W-:Y:S04]  /*19190*/  STL [R1+0x818], R210 ;  /* 0x000818d201007387 */ /* 0x0003e80000100800 */
[----:B-1----:R-:W4:Y:S04]  /*191a0*/  LDL R210, [R1+0x754] ;  /* 0x0007540001d27983 */ /* 0x002f280000100800 */
[----:B------:R1:W-:Y:S04]  /*191b0*/  STL [R1+0x814], R207 ;  /* 0x000814cf01007387 */ /* 0x0003e80000100800 */
[----:B-1----:R-:W4:Y:S04]  /*191c0*/  LDL R207, [R1+0x14] ;  /* 0x0000140001cf7983 */ /* 0x002f280000100800 */
[----:B------:R1:W-:Y:S04]  /*191d0*/  STL [R1+0x810], R214 ;  /* 0x000810d601007387 */ /* 0x0003e80000100800 */
[----:B-1----:R-:W2:Y:S04]  /*191e0*/  LDL R214, [R1+0x750] ;  /* 0x0007500001d67983 */ /* 0x002ea80000100800 */
[----:B------:R1:W-:Y:S04]  /*191f0*/  STL [R1+0x80c], R211 ;  /* 0x00080cd301007387 */ /* 0x0003e80000100800 */
[----:B-1----:R-:W2:Y:S04]  /*19200*/  LDL R211, [R1+0x10] ;  /* 0x0000100001d37983 */ /* 0x002ea80000100800 */
[----:B------:R1:W-:Y:S04]  /*19210*/  STL [R1+0x808], R218 ;  /* 0x000808da01007387 */ /* 0x0003e80000100800 */
[----:B-1----:R-:W3:Y:S04]  /*19220*/  LDL R218, [R1+0x774] ;  /* 0x0007740001da7983 */ /* 0x002ee80000100800 */
[----:B------:R1:W-:Y:S04]  /*19230*/  STL [R1+0x804], R215 ;  /* 0x000804d701007387 */ /* 0x0003e80000100800 */
[----:B-1----:R-:W3:Y:S04]  /*19240*/  LDL R215, [R1+0x34] ;  /* 0x0000340001d77983 */ /* 0x002ee80000100800 */
        /* <DEDUP_REMOVED lines=12> */
[----:B------:R-:W-:Y:S04]  /*19310*/  STL [R1+0x7e8], R234 ;  /* 0x0007e8ea01007387 */ /* 0x000fe80000100800 */
        /* <DEDUP_REMOVED lines=9> */
[----:B------:R1:W-:Y:S04]  /*193b0*/  STL [R1+0x7c0], R250 ;  /* 0x0007c0fa01007387 */ /* 0x0003e80000100800 */
[----:B------:R-:W-:Y:S04]  /*193c0*/  STL [R1+0x7bc], R249 ;  /* 0x0007bcf901007387 */ /* 0x000fe80000100800 */
[----:B------:R-:W-:Y:S04]  /*193d0*/  STL [R1+0x7b8], R248 ;  /* 0x0007b8f801007387 */ /* 0x000fe80000100800 */
[----:B------:R-:W-:Y:S04]  /*193e0*/  STL [R1+0x7b4], R17 ;  /* 0x0007b41101007387 */ /* 0x000fe80000100800 */
[----:B------:R-:W-:Y:S04]  /*193f0*/  STL [R1+0x7b0], R16 ;  /* 0x0007b01001007387 */ /* 0x000fe80000100800 */
[----:B------:R0:W-:Y:S01]  /*19400*/  STL [R1+0x7ac], R2 ;  /* 0x0007ac0201007387 */ /* 0x0001e20000100800 */
[----:B------:R-:W-:Y:S01]  /*19410*/  ISETP.NE.U32.AND P1, PT, RZ, UR30, PT ;  /* 0x0000001eff007c0c */ /* 0x000fe2000bf25070 */
[----:B------:R-:W-:Y:S01]  /*19420*/  ULDC UR30, c[0x0][0x298] ;  /* 0x0000a600001e7ab9 */ /* 0x000fe20000000800 */
[----:B------:R-:W0:Y:S01]  /*19430*/  S2R R251, SR_CTAID.X ;  /* 0x0000000000fb7919 */ /* 0x000e220000002500 */
[----:B-1----:R-:W4:Y:S04]  /*19440*/  LDL R250, [R1+0x734] ;  /* 0x0007340001fa7983 */ /* 0x002f280000100800 */
[----:B0-----:R-:W2:Y:S01]  /*19450*/  LDL R2, [R1+0x40] ;  /* 0x0000400001027983 */ /* 0x001ea20000100800 */
[----:B------:R-:W-:-:S02]  /*19460*/  ISETP.NE.AND.EX P2, PT, RZ, UR31, PT, P1 ;  /* 0x0000001fff007c0c */ /* 0x000fc4000bf45310 */
[----:B------:R-:W-:Y:S01]  /*19470*/  ISETP.NE.U32.AND P1, PT, R18, RZ, PT ;  /* 0x000000ff1200720c */ /* 0x000fe20003f25070 */
[----:B------:R-:W4:Y:S03]  /*19480*/  LDL R252, [R1+0x730] ;  /* 0x0007300001fc7983 */ /* 0x000f260000100800 */
[----:B------:R-:W-:Y:S01]  /*19490*/  ISETP.NE.AND.EX P1, PT, R19, RZ, PT, P1 ;  /* 0x000000ff1300720c */ /* 0x000fe20003f25310 */
[----:B------:R-:W4:Y:S04]  /*194a0*/  LDL R248, [R1+0x724] ;  /* 0x0007240001f87983 */ /* 0x000f280000100800 */
[----:B------:R-:W4:Y:S02]  /*194b0*/  LDL R249, [R1+0x720] ;  /* 0x0007200001f97983 */ /* 0x000f240000100800 */
[----:B------:R-:W0:Y:S02]  /*194c0*/  @P2 LDC R3, c[0x0][0x2d0] ;  /* 0x0000b400ff032b82 */ /* 0x000e240000000800 */
[----:B------:R-:W4:Y:S04]  /*194d0*/  LDL R246, [R1+0x714] ;  /* 0x0007140001f67983 */ /* 0x000f280000100800 */
[----:B------:R-:W4:Y:S02]  /*194e0*/  LDL R247, [R1+0x710] ;  /* 0x0007100001f77983 */ /* 0x000f240000100800 */
[----:B------:R-:W1:Y:S02]  /*194f0*/  @P2 LDC.64 R18, c[0x0][0x2c8] ;  /* 0x0000b200ff122b82 */ /* 0x000e640000000a00 */
[----:B------:R-:W4:Y:S04]  /*19500*/  LDL R242, [R1+0x704] ;  /* 0x0007040001f27983 */ /* 0x000f280000100800 */
[----:B------:R-:W4:Y:S02]  /*19510*/  LDL R243, [R1+0x700] ;  /* 0x0007000001f37983 */ /* 0x000f240000100800 */
[----:B------:R-:W1:Y:S02]  /*19520*/  @P1 LDC.64 R238, c[0x0][0x2d8] ;  /* 0x0000b600ffee1b82 */ /* 0x000e640000000a00 */
[----:B------:R-:W4:Y:S04]  /*19530*/  LDL R231, [R1+0x6d0] ;  /* 0x0006d00001e77983 */ /* 0x000f280000100800 */
[----:B------:R-:W4:Y:S01]  /*19540*/  LDL R17, [R1+0x640] ;  /* 0x0006400001117983 */ /* 0x000f220000100800 */
[----:B0-----:R-:W-:-:S03]  /*19550*/  @P2 IMAD R0, R251, R3, UR39 ;  /* 0x00000027fb002e24 */ /* 0x001fc6000f8e0203 */
[----:B------:R-:W4:Y:S02]  /*19560*/  LDL R16, [R1+0x644] ;  /* 0x0006440001107983 */ /* 0x000f240000100800 */
[----:B------:R-:W-:-:S05]  /*19570*/  @P2 IADD3 R0, R0, -0x1, RZ ;  /* 0xffffffff00002810 */ /* 0x000fca0007ffe0ff */
[----:B--2---:R-:W-:-:S04]  /*19580*/  @P2 IMAD R0, R0, R3, R2 ;  /* 0x0000000300002224 */ /* 0x004fc800078e0202 */
[----:B-1----:R-:W-:-:S04]  /*19590*/  @P2 IMAD.WIDE R234, R0, 0x4, R18 ;  /* 0x0000000400ea2825 */ /* 0x002fc800078e0212 */
[----:B------:R-:W-:Y:S02]  /*195a0*/  @P1 IMAD.WIDE R18, R251, 0x4, R238 ;  /* 0x00000004fb121825 */ /* 0x000fe400078e02ee */
[----:B------:R-:W2:Y:S04]  /*195b0*/  LDL R238, [R1+0x6f4] ;  /* 0x0006f40001ee7983 */ /* 0x000ea80000100800 */
[----:B------:R0:W2:Y:S01]  /*195c0*/  @P1 LDG.E R251, desc[UR36][R18.64] ;  /* 0x0000002412fb1981 */ /* 0x0000a2000c1e1900 */
[----:B---3--:R-:W-:-:S03]  /*195d0*/  FMUL.FTZ R3, R230, R227 ;  /* 0x000000e3e6037220 */ /* 0x008fc60000410000 */
[----:B------:R-:W3:Y:S01]  /*195e0*/  LDL R239, [R1+0x6f0] ;  /* 0x0006f00001ef7983 */ /* 0x000ee20000100800 */
[----:B------:R-:W-:-:S03]  /*195f0*/  FMUL.FTZ R0, R226, R223 ;  /* 0x000000dfe2007220 */ /* 0x000fc60000410000 */
[----:B------:R-:W3:Y:S04]  /*19600*/  LDL R230, [R1+0x6d4] ;  /* 0x0006d40001e67983 */ /* 0x000ee80000100800 */
[----:B------:R-:W3:Y:S01]  /*19610*/  @P2 LDG.E R19, desc[UR36][R234.64] ;  /* 0x00000024ea132981 */ /* 0x000ee2000c1e1900 */
[----:B----4-:R-:W-:Y:S01]  /*19620*/  FFMA.FTZ R3, R222, R219, R3 ;  /* 0x000000dbde037223 */ /* 0x010fe20000010003 */
[----:B------:R-:W-:Y:S02]  /*19630*/  FFMA.FTZ R0, R218, R215, R0 ;  /* 0x000000d7da007223 */ /* 0x000fe40000010000 */
[----:B------:R-:W4:Y:S01]  /*19640*/  LDL R226, [R1+0x6c4] ;  /* 0x0006c40001e27983 */ /* 0x000f220000100800 */
[----:B------:R-:W-:Y:S01]  /*19650*/  FFMA.FTZ R3, R214, R211, R3 ;  /* 0x000000d3d6037223 */ /* 0x000fe20000010003 */
[----:B------:R-:W-:-:S02]  /*19660*/  FFMA.FTZ R0, R210, R207, R0 ;  /* 0x000000cfd2007223 */ /* 0x000fc40000010000 */
[----:B------:R-:W4:Y:S01]  /*19670*/  LDL R227, [R1+0x6c0] ;  /* 0x0006c00001e37983 */ /* 0x000f220000100800 */
[----:B------:R-:W-:Y:S01]  /*19680*/  FFMA.FTZ R3, R206, R203, R3 ;  /* 0x000000cbce037223 */ /* 0x000fe20000010003 */
[----:B------:R-:W-:Y:S02]  /*19690*/  FFMA.FTZ R0, R202, R199, R0 ;  /* 0x000000c7ca007223 */ /* 0x000fe40000010000 */
[----:B------:R-:W4:Y:S04]  /*196a0*/  LDL R234, [R1+0x6e4] ;  /* 0x0006e40001ea7983 */ /* 0x000f280000100800 */
        /* <DEDUP_REMOVED lines=14> */
[----:B------:R-:W4:Y:S01]  /*19790*/  LDL R18, [R1+0x654] ;  /* 0x0006540001127983 */ /* 0x000f220000100800 */
[----:B------:R-:W-:-:S03]  /*197a0*/  FFMA.FTZ R0, R250, R5, R0 ;  /* 0x00000005fa007223 */ /* 0x000fc60000010000 */
[----:B------:R-:W4:Y:S01]  /*197b0*/  LDL R250, [R1+0x634] ;  /* 0x0006340001fa7983 */ /* 0x000f220000100800 */
[----:B------:R-:W-:Y:S01]  /*197c0*/  FFMA.FTZ R3, R252, R4, R3 ;  /* 0x00000004fc037223 */ /* 0x000fe20000010003 */
[----:B------:R-:W-:Y:S02]  /*197d0*/  FFMA.FTZ R0, R248, R9, R0 ;  /* 0x00000009f8007223 */ /* 0x000fe40000010000 */
[----:B------:R-:W4:Y:S01]  /*197e0*/  LDL R252, [R1+0x630] ;  /* 0x0006300001fc7983 */ /* 0x000f220000100800 */
[----:B------:R-:W-:-:S03]  /*197f0*/  FFMA.FTZ R3, R249, R8, R3 ;  /* 0x00000008f9037223 */ /* 0x000fc60000010003 */
        /* <DEDUP_REMOVED lines=8> */
[----:B------:R-:W4:Y:S04]  /*19880*/  LDL R242, [R1+0x604] ;  /* 0x0006040001f27983 */ /* 0x000f280000100800 */
[----:B------:R-:W4:Y:S01]  /*19890*/  LDL R243, [R1+0x600] ;  /* 0x0006000001f37983 */ /* 0x000f220000100800 */
[----:B--2---:R-:W-:-:S03]  /*198a0*/  FFMA.FTZ R0, R238, R25, R0 ;  /* 0x00000019ee007223 */ /* 0x004fc60000010000 */
[----:B------:R-:W2:Y:S01]  /*198b0*/  LDL R238, [R1+0x5f4] ;  /* 0x0005f40001ee7983 */ /* 0x000ea20000100800 */
[----:B---3--:R-:W-:-:S03]  /*198c0*/  FFMA.FTZ R3, R239, R24, R3 ;  /* 0x00000018ef037223 */ /* 0x008fc60000010003 */
[----:B------:R-:W3:Y:S01]  /*198d0*/  LDL R239, [R1+0x5f0] ;  /* 0x0005f00001ef7983 */ /* 0x000ee20000100800 */
[----:B----4-:R-:W-:-:S03]  /*198e0*/  FFMA.FTZ R0, R234, R29, R0 ;  /* 0x0000001dea007223 */ /* 0x010fc60000010000 */
[----:B------:R-:W4:Y:S01]  /*198f0*/  LDL R234, [R1+0x5e4] ;  /* 0x0005e40001ea7983 */ /* 0x000f220000100800 */
[----:B------:R-:W-:Y:S01]  /*19900*/  FFMA.FTZ R3, R235, R28, R3 ;  /* 0x0000001ceb037223 */ /* 0x000fe20000010003 */
[----:B------:R-:W-:Y:S02]  /*19910*/  FFMA.FTZ R0, R230, R33, R0 ;  /* 0x00000021e6007223 */ /* 0x000fe40000010000 */
[----:B------:R-:W4:Y:S04]  /*19920*/  LDL R235, [R1+0x5e0] ;  /* 0x0005e00001eb7983 */ /* 0x000f280000100800 */
[----:B------:R-:W4:Y:S01]  /*19930*/  LDL R230, [R1+0x5d4] ;  /* 0x0005d40001e67983 */ /* 0x000f220000100800 */
[----:B------:R-:W-:Y:S01]  /*19940*/  FFMA.FTZ R3, R231, R32, R3 ;  /* 0x00000020e7037223 */ /* 0x000fe20000010003 */
[----:B------:R-:W-:-:S02]  /*19950*/  FFMA.FTZ R0, R226, R37, R0 ;  /* 0x00000025e2007223 */ /* 0x000fc40000010000 */
        /* <DEDUP_REMOVED lines=30> */
[----:B------:R-:W-:-:S03]  /*19b40*/  FFMA.FTZ R3, R17, R68, R3 ;  /* 0x0000004411037223 */ /* 0x000fc60000010003 */
[----:B------:R-:W4:Y:S01]  /*19b50*/  LDL R17, [R1+0x540] ;  /* 0x0005400001117983 */ /* 0x000f220000100800 */
[----:B------:R-:W-:Y:S01]  /*19b60*/  FFMA.FTZ R0, R18, R65, R0 ;  /* 0x0000004112007223 */ /* 0x000fe20000010000 */
[----:B------:R-:W-:Y:S02]  /*19b70*/  FFMA.FTZ R3, R252, R72, R3 ;  /* 0x00000048fc037223 */ /* 0x000fe40000010003 */
[----:B------:R-:W4:Y:S01]  /*19b80*/  LDL R18, [R1+0x554] ;  /* 0x0005540001127983 */ /* 0x000f220000100800 */
[----:B------:R-:W-:Y:S01]  /*19b90*/  FFMA.FTZ R0, R16, R69, R0 ;  /* 0x0000004510007223 */ /* 0x000fe20000010000 */
[----:B------:R-:W-:Y:S02]  /*19ba0*/  FFMA.FTZ R3, R249, R76, R3 ;  /* 0x0000004cf9037223 */ /* 0x000fe40000010003 */
[----:B------:R-:W4:Y:S01]  /*19bb0*/  LDL R16, [R1+0x544] ;  /* 0x0005440001107983 */ /* 0x000f220000100800 */
[----:B------:R-:W-:Y:S01]  /*19bc0*/  FFMA.FTZ R0, R250, R73, R0 ;  /* 0x00000049fa007223 */ /* 0x000fe20000010000 */
[----:B------:R-:W-:-:S02]  /*19bd0*/  FFMA.FTZ R3, R247, R80, R3 ;  /* 0x00000050f7037223 */ /* 0x000fc40000010003 */
[----:B------:R-:W4:Y:S01]  /*19be0*/  LDL R250, [R1+0x500] ;  /* 0x0005000001fa7983 */ /* 0x000f220000100800 */
[----:B------:R-:W-:Y:S01]  /*19bf0*/  FFMA.FTZ R0, R248, R77, R0 ;  /* 0x0000004df8007223 */ /* 0x000fe20000010000 */
[----:B------:R-:W-:Y:S02]  /*19c00*/  FFMA.FTZ R3, R243, R84, R3 ;  /* 0x00000054f3037223 */ /* 0x000fe40000010003 */
[----:B------:R-:W4:Y:S01]  /*19c10*/  LDL R252, [R1+0x514] ;  /* 0x0005140001fc7983 */ /* 0x000f220000100800 */
[----:B------:R-:W-:-:S03]  /*19c20*/  FFMA.FTZ R0, R246, R81, R0 ;  /* 0x00000051f6007223 */ /* 0x000fc60000010000 */
[----:B------:R-:W4:Y:S01]  /*19c30*/  LDL R248, [R1+0x4f0] ;  /* 0x0004f00001f87983 */ /* 0x000f220000100800 */
[----:B------:R-:W-:-:S03]  /*19c40*/  FFMA.FTZ R0, R242, R85, R0 ;  /* 0x00000055f2007223 */ /* 0x000fc60000010000 */
[----:B------:R-:W4:Y:S04]  /*19c50*/  LDL R249, [R1+0x504] ;  /* 0x0005040001f97983 */ /* 0x000f280000100800 */
[----:B------:R-:W4:Y:S04]  /*19c60*/  LDL R246, [R1+0x4e0] ;  /* 0x0004e00001f67983 */ /* 0x000f280000100800 */
[----:B------:R-:W4:Y:S04]  /*19c70*/  LDL R247, [R1+0x4f4] ;  /* 0x0004f40001f77983 */ /* 0x000f280000100800 */
        /* <DEDUP_REMOVED lines=31> */
[----:B------:R-:W2:Y:S01]  /*19e70*/  LDL R210, [R1+0x510] ;  /* 0x0005100001d27983 */ /* 0x000ea20000100800 */
[----:B------:R-:W-:-:S03]  /*19e80*/  FFMA.FTZ R3, R211, R116, R3 ;  /* 0x00000074d3037223 */ /* 0x000fc60000010003 */
[----:B------:R-:W4:Y:S01]  /*19e90*/  LDL R211, [R1+0x464] ;  /* 0x0004640001d37983 */ /* 0x000f220000100800 */
[----:B------:R-:W-:-:S03]  /*19ea0*/  FFMA.FTZ R0, R206, R121, R0 ;  /* 0x00000079ce007223 */ /* 0x000fc60000010000 */
[----:B------:R-:W3:Y:S01]  /*19eb0*/  LDL R206, [R1+0x520] ;  /* 0x0005200001ce7983 */ /* 0x000ee20000100800 */
[----:B------:R-:W-:-:S03]  /*19ec0*/  FFMA.FTZ R3, R207, R120, R3 ;  /* 0x00000078cf037223 */ /* 0x000fc60000010003 */
[----:B------:R-:W4:Y:S01]  /*19ed0*/  LDL R207, [R1+0x450] ;  /* 0x0004500001cf7983 */ /* 0x000f220000100800 */
[----:B------:R-:W-:-:S03]  /*19ee0*/  FFMA.FTZ R0, R202, R125, R0 ;  /* 0x0000007dca007223 */ /* 0x000fc60000010000 */
[----:B------:R-:W2:Y:S01]  /*19ef0*/  LDL R202, [R1+0x530] ;  /* 0x0005300001ca7983 */ /* 0x000ea20000100800 */
        /* <DEDUP_REMOVED lines=10> */
[----:B--2---:R-:W-:-:S03]  /*19fa0*/  FFMA.FTZ R3, R202, R136, R3 ;  /* 0x00000088ca037223 */ /* 0x004fc60000010003 */
[----:B------:R-:W2:Y:S01]  /*19fb0*/  LDL.LU R202, [R1+0x828] ;  /* 0x0008280001ca7983 */ /* 0x000ea20000300800 */
[----:B---3--:R-:W-:Y:S01]  /*19fc0*/  FFMA.FTZ R3, R206, R140, R3 ;  /* 0x0000008cce037223 */ /* 0x008fe20000010003 */
[----:B----4-:R-:W-:-:S03]  /*19fd0*/  FFMA.FTZ R0, R199, R137, R0 ;  /* 0x00000089c7007223 */ /* 0x010fc60000010000 */
[----:B------:R-:W-:Y:S01]  /*19fe0*/  FFMA.FTZ R3, R210, R144, R3 ;  /* 0x00000090d2037223 */ /* 0x000fe20000010003 */
[----:B------:R-:W3:Y:S01]  /*19ff0*/  LDL.LU R199, [R1+0x824] ;  /* 0x0008240001c77983 */ /* 0x000ee20000300800 */
[----:B------:R-:W-:Y:S02]  /*1a000*/  FFMA.FTZ R0, R203, R141, R0 ;  /* 0x0000008dcb007223 */ /* 0x000fe40000010000 */
[----:B------:R-:W-:Y:S01]  /*1a010*/  FFMA.FTZ R3, R250, R148, R3 ;  /* 0x00000094fa037223 */ /* 0x000fe20000010003 */
[----:B------:R-:W4:Y:S01]  /*1a020*/  LDL.LU R206, [R1+0x820] ;  /* 0x0008200001ce7983 */ /* 0x000f220000300800 */
[----:B------:R-:W-:Y:S02]  /*1a030*/  FFMA.FTZ R0, R252, R145, R0 ;  /* 0x00000091fc007223 */ /* 0x000fe40000010000 */
[----:B------:R-:W-:Y:S01]  /*1a040*/  FFMA.FTZ R3, R248, R152, R3 ;  /* 0x00000098f8037223 */ /* 0x000fe20000010003 */
[----:B------:R-:W4:Y:S01]  /*1a050*/  LDL.LU R203, [R1+0x81c] ;  /* 0x00081c0001cb7983 */ /* 0x000f220000300800 */
[----:B------:R-:W-:-:S02]  /*1a060*/  FFMA.FTZ R0, R249, R149, R0 ;  /* 0x00000095f9007223 */ /* 0x000fc40000010000 */
[----:B------:R-:W-:Y:S01]  /*1a070*/  FFMA.FTZ R3, R246, R156, R3 ;  /* 0x0000009cf6037223 */ /* 0x000fe20000010003 */
[----:B------:R-:W4:Y:S01]  /*1a080*/  LDL.LU R210, [R1+0x818] ;  /* 0x0008180001d27983 */ /* 0x000f220000300800 */
[----:B------:R-:W-:Y:S02]  /*1a090*/  FFMA.FTZ R0, R247, R153, R0 ;  /* 0x00000099f7007223 */ /* 0x000fe40000010000 */
[----:B------:R-:W-:Y:S01]  /*1a0a0*/  FFMA.FTZ R3, R242, R160, R3 ;  /* 0x000000a0f2037223 */ /* 0x000fe20000010003 */
[----:B------:R-:W2:Y:S01]  /*1a0b0*/  LDL R247, [R1+0x728] ;  /* 0x0007280001f77983 */ /* 0x000ea20000100800 */
[----:B------:R-:W-:Y:S02]  /*1a0c0*/  FFMA.FTZ R0, R243, R157, R0 ;  /* 0x0000009df3007223 */ /* 0x000fe40000010000 */
[----:B------:R-:W-:Y:S01]  /*1a0d0*/  FFMA.FTZ R3, R238, R164, R3 ;  /* 0x000000a4ee037223 */ /* 0x000fe20000010003 */
[----:B------:R-:W3:Y:S01]  /*1a0e0*/  LDL R243, [R1+0x718] ;  /* 0x0007180001f37983 */ /* 0x000ee20000100800 */
[----:B------:R-:W-:-:S02]  /*1a0f0*/  FFMA.FTZ R0, R239, R161, R0 ;  /* 0x000000a1ef007223 */ /* 0x000fc40000010000 */
[----:B------:R-:W-:Y:S01]  /*1a100*/  FFMA.FTZ R3, R234, R168, R3 ;  /* 0x000000a8ea037223 */ /* 0x000fe20000010003 */
[----:B------:R-:W4:Y:S01]  /*1a110*/  LDL R238, [R1+0x28] ;  /* 0x0000280001ee7983 */ /* 0x000f220000100800 */
[----:B------:R-:W-:Y:S02]  /*1a120*/  FFMA.FTZ R0, R235, R165, R0 ;  /* 0x000000a5eb007223 */ /* 0x000fe40000010000 */
[----:B------:R-:W-:Y:S01]  /*1a130*/  FFMA.FTZ R3, R230, R172, R3 ;  /* 0x000000ace6037223 */ /* 0x000fe20000010003 */
[----:B------:R-:W4:Y:S01]  /*1a140*/  LDL R235, [R1+0x768] ;  /* 0x0007680001eb7983 */ /* 0x000f220000100800 */
[----:B------:R-:W-:Y:S02]  /*1a150*/  FFMA.FTZ R0, R231, R169, R0 ;  /* 0x000000a9e7007223 */ /* 0x000fe40000010000 */
[----:B------:R-:W-:Y:S01]  /*1a160*/  FFMA.FTZ R3, R226, R176, R3 ;  /* 0x000000b0e2037223 */ /* 0x000fe20000010003 */
[----:B------:R-:W2:Y:S04]  /*1a170*/  LDL R234, [R1+0x38] ;  /* 0x0000380001ea7983 */ /* 0x000ea80000100800 */
[----:B------:R-:W2:Y:S01]  /*1a180*/  LDL R231, [R1+0x778] ;  /* 0x0007780001e77983 */ /* 0x000ea20000100800 */
[----:B------:R-:W-:Y:S01]  /*1a190*/  FFMA.FTZ R0, R227, R173, R0 ;  /* 0x000000ade3007223 */ /* 0x000fe20000010000 */
[----:B------:R-:W-:-:S02]  /*1a1a0*/  FFMA.FTZ R3, R222, R180, R3 ;  /* 0x000000b4de037223 */ /* 0x000fc40000010003 */
[----:B------:R-:W3:Y:S01]  /*1a1b0*/  LDL R230, [R1+0x2c] ;  /* 0x00002c0001e67983 */ /* 0x000ee20000100800 */
[----:B------:R-:W-:-:S03]  /*1a1c0*/  FFMA.FTZ R0, R223, R177, R0 ;  /* 0x000000b1df007223 */ /* 0x000fc60000010000 */
        /* <DEDUP_REMOVED lines=14> */
[----:B------:R-:W3:Y:S04]  /*1a2b0*/  LDL R17, [R1+0x738] ;  /* 0x0007380001117983 */ /* 0x000ee80000100800 */
[----:B------:R-:W3:Y:S04]  /*1a2c0*/  LDL R214, [R1+0x1c] ;  /* 0x00001c0001d67983 */ /* 0x000ee80000100800 */
[----:B------:R-:W3:Y:S01]  /*1a2d0*/  LDL R211, [R1+0x75c] ;  /* 0x00075c0001d37983 */ /* 0x000ee20000100800 */
[----:B------:R-:W-:-:S03]  /*1a2e0*/  FFMA.FTZ R0, R18, R193, R0 ;  /* 0x000000c112007223 */ /* 0x000fc60000010000 */
[----:B------:R-:W3:Y:S01]  /*1a2f0*/  LDL R207, [R1+0xc] ;  /* 0x00000c0001cf7983 */ /* 0x000ee20000100800 */
[----:B------:R-:W-:Y:S01]  /*1a300*/  FFMA.FTZ R0, R16, R197, R0 ;  /* 0x000000c510007223 */ /* 0x000fe20000010000 */
[----:B------:R-:W-:Y:S02]  /*1a310*/  FFMA.FTZ R3, R200, UR59, R3 ;  /* 0x0000003bc8037c23 */ /* 0x000fe40008010003 */
[----:B------:R-:W3:Y:S01]  /*1a320*/  LDL R16, [R1+0x74c] ;  /* 0x00074c0001107983 */ /* 0x000ee20000100800 */
[----:B------:R-:W-:Y:S01]  /*1a330*/  FFMA.FTZ R0, R201, UR58, R0 ;  /* 0x0000003ac9007c23 */ /* 0x000fe20008010000 */
[----:B------:R-:W-:Y:S02]  /*1a340*/  FFMA.FTZ R3, R204, UR10, R3 ;  /* 0x0000000acc037c23 */ /* 0x000fe40008010003 */
[----:B------:R-:W3:Y:S01]  /*1a350*/  LDL R246, [R1+0x73c] ;  /* 0x00073c0001f67983 */ /* 0x000ee20000100800 */
[----:B------:R-:W-:Y:S01]  /*1a360*/  FFMA.FTZ R0, R205, UR9, R0 ;  /* 0x00000009cd007c23 */ /* 0x000fe20008010000 */
[----:B------:R-:W-:-:S02]  /*1a370*/  FFMA.FTZ R3, R208, UR14, R3 ;  /* 0x0000000ed0037c23 */ /* 0x000fc40008010003 */
[----:B------:R-:W3:Y:S01]  /*1a380*/  LDL R239, [R1+0x708] ;  /* 0x0007080001ef7983 */ /* 0x000ee20000100800 */
[----:B------:R-:W-:Y:S01]  /*1a390*/  FFMA.FTZ R0, R209, UR13, R0 ;  /* 0x0000000dd1007c23 */ /* 0x000fe20008010000 */
        /* <DEDUP_REMOVED lines=15> */
[----:B------:R-:W-:-:S03]  /*1a490*/  FFMA.FTZ R3, R232, UR44, R3 ;  /* 0x0000002ce8037c23 */ /* 0x000fc60008010003 */
[----:B------:R-:W-:Y:S01]  /*1a4a0*/  FFMA.FTZ R0, R233, UR43, R0 ;  /* 0x0000002be9007c23 */ /* 0x000fe20008010000 */
[----:B------:R-:W-:-:S03]  /*1a4b0*/  FFMA.FTZ R3, R236, UR48, R3 ;  /* 0x00000030ec037c23 */ /* 0x000fc60008010003 */
[----:B------:R-:W-:Y:S01]  /*1a4c0*/  FFMA.FTZ R0, R237, UR47, R0 ;  /* 0x0000002fed007c23 */ /* 0x000fe20008010000 */
[----:B------:R-:W-:-:S03]  /*1a4d0*/  FFMA.FTZ R3, R240, UR52, R3 ;  /* 0x00000034f0037c23 */ /* 0x000fc60008010003 */
[----:B------:R-:W-:Y:S01]  /*1a4e0*/  FFMA.FTZ R0, R241, UR51, R0 ;  /* 0x00000033f1007c23 */ /* 0x000fe20008010000 */
[----:B------:R-:W-:-:S03]  /*1a4f0*/  FFMA.FTZ R3, R244, UR56, R3 ;  /* 0x00000038f4037c23 */ /* 0x000fc60008010003 */
[----:B------:R-:W-:-:S04]  /*1a500*/  FFMA.FTZ R0, R245, UR55, R0 ;  /* 0x00000037f5007c23 */ /* 0x000fc80008010000 */
[----:B0-----:R-:W-:Y:S01]  /*1a510*/  FADD.FTZ R18, R3, R0 ;  /* 0x0000000003127221 */ /* 0x001fe20000010000 */
[----:B----4-:R-:W-:Y:S02]  /*1a520*/  FMUL.FTZ R0, R235, R238 ;  /* 0x000000eeeb007220 */ /* 0x010fe40000410000 */
[----:B------:R-:W4:Y:S04]  /*1a530*/  LDL R235, [R1+0x6f8] ;  /* 0x0006f80001eb7983 */ /* 0x000f280000100800 */
[----:B------:R-:W4:Y:S01]  /*1a540*/  LDL R238, [R1+0x71c] ;  /* 0x00071c0001ee7983 */ /* 0x000f220000100800 */
[----:B--2---:R-:W-:-:S03]  /*1a550*/  FFMA.FTZ R0, R231, R234, R0 ;  /* 0x000000eae7007223 */ /* 0x004fc60000010000 */
[----:B------:R-:W2:Y:S04]  /*1a560*/  LDL R231, [R1+0x6e8] ;  /* 0x0006e80001e77983 */ /* 0x000ea80000100800 */
[----:B------:R-:W2:Y:S01]  /*1a570*/  LDL R234, [R1+0x70c] ;  /* 0x00070c0001ea7983 */ /* 0x000ea20000100800 */
[----:B---3--:R-:W-:-:S03]  /*1a580*/  FMUL.FTZ R3, R227, R230 ;  /* 0x000000e6e3037220 */ /* 0x008fc60000410000 */
[----:B------:R-:W3:Y:S04]  /*1a590*/  LDL R227, [R1+0x6d8] ;  /* 0x0006d80001e37983 */ /* 0x000ee80000100800 */
[----:B------:R-:W3:Y:S01]  /*1a5a0*/  LDL R230, [R1+0x6fc] ;  /* 0x0006fc0001e67983 */ /* 0x000ee20000100800 */
[----:B------:R-:W-:-:S03]  /*1a5b0*/  FFMA.FTZ R0, R223, R226, R0 ;  /* 0x000000e2df007223 */ /* 0x000fc60000010000 */
[----:B------:R-:W3:Y:S04]  /*1a5c0*/  LDL R223, [R1+0x6c8] ;  /* 0x0006c80001df7983 */ /* 0x000ee80000100800 */
[----:B------:R-:W3:Y:S01]  /*1a5d0*/  LDL R226, [R1+0x6ec] ;  /* 0x0006ec0001e27983 */ /* 0x000ee20000100800 */
[----:B------:R-:W-:-:S03]  /*1a5e0*/  FFMA.FTZ R3, R219, R222, R3 ;  /* 0x000000dedb037223 */ /* 0x000fc60000010003 */
[----:B------:R-:W3:Y:S04]  /*1a5f0*/  LDL R219, [R1+0x6b8] ;  /* 0x0006b80001db7983 */ /* 0x000ee80000100800 */
[----:B------:R-:W3:Y:S01]  /*1a600*/  LDL R222, [R1+0x6dc] ;  /* 0x0006dc0001de7983 */ /* 0x000ee20000100800 */
[----:B------:R-:W-:-:S03]  /*1a610*/  FFMA.FTZ R0, R215, R218, R0 ;  /* 0x000000dad7007223 */ /* 0x000fc60000010000 */
        /* <DEDUP_REMOVED lines=10> */
[----:B------:R-:W3:Y:S01]  /*1a6c0*/  LDL R207, [R1+0x69c] ;  /* 0x00069c0001cf7983 */ /* 0x000ee20000100800 */
[----:B------:R-:W-:Y:S01]  /*1a6d0*/  FFMA.FTZ R0, R243, R14, R0 ;  /* 0x0000000ef3007223 */ /* 0x000fe20000010000 */
[----:B------:R-:W-:Y:S02]  /*1a6e0*/  FFMA.FTZ R3, R246, R7, R3 ;  /* 0x00000007f6037223 */ /* 0x000fe40000010003 */
[----:B------:R-:W3:Y:S01]  /*1a6f0*/  LDL R246, [R1+0x63c] ;  /* 0x00063c0001f67983 */ /* 0x000ee20000100800 */
[----:B------:R-:W-:Y:S01]  /*1a700*/  FFMA.FTZ R0, R239, R22, R0 ;  /* 0x00000016ef007223 */ /* 0x000fe20000010000 */
[----:B------:R-:W-:Y:S02]  /*1a710*/  FFMA.FTZ R3, R242, R11, R3 ;  /* 0x0000000bf2037223 */ /* 0x000fe40000010003 */
[----:B------:R-:W3:Y:S04]  /*1a720*/  LDL R247, [R1+0x628] ;  /* 0x0006280001f77983 */ /* 0x000ee80000100800 */
[----:B------:R-:W3:Y:S04]  /*1a730*/  LDL R242, [R1+0x62c] ;  /* 0x00062c0001f27983 */ /* 0x000ee80000100800 */
[----:B------:R-:W3:Y:S04]  /*1a740*/  LDL R243, [R1+0x618] ;  /* 0x0006180001f37983 */ /* 0x000ee80000100800 */
[----:B------:R-:W3:Y:S01]  /*1a750*/  LDL R239, [R1+0x608] ;  /* 0x0006080001ef7983 */ /* 0x000ee20000100800 */
[----:B----4-:R-:W-:-:S03]  /*1a760*/  FFMA.FTZ R0, R235, R26, R0 ;  /* 0x0000001aeb007223 */ /* 0x010fc60000010000 */
[----:B------:R-:W4:Y:S01]  /*1a770*/  LDL R235, [R1+0x5f8] ;  /* 0x0005f80001eb7983 */ /* 0x000f220000100800 */
[----:B------:R-:W-:-:S03]  /*1a780*/  FFMA.FTZ R3, R238, R15, R3 ;  /* 0x0000000fee037223 */ /* 0x000fc60000010003 */
[----:B------:R-:W4:Y:S01]  /*1a790*/  LDL R238, [R1+0x61c] ;  /* 0x00061c0001ee7983 */ /* 0x000f220000100800 */
[----:B--2---:R-:W-:-:S03]  /*1a7a0*/  FFMA.FTZ R0, R231, R30, R0 ;  /* 0x0000001ee7007223 */ /* 0x004fc60000010000 */
[----:B------:R-:W2:Y:S01]  /*1a7b0*/  LDL R231, [R1+0x5e8] ;  /* 0x0005e80001e77983 */ /* 0x000ea20000100800 */
[----:B------:R-:W-:-:S03]  /*1a7c0*/  FFMA.FTZ R3, R234, R23, R3 ;  /* 0x00000017ea037223 */ /* 0x000fc60000010003 */
[----:B------:R-:W2:Y:S01]  /*1a7d0*/  LDL R234, [R1+0x60c] ;  /* 0x00060c0001ea7983 */ /* 0x000ea20000100800 */
[----:B---3--:R-:W-:-:S03]  /*1a7e0*/  FFMA.FTZ R0, R227, R34, R0 ;  /* 0x00000022e3007223 */ /* 0x008fc60000010000 */
        /* <DEDUP_REMOVED lines=8> */
[----:B------:R-:W4:Y:S01]  /*1a870*/  LDL R219, [R1+0x678] ;  /* 0x0006780001db7983 */ /* 0x000f220000100800 */
[----:B------:R-:W-:-:S03]  /*1a880*/  FFMA.FTZ R3, R222, R35, R3 ;  /* 0x00000023de037223 */ /* 0x000fc60000010003 */
[----:B------:R-:W3:Y:S01]  /*1a890*/  LDL R222, [R1+0x5cc] ;  /* 0x0005cc0001de7983 */ /* 0x000ee20000100800 */
[----:B------:R-:W-:-:S03]  /*1a8a0*/  FFMA.FTZ R0, R215, R46, R0 ;  /* 0x0000002ed7007223 */ /* 0x000fc60000010000 */
[----:B------:R-:W2:Y:S01]  /*1a8b0*/  LDL R215, [R1+0x668] ;  /* 0x0006680001d77983 */ /* 0x000ea20000100800 */
[----:B------:R-:W-:-:S03]  /*1a8c0*/  FFMA.FTZ R3, R218, R39, R3 ;  /* 0x00000027da037223 */ /* 0x000fc60000010003 */
[----:B------:R-:W3:Y:S01]  /*1a8d0*/  LDL R218, [R1+0x68c] ;  /* 0x00068c0001da7983 */ /* 0x000ee20000100800 */
[----:B------:R-:W-:-:S03]  /*1a8e0*/  FFMA.FTZ R0, R17, R50, R0 ;  /* 0x0000003211007223 */ /* 0x000fc60000010000 */
[----:B------:R-:W2:Y:S01]  /*1a8f0*/  LDL R17, [R1+0x5c8] ;  /* 0x0005c80001117983 */ /* 0x000ea20000100800 */
        /* <DEDUP_REMOVED lines=8> */
[----:B----4-:R-:W-:-:S03]  /*1a980*/  FFMA.FTZ R0, R219, R58, R0 ;  /* 0x0000003adb007223 */ /* 0x010fc60000010000 */
[----:B------:R-:W4:Y:S01]  /*1a990*/  LDL R219, [R1+0x5a8] ;  /* 0x0005a80001db7983 */ /* 0x000f220000100800 */
[----:B---3--:R-:W-:-:S03]  /*1a9a0*/  FFMA.FTZ R3, R218, R55, R3 ;  /* 0x00000037da037223 */ /* 0x008fc60000010003 */
[----:B------:R-:W3:Y:S01]  /*1a9b0*/  LDL R218, [R1+0x5bc] ;  /* 0x0005bc0001da7983 */ /* 0x000ee20000100800 */
[----:B--2---:R-:W-:-:S03]  /*1a9c0*/  FFMA.FTZ R0, R215, R62, R0 ;  /* 0x0000003ed7007223 */ /* 0x004fc60000010000 */
[----:B------:R-:W2:Y:S01]  /*1a9d0*/  LDL R215, [R1+0x598] ;  /* 0x0005980001d77983 */ /* 0x000ea20000100800 */
[----:B------:R-:W-:-:S03]  /*1a9e0*/  FFMA.FTZ R3, R211, R59, R3 ;  /* 0x0000003bd3037223 */ /* 0x000fc60000010003 */
[----:B------:R-:W2:Y:S01]  /*1a9f0*/  LDL R211, [R1+0x5ac] ;  /* 0x0005ac0001d37983 */ /* 0x000ea20000100800 */
[----:B------:R-:W-:-:S04]  /*1aa00*/  FFMA.FTZ R3, R214, R63, R3 ;  /* 0x0000003fd6037223 */ /* 0x000fc80000010003 */
[----:B------:R-:W-:Y:S01]  /*1aa10*/  FFMA.FTZ R3, R250, R67, R3 ;  /* 0x00000043fa037223 */ /* 0x000fe20000010003 */
[----:B------:R-:W-:-:S03]  /*1aa20*/  FFMA.FTZ R0, R207, R66, R0 ;  /* 0x00000042cf007223 */ /* 0x000fc60000010000 */
[----:B------:R-:W-:Y:S01]  /*1aa30*/  FFMA.FTZ R3, R248, R71, R3 ;  /* 0x00000047f8037223 */ /* 0x000fe20000010003 */
[----:B------:R-:W2:Y:S01]  /*1aa40*/  LDL.LU R207, [R1+0x814] ;  /* 0x0008140001cf7983 */ /* 0x000ea20000300800 */
[----:B------:R-:W-:Y:S02]  /*1aa50*/  FFMA.FTZ R0, R252, R70, R0 ;  /* 0x00000046fc007223 */ /* 0x000fe40000010000 */
[----:B------:R-:W-:Y:S01]  /*1aa60*/  FFMA.FTZ R3, R246, R75, R3 ;  /* 0x0000004bf6037223 */ /* 0x000fe20000010003 */
[----:B------:R-:W2:Y:S01]  /*1aa70*/  LDL.LU R214, [R1+0x810] ;  /* 0x0008100001d67983 */ /* 0x000ea20000300800 */
[----:B------:R-:W-:Y:S02]  /*1aa80*/  FFMA.FTZ R0, R249, R74, R0 ;  /* 0x0000004af9007223 */ /* 0x000fe40000010000 */
[----:B------:R-:W-:Y:S01]  /*1aa90*/  FFMA.FTZ R3, R242, R79, R3 ;  /* 0x0000004ff2037223 */ /* 0x000fe20000010003 */
[----:B------:R-:W2:Y:S01]  /*1aaa0*/  LDL R252, [R1+0x56c] ;  /* 0x00056c0001fc7983 */ /* 0x000ea20000100800 */
[----:B------:R-:W-:-:S02]  /*1aab0*/  FFMA.FTZ R0, R247, R78, R0 ;  /* 0x0000004ef7007223 */ /* 0x000fc40000010000 */
[----:B------:R-:W-:Y:S01]  /*1aac0*/  FFMA.FTZ R3, R238, R83, R3 ;  /* 0x00000053ee037223 */ /* 0x000fe20000010003 */
[----:B------:R-:W2:Y:S01]  /*1aad0*/  LDL R250, [R1+0x548] ;  /* 0x0005480001fa7983 */ /* 0x000ea20000100800 */
[----:B------:R-:W-:Y:S02]  /*1aae0*/  FFMA.FTZ R0, R243, R82, R0 ;  /* 0x00000052f3007223 */ /* 0x000fe40000010000 */
[----:B------:R-:W-:Y:S01]  /*1aaf0*/  FFMA.FTZ R3, R234, R87, R3 ;  /* 0x00000057ea037223 */ /* 0x000fe20000010003 */
[----:B------:R-:W2:Y:S01]  /*1ab00*/  LDL R249, [R1+0x55c] ;  /* 0x00055c0001f97983 */ /* 0x000ea20000100800 */
        /* <DEDUP_REMOVED lines=12> */
[----:B------:R-:W-:-:S03]  /*1abd0*/  FFMA.FTZ R0, R17, R102, R0 ;  /* 0x0000006611007223 */ /* 0x000fc60000010000 */
[----:B------:R-:W2:Y:S01]  /*1abe0*/  LDL R222, [R1+0x58c] ;  /* 0x00058c0001de7983 */ /* 0x000ea20000100800 */
[----:B------:R-:W-:-:S03]  /*1abf0*/  FFMA.FTZ R0, R223, R106, R0 ;  /* 0x0000006adf007223 */ /* 0x000fc60000010000 */
[----:B------:R-:W2:Y:S04]  /*1ac00*/  LDL R223, [R1+0x558] ;  /* 0x0005580001df7983 */ /* 0x000ea80000100800 */
        /* <DEDUP_REMOVED lines=18> */
[----:B------:R-:W4:Y:S01]  /*1ad30*/  LDL R211, [R1+0x588] ;  /* 0x0005880001d37983 */ /* 0x000f220000100800 */
[----:B---3--:R-:W-:Y:S01]  /*1ad40*/  FFMA.FTZ R3, R218, R115, R3 ;  /* 0x00000073da037223 */ /* 0x008fe20000010003 */
[----:B----4-:R-:W-:-:S03]  /*1ad50*/  FFMA.FTZ R0, R211, R118, R0 ;  /* 0x00000076d3007223 */ /* 0x010fc60000010000 */
[----:B------:R-:W-:Y:S01]  /*1ad60*/  FFMA.FTZ R3, R222, R119, R3 ;  /* 0x00000077de037223 */ /* 0x000fe20000010003 */
[----:B------:R-:W3:Y:S01]  /*1ad70*/  LDL.LU R211, [R1+0x80c] ;  /* 0x00080c0001d37983 */ /* 0x000ee20000300800 */
[----:B--2---:R-:W-:Y:S02]  /*1ad80*/  FFMA.FTZ R0, R215, R122, R0 ;  /* 0x0000007ad7007223 */ /* 0x004fe40000010000 */
[----:B------:R-:W-:Y:S01]  /*1ad90*/  FFMA.FTZ R3, R226, R123, R3 ;  /* 0x0000007be2037223 */ /* 0x000fe20000010003 */
[----:B------:R-:W2:Y:S01]  /*1ada0*/  LDL.LU R218, [R1+0x808] ;  /* 0x0008080001da7983 */ /* 0x000ea20000300800 */
        /* <DEDUP_REMOVED lines=17> */
[----:B------:R-:W3:Y:S01]  /*1aec0*/  LDL R242, [R1+0x498] ;  /* 0x0004980001f27983 */ /* 0x000ee20000100800 */
[----:B------:R-:W-:Y:S02]  /*1aed0*/  FFMA.FTZ R0, R238, R150, R0 ;  /* 0x00000096ee007223 */ /* 0x000fe40000010000 */
[----:B------:R-:W-:Y:S01]  /*1aee0*/  FFMA.FTZ R3, R231, R151, R3 ;  /* 0x00000097e7037223 */ /* 0x000fe20000010003 */
[----:B------:R-:W2:Y:S01]  /*1aef0*/  LDL R238, [R1+0x4a8] ;  /* 0x0004a80001ee7983 */ /* 0x000ea20000100800 */
[----:B------:R-:W-:-:S02]  /*1af00*/  FFMA.FTZ R0, R234, R154, R0 ;  /* 0x0000009aea007223 */ /* 0x000fc40000010000 */
[----:B------:R-:W-:Y:S01]  /*1af10*/  FFMA.FTZ R3, R227, R155, R3 ;  /* 0x0000009be3037223 */ /* 0x000fe20000010003 */
[----:B------:R-:W4:Y:S01]  /*1af20*/  LDL R234, [R1+0x4b8] ;  /* 0x0004b80001ea7983 */ /* 0x000f220000100800 */
[----:B------:R-:W-:-:S03]  /*1af30*/  FFMA.FTZ R0, R230, R158, R0 ;  /* 0x0000009ee6007223 */ /* 0x000fc60000010000 */
[----:B------:R-:W3:Y:S04]  /*1af40*/  LDL R230, [R1+0x4c8] ;  /* 0x0004c80001e67983 */ /* 0x000ee80000100800 */
[----:B------:R-:W2:Y:S04]  /*1af50*/  LDL R227, [R1+0x4dc] ;  /* 0x0004dc0001e37983 */ /* 0x000ea80000100800 */
        /* <DEDUP_REMOVED lines=8> */
[----:B------:R-:W4:Y:S04]  /*1afe0*/  LDL R250, [R1+0x468] ;  /* 0x0004680001fa7983 */ /* 0x000f280000100800 */
[----:B------:R-:W4:Y:S01]  /*1aff0*/  LDL R249, [R1+0x47c] ;  /* 0x00047c0001f97983 */ /* 0x000f220000100800 */
[----:B------:R-:W-:-:S03]  /*1b000*/  FFMA.FTZ R3, R16, R159, R3 ;  /* 0x0000009f10037223 */ /* 0x000fc60000010003 */
[----:B------:R-:W4:Y:S04]  /*1b010*/  LDL R248, [R1+0x458] ;  /* 0x0004580001f87983 */ /* 0x000f280000100800 */
[----:B------:R-:W4:Y:S04]  /*1b020*/  LDL R17, [R1+0x46c] ;  /* 0x00046c0001117983 */ /* 0x000f280000100800 */
[----:B------:R-:W4:Y:S01]  /*1b030*/  LDL R16, [R1+0x45c] ;  /* 0x00045c0001107983 */ /* 0x000f220000100800 */
[----:B---3--:R-:W-:-:S03]  /*1b040*/  FFMA.FTZ R0, R230, R166, R0 ;  /* 0x000000a6e6007223 */ /* 0x008fc60000010000 */
[----:B------:R-:W3:Y:S01]  /*1b050*/  LDL.LU R230, [R1+0x7f0] ;  /* 0x0007f00001e67983 */ /* 0x000ee20000300800 */
[----:B--2---:R-:W-:-:S03]  /*1b060*/  FFMA.FTZ R3, R227, R163, R3 ;  /* 0x000000a3e3037223 */ /* 0x004fc60000010003 */
[----:B------:R-:W2:Y:S01]  /*1b070*/  LDL.LU R227, [R1+0x7ec] ;  /* 0x0007ec0001e37983 */ /* 0x000ea20000300800 */
[----:B----4-:R-:W-:Y:S01]  /*1b080*/  FFMA.FTZ R0, R234, R170, R0 ;  /* 0x000000aaea007223 */ /* 0x010fe20000010000 */
[----:B------:R-:W-:Y:S02]  /*1b090*/  FFMA.FTZ R3, R231, R167, R3 ;  /* 0x000000a7e7037223 */ /* 0x000fe40000010003 */
[----:B------:R-:W4:Y:S01]  /*1b0a0*/  LDL.LU R234, [R1+0x7e8] ;  /* 0x0007e80001ea7983 */ /* 0x000f220000300800 */
[----:B------:R-:W-:-:S03]  /*1b0b0*/  FFMA.FTZ R0, R238, R174, R0 ;  /* 0x000000aeee007223 */ /* 0x000fc60000010000 */
        /* <DEDUP_REMOVED lines=10> */
[----:B------:R-:W4:Y:S04]  /*1b160*/  LDL.LU R246, [R1+0x7d0] ;  /* 0x0007d00001f67983 */ /* 0x000f280000300800 */
[----:B------:R-:W4:Y:S01]  /*1b170*/  LDL.LU R243, [R1+0x7cc] ;  /* 0x0007cc0001f37983 */ /* 0x000f220000300800 */
[----:B------:R-:W-:-:S03]  /*1b180*/  FFMA.FTZ R0, R247, R186, R0 ;  /* 0x000000baf7007223 */ /* 0x000fc60000010000 */
[----:B------:R-:W4:Y:S01]  /*1b190*/  LDL.LU R247, [R1+0x7c8] ;  /* 0x0007c80001f77983 */ /* 0x000f220000300800 */
[----:B------:R-:W-:Y:S01]  /*1b1a0*/  FFMA.FTZ R3, R252, R183, R3 ;  /* 0x000000b7fc037223 */ /* 0x000fe20000010003 */
[----:B------:R-:W-:Y:S02]  /*1b1b0*/  FFMA.FTZ R0, R250, R190, R0 ;  /* 0x000000befa007223 */ /* 0x000fe40000010000 */
[----:B------:R0:W5:Y:S01]  /*1b1c0*/  LDL.LU R252, [R1+0x7c4] ;  /* 0x0007c40001fc7983 */ /* 0x0001620000300800 */
[----:B------:R-:W-:Y:S01]  /*1b1d0*/  FFMA.FTZ R3, R249, R187, R3 ;  /* 0x000000bbf9037223 */ /* 0x000fe20000010003 */
[----:B------:R-:W-:Y:S02]  /*1b1e0*/  FFMA.FTZ R0, R248, R194, R0 ;  /* 0x000000c2f8007223 */ /* 0x000fe40000010000 */
[----:B------:R0:W5:Y:S01]  /*1b1f0*/  LDL.LU R250, [R1+0x7c0] ;  /* 0x0007c00001fa7983 */ /* 0x0001620000300800 */
[----:B------:R-:W-:Y:S01]  /*1b200*/  FFMA.FTZ R3, R17, R191, R3 ;  /* 0x000000bf11037223 */ /* 0x000fe20000010003 */
[----:B------:R-:W-:-:S02]  /*1b210*/  FFMA.FTZ R0, R198, UR61, R0 ;  /* 0x0000003dc6007c23 */ /* 0x000fc40008010000 */
[----:B------:R0:W5:Y:S01]  /*1b220*/  LDL.LU R249, [R1+0x7bc] ;  /* 0x0007bc0001f97983 */ /* 0x0001620000300800 */
[----:B------:R-:W-:Y:S01]  /*1b230*/  FFMA.FTZ R3, R16, R195, R3 ;  /* 0x000000c310037223 */ /* 0x000fe20000010003 */
[----:B------:R-:W-:Y:S02]  /*1b240*/  FFMA.FTZ R0, R202, UR4, R0 ;  /* 0x00000004ca007c23 */ /* 0x000fe40008010000 */
[----:B------:R0:W5:Y:S01]  /*1b250*/  LDL.LU R248, [R1+0x7b8] ;  /* 0x0007b80001f87983 */ /* 0x0001620000300800 */
[----:B------:R-:W-:Y:S01]  /*1b260*/  FFMA.FTZ R3, R199, UR60, R3 ;  /* 0x0000003cc7037c23 */ /* 0x000fe20008010003 */
[----:B------:R-:W-:Y:S02]  /*1b270*/  FFMA.FTZ R0, R206, UR8, R0 ;  /* 0x00000008ce007c23 */ /* 0x000fe40008010000 */
[----:B------:R0:W5:Y:S01]  /*1b280*/  LDL.LU R17, [R1+0x7b4] ;  /* 0x0007b40001117983 */ /* 0x0001620000300800 */
[----:B------:R-:W-:Y:S01]  /*1b290*/  FFMA.FTZ R3, R203, UR5, R3 ;  /* 0x00000005cb037c23 */ /* 0x000fe20008010003 */
[----:B------:R-:W-:-:S02]  /*1b2a0*/  FFMA.FTZ R0, R210, UR12, R0 ;  /* 0x0000000cd2007c23 */ /* 0x000fc40008010000 */
[----:B------:R0:W5:Y:S01]  /*1b2b0*/  LDL.LU R16, [R1+0x7b0] ;  /* 0x0007b00001107983 */ /* 0x0001620000300800 */
        /* <DEDUP_REMOVED lines=8> */
[----:B------:R-:W-:Y:S01]  /*1b340*/  FFMA.FTZ R3, R223, UR23, R3 ;  /* 0x00000017df037c23 */ /* 0x000fe20008010003 */
[----:B---3--:R-:W-:-:S03]  /*1b350*/  FFMA.FTZ R0, R230, UR34, R0 ;  /* 0x00000022e6007c23 */ /* 0x008fc60008010000 */
[----:B--2---:R-:W-:Y:S01]  /*1b360*/  FFMA.FTZ R3, R227, UR27, R3 ;  /* 0x0000001be3037c23 */ /* 0x004fe20008010003 */
[----:B----4-:R-:W-:-:S03]  /*1b370*/  FFMA.FTZ R0, R234, UR42, R0 ;  /* 0x0000002aea007c23 */ /* 0x010fc60008010000 */
[----:B------:R-:W-:Y:S01]  /*1b380*/  FFMA.FTZ R3, R231, UR33, R3 ;  /* 0x00000021e7037c23 */ /* 0x000fe20008010003 */
[----:B------:R-:W-:-:S03]  /*1b390*/  FFMA.FTZ R0, R238, UR46, R0 ;  /* 0x0000002eee007c23 */ /* 0x000fc60008010000 */
[----:B------:R-:W-:Y:S01]  /*1b3a0*/  FFMA.FTZ R3, R235, UR41, R3 ;  /* 0x00000029eb037c23 */ /* 0x000fe20008010003 */
[----:B------:R-:W-:-:S03]  /*1b3b0*/  FFMA.FTZ R0, R242, UR50, R0 ;  /* 0x00000032f2007c23 */ /* 0x000fc60008010000 */
[----:B------:R-:W-:Y:S01]  /*1b3c0*/  FFMA.FTZ R3, R239, UR45, R3 ;  /* 0x0000002def037c23 */ /* 0x000fe20008010003 */
[----:B------:R-:W-:-:S03]  /*1b3d0*/  FFMA.FTZ R0, R246, UR54, R0 ;  /* 0x00000036f6007c23 */ /* 0x000fc60008010000 */
[----:B------:R-:W-:Y:S01]  /*1b3e0*/  FFMA.FTZ R3, R243, UR49, R3 ;  /* 0x00000031f3037c23 */ /* 0x000fe20008010003 */
[----:B------:R-:W-:-:S03]  /*1b3f0*/  FADD.FTZ R18, R0, R18 ;  /* 0x0000001200127221 */ /* 0x000fc60000010000 */
[----:B------:R-:W-:Y:S02]  /*1b400*/  FFMA.FTZ R0, R247, UR53, R3 ;  /* 0x00000035f7007c23 */ /* 0x000fe40008010003 */
[----:B------:R-:W2:Y:S02]  /*1b410*/  LDL R3, [R1+0x7a0] ;  /* 0x0007a00001037983 */ /* 0x000ea40000100800 */
[----:B------:R-:W-:Y:S02]  /*1b420*/  FADD.FTZ R18, R0, R18 ;  /* 0x0000001200127221 */ /* 0x000fe40000010000 */
[----:B------:R-:W1:Y:S02]  /*1b430*/  LDC R0, c[0x0][0x2c0] ;  /* 0x0000b000ff007b82 */ /* 0x000e640000000800 */
[----:B-1----:R-:W-:Y:S01]  /*1b440*/  VIADD R0, R0, UR30 ;  /* 0x0000001e00007c36 */ /* 0x002fe20008000000 */
[----:B------:R-:W-:-:S04]  /*1b450*/  ULDC UR30, c[0x0][0x2a0] ;  /* 0x0000a800001e7ab9 */ /* 0x000fc80000000800 */
[----:B------:R-:W-:Y:S02]  /*1b460*/  @P1 ISETP.GE.AND P3, PT, R2, R0, PT ;  /* 0x000000000200120c */ /* 0x000fe40003f66270 */
[----:B------:R-:W-:-:S04]  /*1b470*/  MOV R0, UR39 ;  /* 0x0000002700007c02 */ /* 0x000fc80008000f00 */
[----:B------:R-:W-:Y:S02]  /*1b480*/  @P1 IADD3 R0, R2, 0x1, -R0 ;  /* 0x0000000102001810 */ /* 0x000fe40007ffe800 */
[----:B--2---:R-:W-:-:S04]  /*1b490*/  @P1 SEL R3, R3, RZ, !P3 ;  /* 0x000000ff03031207 */ /* 0x004fc80005800000 */
[----:B------:R-:W-:Y:S01]  /*1b4a0*/  @P1 IADD3 R3, R3, R0, RZ ;  /* 0x0000000003031210 */ /* 0x000fe20007ffe0ff */
[----:B------:R-:W-:Y:S02]  /*1b4b0*/  FMUL.FTZ R0, R18, UR30 ;  /* 0x0000001e12007c20 */ /* 0x000fe40008410000 */
[----:B------:R-:W2:Y:S02]  /*1b4c0*/  LDL R18, [R1+0x784] ;  /* 0x0007840001127983 */ /* 0x000ea40000100800 */
[----:B------:R-:W-:Y:S02]  /*1b4d0*/  @P2 FADD.FTZ R0, R0, R19 ;  /* 0x0000001300002221 */ /* 0x000fe40000010000 */
[----:B------:R-:W3:Y:S01]  /*1b4e0*/  LDL R19, [R1+0x78c] ;  /* 0x00078c0001137983 */ /* 0x000ee20000100800 */
[----:B------:R-:W-:-:S05]  /*1b4f0*/  @P1 I2FP.F32.S32 R3, R3 ;  /* 0x0000000300031245 */ /* 0x000fca0000201400 */
[----:B------:R-:W-:Y:S01]  /*1b500*/  @P1 FFMA.FTZ R0, R3, R251, R0 ;  /* 0x000000fb03001223 */ /* 0x000fe20000010000 */
[----:B------:R-:W-:Y:S02]  /*1b510*/  IADD3 R3, R2, -UR6, RZ ;  /* 0x8000000602037c10 */ /* 0x000fe4000fffe0ff */
[----:B------:R0:W5:Y:S02]  /*1b520*/  LDL.LU R2, [R1+0x7ac] ;  /* 0x0007ac0001027983 */ /* 0x0001640000300800 */
[----:B--2---:R-:W-:Y:S01]  /*1b530*/  @!P0 FMNMX.FTZ R18, R18, R0, !PT ;  /* 0x0000000012128209 */ /* 0x004fe20007810000 */
[----:B---3--:R-:W-:-:S04]  /*1b540*/  IMAD R3, R3, 0x4, R19 ;  /* 0x0000000403037824 */ /* 0x008fc800078e0213 */
[----:B------:R0:W-:Y:S04]  /*1b550*/  @!P0 STL [R1+0x784], R18 ;  /* 0x0007841201008387 */ /* 0x0001e80000100800 */
[----:B------:R0:W-:Y:S02]  /*1b560*/  STS [R3], R0 ;  /* 0x0000000003007388 */ /* 0x0001e40000000800 */
.L_x_1407:
[----:B------:R-:W-:Y:S05]  /*1b570*/  BSYNC B1 ;  /* 0x0000000000017941 */ /* 0x000fea0003800000 */
.L_x_1406:
[----:B0----5:R-:W2:Y:S02]  /*1b580*/  LDL.LU R0, [R1+0x40] ;  /* 0x0000400001007983 */ /* 0x021ea40000300800 */
[----:B--2---:R-:W-:-:S04]  /*1b590*/  IADD3 R0, R0, 0x100, RZ ;  /* 0x0000010000007810 */ /* 0x004fc80007ffe0ff */
[----:B------:R-:W-:Y:S01]  /*1b5a0*/  ISETP.GE.AND P0, PT, R0, UR57, PT ;  /* 0x0000003900007c0c */ /* 0x000fe2000bf06270 */
[----:B------:R0:W-:-:S12]  /*1b5b0*/  STL [R1+0x40], R0 ;  /* 0x0000400001007387 */ /* 0x0001d80000100800 */
[----:B0-----:R-:W-:Y:S05]  /*1b5c0*/  @!P0 BRA `(.L_x_1408) ;  /* 0xfffffe8800308947 */ /* 0x001fea000383ffff */
.L_x_1277:
[----:B------:R-:W-:Y:S05]  /*1b5d0*/  BSYNC B0 ;  /* 0x0000000000007941 */ /* 0x000fea0003800000 */
.L_x_1276:
[----:B------:R-:W5:Y:S01]  /*1b5e0*/  LDL.LU R3, [R1+0x784] ;  /* 0x0007840001037983 */ /* 0x000f620000300800 */
[----:B------:R-:W-:Y:S03]  /*1b5f0*/  BSSY B0, `(.L_x_1409) ;  /* 0x00000a0000007945 */ /* 0x000fe60003800000 */
[----:B-----5:R-:W0:Y:S02]  /*1b600*/  SHFL.BFLY PT, R0, R3, 0x10, 0x1f ;  /* 0x0e001f0003007f89 */ /* 0x020e2400000e0000 */
[----:B0-----:R-:W-:Y:S02]  /*1b610*/  FMNMX.FTZ R0, R0, R3, !PT ;  /* 0x0000000300007209 */ /* 0x001fe40007810000 */
[----:B------:R-:W0:Y:S03]  /*1b620*/  S2R R3, SR_TID.X ;  /* 0x0000000000037919 */ /* 0x000e260000002100 */
[----:B-12---:R-:W1:Y:S02]  /*1b630*/  SHFL.BFLY PT, R5, R0, 0x8, 0x1f ;  /* 0x0d001f0000057f89 */ /* 0x006e6400000e0000 */
[----:B-1----:R-:W-:-:S02]  /*1b640*/  FMNMX.FTZ R5, R0, R5, !PT ;  /* 0x0000000500057209 */ /* 0x002fc40007810000 */
[----:B0-----:R-:W-:-:S03]  /*1b650*/  SHF.R.S32.HI R8, RZ, 0x1f, R3 ;  /* 0x0000001fff087819 */ /* 0x001fc60000011403 */
[----:B------:R-:W0:Y:S01]  /*1b660*/  SHFL.BFLY PT, R4, R5, 0x4, 0x1f ;  /* 0x0c801f0005047f89 */ /* 0x000e2200000e0000 */
[----:B------:R-:W-:-:S04]  /*1b670*/  LEA.HI R6, R8, R3, RZ, 0x5 ;  /* 0x0000000308067211 */ /* 0x000fc800078f28ff */
[----:B------:R-:W-:-:S04]  /*1b680*/  LOP3.LUT R10, R6, 0xffffffe0, RZ, 0xc0, !PT ;  /* 0xffffffe0060a7812 */ /* 0x000fc800078ec0ff */
[----:B------:R-:W-:-:S04]  /*1b690*/  IADD3 R10, -R10, R3, RZ ;  /* 0x000000030a0a7210 */ /* 0x000fc80007ffe1ff */
[C---:B------:R-:W-:Y:S02]  /*1b6a0*/  ISETP.NE.AND P0, PT, R10.reuse, RZ, PT ;  /* 0x000000ff0a00720c */ /* 0x040fe40003f05270 */
[----:B------:R-:W-:Y:S02]  /*1b6b0*/  ISETP.GT.AND P1, PT, R10, 0x7, PT ;  /* 0x000000070a00780c */ /* 0x000fe40003f24270 */
[----:B0-----:R-:W-:-:S09]  /*1b6c0*/  FMNMX.FTZ R4, R5, R4, !PT ;  /* 0x0000000405047209 */ /* 0x001fd20007810000 */
[----:B------:R-:W0:Y:S01]  /*1b6d0*/  @!P0 S2R R12, SR_CgaCtaId ;  /* 0x00000000000c8919 */ /* 0x000e220000008800 */
[----:B------:R-:W-:Y:S02]  /*1b6e0*/  @!P0 MOV R5, 0x400 ;  /* 0x0000040000058802 */ /* 0x000fe40000000f00 */
[----:B------:R-:W-:Y:S01]  /*1b6f0*/  @!P1 MOV R9, 0x400 ;  /* 0x0000040000099802 */ /* 0x000fe20000000f00 */
[----:B------:R-:W1:Y:S01]  /*1b700*/  SHFL.BFLY PT, R7, R4, 0x2, 0x1f ;  /* 0x0c401f0004077f89 */ /* 0x000e6200000e0000 */
[----:B------:R-:W-:Y:S01]  /*1b710*/  @!P0 SHF.R.S32.HI R6, RZ, 0x5, R6 ;  /* 0x00000005ff068819 */ /* 0x000fe20000011406 */
[----:B------:R-:W2:Y:S01]  /*1b720*/  @!P1 S2R R14, SR_CgaCtaId ;  /* 0x00000000000e9919 */ /* 0x000ea20000008800 */
[----:B-1----:R-:W-:Y:S02]  /*1b730*/  FMNMX.FTZ R7, R4, R7, !PT ;  /* 0x0000000704077209 */ /* 0x002fe40007810000 */
[----:B0-----:R-:W-:-:S03]  /*1b740*/  @!P0 LEA R5, R12, R5, 0x18 ;  /* 0x000000050c058211 */ /* 0x001fc600078ec0ff */
[----:B------:R-:W0:Y:S01]  /*1b750*/  SHFL.BFLY PT, R0, R7, 0x1, 0x1f ;  /* 0x0c201f0007007f89 */ /* 0x000e2200000e0000 */
[----:B------:R-:W-:Y:S02]  /*1b760*/  @!P0 LEA R6, R6, R5, 0x2 ;  /* 0x0000000506068211 */ /* 0x000fe400078e10ff */
[----:B--2---:R-:W-:-:S05]  /*1b770*/  @!P1 LEA R11, R14, R9, 0x18 ;  /* 0x000000090e0b9211 */ /* 0x004fca00078ec0ff */
[----:B------:R-:W-:Y:S01]  /*1b780*/  @!P1 IMAD R10, R10, 0x4, R11 ;  /* 0x000000040a0a9824 */ /* 0x000fe200078e020b */
[----:B0-----:R-:W-:Y:S02]  /*1b790*/  FMNMX.FTZ R9, R7, R0, !PT ;  /* 0x0000000007097209 */ /* 0x001fe40007810000 */
[----:B------:R-:W-:-:S03]  /*1b7a0*/  MOV R0, 0xff7fffff ;  /* 0xff7fffff00007802 */ /* 0x000fc60000000f00 */
[----:B------:R0:W-:Y:S01]  /*1b7b0*/  @!P0 STS [R6], R9 ;  /* 0x0000000906008388 */ /* 0x0001e20000000800 */
[----:B------:R-:W-:Y:S01]  /*1b7c0*/  BAR.SYNC.DEFER_BLOCKING 0x0 ;  /* 0x0000000000007b1d */ /* 0x000fe20000010000 */
[----:B0-----:R-:W-:Y:S01]  /*1b7d0*/  IADD3 R9, R3, UR6, RZ ;  /* 0x0000000603097c10 */ /* 0x001fe2000fffe0ff */
[----:B------:R-:W-:-:S04]  /*1b7e0*/  HFMA2.MMA R6, -RZ, RZ, 0, 0 ;  /* 0x00000000ff067435 */ /* 0x000fc800000001ff */
[----:B------:R-:W0:Y:S01]  /*1b7f0*/  @!P1 LDS R0, [R10] ;  /* 0x000000000a009984 */ /* 0x000e220000000800 */
[----:B------:R-:W-:-:S03]  /*1b800*/  ISETP.GE.AND P1, PT, R9, UR39, PT ;  /* 0x0000002709007c0c */ /* 0x000fc6000bf26270 */
        /* <DEDUP_REMOVED lines=8> */
[----:B------:R-:W-:Y:S01]  /*1b890*/  LOP3.LUT R0, RZ, UR6, RZ, 0x33, !PT ;  /* 0x00000006ff007c12 */ /* 0x000fe2000f8e33ff */
[----:B------:R-:W-:Y:S01]  /*1b8a0*/  BSSY B1, `(.L_x_1411) ;  /* 0x0000028000017945 */ /* 0x000fe20003800000 */
[----:B------:R-:W-:Y:S02]  /*1b8b0*/  IMAD.MOV.U32 R6, RZ, RZ, RZ ;  /* 0x000000ffff067224 */ /* 0x000fe400078e00ff */
[----:B------:R-:W-:-:S04]  /*1b8c0*/  IADD3 R0, -R3, UR39, R0 ;  /* 0x0000002703007c10 */ /* 0x000fc8000fffe100 */
[----:B------:R-:W-:-:S04]  /*1b8d0*/  LEA.HI R4, R0, 0x1, RZ, 0x18 ;  /* 0x0000000100047811 */ /* 0x000fc800078fc0ff */
[----:B------:R-:W-:-:S13]  /*1b8e0*/  LOP3.LUT P0, R4, R4, 0x3, RZ, 0xc0, !PT ;  /* 0x0000000304047812 */ /* 0x000fda000780c0ff */
[----:B------:R-:W-:Y:S05]  /*1b8f0*/  @!P0 BRA `(.L_x_1412) ;  /* 0x0000000000888947 */ /* 0x000fea0003800000 */
[----:B------:R-:W2:Y:S01]  /*1b900*/  LDL R18, [R1+0x78c] ;  /* 0x00078c0001127983 */ /* 0x000ea20000100800 */
[----:B------:R-:W-:Y:S01]  /*1b910*/  ULDC.64 UR4, c[0x0][0x2b0] ;  /* 0x0000ac0000047ab9 */ /* 0x000fe20000000a00 */
[----:B------:R-:W-:Y:S01]  /*1b920*/  SHF.R.S32.HI R5, RZ, 0x1f, R9 ;  /* 0x0000001fff057819 */ /* 0x000fe20000011409 */
[----:B------:R-:W5:Y:S01]  /*1b930*/  S2R R19, SR_CTAID.Y ;  /* 0x0000000000137919 */ /* 0x000f620000002600 */
[----:B------:R-:W-:Y:S02]  /*1b940*/  ISETP.NE.U32.AND P0, PT, RZ, UR4, PT ;  /* 0x00000004ff007c0c */ /* 0x000fe4000bf05070 */
[----:B0-----:R-:W-:Y:S02]  /*1b950*/  MOV R7, R4 ;  /* 0x0000000400077202 */ /* 0x001fe40000000f00 */
[----:B------:R-:W-:Y:S01]  /*1b960*/  ISETP.NE.AND.EX P0, PT, RZ, UR5, PT, P0 ;  /* 0x00000005ff007c0c */ /* 0x000fe2000bf05300 */
[----:B-----5:R-:W-:-:S05]  /*1b970*/  IMAD R12, R19, R252, RZ ;  /* 0x000000fc130c7224 */ /* 0x020fca00078e02ff */
[----:B------:R-:W-:Y:S02]  /*1b980*/  SHF.R.S32.HI R6, RZ, 0x1f, R12 ;  /* 0x0000001fff067819 */ /* 0x000fe4000001140c */
[----:B------:R-:W-:-:S04]  /*1b990*/  IADD3 R12, P2, P3, R12, UR4, R9 ;  /* 0x000000040c0c7c10 */ /* 0x000fc8000fb5e009 */
[----:B------:R-:W-:Y:S01]  /*1b9a0*/  IADD3.X R5, R6, UR5, R5, P2, P3 ;  /* 0x0000000506057c10 */ /* 0x000fe200097e6405 */
[----:B------:R-:W-:Y:S01]  /*1b9b0*/  HFMA2.MMA R6, -RZ, RZ, 0, 0 ;  /* 0x00000000ff067435 */ /* 0x000fe200000001ff */
[----:B--2---:R-:W-:-:S10]  /*1b9c0*/  LEA R10, R3, R18, 0x2 ;  /* 0x00000012030a7211 */ /* 0x004fd400078e10ff */
.L_x_1416:
[----:B------:R-:W-:Y:S04]  /*1b9d0*/  BSSY B2, `(.L_x_1413) ;  /* 0x000000b000027945 */ /* 0x000fe80003800000 */
[----:B0-----:R-:W-:Y:S05]  /*1b9e0*/  @!P0 BRA `(.L_x_1414) ;  /* 0x0000000000148947 */ /* 0x001fea0003800000 */
[----:B------:R-:W-:-:S06]  /*1b9f0*/  IMAD.MOV.U32 R4, RZ, RZ, R12 ;  /* 0x000000ffff047224 */ /* 0x000fcc00078e000c */
[----:B------:R-:W2:Y:S01]  /*1ba00*/  LDG.E.U8 R4, desc[UR36][R4.64] ;  /* 0x0000002404047981 */ /* 0x000ea2000c1e1100 */
[----:B------:R-:W-:Y:S02]  /*1ba10*/  MOV R11, RZ ;  /* 0x000000ff000b7202 */ /* 0x000fe40000000f00 */
[----:B--2---:R-:W-:-:S13]  /*1ba20*/  ISETP.NE.AND P2, PT, R4, RZ, PT ;  /* 0x000000ff0400720c */ /* 0x004fda0003f45270 */
[----:B------:R-:W-:Y:S05]  /*1ba30*/  @P2 BRA `(.L_x_1415) ;  /* 0x0000000000102947 */ /* 0x000fea0003800000 */
.L_x_1414:
[----:B------:R-:W1:Y:S02]  /*1ba40*/  LDS R4, [R10] ;  /* 0x000000000a047984 */ /* 0x000e640000000800 */
[----:B-1----:R-:W-:-:S04]  /*1ba50*/  FADD.FTZ R4, -R13, R4 ;  /* 0x000000040d047221 */ /* 0x002fc80000010100 */
[----:B------:R-:W-:-:S04]  /*1ba60*/  FMUL.FTZ R4, R4, 1.4426950216293334961 ;  /* 0x3fb8aa3b04047820 */ /* 0x000fc80000410000 */
[----:B------:R0:W2:Y:S03]  /*1ba70*/  MUFU.EX2 R11, R4 ;  /* 0x00000004000b7308 */ /* 0x0000a60000000800 */
.L_x_1415:
[----:B------:R-:W-:Y:S05]  /*1ba80*/  BSYNC B2 ;  /* 0x0000000000027941 */ /* 0x000fea0003800000 */
.L_x_1413:
[----:B------:R-:W-:Y:S01]  /*1ba90*/  IADD3 R7, R7, -0x1, RZ ;  /* 0xffffffff07077810 */ /* 0x000fe20007ffe0ff */
[----:B--2---:R2:W-:Y:S01]  /*1baa0*/  STS [R10], R11 ;  /* 0x0000000b0a007388 */ /* 0x0045e20000000800 */
[----:B------:R-:W-:Y:S01]  /*1bab0*/  IADD3 R12, P3, R12, 0x100, RZ ;  /* 0x000001000c0c7810 */ /* 0x000fe20007f7e0ff */
[----:B------:R-:W-:Y:S01]  /*1bac0*/  FADD.FTZ R6, R11, R6 ;  /* 0x000000060b067221 */ /* 0x000fe20000010000 */
[----:B------:R-:W-:Y:S02]  /*1bad0*/  ISETP.NE.AND P2, PT, R7, RZ, PT ;  /* 0x000000ff0700720c */ /* 0x000fe40003f45270 */
[----:B------:R-:W-:Y:S02]  /*1bae0*/  IADD3 R9, R9, 0x100, RZ ;  /* 0x0000010009097810 */ /* 0x000fe40007ffe0ff */
[----:B------:R-:W-:Y:S01]  /*1baf0*/  IADD3.X R5, RZ, R5, RZ, P3, !PT ;  /* 0x00000005ff057210 */ /* 0x000fe20001ffe4ff */
[----:B--2---:R-:W-:-:S08]  /*1bb00*/  VIADD R10, R10, 0x400 ;  /* 0x000004000a0a7836 */ /* 0x004fd00000000000 */
[----:B------:R-:W-:Y:S05]  /*1bb10*/  @P2 BRA `(.L_x_1416) ;  /* 0xfffffffc00ac2947 */ /* 0x000fea000383ffff */
.L_x_1412:
[----:B------:R-:W-:Y:S05]  /*1bb20*/  BSYNC B1 ;  /* 0x0000000000017941 */ /* 0x000fea0003800000 */
.L_x_1411:
[----:B------:R-:W-:-:S13]  /*1bb30*/  ISETP.GE.U32.AND P0, PT, R0, 0x300, PT ;  /* 0x000003000000780c */ /* 0x000fda0003f06070 */
[----:B------:R-:W-:Y:S05]  /*1bb40*/  @!P0 BRA `(.L_x_1410) ;  /* 0x0000000400288947 */ /* 0x000fea0003800000 */
[----:B------:R-:W2:Y:S01]  /*1bb50*/  LDL R11, [R1+0x78c] ;  /* 0x00078c00010b7983 */ /* 0x000ea20000100800 */
[----:B------:R-:W-:Y:S01]  /*1bb60*/  ULDC UR4, c[0x0][0x284] ;  /* 0x0000a10000047ab9 */ /* 0x000fe20000000800 */
[----:B------:R-:W-:Y:S01]  /*1bb70*/  LEA R0, R9, 0x800, 0x2 ;  /* 0x0000080009007811 */ /* 0x000fe200078e10ff */
[----:B------:R-:W-:Y:S01]  /*1bb80*/  ULDC.64 UR8, c[0x0][0x2b0] ;  /* 0x0000ac0000087ab9 */ /* 0x000fe20000000a00 */
[----:B0-----:R-:W0:Y:S01]  /*1bb90*/  S2R R4, SR_CTAID.Y ;  /* 0x0000000000047919 */ /* 0x001e220000002600 */
[----:B------:R-:W-:Y:S02]  /*1bba0*/  MOV R5, UR6 ;  /* 0x0000000600057c02 */ /* 0x000fe40008000f00 */
[----:B------:R-:W-:-:S03]  /*1bbb0*/  ISETP.NE.U32.AND P0, PT, RZ, UR8, PT ;  /* 0x00000008ff007c0c */ /* 0x000fc6000bf05070 */
[----:B------:R-:W-:Y:S01]  /*1bbc0*/  IMAD R0, R5, -0x4, R0 ;  /* 0xfffffffc05007824 */ /* 0x000fe200078e0200 */
[----:B------:R-:W-:Y:S01]  /*1bbd0*/  ISETP.NE.AND.EX P0, PT, RZ, UR9, PT, P0 ;  /* 0x00000009ff007c0c */ /* 0x000fe2000bf05300 */
[----:B0-----:R-:W-:Y:S01]  /*1bbe0*/  IMAD R12, R4, UR4, RZ ;  /* 0x00000004040c7c24 */ /* 0x001fe2000f8e02ff */
[----:B------:R-:W-:-:S04]  /*1bbf0*/  SHF.R.S32.HI R4, RZ, 0x1f, R9 ;  /* 0x0000001fff047819 */ /* 0x000fc80000011409 */
[--C-:B------:R-:W-:Y:S02]  /*1bc00*/  IADD3 R10, P2, P3, R9, UR8, R12.reuse ;  /* 0x00000008090a7c10 */ /* 0x100fe4000fb5e00c */
[----:B------:R-:W-:-:S04]  /*1bc10*/  SHF.R.S32.HI R5, RZ, 0x1f, R12 ;  /* 0x0000001fff057819 */ /* 0x000fc8000001140c */
[----:B------:R-:W-:Y:S02]  /*1bc20*/  IADD3.X R5, R4, UR9, R5, P2, P3 ;  /* 0x0000000904057c10 */ /* 0x000fe400097e6405 */
[----:B--2---:R-:W-:-:S07]  /*1bc30*/  IADD3 R0, R11, R0, RZ ;  /* 0x000000000b007210 */ /* 0x004fce0007ffe0ff */
.L_x_1429:
[----:B------:R-:W-:Y:S01]  /*1bc40*/  BSSY B1, `(.L_x_1417) ;  /* 0x000000b000017945 */ /* 0x000fe20003800000 */
[----:B------:R-:W-:-:S03]  /*1bc50*/  IMAD.MOV.U32 R4, RZ, RZ, R10 ;  /* 0x000000ffff047224 */ /* 0x000fc600078e000a */
[----:B------:R-:W-:Y:S05]  /*1bc60*/  @!P0 BRA `(.L_x_1418) ;  /* 0x0000000000108947 */ /* 0x000fea0003800000 */
[----:B------:R-:W2:Y:S02]  /*1bc70*/  LDG.E.U8 R7, desc[UR36][R4.64] ;  /* 0x0000002404077981 */ /* 0x000ea4000c1e1100 */
[----:B--2---:R-:W-:-:S13]  /*1bc80*/  ISETP.NE.AND P2, PT, R7, RZ, PT ;  /* 0x000000ff0700720c */ /* 0x004fda0003f45270 */
[----:B------:R-:W-:Y:S01]  /*1bc90*/  @P2 MOV R7, RZ ;  /* 0x000000ff00072202 */ /* 0x000fe20000000f00 */
[----:B------:R-:W-:Y:S06]  /*1bca0*/  @P2 BRA `(.L_x_1419) ;  /* 0x0000000000102947 */ /* 0x000fec0003800000 */
.L_x_1418:
[----:B------:R-:W1:Y:S02]  /*1bcb0*/  LDS R7, [R0+-0x800] ;  /* 0xfff8000000077984 */ /* 0x000e640000000800 */
[----:B-1----:R-:W-:-:S04]  /*1bcc0*/  FADD.FTZ R7, -R13, R7 ;  /* 0x000000070d077221 */ /* 0x002fc80000010100 */
[----:B------:R-:W-:-:S06]  /*1bcd0*/  FMUL.FTZ R7, R7, 1.4426950216293334961 ;  /* 0x3fb8aa3b07077820 */ /* 0x000fcc0000410000 */
[----:B------:R-:W0:Y:S02]  /*1bce0*/  MUFU.EX2 R7, R7 ;  /* 0x0000000700077308 */ /* 0x000e240000000800 */
.L_x_1419:
[----:B------:R-:W-:Y:S05]  /*1bcf0*/  BSYNC B1 ;  /* 0x0000000000017941 */ /* 0x000fea0003800000 */
.L_x_1417:
[----:B0-----:R0:W-:Y:S01]  /*1bd00*/  STS [R0+-0x800], R7 ;  /* 0xfff8000700007388 */ /* 0x0011e20000000800 */
[----:B------:R-:W-:Y:S01]  /*1bd10*/  BSSY B1, `(.L_x_1420) ;  /* 0x000000b000017945 */ /* 0x000fe20003800000 */
[----:B------:R-:W-:-:S03]  /*1bd20*/  FADD.FTZ R10, R7, R6 ;  /* 0x00000006070a7221 */ /* 0x000fc60000010000 */
[----:B------:R-:W-:Y:S05]  /*1bd30*/  @!P0 BRA `(.L_x_1421) ;  /* 0x0000000000108947 */ /* 0x000fea0003800000 */
[----:B------:R-:W2:Y:S02]  /*1bd40*/  LDG.E.U8 R6, desc[UR36][R4.64+0x100] ;  /* 0x0001002404067981 */ /* 0x000ea4000c1e1100 */
[----:B--2---:R-:W-:-:S13]  /*1bd50*/  ISETP.NE.AND P2, PT, R6, RZ, PT ;  /* 0x000000ff0600720c */ /* 0x004fda0003f45270 */
[----:B0-----:R-:W-:Y:S01]  /*1bd60*/  @P2 MOV R7, RZ ;  /* 0x000000ff00072202 */ /* 0x001fe20000000f00 */
[----:B------:R-:W-:Y:S06]  /*1bd70*/  @P2 BRA `(.L_x_1422) ;  /* 0x0000000000102947 */ /* 0x000fec0003800000 */
.L_x_1421:
[----:B------:R-:W1:Y:S02]  /*1bd80*/  LDS R6, [R0+-0x400] ;  /* 0xfffc000000067984 */ /* 0x000e640000000800 */
[----:B-1----:R-:W-:-:S04]  /*1bd90*/  FADD.FTZ R6, -R13, R6 ;  /* 0x000000060d067221 */ /* 0x002fc80000010100 */
[----:B------:R-:W-:-:S04]  /*1bda0*/  FMUL.FTZ R6, R6, 1.4426950216293334961 ;  /* 0x3fb8aa3b06067820 */ /* 0x000fc80000410000 */
[----:B0-----:R0:W2:Y:S03]  /*1bdb0*/  MUFU.EX2 R7, R6 ;  /* 0x0000000600077308 */ /* 0x0010a60000000800 */
.L_x_1422:
[----:B------:R-:W-:Y:S05]  /*1bdc0*/  BSYNC B1 ;  /* 0x0000000000017941 */ /* 0x000fea0003800000 */
.L_x_1420:
[----:B--2---:R2:W-:Y:S01]  /*1bdd0*/  STS [R0+-0x400], R7 ;  /* 0xfffc000700007388 */ /* 0x0045e20000000800 */
[----:B------:R-:W-:Y:S01]  /*1bde0*/  BSSY B1, `(.L_x_1423) ;  /* 0x000000b000017945 */ /* 0x000fe20003800000 */
[----:B------:R-:W-:-:S03]  /*1bdf0*/  FADD.FTZ R10, R10, R7 ;  /* 0x000000070a0a7221 */ /* 0x000fc60000010000 */
[----:B------:R-:W-:Y:S05]  /*1be00*/  @!P0 BRA `(.L_x_1424) ;  /* 0x0000000000108947 */ /* 0x000fea0003800000 */
[----:B0-----:R-:W5:Y:S01]  /*1be10*/  LDG.E.U8 R6, desc[UR36][R4.64+0x200] ;  /* 0x0002002404067981 */ /* 0x001f62000c1e1100 */
[----:B--2---:R-:W-:Y:S01]  /*1be20*/  HFMA2.MMA R7, -RZ, RZ, 0, 0 ;  /* 0x00000000ff077435 */ /* 0x004fe200000001ff */
[----:B-----5:R-:W-:-:S13]  /*1be30*/  ISETP.NE.AND P2, PT, R6, RZ, PT ;  /* 0x000000ff0600720c */ /* 0x020fda0003f45270 */
[----:B------:R-:W-:Y:S05]  /*1be40*/  @P2 BRA `(.L_x_1425) ;  /* 0x0000000000102947 */ /* 0x000fea0003800000 */
.L_x_1424:
[----:B0-----:R-:W1:Y:S02]  /*1be50*/  LDS R6, [R0] ;  /* 0x0000000000067984 */ /* 0x001e640000000800 */
[----:B-1----:R-:W-:-:S04]  /*1be60*/  FADD.FTZ R6, -R13, R6 ;  /* 0x000000060d067221 */ /* 0x002fc80000010100 */
[----:B------:R-:W-:-:S04]  /*1be70*/  FMUL.FTZ R6, R6, 1.4426950216293334961 ;  /* 0x3fb8aa3b06067820 */ /* 0x000fc80000410000 */
[----:B--2---:R0:W2:Y:S03]  /*1be80*/  MUFU.EX2 R7, R6 ;  /* 0x0000000600077308 */ /* 0x0040a60000000800 */
.L_x_1425:
[----:B------:R-:W-:Y:S05]  /*1be90*/  BSYNC B1 ;  /* 0x0000000000017941 */ /* 0x000fea0003800000 */
.L_x_1423:
[----:B--2---:R2:W-:Y:S01]  /*1bea0*/  STS [R0], R7 ;  /* 0x0000000700007388 */ /* 0x0045e20000000800 */
[----:B------:R-:W-:Y:S01]  /*1beb0*/  BSSY B1, `(.L_x_1426) ;  /* 0x000000b000017945 */ /* 0x000fe20003800000 */
[----:B------:R-:W-:-:S03]  /*1bec0*/  FADD.FTZ R12, R10, R7 ;  /* 0x000000070a0c7221 */ /* 0x000fc60000010000 */
[----:B------:R-:W-:Y:S05]  /*1bed0*/  @!P0 BRA `(.L_x_1427) ;  /* 0x0000000000108947 */ /* 0x000fea0003800000 */
[----:B0-----:R-:W5:Y:S02]  /*1bee0*/  LDG.E.U8 R6, desc[UR36][R4.64+0x300] ;  /* 0x0003002404067981 */ /* 0x001f64000c1e1100 */
[----:B-----5:R-:W-:-:S13]  /*1bef0*/  ISETP.NE.AND P2, PT, R6, RZ, PT ;  /* 0x000000ff0600720c */ /* 0x020fda0003f45270 */
[----:B--2---:R-:W-:Y:S01]  /*1bf00*/  @P2 IMAD.MOV.U32 R7, RZ, RZ, RZ ;  /* 0x000000ffff072224 */ /* 0x004fe200078e00ff */
[----:B------:R-:W-:Y:S06]  /*1bf10*/  @P2 BRA `(.L_x_1428) ;  /* 0x0000000000102947 */ /* 0x000fec0003800000 */
.L_x_1427:
[----:B0-----:R-:W1:Y:S02]  /*1bf20*/  LDS R6, [R0+0x400] ;  /* 0x0004000000067984 */ /* 0x001e640000000800 */
[----:B-1----:R-:W-:-:S04]  /*1bf30*/  FADD.FTZ R6, -R13, R6 ;  /* 0x000000060d067221 */ /* 0x002fc80000010100 */
[----:B------:R-:W-:-:S04]  /*1bf40*/  FMUL.FTZ R6, R6, 1.4426950216293334961 ;  /* 0x3fb8aa3b06067820 */ /* 0x000fc80000410000 */
[----:B--2---:R0:W2:Y:S03]  /*1bf50*/  MUFU.EX2 R7, R6 ;  /* 0x0000000600077308 */ /* 0x0040a60000000800 */
.L_x_1428:
[----:B------:R-:W-:Y:S05]  /*1bf60*/  BSYNC B1 ;  /* 0x0000000000017941 */ /* 0x000fea0003800000 */
.L_x_1426:
[----:B------:R-:W-:Y:S01]  /*1bf70*/  IADD3 R9, R9, 0x400, RZ ;  /* 0x0000040009097810 */ /* 0x000fe20007ffe0ff */
[----:B--2---:R2:W-:Y:S01]  /*1bf80*/  STS [R0+0x400], R7 ;  /* 0x0004000700007388 */ /* 0x0045e20000000800 */
[----:B------:R-:W-:Y:S01]  /*1bf90*/  IADD3 R10, P3, R4, 0x400, RZ ;  /* 0x00000400040a7810 */ /* 0x000fe20007f7e0ff */
[----:B0-----:R-:W-:Y:S01]  /*1bfa0*/  FADD.FTZ R6, R12, R7 ;  /* 0x000000070c067221 */ /* 0x001fe20000010000 */
[----:B------:R-:W-:Y:S02]  /*1bfb0*/  ISETP.GE.AND P2, PT, R9, UR39, PT ;  /* 0x0000002709007c0c */ /* 0x000fe4000bf46270 */
[----:B------:R-:W-:Y:S02]  /*1bfc0*/  IADD3.X R5, RZ, R5, RZ, P3, !PT ;  /* 0x00000005ff057210 */ /* 0x000fe40001ffe4ff */
[----:B--2---:R-:W-:-:S09]  /*1bfd0*/  IADD3 R0, R0, 0x1000, RZ ;  /* 0x0000100000007810 */ /* 0x004fd20007ffe0ff */
[----:B------:R-:W-:Y:S05]  /*1bfe0*/  @!P2 BRA `(.L_x_1429) ;  /* 0xfffffffc0014a947 */ /* 0x000fea000383ffff */
.L_x_1410:
[----:B------:R-:W-:Y:S05]  /*1bff0*/  BSYNC B0 ;  /* 0x0000000000007941 */ /* 0x000fea0003800000 */
.L_x_1409:
[----:B------:R-:W2:Y:S01]  /*1c000*/  SHFL.BFLY PT, R5, R6, 0x10, 0x1f ;  /* 0x0e001f0006057f89 */ /* 0x000ea200000e0000 */
[C---:B------:R-:W-:Y:S01]  /*1c010*/  LOP3.LUT P0, RZ, R3.reuse, 0x1f, RZ, 0xc0, !PT ;  /* 0x0000001f03ff7812 */ /* 0x040fe2000780c0ff */
[----:B------:R-:W-:Y:S01]  /*1c020*/  ULDC.U8 UR4, c[0x0][0x31c] ;  /* 0x0000c70000047ab9 */ /* 0x000fe20000000000 */
[----:B------:R-:W-:-:S04]  /*1c030*/  LOP3.LUT R9, R3, 0x1f, RZ, 0xc0, !PT ;  /* 0x0000001f03097812 */ /* 0x000fc800078ec0ff */
[----:B------:R-:W-:-:S07]  /*1c040*/  ISETP.GT.U32.AND P2, PT, R9, 0x7, PT ;  /* 0x000000070900780c */ /* 0x000fce0003f44070 */
[----:B------:R-:W5:Y:S06]  /*1c050*/  @!P0 S2R R9, SR_CgaCtaId ;  /* 0x0000000000098919 */ /* 0x000f6c0000008800 */
[----:B------:R-:W0:Y:S01]  /*1c060*/  @!P2 S2R R11, SR_CgaCtaId ;  /* 0x00000000000ba919 */ /* 0x000e220000008800 */
[----:B------:R-:W-:Y:S01]  /*1c070*/  @!P2 MOV R10, 0x400 ;  /* 0x00000400000aa802 */ /* 0x000fe20000000f00 */
[----:B--2---:R-:W-:Y:S01]  /*1c080*/  FADD.FTZ R5, R5, R6 ;  /* 0x0000000605057221 */ /* 0x004fe20000010000 */
[----:B------:R-:W-:-:S04]  /*1c090*/  @!P0 MOV R6, 0x400 ;  /* 0x0000040000068802 */ /* 0x000fc80000000f00 */
[----:B------:R-:W2:Y:S01]  /*1c0a0*/  SHFL.BFLY PT, R0, R5, 0x8, 0x1f ;  /* 0x0d001f0005007f89 */ /* 0x000ea200000e0000 */
[----:B-----5:R-:W-:Y:S02]  /*1c0b0*/  @!P0 LEA R9, R9, R6, 0x18 ;  /* 0x0000000609098211 */ /* 0x020fe400078ec0ff */
[----:B0-----:R-:W-:Y:S01]  /*1c0c0*/  @!P2 LEA R11, R11, R10, 0x18 ;  /* 0x0000000a0b0ba211 */ /* 0x001fe200078ec0ff */
[----:B--2---:R-:W-:-:S05]  /*1c0d0*/  FADD.FTZ R0, R5, R0 ;  /* 0x0000000005007221 */ /* 0x004fca0000010000 */
[----:B------:R-:W0:Y:S02]  /*1c0e0*/  SHFL.BFLY PT, R7, R0, 0x4, 0x1f ;  /* 0x0c801f0000077f89 */ /* 0x000e2400000e0000 */
[----:B0-----:R-:W-:Y:S01]  /*1c0f0*/  FADD.FTZ R7, R0, R7 ;  /* 0x0000000700077221 */ /* 0x001fe20000010000 */
[----:B------:R-:W-:-:S04]  /*1c100*/  @!P0 SHF.R.U32.HI R0, RZ, 0x3, R3 ;  /* 0x00000003ff008819 */ /* 0x000fc80000011603 */
[----:B------:R-:W0:Y:S01]  /*1c110*/  SHFL.BFLY PT, R4, R7, 0x2, 0x1f ;  /* 0x0c401f0007047f89 */ /* 0x000e2200000e0000 */
[----:B------:R-:W-:-:S04]  /*1c120*/  @!P0 LOP3.LUT R6, R0, 0x1ffffffc, RZ, 0xc0, !PT ;  /* 0x1ffffffc00068812 */ /* 0x000fc800078ec0ff */
[----:B------:R-:W-:Y:S01]  /*1c130*/  @!P0 IADD3 R12, R6, R9, RZ ;  /* 0x00000009060c8210 */ /* 0x000fe20007ffe0ff */
[----:B0-----:R-:W-:Y:S01]  /*1c140*/  FADD.FTZ R4, R7, R4 ;  /* 0x0000000407047221 */ /* 0x001fe20000010000 */
[----:B------:R-:W-:-:S04]  /*1c150*/  @!P2 IMAD.SHL.U32 R7, R3, 0x4, RZ ;  /* 0x000000040307a824 */ /* 0x000fc800078e00ff */
[----:B------:R-:W0:Y:S01]  /*1c160*/  SHFL.BFLY PT, R5, R4, 0x1, 0x1f ;  /* 0x0c201f0004057f89 */ /* 0x000e2200000e0000 */
[----:B------:R-:W-:-:S04]  /*1c170*/  @!P2 LOP3.LUT R0, R7, 0x7c, RZ, 0xc0, !PT ;  /* 0x0000007c0700a812 */ /* 0x000fc800078ec0ff */
[----:B------:R-:W-:Y:S01]  /*1c180*/  @!P2 IADD3 R0, R11, R0, RZ ;  /* 0x000000000b00a210 */ /* 0x000fe20007ffe0ff */
        /* <DEDUP_REMOVED lines=8> */
[----:B0-----:R-:W-:-:S05]  /*1c210*/  FADD.FTZ R7, R6, R7 ;  /* 0x0000000706077221 */ /* 0x001fca0000010000 */
[----:B------:R-:W0:Y:S02]  /*1c220*/  SHFL.BFLY PT, R4, R7, 0x1, 0x1f ;  /* 0x0c201f0007047f89 */ /* 0x000e2400000e0000 */
[----:B0-----:R-:W-:Y:S01]  /*1c230*/  FADD.FTZ R9, R7, R4 ;  /* 0x0000000407097221 */ /* 0x001fe20000010000 */
[----:B------:R-:W-:-:S05]  /*1c240*/  CS2R R4, SRZ ;  /* 0x0000000000047805 */ /* 0x000fca000001ff00 */
[----:B------:R-:W0:Y:S02]  /*1c250*/  SHFL.IDX PT, R9, R9, RZ, 0x1f ;  /* 0x00001fff09097589 */ /* 0x000e2400000e0000 */
[----:B0-----:R-:W-:-:S04]  /*1c260*/  FADD.FTZ R10, R9, 9.9999999747524270788e-07 ;  /* 0x358637bd090a7421 */ /* 0x001fc80000010000 */
[----:B-1----:R0:W1:Y:S01]  /*1c270*/  MUFU.RCP R13, R10 ;  /* 0x0000000a000d7308 */ /* 0x0020620000001000 */
[----:B------:R-:W-:Y:S05]  /*1c280*/  @!P0 BRA `(.L_x_1430) ;  /* 0x0000000000288947 */ /* 0x000fea0003800000 */
[----:B------:R-:W2:Y:S01]  /*1c290*/  S2R R14, SR_CTAID.Y ;  /* 0x00000000000e7919 */ /* 0x000ea20000002600 */
[----:B------:R-:W5:Y:S01]  /*1c2a0*/  LDC R0, c[0x0][0x318] ;  /* 0x0000c600ff007b82 */ /* 0x000f620000000800 */
[----:B------:R-:W-:Y:S01]  /*1c2b0*/  ULDC UR5, c[0x0][0x288] ;  /* 0x0000a20000057ab9 */ /* 0x000fe20000000800 */
[----:B------:R-:W2:Y:S06]  /*1c2c0*/  S2R R15, SR_CTAID.X ;  /* 0x00000000000f7919 */ /* 0x000eac0000002500 */
[----:B------:R-:W5:Y:S08]  /*1c2d0*/  LDC R5, c[0x0][0x29c] ;  /* 0x0000a700ff057b82 */ /* 0x000f700000000800 */
[----:B------:R-:W3:Y:S01]  /*1c2e0*/  LDC R7, c[0x0][0x284] ;  /* 0x0000a100ff077b82 */ /* 0x000ee20000000800 */
[----:B--2---:R-:W-:-:S04]  /*1c2f0*/  IMAD R4, R14, UR5, R15 ;  /* 0x000000050e047c24 */ /* 0x004fc8000f8e020f */
[----:B-----5:R-:W-:-:S04]  /*1c300*/  IMAD R0, R4, R0, R5 ;  /* 0x0000000004007224 */ /* 0x020fc800078e0205 */
[----:B---3--:R-:W-:-:S05]  /*1c310*/  IMAD R4, R0, R7, RZ ;  /* 0x0000000700047224 */ /* 0x008fca00078e02ff */
[----:B------:R-:W-:-:S07]  /*1c320*/  SHF.R.S32.HI R5, RZ, 0x1f, R4 ;  /* 0x0000001fff057819 */ /* 0x000fce0000011404 */
.L_x_1430:
[----:B------:R-:W-:Y:S04]  /*1c330*/  BSSY B0, `(.L_x_1431) ;  /* 0x0000044000007945 */ /* 0x000fe80003800000 */
[----:B------:R-:W-:Y:S05]  /*1c340*/  @P1 BRA `(.L_x_1432) ;  /* 0x0000000400081947 */ /* 0x000fea0003800000 */
[----:B------:R-:W-:Y:S01]  /*1c350*/  LOP3.LUT R0, RZ, UR6, RZ, 0x33, !PT ;  /* 0x00000006ff007c12 */ /* 0x000fe2000f8e33ff */
[----:B------:R-:W-:Y:S01]  /*1c360*/  BSSY B1, `(.L_x_1433) ;  /* 0x000001c000017945 */ /* 0x000fe20003800000 */
[C---:B------:R-:W-:Y:S02]  /*1c370*/  IADD3 R9, R3.reuse, UR6, RZ ;  /* 0x0000000603097c10 */ /* 0x040fe4000fffe0ff */
[----:B------:R-:W-:-:S04]  /*1c380*/  IADD3 R0, -R3, UR39, R0 ;  /* 0x0000002703007c10 */ /* 0x000fc8000fffe100 */
[C---:B------:R-:W-:Y:S02]  /*1c390*/  LEA.HI R6, R0.reuse, 0x1, RZ, 0x18 ;  /* 0x0000000100067811 */ /* 0x040fe400078fc0ff */
[----:B------:R-:W-:Y:S02]  /*1c3a0*/  ISETP.GE.U32.AND P1, PT, R0, 0x300, PT ;  /* 0x000003000000780c */ /* 0x000fe40003f26070 */
[----:B------:R-:W-:-:S13]  /*1c3b0*/  LOP3.LUT P2, R6, R6, 0x3, RZ, 0xc0, !PT ;  /* 0x0000000306067812 */ /* 0x000fda000784c0ff */
[----:B------:R-:W-:Y:S05]  /*1c3c0*/  @!P2 BRA `(.L_x_1434) ;  /* 0x000000000054a947 */ /* 0x000fea0003800000 */
[----:B0-----:R-:W2:Y:S01]  /*1c3d0*/  LDL R10, [R1+0x78c] ;  /* 0x00078c00010a7983 */ /* 0x001ea20000100800 */
[C---:B------:R-:W-:Y:S01]  /*1c3e0*/  IADD3 R12, P2, R9.reuse, R4, RZ ;  /* 0x00000004090c7210 */ /* 0x040fe20007f5e0ff */
[----:B------:R-:W-:Y:S01]  /*1c3f0*/  ULDC.64 UR8, c[0x0][0x310] ;  /* 0x0000c40000087ab9 */ /* 0x000fe20000000a00 */
[----:B------:R-:W-:Y:S02]  /*1c400*/  IMAD.MOV.U32 R0, RZ, RZ, R6 ;  /* 0x000000ffff007224 */ /* 0x000fe400078e0006 */
[----:B------:R-:W-:Y:S02]  /*1c410*/  LEA R11, P3, R12, UR8, 0x2 ;  /* 0x000000080c0b7c11 */ /* 0x000fe4000f8610ff */
[----:B------:R-:W-:-:S04]  /*1c420*/  LEA.HI.X.SX32 R7, R9, R5, 0x1, P2 ;  /* 0x0000000509077211 */ /* 0x000fc800010f0eff */
[----:B------:R-:W-:Y:S02]  /*1c430*/  LEA.HI.X R12, R12, UR9, R7, 0x2, P3 ;  /* 0x000000090c0c7c11 */ /* 0x000fe400098f1407 */
[----:B--2---:R-:W-:-:S07]  /*1c440*/  LEA R10, R3, R10, 0x2 ;  /* 0x0000000a030a7211 */ /* 0x004fce00078e10ff */
.L_x_1435:
[----:B--2---:R-:W1:Y:S01]  /*1c450*/  LDS R6, [R10] ;  /* 0x000000000a067984 */ /* 0x004e620000000800 */
[----:B------:R-:W-:Y:S01]  /*1c460*/  @P0 MOV R7, R12 ;  /* 0x0000000c00070202 */ /* 0x000fe20000000f00 */
[----:B------:R-:W-:Y:S01]  /*1c470*/  VIADD R0, R0, 0xffffffff ;  /* 0xffffffff00007836 */ /* 0x000fe20000000000 */
[----:B------:R-:W-:-:S04]  /*1c480*/  IADD3 R9, R9, 0x100, RZ ;  /* 0x0000010009097810 */ /* 0x000fc80007ffe0ff */
[----:B------:R-:W-:Y:S01]  /*1c490*/  ISETP.NE.AND P3, PT, R0, RZ, PT ;  /* 0x000000ff0000720c */ /* 0x000fe20003f65270 */
[----:B-1----:R-:W-:Y:S01]  /*1c4a0*/  FMUL.FTZ R15, R6, R13 ;  /* 0x0000000d060f7220 */ /* 0x002fe20000410000 */
[----:B------:R-:W-:Y:S02]  /*1c4b0*/  @P0 MOV R6, R11 ;  /* 0x0000000b00060202 */ /* 0x000fe40000000f00 */
[----:B------:R-:W-:Y:S02]  /*1c4c0*/  IADD3 R11, P2, R11, 0x400, RZ ;  /* 0x000004000b0b7810 */ /* 0x000fe40007f5e0ff */
[----:B------:R0:W-:Y:S02]  /*1c4d0*/  STS [R10], R15 ;  /* 0x0000000f0a007388 */ /* 0x0001e40000000800 */
[----:B------:R-:W-:Y:S02]  /*1c4e0*/  IADD3.X R12, RZ, R12, RZ, P2, !PT ;  /* 0x0000000cff0c7210 */ /* 0x000fe400017fe4ff */
[----:B------:R2:W-:Y:S01]  /*1c4f0*/  @P0 STG.E desc[UR36][R6.64], R15 ;  /* 0x0000000f06000986 */ /* 0x0005e2000c101924 */
[----:B0-----:R-:W-:-:S02]  /*1c500*/  IADD3 R10, R10, 0x400, RZ ;  /* 0x000004000a0a7810 */ /* 0x001fc40007ffe0ff */
[----:B------:R-:W-:Y:S05]  /*1c510*/  @P3 BRA `(.L_x_1435) ;  /* 0xfffffffc00cc3947 */ /* 0x000fea000383ffff */
.L_x_1434:
[----:B------:R-:W-:Y:S05]  /*1c520*/  BSYNC B1 ;  /* 0x0000000000017941 */ /* 0x000fea0003800000 */
.L_x_1433:
[----:B------:R-:W-:Y:S05]  /*1c530*/  @!P1 BRA `(.L_x_1432) ;  /* 0x00000000008c9947 */ /* 0x000fea0003800000 */
[----:B--2---:R-:W2:Y:S01]  /*1c540*/  LDL R6, [R1+0x78c] ;  /* 0x00078c0001067983 */ /* 0x004ea20000100800 */
[C---:B------:R-:W-:Y:S01]  /*1c550*/  LEA R0, R9.reuse, 0x800, 0x2 ;  /* 0x0000080009007811 */ /* 0x040fe200078e10ff */
[----:B------:R-:W-:Y:S01]  /*1c560*/  IMAD.U32 R7, RZ, RZ, UR6 ;  /* 0x00000006ff077e24 */ /* 0x000fe2000f8e00ff */
[----:B------:R-:W-:Y:S01]  /*1c570*/  IADD3 R12, P0, R9, R4, RZ ;  /* 0x00000004090c7210 */ /* 0x000fe20007f1e0ff */
[----:B------:R-:W-:Y:S01]  /*1c580*/  ULDC.64 UR8, c[0x0][0x310] ;  /* 0x0000c40000087ab9 */ /* 0x000fe20000000a00 */
[----:B------:R-:W-:Y:S01]  /*1c590*/  ISETP.NE.AND P2, PT, RZ, UR4, PT ;  /* 0x00000004ff007c0c */ /* 0x000fe2000bf45270 */
[----:B------:R-:W-:Y:S01]  /*1c5a0*/  IMAD R0, R7, -0x4, R0 ;  /* 0xfffffffc07007824 */ /* 0x000fe200078e0200 */
[----:B------:R-:W-:Y:S02]  /*1c5b0*/  LEA.HI.X.SX32 R5, R9, R5, 0x1, P0 ;  /* 0x0000000509057211 */ /* 0x000fe400000f0eff */
[----:B------:R-:W-:-:S04]  /*1c5c0*/  LEA R11, P0, R12, UR8, 0x2 ;  /* 0x000000080c0b7c11 */ /* 0x000fc8000f8010ff */
[----:B------:R-:W-:Y:S02]  /*1c5d0*/  LEA.HI.X R12, R12, UR9, R5, 0x2, P0 ;  /* 0x000000090c0c7c11 */ /* 0x000fe400080f1405 */
[----:B--2---:R-:W-:-:S07]  /*1c5e0*/  IADD3 R0, R6, R0, RZ ;  /* 0x0000000006007210 */ /* 0x004fce0007ffe0ff */
.L_x_1436:
[----:B------:R-:W1:Y:S01]  /*1c5f0*/  LDS R4, [R0+-0x800] ;  /* 0xfff8000000047984 */ /* 0x000e620000000800 */
[----:B------:R-:W-:Y:S01]  /*1c600*/  MOV R5, R12 ;  /* 0x0000000c00057202 */ /* 0x000fe20000000f00 */
[----:B------:R-:W-:Y:S02]  /*1c610*/  VIADD R9, R9, 0x400 ;  /* 0x0000040009097836 */ /* 0x000fe40000000000 */
[----:B------:R-:W2:Y:S03]  /*1c620*/  LDS R6, [R0+-0x400] ;  /* 0xfffc000000067984 */ /* 0x000ea60000000800 */
[----:B------:R-:W-:Y:S01]  /*1c630*/  ISETP.GE.AND P0, PT, R9, UR39, PT ;  /* 0x0000002709007c0c */ /* 0x000fe2000bf06270 */
[----:B------:R-:W5:Y:S04]  /*1c640*/  LDS R7, [R0] ;  /* 0x0000000000077984 */ /* 0x000f680000000800 */
[----:B0-----:R-:W0:Y:S01]  /*1c650*/  LDS R10, [R0+0x400] ;  /* 0x00040000000a7984 */ /* 0x001e220000000800 */
[----:B-1----:R-:W-:Y:S01]  /*1c660*/  FMUL.FTZ R15, R4, R13 ;  /* 0x0000000d040f7220 */ /* 0x002fe20000410000 */
[----:B------:R-:W-:Y:S01]  /*1c670*/  MOV R4, R11 ;  /* 0x0000000b00047202 */ /* 0x000fe20000000f00 */
[----:B--2---:R-:W-:-:S03]  /*1c680*/  FMUL.FTZ R17, R6, R13 ;  /* 0x0000000d06117220 */ /* 0x004fc60000410000 */
[----:B------:R-:W-:Y:S01]  /*1c690*/  IADD3 R11, P1, R4, 0x1000, RZ ;  /* 0x00001000040b7810 */ /* 0x000fe20007f3e0ff */
[----:B------:R-:W-:Y:S01]  /*1c6a0*/  @P2 STG.E desc[UR36][R4.64], R15 ;  /* 0x0000000f04002986 */ /* 0x000fe2000c101924 */
[----:B-----5:R-:W-:Y:S02]  /*1c6b0*/  FMUL.FTZ R7, R7, R13 ;  /* 0x0000000d07077220 */ /* 0x020fe40000410000 */
[----:B------:R-:W-:Y:S01]  /*1c6c0*/  IADD3.X R12, RZ, R5, RZ, P1, !PT ;  /* 0x00000005ff0c7210 */ /* 0x000fe20000ffe4ff */
[----:B------:R-:W-:Y:S01]  /*1c6d0*/  @P2 STG.E desc[UR36][R4.64+0x400], R17 ;  /* 0x0004001104002986 */ /* 0x000fe2000c101924 */
[----:B0-----:R-:W-:-:S03]  /*1c6e0*/  FMUL.FTZ R19, R10, R13 ;  /* 0x0000000d0a137220 */ /* 0x001fc60000410000 */
[----:B------:R-:W-:Y:S04]  /*1c6f0*/  @P2 STG.E desc[UR36][R4.64+0x800], R7 ;  /* 0x0008000704002986 */ /* 0x000fe8000c101924 */
[----:B------:R-:W-:Y:S04]  /*1c700*/  @P2 STG.E desc[UR36][R4.64+0xc00], R19 ;  /* 0x000c001304002986 */ /* 0x000fe8000c101924 */
[----:B------:R-:W-:Y:S04]  /*1c710*/  STS [R0+-0x800], R15 ;  /* 0xfff8000f00007388 */ /* 0x000fe80000000800 */
[----:B------:R-:W-:Y:S04]  /*1c720*/  STS [R0+-0x400], R17 ;  /* 0xfffc001100007388 */ /* 0x000fe80000000800 */
[----:B------:R-:W-:Y:S04]  /*1c730*/  STS [R0], R7 ;  /* 0x0000000700007388 */ /* 0x000fe80000000800 */
[----:B------:R0:W-:Y:S02]  /*1c740*/  STS [R0+0x400], R19 ;  /* 0x0004001300007388 */ /* 0x0001e40000000800 */
[----:B0-----:R-:W-:Y:S01]  /*1c750*/  IADD3 R0, R0, 0x1000, RZ ;  /* 0x0000100000007810 */ /* 0x001fe20007ffe0ff */
[----:B------:R-:W-:Y:S06]  /*1c760*/  @!P0 BRA `(.L_x_1436) ;  /* 0xfffffffc00a08947 */ /* 0x000fec000383ffff */
.L_x_1432:
[----:B------:R-:W-:Y:S05]  /*1c770*/  BSYNC B0 ;  /* 0x0000000000007941 */ /* 0x000fea0003800000 */
.L_x_1431:
[----:B------:R-:W5:Y:S01]  /*1c780*/  LDL.LU R4, [R1+0x7a8] ;  /* 0x0007a80001047983 */ /* 0x000f620000300800 */
[----:B------:R-:W-:Y:S01]  /*1c790*/  UIADD3 UR10, UR39, -0x1, URZ ;  /* 0xffffffff270a7890 */ /* 0x000fe2000fffe03f */
[----:B------:R-:W-:Y:S01]  /*1c7a0*/  LEA.HI R8, R8, R3, RZ, 0x6 ;  /* 0x0000000308087211 */ /* 0x000fe200078f30ff */
[----:B------:R-:W0:Y:S01]  /*1c7b0*/  LDC.64 R34, c[0x0][0x280] ;  /* 0x0000a000ff227b82 */ /* 0x000e220000000a00 */
[----:B------:R-:W1:Y:S01]  /*1c7c0*/  S2R R19, SR_CTAID.X ;  /* 0x0000000000137919 */ /* 0x000e620000002500 */
[----:B------:R-:W-:Y:S01]  /*1c7d0*/  USHF.R.S32.HI UR4, URZ, 0x1f, UR10 ;  /* 0x0000001f3f047899 */ /* 0x000fe2000801140a */
[----:B------:R-:W-:Y:S01]  /*1c7e0*/  LOP3.LUT R18, R8, 0xffffffc0, RZ, 0xc0, !PT ;  /* 0xffffffc008127812 */ /* 0x000fe200078ec0ff */
[----:B------:R-:W-:Y:S01]  /*1c7f0*/  ULDC UR9, c[0x0][0x29c] ;  /* 0x0000a70000097ab9 */ /* 0x000fe20000000800 */
[----:B------:R-:W1:Y:S01]  /*1c800*/  S2R R29, SR_CTAID.Y ;  /* 0x00000000001d7919 */ /* 0x000e620000002600 */
[----:B------:R-:W-:Y:S01]  /*1c810*/  ULEA.HI UR4, UR4, UR10, URZ, 0x2 ;  /* 0x0000000a04047291 */ /* 0x000fe2000f8f103f */
[----:B--2---:R-:W-:Y:S01]  /*1c820*/  SHF.R.S32.HI R15, RZ, 0x6, R8 ;  /* 0x00000006ff0f7819 */ /* 0x004fe20000011408 */
[----:B------:R-:W2:Y:S01]  /*1c830*/  S2UR UR7, SR_CgaCtaId ;  /* 0x00000000000779c3 */ /* 0x000ea20000008800 */
[----:B------:R-:W-:Y:S01]  /*1c840*/  IMAD.IADD R18, R3, 0x1, -R18 ;  /* 0x0000000103127824 */ /* 0x000fe200078e0a12 */
[----:B------:R-:W-:Y:S01]  /*1c850*/  ULOP3.LUT UR4, UR4, 0xfffffffc, URZ, 0xc0, !UPT ;  /* 0xfffffffc04047892 */ /* 0x000fe2000f8ec03f */
[----:B------:R-:W-:Y:S01]  /*1c860*/  BSSY B0, `(.L_x_1437) ;  /* 0x0000023000007945 */ /* 0x000fe20003800000 */
[----:B------:R-:W-:Y:S01]  /*1c870*/  ULDC UR8, c[0x0][0x288] ;  /* 0x0000a20000087ab9 */ /* 0x000fe20000000800 */
[----:B------:R-:W-:Y:S01]  /*1c880*/  UMOV UR5, 0x400 ;  /* 0x0000040000057882 */ /* 0x000fe20000000000 */
[C---:B------:R-:W-:Y:S01]  /*1c890*/  ISETP.GT.AND P2, PT, R18.reuse, 0x2f, PT ;  /* 0x0000002f1200780c */ /* 0x040fe20003f44270 */
[----:B------:R-:W-:Y:S01]  /*1c8a0*/  UIADD3 UR4, UR10, -UR4, URZ ;  /* 0x800000040a047290 */ /* 0x000fe2000fffe03f */
[----:B------:R-:W-:Y:S01]  /*1c8b0*/  SHF.L.U32 R12, R18, 0x2, RZ ;  /* 0x00000002120c7819 */ /* 0x000fe200000006ff */
[----:B------:R-:W-:Y:S01]  /*1c8c0*/  UIADD3 UR5, UR5, 0x440, URZ ;  /* 0x0000044005057890 */ /* 0x000fe2000fffe03f */
[----:B------:R-:W-:Y:S01]  /*1c8d0*/  ISETP.NE.OR P1, PT, RZ, UR9, P2 ;  /* 0x00000009ff007c0c */ /* 0x000fe20009725670 */
[----:B------:R-:W-:Y:S01]  /*1c8e0*/  HFMA2.MMA R11, -RZ, RZ, 0, 0 ;  /* 0x00000000ff0b7435 */ /* 0x000fe200000001ff */
[----:B------:R-:W-:-:S02]  /*1c8f0*/  CS2R R6, SRZ ;  /* 0x0000000000067805 */ /* 0x000fc4000001ff00 */
[C---:B------:R-:W-:Y:S02]  /*1c900*/  ISETP.NE.AND P0, PT, R15.reuse, UR4, PT ;  /* 0x000000040f007c0c */ /* 0x040fe4000bf05270 */
[----:B------:R-:W-:Y:S01]  /*1c910*/  ISETP.NE.OR P1, PT, R15, UR4, P1 ;  /* 0x000000040f007c0c */ /* 0x000fe20008f25670 */
[----:B0-----:R-:W-:Y:S01]  /*1c920*/  IMAD R17, R35, 0xc0, RZ ;  /* 0x000000c023117824 */ /* 0x001fe200078e02ff */
[----:B--2---:R-:W-:Y:S01]  /*1c930*/  ULEA UR5, UR7, UR5, 0x18 ;  /* 0x0000000507057291 */ /* 0x004fe2000f8ec03f */
[----:B-1----:R-:W-:-:S05]  /*1c940*/  IMAD R13, R29, UR8, R19 ;  /* 0x000000081d0d7c24 */ /* 0x002fca000f8e0213 */
[----:B------:R-:W-:Y:S01]  /*1c950*/  LEA R23, R18, UR5, 0x4 ;  /* 0x0000000512177c11 */ /* 0x000fe2000f8e20ff */
[----:B-----5:R-:W-:-:S04]  /*1c960*/  IMAD R0, R4, UR8, RZ ;  /* 0x0000000804007c24 */ /* 0x020fc8000f8e02ff */
[----:B------:R-:W-:-:S04]  /*1c970*/  IMAD R5, R0, R34, R19 ;  /* 0x0000002200057224 */ /* 0x000fc800078e0213 */
[-CC-:B------:R-:W-:Y:S01]  /*1c980*/  IMAD R22, R5, R17.reuse, R12.reuse ;  /* 0x0000001105167224 */ /* 0x180fe200078e020c */
[----:B------:R-:W-:Y:S01]  /*1c990*/  CS2R R4, SRZ ;  /* 0x0000000000047805 */ /* 0x000fe2000001ff00 */
[----:B------:R-:W-:-:S03]  /*1c9a0*/  IMAD R17, R13, R17, R12 ;  /* 0x000000110d117224 */ /* 0x000fc600078e020c */
[----:B------:R-:W-:Y:S02]  /*1c9b0*/  SHF.R.S32.HI R24, RZ, 0x1f, R22 ;  /* 0x0000001fff187819 */ /* 0x000fe40000011416 */
[----:B------:R-:W-:Y:S01]  /*1c9c0*/  SHF.R.S32.HI R14, RZ, 0x1f, R17 ;  /* 0x0000001fff0e7819 */ /* 0x000fe20000011411 */
[----:B------:R-:W-:Y:S06]  /*1c9d0*/  @P1 BRA `(.L_x_1438) ;  /* 0x00000000002c1947 */ /* 0x000fec0003800000 */
[----:B------:R-:W-:Y:S01]  /*1c9e0*/  ULDC.64 UR4, c[0x0][0x240] ;  /* 0x0000900000047ab9 */ /* 0x000fe20000000a00 */
[----:B------:R-:W-:Y:S02]  /*1c9f0*/  CS2R R6, SRZ ;  /* 0x0000000000067805 */ /* 0x000fe4000001ff00 */
[----:B------:R-:W-:Y:S02]  /*1ca00*/  ISETP.NE.U32.AND P1, PT, RZ, UR4, PT ;  /* 0x00000004ff007c0c */ /* 0x000fe4000bf25070 */
[----:B------:R-:W-:Y:S02]  /*1ca10*/  CS2R R4, SRZ ;  /* 0x0000000000047805 */ /* 0x000fe4000001ff00 */
[----:B------:R-:W-:-:S13]  /*1ca20*/  ISETP.NE.AND.EX P1, PT, RZ, UR5, PT, P1 ;  /* 0x00000005ff007c0c */ /* 0x000fda000bf25310 */
[----:B------:R-:W-:Y:S05]  /*1ca30*/  @!P1 BRA `(.L_x_1439) ;  /* 0x0000000000109947 */ /* 0x000fea0003800000 */
[----:B------:R-:W0:Y:S01]  /*1ca40*/  LDC.64 R4, c[0x0][0x240] ;  /* 0x00009000ff047b82 */ /* 0x000e220000000a00 */
[----:B------:R-:W-:-:S04]  /*1ca50*/  IMAD R7, R19, 0xc0, R12 ;  /* 0x000000c013077824 */ /* 0x000fc800078e020c */
[----:B0-----:R-:W-:-:S06]  /*1ca60*/  IMAD.WIDE R4, R7, 0x4, R4 ;  /* 0x0000000407047825 */ /* 0x001fcc00078e0204 */
[----:B------:R-:W5:Y:S02]  /*1ca70*/  LDG.E.128 R4, desc[UR36][R4.64] ;  /* 0x0000002404047981 */ /* 0x000f64000c1e1d00 */
.L_x_1439:
[----:B-----5:R0:W-:Y:S02]  /*1ca80*/  STS.128 [R23], R4 ;  /* 0x0000000417007388 */ /* 0x0201e40000000c00 */
.L_x_1438:
[----:B------:R-:W-:Y:S05]  /*1ca90*/  BSYNC B0 ;  /* 0x0000000000007941 */ /* 0x000fea0003800000 */
.L_x_1437:
[----:B------:R-:W-:Y:S01]  /*1caa0*/  BAR.SYNC.DEFER_BLOCKING 0x0 ;  /* 0x0000000000007b1d */ /* 0x000fe20000010000 */
[----:B------:R-:W-:Y:S02]  /*1cab0*/  MOV R10, RZ ;  /* 0x000000ff000a7202 */ /* 0x000fe40000000f00 */
[----:B------:R-:W-:-:S03]  /*1cac0*/  CS2R R8, SRZ ;  /* 0x0000000000087805 */ /* 0x000fc6000001ff00 */
[----:B------:R-:W-:Y:S04]  /*1cad0*/  BSSY B0, `(.L_x_1440) ;  /* 0x0000180000007945 */ /* 0x000fe80003800000 */
[----:B------:R-:W-:Y:S05]  /*1cae0*/  @P2 BRA `(.L_x_1441) ;  /* 0x0000001400f82947 */ /* 0x000fea0003800000 */
[----:B------:R-:W2:Y:S01]  /*1caf0*/  LDL R44, [R1+0x78c] ;  /* 0x00078c00012c7983 */ /* 0x000ea20000100800 */
[----:B------:R-:W-:Y:S01]  /*1cb00*/  IADD3 R26, R15, UR6, RZ ;  /* 0x000000060f1a7c10 */ /* 0x000fe2000fffe0ff */
[----:B------:R-:W-:Y:S01]  /*1cb10*/  ULDC.64 UR4, c[0x0][0x250] ;  /* 0x0000940000047ab9 */ /* 0x000fe20000000a00 */
[----:B------:R-:W-:Y:S01]  /*1cb20*/  VIMNMX R25, R35, UR10, PT ;  /* 0x0000000a23197c48 */ /* 0x000fe2000bfe0100 */
[----:B------:R-:W-:Y:S01]  /*1cb30*/  IMAD.U32 R52, RZ, RZ, UR4 ;  /* 0x00000004ff347e24 */ /* 0x000fe2000f8e00ff */
[----:B------:R-:W-:Y:S01]  /*1cb40*/  MOV R53, UR5 ;  /* 0x0000000500357c02 */ /* 0x000fe20008000f00 */
[----:B------:R-:W-:Y:S01]  /*1cb50*/  IMAD R0, R26, 0xc0, RZ ;  /* 0x000000c01a007824 */ /* 0x000fe200078e02ff */
[----:B------:R-:W-:Y:S01]  /*1cb60*/  BSSY B1, `(.L_x_1442) ;  /* 0x0000090000017945 */ /* 0x000fe20003800000 */
[----:B------:R-:W-:-:S03]  /*1cb70*/  CS2R R10, SRZ ;  /* 0x00000000000a7805 */ /* 0x000fc6000001ff00 */
[----:B------:R-:W-:-:S04]  /*1cb80*/  IADD3 R8, P1, R17, R0, RZ ;  /* 0x0000000011087210 */ /* 0x000fc80007f3e0ff */
[----:B------:R-:W-:Y:S02]  /*1cb90*/  LEA.HI.X.SX32 R9, R0, R14, 0x1, P1 ;  /* 0x0000000e00097211 */ /* 0x000fe400008f0eff */
[----:B------:R-:W-:Y:S02]  /*1cba0*/  ISETP.GE.AND P1, PT, R26, R25, PT ;  /* 0x000000191a00720c */ /* 0x000fe40003f26270 */
[----:B------:R-:W-:-:S04]  /*1cbb0*/  LEA R20, P3, R8, R52, 0x2 ;  /* 0x0000003408147211 */ /* 0x000fc800078610ff */
[----:B------:R-:W-:Y:S02]  /*1cbc0*/  LEA.HI.X R21, R8, R53, R9, 0x2, P3 ;  /* 0x0000003508157211 */ /* 0x000fe400018f1409 */
[----:B------:R-:W-:Y:S02]  /*1cbd0*/  CS2R R8, SRZ ;  /* 0x0000000000087805 */ /* 0x000fe4000001ff00 */
[----:B--2---:R-:W-:-:S03]  /*1cbe0*/  LEA R27, R15, R44, 0x2 ;  /* 0x0000002c0f1b7211 */ /* 0x004fc600078e10ff */
[----:B------:R-:W-:Y:S05]  /*1cbf0*/  @P1 BRA `(.L_x_1443) ;  /* 0x0000000800181947 */ /* 0x000fea0003800000 */
[----:B------:R-:W-:Y:S01]  /*1cc00*/  LOP3.LUT R0, RZ, R35, RZ, 0x33, !PT ;  /* 0x00000023ff007212 */ /* 0x000fe200078e33ff */
[----:B------:R-:W-:Y:S01]  /*1cc10*/  IMAD.U32 R10, RZ, RZ, UR6 ;  /* 0x00000006ff0a7e24 */ /* 0x000fe2000f8e00ff */
[----:B------:R-:W-:Y:S01]  /*1cc20*/  IADD3 R11, RZ, -UR39, RZ ;  /* 0x80000027ff0b7c10 */ /* 0x000fe2000fffe0ff */
[----:B------:R-:W1:Y:S01]  /*1cc30*/  LDC.64 R8, c[0x0][0x2e8] ;  /* 0x0000ba00ff087b82 */ /* 0x000e620000000a00 */
[----:B------:R-:W-:Y:S01]  /*1cc40*/  IMAD R33, R16, UR8, R19 ;  /* 0x0000000810217c24 */ /* 0x000fe2000f8e0213 */
[----:B------:R-:W-:Y:S01]  /*1cc50*/  BSSY B2, `(.L_x_1444) ;  /* 0x000002f000027945 */ /* 0x000fe20003800000 */
[----:B------:R-:W-:Y:S02]  /*1cc60*/  VIMNMX R11, R0, R11, !PT ;  /* 0x0000000b000b7248 */ /* 0x000fe40007fe0100 */
[----:B------:R-:W-:Y:S01]  /*1cc70*/  IADD3 R0, -R10, -0x2, -R15 ;  /* 0xfffffffe0a007810 */ /* 0x000fe20007ffe90f */
[----:B------:R-:W-:-:S03]  /*1cc80*/  IMAD R33, R33, 0xc0, R12 ;  /* 0x000000c021217824 */ /* 0x000fc600078e020c */
[----:B------:R-:W-:Y:S02]  /*1cc90*/  IADD3 R28, R0, -R11, RZ ;  /* 0x8000000b001c7210 */ /* 0x000fe40007ffe0ff */
[----:B------:R-:W-:Y:S02]  /*1cca0*/  CS2R R10, SRZ ;  /* 0x00000000000a7805 */ /* 0x000fe4000001ff00 */
[----:B------:R-:W-:Y:S02]  /*1ccb0*/  MOV R0, R26 ;  /* 0x0000001a00007202 */ /* 0x000fe40000000f00 */
[----:B------:R-:W-:Y:S01]  /*1ccc0*/  LOP3.LUT P1, RZ, R28, 0x4, RZ, 0xc0, !PT ;  /* 0x000000041cff7812 */ /* 0x000fe2000782c0ff */
[----:B-1----:R-:W-:Y:S01]  /*1ccd0*/  IMAD.WIDE R32, R33, 0x4, R8 ;  /* 0x0000000421207825 */ /* 0x002fe200078e0208 */
[----:B------:R-:W-:-:S11]  /*1cce0*/  CS2R R8, SRZ ;  /* 0x0000000000087805 */ /* 0x000fd6000001ff00 */
[----:B------:R-:W-:Y:S05]  /*1ccf0*/  @P1 BRA `(.L_x_1445) ;  /* 0x0000000000901947 */ /* 0x000fea0003800000 */
[----:B------:R-:W-:Y:S01]  /*1cd00*/  IMAD R11, R29, R35, RZ ;  /* 0x000000231d0b7224 */ /* 0x000fe200078e02ff */
[----:B------:R-:W-:Y:S01]  /*1cd10*/  SHF.R.S32.HI R0, RZ, 0x1f, R26 ;  /* 0x0000001fff007819 */ /* 0x000fe2000001141a */
[----:B------:R-:W-:-:S03]  /*1cd20*/  ULDC.64 UR4, c[0x0][0x258] ;  /* 0x0000960000047ab9 */ /* 0x000fc60000000a00 */
[----:B------:R-:W-:-:S04]  /*1cd30*/  IADD3 R9, P1, R11, R26, RZ ;  /* 0x0000001a0b097210 */ /* 0x000fc80007f3e0ff */
[----:B------:R-:W-:Y:S02]  /*1cd40*/  LEA.HI.X.SX32 R0, R11, R0, 0x1, P1 ;  /* 0x000000000b007211 */ /* 0x000fe400008f0eff */
[----:B------:R-:W-:-:S04]  /*1cd50*/  LEA R8, P1, R9, UR4, 0x2 ;  /* 0x0000000409087c11 */ /* 0x000fc8000f8210ff */
[----:B------:R-:W-:-:S05]  /*1cd60*/  LEA.HI.X R9, R9, UR5, R0, 0x2, P1 ;  /* 0x0000000509097c11 */ /* 0x000fca00088f1400 */
[----:B------:R-:W2:Y:S02]  /*1cd70*/  LDG.E R8, desc[UR36][R8.64] ;  /* 0x0000002408087981 */ /* 0x000ea4000c1e1900 */
[----:B--2---:R-:W-:-:S04]  /*1cd80*/  IMAD R0, R8, UR8, RZ ;  /* 0x0000000808007c24 */ /* 0x004fc8000f8e02ff */
[----:B------:R-:W-:-:S04]  /*1cd90*/  IMAD R0, R0, R35, R26 ;  /* 0x0000002300007224 */ /* 0x000fc800078e021a */
[----:B------:R-:W-:-:S05]  /*1cda0*/  IMAD R11, R0, 0xc0, RZ ;  /* 0x000000c0000b7824 */ /* 0x000fca00078e02ff */
[----:B------:R-:W-:-:S04]  /*1cdb0*/  IADD3 R0, P1, R22, R11, RZ ;  /* 0x0000000b16007210 */ /* 0x000fc80007f3e0ff */
[----:B------:R-:W-:Y:S02]  /*1cdc0*/  LEA.HI.X.SX32 R11, R11, R24, 0x1, P1 ;  /* 0x000000180b0b7211 */ /* 0x000fe400008f0eff */
[----:B------:R-:W-:-:S04]  /*1cdd0*/  LEA R10, P1, R0, R52, 0x2 ;  /* 0x00000034000a7211 */ /* 0x000fc800078210ff */
[----:B------:R-:W-:Y:S02]  /*1cde0*/  LEA.HI.X R11, R0, R53, R11, 0x2, P1 ;  /* 0x00000035000b7211 */ /* 0x000fe400008f140b */
[----:B------:R1:W2:Y:S04]  /*1cdf0*/  LDS R0, [R27] ;  /* 0x000000001b007984 */ /* 0x0002a80000000800 */
[----:B------:R1:W5:Y:S01]  /*1ce00*/  LDG.E.128 R36, desc[UR36][R10.64] ;  /* 0x000000240a247981 */ /* 0x000362000c1e1d00 */
[----:B------:R-:W-:-:S13]  /*1ce10*/  ISETP.NE.AND P1, PT, RZ, UR9, PT ;  /* 0x00000009ff007c0c */ /* 0x000fda000bf25270 */
[----:B-1----:R-:W-:Y:S05]  /*1ce20*/  @P1 BRA `(.L_x_1446) ;  /* 0x0000000000301947 */ /* 0x002fea0003800000 */
[----:B------:R-:W-:Y:S01]  /*1ce30*/  LOP3.LUT P4, RZ, R2, 0x10, RZ, 0xc0, !PT ;  /* 0x0000001002ff7812 */ /* 0x000fe2000788c0ff */
[----:B------:R-:W1:-:S12]  /*1ce40*/  LDS.128 R8, [R23] ;  /* 0x0000000017087984 */ /* 0x000e580000000c00 */
[----:B------:R-:W3:Y:S01]  /*1ce50*/  @P4 LDG.E.128 R40, desc[UR36][R32.64] ;  /* 0x0000002420284981 */ /* 0x000ee2000c1e1d00 */
[----:B-1---5:R-:W-:Y:S01]  /*1ce60*/  FADD.FTZ R36, R36, R8 ;  /* 0x0000000824247221 */ /* 0x022fe20000010000 */
[----:B------:R-:W-:Y:S01]  /*1ce70*/  FADD.FTZ R37, R37, R9 ;  /* 0x0000000925257221 */ /* 0x000fe20000010000 */
[----:B------:R-:W-:Y:S01]  /*1ce80*/  FADD.FTZ R38, R38, R10 ;  /* 0x0000000a26267221 */ /* 0x000fe20000010000 */
[----:B------:R-:W-:Y:S01]  /*1ce90*/  FADD.FTZ R39, R39, R11 ;  /* 0x0000000b27277221 */ /* 0x000fe20000010000 */
[----:B---3--:R-:W-:Y:S01]  /*1cea0*/  @P4 FMUL.FTZ R36, R36, R40 ;  /* 0x0000002824244220 */ /* 0x008fe20000410000 */
[----:B------:R-:W-:Y:S01]  /*1ceb0*/  @P4 FMUL.FTZ R37, R37, R41 ;  /* 0x0000002925254220 */ /* 0x000fe20000410000 */
[----:B------:R-:W-:Y:S01]  /*1cec0*/  @P4 FMUL.FTZ R38, R38, R42 ;  /* 0x0000002a26264220 */ /* 0x000fe20000410000 */
[----:B------:R-:W-:-:S05]  /*1ced0*/  @P4 FMUL.FTZ R39, R39, R43 ;  /* 0x0000002b27274220 */ /* 0x000fca0000410000 */
[----:B------:R1:W-:Y:S02]  /*1cee0*/  STG.E.128 desc[UR36][R20.64], R36 ;  /* 0x0000002414007986 */ /* 0x0003e4000c101d24 */
.L_x_1446:
[C---:B--2--5:R-:W-:Y:S01]  /*1cef0*/  FFMA.FTZ R8, R0.reuse, R36, RZ ;  /* 0x0000002400087223 */ /* 0x064fe200000100ff */
[C---:B------:R-:W-:Y:S01]  /*1cf00*/  FFMA.FTZ R9, R0.reuse, R37, RZ ;  /* 0x0000002500097223 */ /* 0x040fe200000100ff */
[C---:B------:R-:W-:Y:S01]  /*1cf10*/  FFMA.FTZ R10, R0.reuse, R38, RZ ;  /* 0x00000026000a7223 */ /* 0x040fe200000100ff */
[----:B------:R-:W-:Y:S01]  /*1cf20*/  FFMA.FTZ R11, R0, R39, RZ ;  /* 0x00000027000b7223 */ /* 0x000fe200000100ff */
[----:B------:R-:W-:-:S07]  /*1cf30*/  IADD3 R0, R26, 0x4, RZ ;  /* 0x000000041a007810 */ /* 0x000fce0007ffe0ff */
.L_x_1445:
[----:B------:R-:W-:Y:S05]  /*1cf40*/  BSYNC B2 ;  /* 0x0000000000027941 */ /* 0x000fea0003800000 */
.L_x_1444:
[----:B------:R-:W-:-:S13]  /*1cf50*/  LOP3.LUT P1, RZ, R28, 0xfffffffc, RZ, 0xc0, !PT ;  /* 0xfffffffc1cff7812 */ /* 0x000fda000782c0ff */
[----:B------:R-:W-:Y:S05]  /*1cf60*/  @!P1 BRA `(.L_x_1443) ;  /* 0x00000004003c9947 */ /* 0x000fea0003800000 */
[----:B------:R-:W2:Y:S01]  /*1cf70*/  LDC.64 R52, c[0x0][0x250] ;  /* 0x00009400ff347b82 */ /* 0x000ea20000000a00 */
[----:B-1----:R-:W-:Y:S01]  /*1cf80*/  IMAD R37, R29, R35, RZ ;  /* 0x000000231d257224 */ /* 0x002fe200078e02ff */
[C---:B------:R-:W-:Y:S01]  /*1cf90*/  LEA R28, R0.reuse, 0x10, 0x2 ;  /* 0x00000010001c7811 */ /* 0x040fe200078e10ff */
[----:B------:R-:W-:Y:S01]  /*1cfa0*/  IMAD.U32 R29, RZ, RZ, UR6 ;  /* 0x00000006ff1d7e24 */ /* 0x000fe2000f8e00ff */
[----:B------:R-:W-:Y:S01]  /*1cfb0*/  SHF.R.S32.HI R30, RZ, 0x1f, R0 ;  /* 0x0000001fff1e7819 */ /* 0x000fe20000011400 */
[----:B------:R-:W-:Y:S01]  /*1cfc0*/  ULDC.64 UR4, c[0x0][0x258] ;  /* 0x0000960000047ab9 */ /* 0x000fe20000000a00 */
[----:B------:R-:W-:Y:S01]  /*1cfd0*/  IADD3 R31, P1, R37, R0, RZ ;  /* 0x00000000251f7210 */ /* 0x000fe20007f3e0ff */
[----:B------:R-:W-:Y:S02]  /*1cfe0*/  IMAD R29, R29, -0x4, R28 ;  /* 0xfffffffc1d1d7824 */ /* 0x000fe400078e021c */
[----:B------:R-:W-:Y:S01]  /*1cff0*/  IMAD R28, R35, UR8, RZ ;  /* 0x00000008231c7c24 */ /* 0x000fe2000f8e02ff */
[----:B------:R-:W-:Y:S01]  /*1d000*/  LEA.HI.X.SX32 R34, R37, R30, 0x1, P1 ;  /* 0x0000001e25227211 */ /* 0x000fe200008f0eff */
[----:B------:R-:W-:Y:S01]  /*1d010*/  IMAD R37, R0, 0xc0, RZ ;  /* 0x000000c000257824 */ /* 0x000fe200078e02ff */
[----:B------:R-:W-:Y:S01]  /*1d020*/  LEA R30, P3, R31, UR4, 0x2 ;  /* 0x000000041f1e7c11 */ /* 0x000fe2000f8610ff */
[----:B------:R-:W-:Y:S01]  /*1d030*/  IMAD R36, R28, 0xc0, RZ ;  /* 0x000000c01c247824 */ /* 0x000fe200078e02ff */
[----:B------:R-:W-:-:S02]  /*1d040*/  ISETP.NE.AND P1, PT, RZ, UR9, PT ;  /* 0x00000009ff007c0c */ /* 0x000fc4000bf25270 */
[----:B------:R-:W-:Y:S02]  /*1d050*/  LEA.HI.X R31, R31, UR5, R34, 0x2, P3 ;  /* 0x000000051f1f7c11 */ /* 0x000fe400098f1422 */
[----:B------:R-:W-:-:S09]  /*1d060*/  IADD3 R38, R44, R29, RZ ;  /* 0x0000001d2c267210 */ /* 0x000fd20007ffe0ff */
.L_x_1449:
[----:B------:R-:W-:Y:S02]  /*1d070*/  MOV R28, R30 ;  /* 0x0000001e001c7202 */ /* 0x000fe40000000f00 */
[----:B------:R-:W-:Y:S02]  /*1d080*/  MOV R29, R31 ;  /* 0x0000001f001d7202 */ /* 0x000fe40000000f00 */
[----:B------:R-:W-:-:S03]  /*1d090*/  LOP3.LUT P5, RZ, R2, 0x10, RZ, 0xc0, !PT ;  /* 0x0000001002ff7812 */ /* 0x000fc600078ac0ff */
[----:B------:R-:W3:Y:S01]  /*1d0a0*/  LDG.E R30, desc[UR36][R28.64] ;  /* 0x000000241c1e7981 */ /* 0x000ee2000c1e1900 */
[----:B-1----:R-:W-:-:S04]  /*1d0b0*/  IADD3 R35, P4, R17, R37, RZ ;  /* 0x0000002511237210 */ /* 0x002fc80007f9e0ff */
[----:B------:R-:W-:Y:S02]  /*1d0c0*/  LEA.HI.X.SX32 R40, R37, R14, 0x1, P4 ;  /* 0x0000000e25287211 */ /* 0x000fe400020f0eff */
[----:B--2---:R-:W-:-:S04]  /*1d0d0*/  LEA R34, P4, R35, R52, 0x2 ;  /* 0x0000003423227211 */ /* 0x004fc800078810ff */
[----:B------:R-:W-:Y:S01]  /*1d0e0*/  LEA.HI.X R35, R35, R53, R40, 0x2, P4 ;  /* 0x0000003523237211 */ /* 0x000fe200020f1428 */
[----:B---3--:R-:W-:-:S05]  /*1d0f0*/  IMAD R31, R36, R30, R37 ;  /* 0x0000001e241f7224 */ /* 0x008fca00078e0225 */
[----:B------:R-:W-:-:S04]  /*1d100*/  IADD3 R39, P3, R22, R31, RZ ;  /* 0x0000001f16277210 */ /* 0x000fc80007f7e0ff */
[----:B------:R-:W-:Y:S02]  /*1d110*/  LEA.HI.X.SX32 R42, R31, R24, 0x1, P3 ;  /* 0x000000181f2a7211 */ /* 0x000fe400018f0eff */
[----:B------:R-:W-:-:S04]  /*1d120*/  LEA R30, P3, R39, R52, 0x2 ;  /* 0x00000034271e7211 */ /* 0x000fc800078610ff */
[----:B------:R-:W-:-:S05]  /*1d130*/  LEA.HI.X R31, R39, R53, R42, 0x2, P3 ;  /* 0x00000035271f7211 */ /* 0x000fca00018f142a */
[----:B------:R1:W5:Y:S01]  /*1d140*/  LDG.E.128 R40, desc[UR36][R30.64] ;  /* 0x000000241e287981 */ /* 0x000362000c1e1d00 */
[----:B------:R-:W-:Y:S05]  /*1d150*/  @P1 BRA `(.L_x_1447) ;  /* 0x00000000002c1947 */ /* 0x000fea0003800000 */
[----:B------:R-:W2:Y:S04]  /*1d160*/  @P5 LDG.E.128 R48, desc[UR36][R32.64] ;  /* 0x0000002420305981 */ /* 0x000ea8000c1e1d00 */
[----:B------:R-:W3:Y:S02]  /*1d170*/  LDS.128 R44, [R23] ;  /* 0x00000000172c7984 */ /* 0x000ee40000000c00 */
[----:B---3-5:R-:W-:Y:S01]  /*1d180*/  FADD.FTZ R40, R40, R44 ;  /* 0x0000002c28287221 */ /* 0x028fe20000010000 */
[----:B------:R-:W-:Y:S01]  /*1d190*/  FADD.FTZ R41, R41, R45 ;  /* 0x0000002d29297221 */ /* 0x000fe20000010000 */
[----:B------:R-:W-:Y:S01]  /*1d1a0*/  FADD.FTZ R42, R42, R46 ;  /* 0x0000002e2a2a7221 */ /* 0x000fe20000010000 */
[----:B------:R-:W-:Y:S01]  /*1d1b0*/  FADD.FTZ R43, R43, R47 ;  /* 0x0000002f2b2b7221 */ /* 0x000fe20000010000 */
[----:B--2---:R-:W-:Y:S01]  /*1d1c0*/  @P5 FMUL.FTZ R40, R40, R48 ;  /* 0x0000003028285220 */ /* 0x004fe20000410000 */
[----:B------:R-:W-:Y:S01]  /*1d1d0*/  @P5 FMUL.FTZ R41, R41, R49 ;  /* 0x0000003129295220 */ /* 0x000fe20000410000 */
[----:B------:R-:W-:Y:S01]  /*1d1e0*/  @P5 FMUL.FTZ R42, R42, R50 ;  /* 0x000000322a2a5220 */ /* 0x000fe20000410000 */
[----:B------:R-:W-:-:S05]  /*1d1f0*/  @P5 FMUL.FTZ R43, R43, R51 ;  /* 0x000000332b2b5220 */ /* 0x000fca0000410000 */
[----:B------:R2:W-:Y:S02]  /*1d200*/  STG.E.128 desc[UR36][R34.64], R40 ;  /* 0x0000002822007986 */ /* 0x0005e4000c101d24 */
.L_x_1447:
[----:B-1----:R-:W3:Y:S02]  /*1d210*/  LDG.E R30, desc[UR36][R28.64+0x10] ;  /* 0x000010241c1e7981 */ /* 0x002ee4000c1e1900 */
[----:B---3--:R-:W-:-:S04]  /*1d220*/  IMAD R30, R36, R30, R37 ;  /* 0x0000001e241e7224 */ /* 0x008fc800078e0225 */
[----:B------:R-:W-:-:S05]  /*1d230*/  VIADD R31, R30, 0x300 ;  /* 0x000003001e1f7836 */ /* 0x000fca0000000000 */
[----:B------:R-:W-:-:S04]  /*1d240*/  IADD3 R39, P3, R22, R31, RZ ;  /* 0x0000001f16277210 */ /* 0x000fc80007f7e0ff */
[----:B------:R-:W-:Y:S02]  /*1d250*/  LEA.HI.X.SX32 R44, R31, R24, 0x1, P3 ;  /* 0x000000181f2c7211 */ /* 0x000fe400018f0eff */
[----:B------:R-:W-:-:S04]  /*1d260*/  LEA R30, P3, R39, R52, 0x2 ;  /* 0x00000034271e7211 */ /* 0x000fc800078610ff */
[----:B------:R-:W-:Y:S02]  /*1d270*/  LEA.HI.X R31, R39, R53, R44, 0x2, P3 ;  /* 0x00000035271f7211 */ /* 0x000fe400018f142c */
[----:B------:R-:W1:Y:S04]  /*1d280*/  LDS R39, [R38+-0x10] ;  /* 0xfffff00026277984 */ /* 0x000e680000000800 */
[----:B------:R3:W5:Y:S02]  /*1d290*/  LDG.E.128 R44, desc[UR36][R30.64] ;  /* 0x000000241e2c7981 */ /* 0x000764000c1e1d00 */
[C---:B-1---5:R-:W-:Y:S01]  /*1d2a0*/  FFMA.FTZ R48, R39.reuse, R41, R9 ;  /* 0x0000002927307223 */ /* 0x062fe20000010009 */
[C---:B--2---:R-:W-:Y:S01]  /*1d2b0*/  FFMA.FTZ R41, R39.reuse, R42, R10 ;  /* 0x0000002a27297223 */ /* 0x044fe2000001000a */
[C---:B------:R-:W-:Y:S01]  /*1d2c0*/  FFMA.FTZ R40, R39.reuse, R40, R8 ;  /* 0x0000002827287223 */ /* 0x040fe20000010008 */
[----:B------:R-:W-:Y:S01]  /*1d2d0*/  FFMA.FTZ R42, R39, R43, R11 ;  /* 0x0000002b272a7223 */ /* 0x000fe2000001000b */
[----:B---3--:R-:W-:Y:S06]  /*1d2e0*/  @P1 BRA `(.L_x_1448) ;  /* 0x00000000002c1947 */ /* 0x008fec0003800000 */
[----:B------:R-:W2:Y:S04]  /*1d2f0*/  @P5 LDG.E.128 R8, desc[UR36][R32.64] ;  /* 0x0000002420085981 */ /* 0x000ea8000c1e1d00 */
[----:B------:R-:W1:Y:S02]  /*1d300*/  LDS.128 R56, [R23] ;  /* 0x0000000017387984 */ /* 0x000e640000000c00 */
[----:B-1----:R-:W-:Y:S01]  /*1d310*/  FADD.FTZ R44, R56, R44 ;  /* 0x0000002c382c7221 */ /* 0x002fe20000010000 */
        /* <DEDUP_REMOVED lines=8> */
.L_x_1448:
[----:B------:R2:W3:Y:S01]  /*1d3a0*/  LDS R11, [R38] ;  /* 0x00000000260b7984 */ /* 0x0004e20000000800 */
[----:B------:R-:W-:Y:S02]  /*1d3b0*/  IADD3 R30, P3, R28, 0x20, RZ ;  /* 0x000000201c1e7810 */ /* 0x000fe40007f7e0ff */
[----:B------:R-:W-:Y:S02]  /*1d3c0*/  IADD3 R0, R0, 0x8, RZ ;  /* 0x0000000800007810 */ /* 0x000fe40007ffe0ff */
[----:B------:R-:W-:Y:S02]  /*1d3d0*/  IADD3.X R31, RZ, R29, RZ, P3, !PT ;  /* 0x0000001dff1f7210 */ /* 0x000fe40001ffe4ff */
[----:B------:R-:W-:Y:S01]  /*1d3e0*/  ISETP.GE.AND P3, PT, R0, R25, PT ;  /* 0x000000190000720c */ /* 0x000fe20003f66270 */
[----:B--2---:R-:W-:Y:S01]  /*1d3f0*/  VIADD R38, R38, 0x20 ;  /* 0x0000002026267836 */ /* 0x004fe20000000000 */
[----:B------:R-:W-:Y:S01]  /*1d400*/  IADD3 R37, R37, 0x600, RZ ;  /* 0x0000060025257810 */ /* 0x000fe20007ffe0ff */
[C---:B---3--:R-:W-:Y:S01]  /*1d410*/  FFMA.FTZ R8, R11.reuse, R44, R40 ;  /* 0x0000002c0b087223 */ /* 0x048fe20000010028 */
[C---:B------:R-:W-:Y:S01]  /*1d420*/  FFMA.FTZ R9, R11.reuse, R45, R48 ;  /* 0x0000002d0b097223 */ /* 0x040fe20000010030 */
[C---:B------:R-:W-:Y:S01]  /*1d430*/  FFMA.FTZ R10, R11.reuse, R46, R41 ;  /* 0x0000002e0b0a7223 */ /* 0x040fe20000010029 */
[----:B------:R-:W-:-:S07]  /*1d440*/  FFMA.FTZ R11, R11, R47, R42 ;  /* 0x0000002f0b0b7223 */ /* 0x000fce000001002a */
[----:B------:R-:W-:Y:S05]  /*1d450*/  @!P3 BRA `(.L_x_1449) ;  /* 0xfffffffc0004b947 */ /* 0x000fea000383ffff */
.L_x_1443:
[----:B------:R-:W-:Y:S05]  /*1d460*/  BSYNC B1 ;  /* 0x0000000000017941 */ /* 0x000fea0003800000 */
.L_x_1442:
[----:B------:R-:W-:-:S13]  /*1d470*/  ISETP.GE.AND P1, PT, R26, UR10, PT ;  /* 0x0000000a1a007c0c */ /* 0x000fda000bf26270 */
[----:B------:R-:W-:Y:S05]  /*1d480*/  @P1 BRA `(.L_x_1441) ;  /* 0x0000000c00901947 */ /* 0x000fea0003800000 */
[----:B------:R-:W2:Y:S01]  /*1d490*/  LDC R33, c[0x0][0x288] ;  /* 0x0000a200ff217b82 */ /* 0x000ea20000000800 */
[----:B------:R-:W-:Y:S01]  /*1d4a0*/  MOV R0, UR39 ;  /* 0x0000002700007c02 */ /* 0x000fe20008000f00 */
[----:B------:R-:W-:Y:S03]  /*1d4b0*/  BSSY B1, `(.L_x_1450) ;  /* 0x000004a000017945 */ /* 0x000fe60003800000 */
[----:B------:R-:W-:-:S03]  /*1d4c0*/  IADD3 R0, -R15, -0x2, R0 ;  /* 0xfffffffe0f007810 */ /* 0x000fc60007ffe100 */
[----:B------:R-:W5:Y:S01]  /*1d4d0*/  LDC.64 R28, c[0x0][0x2e8] ;  /* 0x0000ba00ff1c7b82 */ /* 0x000f620000000a00 */
[----:B------:R-:W-:-:S04]  /*1d4e0*/  IADD3 R0, R0, -UR6, RZ ;  /* 0x8000000600007c10 */ /* 0x000fc8000fffe0ff */
[----:B------:R-:W-:Y:S01]  /*1d4f0*/  LOP3.LUT P1, RZ, R0, 0x4, RZ, 0xc0, !PT ;  /* 0x0000000400ff7812 */ /* 0x000fe2000782c0ff */
[----:B--2---:R-:W-:-:S04]  /*1d500*/  IMAD R25, R16, R33, R19 ;  /* 0x0000002110197224 */ /* 0x004fc800078e0213 */
[----:B------:R-:W-:-:S04]  /*1d510*/  IMAD R25, R25, 0xc0, R12 ;  /* 0x000000c019197824 */ /* 0x000fc800078e020c */
[----:B-----5:R-:W-:-:S04]  /*1d520*/  IMAD.WIDE R28, R25, 0x4, R28 ;  /* 0x00000004191c7825 */ /* 0x020fc800078e021c */
[----:B------:R-:W-:Y:S05]  /*1d530*/  @P1 BRA `(.L_x_1451) ;  /* 0x0000000400041947 */ /* 0x000fea0003800000 */
[----:B-1----:R-:W1:Y:S01]  /*1d540*/  LDC R35, c[0x0][0x284] ;  /* 0x0000a100ff237b82 */ /* 0x002e620000000800 */
[----:B------:R-:W-:Y:S01]  /*1d550*/  BSSY B2, `(.L_x_1452) ;  /* 0x000003e000027945 */ /* 0x000fe20003800000 */
[----:B-1----:R-:W-:-:S13]  /*1d560*/  ISETP.GE.AND P1, PT, R26, R35, PT ;  /* 0x000000231a00720c */ /* 0x002fda0003f26270 */
[----:B------:R-:W-:Y:S05]  /*1d570*/  @!P1 BRA `(.L_x_1453) ;  /* 0x0000000000ec9947 */ /* 0x000fea0003800000 */
[----:B------:R-:W-:Y:S01]  /*1d580*/  IABS R32, R35 ;  /* 0x0000002300207213 */ /* 0x000fe20000000000 */
[----:B------:R-:W-:Y:S01]  /*1d590*/  HFMA2.MMA R30, -RZ, RZ, 0, 0 ;  /* 0x00000000ff1e7435 */ /* 0x000fe200000001ff */
[----:B------:R-:W-:Y:S01]  /*1d5a0*/  IABS R36, R26 ;  /* 0x0000001a00247213 */ /* 0x000fe20000000000 */
[----:B------:R-:W1:Y:S01]  /*1d5b0*/  S2R R39, SR_CTAID.Y ;  /* 0x0000000000277919 */ /* 0x000e620000002600 */
[----:B------:R-:W2:Y:S01]  /*1d5c0*/  I2F.RP R34, R32 ;  /* 0x0000002000227306 */ /* 0x000ea20000209400 */
[----:B------:R-:W-:Y:S01]  /*1d5d0*/  ISETP.GE.AND P3, PT, R26, RZ, PT ;  /* 0x000000ff1a00720c */ /* 0x000fe20003f66270 */
[----:B------:R-:W-:Y:S01]  /*1d5e0*/  ULDC.64 UR4, c[0x0][0x258] ;  /* 0x0000960000047ab9 */ /* 0x000fe20000000a00 */
[----:B------:R-:W-:Y:S01]  /*1d5f0*/  ISETP.NE.AND P4, PT, R35, RZ, PT ;  /* 0x000000ff2300720c */ /* 0x000fe20003f85270 */
[----:B------:R-:W0:Y:S04]  /*1d600*/  LDS R27, [R27] ;  /* 0x000000001b1b7984 */ /* 0x000e280000000800 */
        /* <DEDUP_REMOVED lines=32> */
[----:B------:R-:W-:-:S13]  /*1d810*/  ISETP.NE.AND P1, PT, RZ, UR4, PT ;  /* 0x00000004ff007c0c */ /* 0x000fda000bf25270 */
[----:B0-----:R-:W-:Y:S05]  /*1d820*/  @P1 BRA `(.L_x_1454) ;  /* 0x0000000000301947 */ /* 0x001fea0003800000 */
[----:B------:R-:W-:Y:S01]  /*1d830*/  LOP3.LUT P5, RZ, R2, 0x10, RZ, 0xc0, !PT ;  /* 0x0000001002ff7812 */ /* 0x000fe200078ac0ff */
[----:B------:R-:W0:-:S12]  /*1d840*/  LDS.128 R40, [R23] ;  /* 0x0000000017287984 */ /* 0x000e180000000c00 */
[----:B------:R-:W2:Y:S01]  /*1d850*/  @P5 LDG.E.128 R36, desc[UR36][R28.64] ;  /* 0x000000241c245981 */ /* 0x000ea2000c1e1d00 */
[----:B0----5:R-:W-:Y:S01]  /*1d860*/  FADD.FTZ R32, R40, R32 ;  /* 0x0000002028207221 */ /* 0x021fe20000010000 */
        /* <DEDUP_REMOVED lines=8> */
.L_x_1454:
[C---:B-----5:R-:W-:Y:S01]  /*1d8f0*/  FFMA.FTZ R8, R27.reuse, R32, R8 ;  /* 0x000000201b087223 */ /* 0x060fe20000010008 */
[C---:B------:R-:W-:Y:S01]  /*1d900*/  FFMA.FTZ R9, R27.reuse, R33, R9 ;  /* 0x000000211b097223 */ /* 0x040fe20000010009 */
[C---:B------:R-:W-:Y:S01]  /*1d910*/  FFMA.FTZ R10, R27.reuse, R34, R10 ;  /* 0x000000221b0a7223 */ /* 0x040fe2000001000a */
[----:B------:R-:W-:-:S07]  /*1d920*/  FFMA.FTZ R11, R27, R35, R11 ;  /* 0x000000231b0b7223 */ /* 0x000fce000001000b */
.L_x_1453:
[----:B------:R-:W-:Y:S05]  /*1d930*/  BSYNC B2 ;  /* 0x0000000000027941 */ /* 0x000fea0003800000 */
.L_x_1452:
[----:B------:R-:W-:-:S07]  /*1d940*/  IADD3 R26, R26, 0x4, RZ ;  /* 0x000000041a1a7810 */ /* 0x000fce0007ffe0ff */
.L_x_1451:
[----:B------:R-:W-:Y:S05]  /*1d950*/  BSYNC B1 ;  /* 0x0000000000017941 */ /* 0x000fea0003800000 */
.L_x_1450:
[----:B------:R-:W-:-:S13]  /*1d960*/  LOP3.LUT P1, RZ, R0, 0xfffffffc, RZ, 0xc0, !PT ;  /* 0xfffffffc00ff7812 */ /* 0x000fda000782c0ff */
[----:B------:R-:W-:Y:S05]  /*1d970*/  @!P1 BRA `(.L_x_1441) ;  /* 0x0000000800549947 */ /* 0x000fea0003800000 */
[----:B01----:R-:W2:Y:S01]  /*1d980*/  LDL R20, [R1+0x78c] ;  /* 0x00078c0001147983 */ /* 0x003ea20000100800 */
[----:B------:R-:W-:Y:S01]  /*1d990*/  USHF.L.U32 UR4, UR6, 0x2, URZ ;  /* 0x0000000206047899 */ /* 0x000fe2000800063f */
[----:B------:R-:W-:Y:S01]  /*1d9a0*/  IMAD.MOV.U32 R25, RZ, RZ, 0xc0 ;  /* 0x000000c0ff197424 */ /* 0x000fe200078e00ff */
[----:B------:R-:W-:-:S03]  /*1d9b0*/  HFMA2.MMA R27, -RZ, RZ, 0, 0 ;  /* 0x00000000ff1b7435 */ /* 0x000fc600000001ff */
[C---:B------:R-:W-:Y:S01]  /*1d9c0*/  IMAD R25, R26.reuse, R25, 0x300 ;  /* 0x000003001a197424 */ /* 0x040fe200078e0219 */
[----:B------:R-:W-:-:S04]  /*1d9d0*/  LEA R0, R26, -UR4, 0x2 ;  /* 0x800000041a007c11 */ /* 0x000fc8000f8e10ff */
[----:B--2---:R-:W-:-:S07]  /*1d9e0*/  IADD3 R34, R20, R0, RZ ;  /* 0x0000000014227210 */ /* 0x004fce0007ffe0ff */
.L_x_1461:
[----:B0-----:R-:W0:Y:S01]  /*1d9f0*/  LDC R49, c[0x0][0x284] ;  /* 0x0000a100ff317b82 */ /* 0x001e220000000800 */
[----:B------:R-:W-:Y:S01]  /*1da00*/  IADD3 R0, R25, -0x300, RZ ;  /* 0xfffffd0019007810 */ /* 0x000fe20007ffe0ff */
[----:B------:R-:W-:Y:S01]  /*1da10*/  BSSY B1, `(.L_x_1455) ;  /* 0x0000045000017945 */ /* 0x000fe20003800000 */
[----:B------:R-:W-:Y:S02]  /*1da20*/  IMAD.IADD R48, R34, 0x1, R27 ;  /* 0x0000000122307824 */ /* 0x000fe400078e021b */
[----:B------:R-:W-:-:S03]  /*1da30*/  IADD3 R20, P1, R17, R0, RZ ;  /* 0x0000000011147210 */ /* 0x000fc60007f3e0ff */
[----:B------:R-:W1:Y:S01]  /*1da40*/  LDC.64 R50, c[0x0][0x250] ;  /* 0x00009400ff327b82 */ /* 0x000e620000000a00 */
[----:B------:R-:W-:Y:S02]  /*1da50*/  LEA.HI.X.SX32 R0, R0, R14, 0x1, P1 ;  /* 0x0000000e00007211 */ /* 0x000fe400008f0eff */
[----:B0-----:R-:W-:Y:S02]  /*1da60*/  ISETP.GE.AND P1, PT, R26, R49, PT ;  /* 0x000000311a00720c */ /* 0x001fe40003f26270 */
[----:B-1----:R-:W-:-:S04]  /*1da70*/  LEA R32, P3, R20, R50, 0x2 ;  /* 0x0000003214207211 */ /* 0x002fc800078610ff */
[----:B------:R-:W-:-:S07]  /*1da80*/  LEA.HI.X R33, R20, R51, R0, 0x2, P3 ;  /* 0x0000003314217211 */ /* 0x000fce00018f1400 */
[----:B------:R-:W-:Y:S05]  /*1da90*/  @!P1 BRA `(.L_x_1456) ;  /* 0x0000000000f09947 */ /* 0x000fea0003800000 */
[----:B------:R-:W-:Y:S01]  /*1daa0*/  IABS R31, R49 ;  /* 0x00000031001f7213 */ /* 0x000fe20000000000 */
[----:B------:R-:W0:Y:S01]  /*1dab0*/  S2R R36, SR_CTAID.Y ;  /* 0x0000000000247919 */ /* 0x000e220000002600 */
[----:B------:R-:W-:Y:S01]  /*1dac0*/  MOV R20, RZ ;  /* 0x000000ff00147202 */ /* 0x000fe20000000f00 */
[----:B------:R-:W-:Y:S01]  /*1dad0*/  ULDC.64 UR4, c[0x0][0x258] ;  /* 0x0000960000047ab9 */ /* 0x000fe20000000a00 */
[----:B------:R-:W1:Y:S01]  /*1dae0*/  I2F.RP R30, R31 ;  /* 0x0000001f001e7306 */ /* 0x000e620000209400 */
[----:B------:R-:W-:Y:S02]  /*1daf0*/  ISETP.GE.AND P3, PT, R26, RZ, PT ;  /* 0x000000ff1a00720c */ /* 0x000fe40003f66270 */
[----:B------:R-:W-:-:S05]  /*1db00*/  ISETP.NE.AND P4, PT, R49, RZ, PT ;  /* 0x000000ff3100720c */ /* 0x000fca0003f85270 */
[----:B-1----:R-:W1:Y:S02]  /*1db10*/  MUFU.RCP R30, R30 ;  /* 0x0000001e001e7308 */ /* 0x002e640000001000 */
[----:B-1----:R-:W-:-:S06]  /*1db20*/  IADD3 R35, R30, 0xffffffe, RZ ;  /* 0x0ffffffe1e237810 */ /* 0x002fcc0007ffe0ff */
[----:B------:R1:W2:Y:S02]  /*1db30*/  F2I.FTZ.U32.TRUNC.NTZ R21, R35 ;  /* 0x0000002300157305 */ /* 0x0002a4000021f000 */
[----:B-1----:R1:W0:Y:S01]  /*1db40*/  LDS R35, [R48] ;  /* 0x0000000030237984 */ /* 0x0022220000000800 */
[----:B--2---:R-:W-:-:S05]  /*1db50*/  IADD3 R0, RZ, -R21, RZ ;  /* 0x80000015ff007210 */ /* 0x004fca0007ffe0ff */
[----:B------:R-:W-:Y:S01]  /*1db60*/  IMAD R37, R0, R31, RZ ;  /* 0x0000001f00257224 */ /* 0x000fe200078e02ff */
[----:B------:R-:W-:-:S03]  /*1db70*/  IABS R0, R26 ;  /* 0x0000001a00007213 */ /* 0x000fc60000000000 */
[----:B------:R-:W-:-:S04]  /*1db80*/  IMAD.HI.U32 R37, R21, R37, R20 ;  /* 0x0000002515257227 */ /* 0x000fc800078e0014 */
[----:B------:R-:W-:-:S04]  /*1db90*/  IMAD.MOV.U32 R20, RZ, RZ, R0 ;  /* 0x000000ffff147224 */ /* 0x000fc800078e0000 */
[----:B------:R-:W-:-:S05]  /*1dba0*/  IMAD.HI.U32 R0, R37, R20, RZ ;  /* 0x0000001425007227 */ /* 0x000fca00078e00ff */
[----:B------:R-:W-:-:S05]  /*1dbb0*/  IADD3 R21, -R0, RZ, RZ ;  /* 0x000000ff00157210 */ /* 0x000fca0007ffe1ff */
[----:B------:R-:W-:-:S05]  /*1dbc0*/  IMAD R0, R31, R21, R20 ;  /* 0x000000151f007224 */ /* 0x000fca00078e0214 */
[----:B------:R-:W-:-:S13]  /*1dbd0*/  ISETP.GT.U32.AND P1, PT, R31, R0, PT ;  /* 0x000000001f00720c */ /* 0x000fda0003f24070 */
[----:B------:R-:W-:-:S04]  /*1dbe0*/  @!P1 IADD3 R0, R0, -R31, RZ ;  /* 0x8000001f00009210 */ /* 0x000fc80007ffe0ff */
[----:B------:R-:W-:-:S13]  /*1dbf0*/  ISETP.GT.U32.AND P1, PT, R31, R0, PT ;  /* 0x000000001f00720c */ /* 0x000fda0003f24070 */
[----:B------:R-:W-:Y:S01]  /*1dc00*/  @!P1 IADD3 R0, R0, -R31, RZ ;  /* 0x8000001f00009210 */ /* 0x000fe20007ffe0ff */
[----:B0-----:R-:W-:-:S04]  /*1dc10*/  IMAD R31, R36, R49, RZ ;  /* 0x00000031241f7224 */ /* 0x001fc800078e02ff */
        /* <DEDUP_REMOVED lines=16> */
[----:B------:R-:W-:-:S05]  /*1dd20*/  LEA.HI.X R31, R0, R51, R31, 0x2, P1 ;  /* 0x00000033001f7211 */ /* 0x000fca00008f141f */
[----:B------:R1:W5:Y:S01]  /*1dd30*/  LDG.E.128 R36, desc[UR36][R30.64] ;  /* 0x000000241e247981 */ /* 0x000362000c1e1d00 */
[----:B------:R-:W-:-:S13]  /*1dd40*/  ISETP.NE.AND P1, PT, RZ, UR4, PT ;  /* 0x00000004ff007c0c */ /* 0x000fda000bf25270 */
[----:B-1----:R-:W-:Y:S05]  /*1dd50*/  @P1 BRA `(.L_x_1457) ;  /* 0x0000000000301947 */ /* 0x002fea0003800000 */
        /* <DEDUP_REMOVED lines=12> */
.L_x_1457:
[C---:B-----5:R-:W-:Y:S01]  /*1de20*/  FFMA.FTZ R8, R35.reuse, R36, R8 ;  /* 0x0000002423087223 */ /* 0x060fe20000010008 */
[C---:B------:R-:W-:Y:S01]  /*1de30*/  FFMA.FTZ R9, R35.reuse, R37, R9 ;  /* 0x0000002523097223 */ /* 0x040fe20000010009 */
[C---:B------:R-:W-:Y:S01]  /*1de40*/  FFMA.FTZ R10, R35.reuse, R38, R10 ;  /* 0x00000026230a7223 */ /* 0x040fe2000001000a */
[----:B------:R-:W-:-:S07]  /*1de50*/  FFMA.FTZ R11, R35, R39, R11 ;  /* 0x00000027230b7223 */ /* 0x000fce000001000b */
.L_x_1456:
[----:B------:R-:W-:Y:S05]  /*1de60*/  BSYNC B1 ;  /* 0x0000000000017941 */ /* 0x000fea0003800000 */
.L_x_1455:
[----:B------:R-:W-:Y:S01]  /*1de70*/  IADD3 R30, R26, 0x4, RZ ;  /* 0x000000041a1e7810 */ /* 0x000fe20007ffe0ff */
[----:B------:R-:W-:Y:S03]  /*1de80*/  BSSY B1, `(.L_x_1458) ;  /* 0x000003f000017945 */ /* 0x000fe60003800000 */
[----:B------:R-:W-:-:S13]  /*1de90*/  ISETP.GE.AND P1, PT, R30, R49, PT ;  /* 0x000000311e00720c */ /* 0x000fda0003f26270 */
[----:B------:R-:W-:Y:S05]  /*1dea0*/  @!P1 BRA `(.L_x_1459) ;  /* 0x0000000000f09947 */ /* 0x000fea0003800000 */
[----:B------:R-:W-:Y:S01]  /*1deb0*/  IABS R31, R49 ;  /* 0x00000031001f7213 */ /* 0x000fe20000000000 */
[----:B------:R-:W-:Y:S01]  /*1dec0*/  IMAD.MOV.U32 R20, RZ, RZ, RZ ;  /* 0x000000ffff147224 */ /* 0x000fe200078e00ff */
[----:B0-----:R-:W0:Y:S01]  /*1ded0*/  S2R R38, SR_CTAID.Y ;  /* 0x0000000000267919 */ /* 0x001e220000002600 */
[----:B------:R-:W-:Y:S01]  /*1dee0*/  ISETP.GE.AND P3, PT, R30, RZ, PT ;  /* 0x000000ff1e00720c */ /* 0x000fe20003f66270 */
[----:B------:R-:W1:Y:S01]  /*1def0*/  I2F.RP R35, R31 ;  /* 0x0000001f00237306 */ /* 0x000e620000209400 */
[----:B------:R-:W-:Y:S01]  /*1df00*/  ISETP.NE.AND P4, PT, R49, RZ, PT ;  /* 0x000000ff3100720c */ /* 0x000fe20003f85270 */
[----:B------:R-:W-:-:S06]  /*1df10*/  ULDC.64 UR4, c[0x0][0x258] ;  /* 0x0000960000047ab9 */ /* 0x000fcc0000000a00 */
[----:B-1----:R-:W1:Y:S02]  /*1df20*/  MUFU.RCP R35, R35 ;  /* 0x0000002300237308 */ /* 0x002e640000001000 */
[----:B-1----:R-:W-:Y:S02]  /*1df30*/  IADD3 R36, R35, 0xffffffe, RZ ;  /* 0x0ffffffe23247810 */ /* 0x002fe40007ffe0ff */
[----:B------:R1:W2:Y:S04]  /*1df40*/  LDS R35, [R48+0x10] ;  /* 0x0000100030237984 */ /* 0x0002a80000000800 */
[----:B------:R-:W3:Y:S02]  /*1df50*/  F2I.FTZ.U32.TRUNC.NTZ R21, R36 ;  /* 0x0000002400157305 */ /* 0x000ee4000021f000 */
[----:B---3--:R-:W-:-:S05]  /*1df60*/  IADD3 R0, RZ, -R21, RZ ;  /* 0x80000015ff007210 */ /* 0x008fca0007ffe0ff */
[----:B------:R-:W-:Y:S01]  /*1df70*/  IMAD R37, R0, R31, RZ ;  /* 0x0000001f00257224 */ /* 0x000fe200078e02ff */
[----:B------:R-:W-:-:S03]  /*1df80*/  IABS R0, R30 ;  /* 0x0000001e00007213 */ /* 0x000fc60000000000 */
        /* <DEDUP_REMOVED lines=8> */
[----:B------:R-:W-:Y:S02]  /*1e010*/  @!P1 IMAD.IADD R0, R0, 0x1, -R31 ;  /* 0x0000000100009824 */ /* 0x000fe400078e0a1f */
[----:B0-----:R-:W-:-:S03]  /*1e020*/  IMAD R31, R38, R49, RZ ;  /* 0x00000031261f7224 */ /* 0x001fc600078e02ff */
        /* <DEDUP_REMOVED lines=19> */
[----:B-12---:R-:W-:Y:S05]  /*1e160*/  @P1 BRA `(.L_x_1460) ;  /* 0x0000000000301947 */ /* 0x006fea0003800000 */
        /* <DEDUP_REMOVED lines=12> */
.L_x_1460:
[C---:B-----5:R-:W-:Y:S01]  /*1e230*/  FFMA.FTZ R8, R35.reuse, R36, R8 ;  /* 0x0000002423087223 */ /* 0x060fe20000010008 */
[C---:B------:R-:W-:Y:S01]  /*1e240*/  FFMA.FTZ R9, R35.reuse, R37, R9 ;  /* 0x0000002523097223 */ /* 0x040fe20000010009 */
[C---:B------:R-:W-:Y:S01]  /*1e250*/  FFMA.FTZ R10, R35.reuse, R38, R10 ;  /* 0x00000026230a7223 */ /* 0x040fe2000001000a */
[----:B------:R-:W-:-:S07]  /*1e260*/  FFMA.FTZ R11, R35, R39, R11 ;  /* 0x00000027230b7223 */ /* 0x000fce000001000b */
.L_x_1459:
[----:B------:R-:W-:Y:S05]  /*1e270*/  BSYNC B1 ;  /* 0x0000000000017941 */ /* 0x000fea0003800000 */
.L_x_1458:
[----:B------:R-:W-:Y:S01]  /*1e280*/  IADD3 R26, R26, 0x8, RZ ;  /* 0x000000081a1a7810 */ /* 0x000fe20007ffe0ff */
[----:B------:R-:W-:Y:S01]  /*1e290*/  VIADD R25, R25, 0x600 ;  /* 0x0000060019197836 */ /* 0x000fe20000000000 */
[----:B------:R-:W-:Y:S02]  /*1e2a0*/  IADD3 R27, R27, 0x20, RZ ;  /* 0x000000201b1b7810 */ /* 0x000fe40007ffe0ff */
[----:B------:R-:W-:-:S13]  /*1e2b0*/  ISETP.GE.AND P1, PT, R26, UR10, PT ;  /* 0x0000000a1a007c0c */ /* 0x000fda000bf26270 */
[----:B------:R-:W-:Y:S05]  /*1e2c0*/  @!P1 BRA `(.L_x_1461) ;  /* 0xfffffff400c89947 */ /* 0x000fea000383ffff */
.L_x_1441:
[----:B------:R-:W-:Y:S05]  /*1e2d0*/  BSYNC B0 ;  /* 0x0000000000007941 */ /* 0x000fea0003800000 */
.L_x_1440:
[----:B------:R-:W-:Y:S01]  /*1e2e0*/  ISETP.GT.OR P0, PT, R18, 0x2f, P0 ;  /* 0x0000002f1200780c */ /* 0x000fe20000704670 */
[----:B------:R-:W-:-:S12]  /*1e2f0*/  BSSY B0, `(.L_x_1462) ;  /* 0x0000032000007945 */ /* 0x000fd80003800000 */
[----:B------:R-:W-:Y:S05]  /*1e300*/  @P0 BRA `(.L_x_1463) ;  /* 0x0000000000c00947 */ /* 0x000fea0003800000 */
[----:B------:R-:W-:Y:S01]  /*1e310*/  UMOV UR4, 0xc0 ;  /* 0x000000c000047882 */ /* 0x000fe20000000000 */
[----:B------:R-:W-:Y:S01]  /*1e320*/  ULDC.64 UR8, c[0x0][0x250] ;  /* 0x0000940000087ab9 */ /* 0x000fe20000000a00 */
[----:B------:R-:W-:-:S06]  /*1e330*/  UIMAD UR4, UR39, UR4, -0xc0 ;  /* 0xffffff40270474a4 */ /* 0x000fcc000f8e0204 */
[----:B------:R-:W-:Y:S02]  /*1e340*/  IADD3 R0, P0, R17, UR4, RZ ;  /* 0x0000000411007c10 */ /* 0x000fe4000ff1e0ff */
[----:B01----:R-:W-:-:S04]  /*1e350*/  MOV R21, UR4 ;  /* 0x0000000400157c02 */ /* 0x003fc80008000f00 */
[----:B------:R-:W-:Y:S02]  /*1e360*/  LEA.HI.X.SX32 R21, R21, R14, 0x1, P0 ;  /* 0x0000000e15157211 */ /* 0x000fe400000f0eff */
[----:B------:R-:W-:-:S04]  /*1e370*/  LEA R20, P0, R0, UR8, 0x2 ;  /* 0x0000000800147c11 */ /* 0x000fc8000f8010ff */
[----:B------:R-:W-:-:S05]  /*1e380*/  LEA.HI.X R21, R0, UR9, R21, 0x2, P0 ;  /* 0x0000000900157c11 */ /* 0x000fca00080f1415 */
[----:B------:R0:W5:Y:S01]  /*1e390*/  LDG.E.128 R24, desc[UR36][R20.64] ;  /* 0x0000002414187981 */ /* 0x000162000c1e1d00 */
[----:B------:R-:W1:Y:S01]  /*1e3a0*/  S2UR UR5, SR_CgaCtaId ;  /* 0x00000000000579c3 */ /* 0x000e620000008800 */
[----:B------:R-:W-:Y:S01]  /*1e3b0*/  UMOV UR4, 0x400 ;  /* 0x0000040000047882 */ /* 0x000fe20000000000 */
[----:B------:R-:W-:Y:S02]  /*1e3c0*/  UIADD3 UR7, UR10, -UR6, URZ ;  /* 0x800000060a077290 */ /* 0x000fe4000fffe03f */
[----:B------:R-:W-:-:S04]  /*1e3d0*/  UIADD3 UR4, UR4, 0x840, URZ ;  /* 0x0000084004047890 */ /* 0x000fc8000fffe03f */
[----:B------:R-:W-:Y:S01]  /*1e3e0*/  MOV R29, UR7 ;  /* 0x00000007001d7c02 */ /* 0x000fe20008000f00 */
[----:B-1----:R-:W-:-:S06]  /*1e3f0*/  ULEA UR4, UR5, UR4, 0x18 ;  /* 0x0000000405047291 */ /* 0x002fcc000f8ec03f */
[----:B------:R-:W-:Y:S01]  /*1e400*/  MOV R18, UR4 ;  /* 0x0000000400127c02 */ /* 0x000fe20008000f00 */
[----:B------:R-:W-:Y:S02]  /*1e410*/  ULDC UR4, c[0x0][0x29c] ;  /* 0x0000a70000047ab9 */ /* 0x000fe40000000800 */
[----:B------:R-:W-:Y:S02]  /*1e420*/  ISETP.NE.AND P0, PT, RZ, UR4, PT ;  /* 0x00000004ff007c0c */ /* 0x000fe4000bf05270 */
[----:B------:R-:W-:Y:S01]  /*1e430*/  IMAD R29, R29, 0x4, R18 ;  /* 0x000000041d1d7824 */ /* 0x000fe200078e0212 */
[----:B------:R0:W-:Y:S05]  /*1e440*/  STL [R1+0x78c], R18 ;  /* 0x00078c1201007387 */ /* 0x0001ea0000100800 */
[----:B------:R-:W1:Y:S05]  /*1e450*/  LDS R29, [R29] ;  /* 0x000000001d1d7984 */ /* 0x000e6a0000000800 */
[----:B0-----:R-:W-:Y:S05]  /*1e460*/  @P0 BRA `(.L_x_1464) ;  /* 0x0000000000580947 */ /* 0x001fea0003800000 */
[----:B------:R-:W-:-:S13]  /*1e470*/  LOP3.LUT P1, RZ, R2, 0x10, RZ, 0xc0, !PT ;  /* 0x0000001002ff7812 */ /* 0x000fda000782c0ff */
[----:B------:R-:W0:Y:S08]  /*1e480*/  @P1 LDC R0, c[0x0][0x288] ;  /* 0x0000a200ff001b82 */ /* 0x000e300000000800 */
[----:B------:R-:W2:Y:S01]  /*1e490*/  @P1 LDC.64 R20, c[0x0][0x2e8] ;  /* 0x0000ba00ff141b82 */ /* 0x000ea20000000a00 */
[----:B0-----:R-:W-:-:S04]  /*1e4a0*/  @P1 IMAD R19, R16, R0, R19 ;  /* 0x0000000010131224 */ /* 0x001fc800078e0213 */
[----:B------:R-:W-:-:S04]  /*1e4b0*/  @P1 IMAD R19, R19, 0xc0, R12 ;  /* 0x000000c013131824 */ /* 0x000fc800078e020c */
[----:B--2---:R-:W-:-:S06]  /*1e4c0*/  @P1 IMAD.WIDE R20, R19, 0x4, R20 ;  /* 0x0000000413141825 */ /* 0x004fcc00078e0214 */
[----:B------:R-:W2:Y:S01]  /*1e4d0*/  @P1 LDG.E.128 R20, desc[UR36][R20.64] ;  /* 0x0000002414141981 */ /* 0x000ea2000c1e1d00 */
[----:B------:R-:W-:Y:S01]  /*1e4e0*/  UIMAD UR4, UR38, 0xc0, URZ ;  /* 0x000000c0260478a4 */ /* 0x000fe2000f8e023f */
[----:B-----5:R-:W-:Y:S01]  /*1e4f0*/  FADD.FTZ R24, R24, R4 ;  /* 0x0000000418187221 */ /* 0x020fe20000010000 */
[----:B------:R-:W-:Y:S01]  /*1e500*/  FADD.FTZ R25, R25, R5 ;  /* 0x0000000519197221 */ /* 0x000fe20000010000 */
[----:B------:R-:W-:Y:S01]  /*1e510*/  FADD.FTZ R26, R26, R6 ;  /* 0x000000061a1a7221 */ /* 0x000fe20000010000 */
[----:B------:R-:W-:Y:S02]  /*1e520*/  FADD.FTZ R27, R27, R7 ;  /* 0x000000071b1b7221 */ /* 0x000fe40000010000 */
[----:B------:R-:W-:Y:S02]  /*1e530*/  IADD3 R17, P0, R17, UR4, RZ ;  /* 0x0000000411117c10 */ /* 0x000fe4000ff1e0ff */
[----:B------:R-:W-:-:S04]  /*1e540*/  MOV R19, UR4 ;  /* 0x0000000400137c02 */ /* 0x000fc80008000f00 */
[----:B------:R-:W-:Y:S02]  /*1e550*/  LEA.HI.X.SX32 R14, R19, R14, 0x1, P0 ;  /* 0x0000000e130e7211 */ /* 0x000fe400000f0eff */
[----:B------:R-:W-:-:S04]  /*1e560*/  LEA R4, P0, R17, UR8, 0x2 ;  /* 0x0000000811047c11 */ /* 0x000fc8000f8010ff */
[----:B------:R-:W-:Y:S01]  /*1e570*/  LEA.HI.X R5, R17, UR9, R14, 0x2, P0 ;  /* 0x0000000911057c11 */ /* 0x000fe200080f140e */
[----:B--2---:R-:W-:Y:S01]  /*1e580*/  @P1 FMUL.FTZ R24, R24, R20 ;  /* 0x0000001418181220 */ /* 0x004fe20000410000 */
[----:B------:R-:W-:Y:S01]  /*1e590*/  @P1 FMUL.FTZ R25, R25, R21 ;  /* 0x0000001519191220 */ /* 0x000fe20000410000 */
[----:B------:R-:W-:Y:S01]  /*1e5a0*/  @P1 FMUL.FTZ R26, R26, R22 ;  /* 0x000000161a1a1220 */ /* 0x000fe20000410000 */
[----:B------:R-:W-:-:S05]  /*1e5b0*/  @P1 FMUL.FTZ R27, R27, R23 ;  /* 0x000000171b1b1220 */ /* 0x000fca0000410000 */
[----:B------:R0:W-:Y:S02]  /*1e5c0*/  STG.E.128 desc[UR36][R4.64], R24 ;  /* 0x0000001804007986 */ /* 0x0001e4000c101d24 */
.L_x_1464:
[C---:B-1---5:R-:W-:Y:S01]  /*1e5d0*/  FFMA.FTZ R8, R29.reuse, R24, R8 ;  /* 0x000000181d087223 */ /* 0x062fe20000010008 */
[C---:B------:R-:W-:Y:S01]  /*1e5e0*/  FFMA.FTZ R9, R29.reuse, R25, R9 ;  /* 0x000000191d097223 */ /* 0x040fe20000010009 */
[C---:B------:R-:W-:Y:S01]  /*1e5f0*/  FFMA.FTZ R10, R29.reuse, R26, R10 ;  /* 0x0000001a1d0a7223 */ /* 0x040fe2000001000a */
[----:B------:R-:W-:-:S07]  /*1e600*/  FFMA.FTZ R11, R29, R27, R11 ;  /* 0x0000001b1d0b7223 */ /* 0x000fce000001000b */
.L_x_1463:
[----:B------:R-:W-:Y:S05]  /*1e610*/  BSYNC B0 ;  /* 0x0000000000007941 */ /* 0x000fea0003800000 */
.L_x_1462:
[----:B------:R-:W-:Y:S01]  /*1e620*/  IADD3 R0, R3, 0x3f, RZ ;  /* 0x0000003f03007810 */ /* 0x000fe20007ffe0ff */
[----:B------:R-:W-:Y:S03]  /*1e630*/  BAR.SYNC.DEFER_BLOCKING 0x0 ;  /* 0x0000000000007b1d */ /* 0x000fe60000010000 */
[----:B------:R-:W-:-:S03]  /*1e640*/  ISETP.GT.U32.OR P0, PT, R0, 0x7e, P2 ;  /* 0x0000007e0000780c */ /* 0x000fc60001704470 */
[----:B------:R-:W-:Y:S10]  /*1e650*/  @P2 BRA `(.L_x_1465) ;  /* 0x0000000000682947 */ /* 0x000ff40003800000 */
[----:B------:R-:W2:Y:S01]  /*1e660*/  LDL.LU R2, [R1+0x78c] ;  /* 0x00078c0001027983 */ /* 0x000ea20000300800 */
[----:B------:R-:W-:Y:S01]  /*1e670*/  LOP3.LUT R0, R3, 0xffffff80, RZ, 0xc0, !PT ;  /* 0xffffff8003007812 */ /* 0x000fe200078ec0ff */
[----:B------:R-:W-:Y:S01]  /*1e680*/  IMAD R15, R15, 0xc0, R12 ;  /* 0x000000c00f0f7824 */ /* 0x000fe200078e020c */
[----:B------:R-:W-:Y:S05]  /*1e690*/  WARPSYNC.ALL ;  /* 0x0000000000007948 */ /* 0x000fea0003800000 */
[----:B------:R-:W-:Y:S02]  /*1e6a0*/  ISETP.NE.AND P1, PT, R0, 0x80, PT ;  /* 0x000000800000780c */ /* 0x000fe40003f25270 */
[----:B------:R-:W-:-:S02]  /*1e6b0*/  ISETP.GT.AND P2, PT, R3, 0x7f, PT ;  /* 0x0000007f0300780c */ /* 0x000fc40003f44270 */
[C---:B------:R-:W-:Y:S02]  /*1e6c0*/  LOP3.LUT R0, R3.reuse, 0xffffffc0, RZ, 0xc0, !PT ;  /* 0xffffffc003007812 */ /* 0x040fe400078ec0ff */
[----:B------:R-:W-:Y:S02]  /*1e6d0*/  ISETP.GT.AND P3, PT, R3, 0x3f, PT ;  /* 0x0000003f0300780c */ /* 0x000fe40003f64270 */
[----:B--2---:R-:W-:-:S05]  /*1e6e0*/  LEA R15, R15, R2, 0x2 ;  /* 0x000000020f0f7211 */ /* 0x004fca00078e10ff */
[----:B------:R-:W-:Y:S01]  /*1e6f0*/  @!P1 STS.128 [R15+-0x600], R8 ;  /* 0xfffa00080f009388 */ /* 0x000fe20000000c00 */
[----:B------:R-:W-:Y:S01]  /*1e700*/  BAR.SYNC.DEFER_BLOCKING 0x0 ;  /* 0x0000000000007b1d */ /* 0x000fe20000010000 */
[----:B------:R-:W-:-:S05]  /*1e710*/  ISETP.NE.AND P1, PT, R0, 0x40, PT ;  /* 0x000000400000780c */ /* 0x000fca0003f25270 */
[----:B0-----:R-:W0:Y:S02]  /*1e720*/  @!P2 LDS.128 R4, [R15] ;  /* 0x000000000f04a984 */ /* 0x001e240000000c00 */
[----:B0-----:R-:W-:Y:S01]  /*1e730*/  @!P2 FADD.FTZ R8, R8, R4 ;  /* 0x000000040808a221 */ /* 0x001fe20000010000 */
[----:B------:R-:W-:Y:S01]  /*1e740*/  @!P2 FADD.FTZ R9, R9, R5 ;  /* 0x000000050909a221 */ /* 0x000fe20000010000 */
[----:B------:R-:W-:Y:S01]  /*1e750*/  @!P2 FADD.FTZ R10, R10, R6 ;  /* 0x000000060a0aa221 */ /* 0x000fe20000010000 */
[----:B------:R-:W-:Y:S01]  /*1e760*/  @!P2 FADD.FTZ R11, R11, R7 ;  /* 0x000000070b0ba221 */ /* 0x000fe20000010000 */
[----:B------:R-:W-:Y:S06]  /*1e770*/  BAR.SYNC.DEFER_BLOCKING 0x0 ;  /* 0x0000000000007b1d */ /* 0x000fec0000010000 */
[----:B------:R-:W-:Y:S02]  /*1e780*/  @!P1 STS.128 [R15+-0x300], R8 ;  /* 0xfffd00080f009388 */ /* 0x000fe40000000c00 */
[----:B------:R-:W-:Y:S06]  /*1e790*/  BAR.SYNC.DEFER_BLOCKING 0x0 ;  /* 0x0000000000007b1d */ /* 0x000fec0000010000 */
[----:B------:R-:W0:Y:S02]  /*1e7a0*/  @!P3 LDS.128 R4, [R15] ;  /* 0x000000000f04b984 */ /* 0x000e240000000c00 */
[----:B0-----:R-:W-:Y:S01]  /*1e7b0*/  @!P3 FADD.FTZ R8, R8, R4 ;  /* 0x000000040808b221 */ /* 0x001fe20000010000 */
[----:B------:R-:W-:Y:S01]  /*1e7c0*/  @!P3 FADD.FTZ R9, R9, R5 ;  /* 0x000000050909b221 */ /* 0x000fe20000010000 */
[----:B------:R-:W-:Y:S01]  /*1e7d0*/  @!P3 FADD.FTZ R10, R10, R6 ;  /* 0x000000060a0ab221 */ /* 0x000fe20000010000 */
[----:B------:R-:W-:Y:S01]  /*1e7e0*/  @!P3 FADD.FTZ R11, R11, R7 ;  /* 0x000000070b0bb221 */ /* 0x000fe20000010000 */
[----:B------:R-:W-:Y:S06]  /*1e7f0*/  BAR.SYNC.DEFER_BLOCKING 0x0 ;  /* 0x0000000000007b1d */ /* 0x000fec0000010000 */
.L_x_1465:
[----:B------:R-:W-:Y:S05]  /*1e800*/  @P0 EXIT ;  /* 0x000000000000094d */ /* 0x000fea0003800000 */
[----:B------:R-:W2:Y:S02]  /*1e810*/  LDC R0, c[0x0][0x308] ;  /* 0x0000c200ff007b82 */ /* 0x000ea40000000800 */
[----:B--2---:R-:W-:-:S13]  /*1e820*/  ISETP.NE.AND P0, PT, R0, 0x2, PT ;  /* 0x000000020000780c */ /* 0x004fda0003f05270 */
[----:B------:R-:W2:Y:S01]  /*1e830*/  @P0 LDC.64 R2, c[0x0][0x210] ;  /* 0x00008400ff020b82 */ /* 0x000ea20000000a00 */
[----:B0-----:R-:W-:-:S04]  /*1e840*/  @P0 IMAD R5, R13, 0xc0, R12 ;  /* 0x000000c00d050824 */ /* 0x001fc800078e020c */
[----:B--2---:R-:W-:-:S05]  /*1e850*/  @P0 IMAD.WIDE R2, R5, 0x4, R2 ;  /* 0x0000000405020825 */ /* 0x004fca00078e0202 */
[----:B------:R0:W-:Y:S01]  /*1e860*/  @P0 STG.E.128 desc[UR36][R2.64], R8 ;  /* 0x0000000802000986 */ /* 0x0001e2000c101d24 */
[----:B------:R-:W-:Y:S05]  /*1e870*/  @P0 EXIT ;  /* 0x000000000000094d */ /* 0x000fea0003800000 */
[----:B0-----:R-:W0:Y:S01]  /*1e880*/  LDC.64 R2, c[0x0][0x300] ;  /* 0x0000c000ff027b82 */ /* 0x001e220000000a00 */
[----:B------:R-:W-:Y:S01]  /*1e890*/  IMAD R12, R13, 0xc0, R12 ;  /* 0x000000c00d0c7824 */ /* 0x000fe200078e020c */
[----:B------:R-:W-:Y:S01]  /*1e8a0*/  ULDC.64 UR4, c[0x0][0x210] ;  /* 0x0000840000047ab9 */ /* 0x000fe20000000a00 */
[----:B0-----:R-:W2:Y:S02]  /*1e8b0*/  LDG.E R2, desc[UR36][R2.64] ;  /* 0x0000002402027981 */ /* 0x001ea4000c1e1900 */
[C---:B--2---:R-:W-:Y:S01]  /*1e8c0*/  FMUL.FTZ R8, R2.reuse, R8 ;  /* 0x0000000802087220 */ /* 0x044fe20000410000 */
[C---:B------:R-:W-:Y:S01]  /*1e8d0*/  FMUL.FTZ R9, R2.reuse, R9 ;  /* 0x0000000902097220 */ /* 0x040fe20000410000 */
[C---:B------:R-:W-:Y:S01]  /*1e8e0*/  FMUL.FTZ R10, R2.reuse, R10 ;  /* 0x0000000a020a7220 */ /* 0x040fe20000410000 */
[----:B------:R-:W-:-:S03]  /*1e8f0*/  FMUL.FTZ R11, R2, R11 ;  /* 0x0000000b020b7220 */ /* 0x000fc60000410000 */
[----:B------:R-:W0:Y:S08]  /*1e900*/  F2I.S8.NTZ R8, R8 ;  /* 0x0000000800087305 */ /* 0x000e300000202100 */
[----:B------:R-:W2:Y:S01]  /*1e910*/  F2I.S8.NTZ R9, R9 ;  /* 0x0000000900097305 */ /* 0x000ea20000202100 */
[----:B0-----:R-:W-:-:S07]  /*1e920*/  PRMT R0, R8, 0x8880, RZ ;  /* 0x0000888008007816 */ /* 0x001fce00000000ff */
[----:B------:R-:W0:Y:S01]  /*1e930*/  F2I.S8.NTZ R10, R10 ;  /* 0x0000000a000a7305 */ /* 0x000e220000202100 */
[----:B------:R-:W-:Y:S02]  /*1e940*/  PRMT R0, R0, 0x7710, RZ ;  /* 0x0000771000007816 */ /* 0x000fe400000000ff */
[----:B--2---:R-:W-:-:S05]  /*1e950*/  PRMT R4, R9, 0x8880, RZ ;  /* 0x0000888009047816 */ /* 0x004fca00000000ff */
[----:B------:R-:W2:Y:S01]  /*1e960*/  F2I.S8.NTZ R11, R11 ;  /* 0x0000000b000b7305 */ /* 0x000ea20000202100 */
[----:B------:R-:W-:Y:S02]  /*1e970*/  LOP3.LUT R3, R0, 0xff, RZ, 0xc0, !PT ;  /* 0x000000ff00037812 */ /* 0x000fe400078ec0ff */
[----:B------:R-:W-:Y:S02]  /*1e980*/  PRMT R2, R4, 0x7710, RZ ;  /* 0x0000771004027816 */ /* 0x000fe400000000ff */
[----:B0-----:R-:W-:Y:S02]  /*1e990*/  PRMT R0, R10, 0x8880, RZ ;  /* 0x000088800a007816 */ /* 0x001fe400000000ff */
[----:B------:R-:W-:Y:S02]  /*1e9a0*/  PRMT R3, R2, 0x7604, R3 ;  /* 0x0000760402037816 */ /* 0x000fe40000000003 */
[----:B------:R-:W-:Y:S02]  /*1e9b0*/  PRMT R0, R0, 0x7710, RZ ;  /* 0x0000771000007816 */ /* 0x000fe400000000ff */
[----:B------:R-:W-:-:S02]  /*1e9c0*/  IADD3 R2, P0, R12, UR4, RZ ;  /* 0x000000040c027c10 */ /* 0x000fc4000ff1e0ff */
[----:B--2---:R-:W-:Y:S02]  /*1e9d0*/  PRMT R4, R11, 0x8880, RZ ;  /* 0x000088800b047816 */ /* 0x004fe400000000ff */
[----:B------:R-:W-:Y:S02]  /*1e9e0*/  PRMT R5, R0, 0x7054, R3 ;  /* 0x0000705400057816 */ /* 0x000fe40000000003 */
[----:B------:R-:W-:Y:S02]  /*1e9f0*/  PRMT R4, R4, 0x7710, RZ ;  /* 0x0000771004047816 */ /* 0x000fe400000000ff */
[----:B------:R-:W-:Y:S02]  /*1ea00*/  LEA.HI.X.SX32 R3, R12, UR5, 0x1, P0 ;  /* 0x000000050c037c11 */ /* 0x000fe400080f0eff */
[----:B------:R-:W-:-:S05]  /*1ea10*/  PRMT R5, R4, 0x654, R5 ;  /* 0x0000065404057816 */ /* 0x000fca0000000005 */
[----:B------:R-:W-:Y:S01]  /*1ea20*/  STG.E desc[UR36][R2.64], R5 ;  /* 0x0000000502007986 */ /* 0x000fe2000c101924 */
[----:B------:R-:W-:Y:S05]  /*1ea30*/  EXIT ;  /* 0x000000000000794d */ /* 0x000fea0003800000 */
.L_x_1466:
        /* <DEDUP_REMOVED lines=12> */
.L_x_4244:


//--------------------- .text._ZN4mmha33masked_multihead_attention_kernelIfLi192ELi256ELi2ELi64ELi128ELb1ELb1EEEv26Multihead_attention_paramsIT_XT5_EE --------------------------
	.section	.text._ZN4mmha33masked_multihead_attention_kernelIfLi192ELi256ELi2ELi64ELi128ELb1ELb1EEEv26Multihead_attention_paramsIT_XT5_EE,"ax",@progbits
	.align	128
        .global         _ZN4mmha33masked_multihead_attention_kernelIfLi192ELi256ELi2ELi64ELi128ELb1ELb1EEEv26Multihead_attention_paramsIT_XT5_EE
        .type           _ZN4mmha33masked_multihead_attention_kernelIfLi192ELi256ELi2ELi64ELi128ELb1ELb1EEEv26Multihead_attention_paramsIT_XT5_EE,@function
        .size           _ZN4mmha33masked_multihead_attention_kernelIfLi192ELi256ELi2ELi64ELi128ELb1ELb1EEEv26Multihead_attention_paramsIT_XT5_EE,(.L_x_4245 - _ZN4mmha33masked_multihead_attention_kernelIfLi192ELi256ELi2ELi64ELi128ELb1ELb1EEEv26Multihead_attention_paramsIT_XT5_EE)
        .other          _ZN4mmha33masked_multihead_attention_kernelIfLi192ELi256ELi2ELi64ELi128ELb1ELb1EEEv26Multihead_attention_paramsIT_XT5_EE,@"STO_CUDA_ENTRY STV_DEFAULT"
_ZN4mmha33masked_multihead_attention_kernelIfLi192ELi256ELi2ELi64ELi128ELb1ELb1EEEv26Multihead_attention_paramsIT_XT5_EE:
.text._ZN4mmha33masked_multihead_attention_kernelIfLi192ELi256ELi2ELi64ELi128ELb1ELb1EEEv26Multihead_attention_paramsIT_XT5_EE:
[----:B------:R-:W0:Y:S08]  /*0000*/  LDC R1, c[0x0][0x28] ;  /* 0x00000a00ff017b82 */ /* 0x000e300000000800 */
[----:B------:R-:W1:Y:S01]  /*0010*/  LDC.64 R2, c[0x0][0x320] ;  /* 0x0000c800ff027b82 */ /* 0x000e620000000a00 */
[----:B------:R-:W2:Y:S01]  /*0020*/  S2R R21, SR_CTAID.Y ;  /* 0x0000000000157919 */ /* 0x000ea20000002600 */
[----:B------:R-:W-:Y:S01]  /*0030*/  ULDC.64 UR36, c[0x0][0x208] ;  /* 0x0000820000247ab9 */ /* 0x000fe20000000a00 */
[----:B0-----:R-:W-:Y:S01]  /*0040*/  VIADD R1, R1, 0xfffffd20 ;  /* 0xfffffd2001017836 */ /* 0x001fe20000000000 */
        /* <DEDUP_REMOVED lines=8> */
.L_x_1467:
[----:B------:R-:W0:Y:S08]  /*00d0*/  LDC R111, c[0x0][0x280] ;  /* 0x0000a000ff6f7b82 */ /* 0x000e300000000800 */
[----:B------:R-:W1:Y:S08]  /*00e0*/  LDC.64 R8, c[0x0][0x2f0] ;  /* 0x0000bc00ff087b82 */ /* 0x000e700000000a00 */
[----:B------:R-:W2:Y:S01]  /*00f0*/  LDC R23, c[0x0][0x29c] ;  /* 0x0000a700ff177b82 */ /* 0x000ea20000000800 */
[----:B------:R-:W3:Y:S01]  /*0100*/  S2R R18, SR_TID.X ;  /* 0x0000000000127919 */ /* 0x000ee20000002100 */
[----:B------:R-:W-:Y:S01]  /*0110*/  ULDC UR4, c[0x0][0x288] ;  /* 0x0000a20000047ab9 */ /* 0x000fe20000000800 */
[----:B------:R-:W-:-:S02]  /*0120*/  LOP3.LUT R17, R17, 0xffffffef, RZ, 0xc0, !PT ;  /* 0xffffffef11117812 */ /* 0x000fc400078ec0ff */
[----:B0-----:R-:W-:Y:S01]  /*0130*/  IABS R5, R111 ;  /* 0x0000006f00057213 */ /* 0x001fe20000000000 */
[----:B------:R-:W0:Y:S02]  /*0140*/  S2R R251, SR_CTAID.X ;  /* 0x0000000000fb7919 */ /* 0x000e240000002500 */
[----:B------:R-:W4:Y:S01]  /*0150*/  LDC.64 R12, c[0x0][0x2a8] ;  /* 0x0000aa00ff0c7b82 */ /* 0x000f220000000a00 */
[----:B------:R-:W3:Y:S01]  /*0160*/  I2F.RP R0, R5 ;  /* 0x0000000500007306 */ /* 0x000ee20000209400 */
[----:B-1----:R-:W-:-:S04]  /*0170*/  ISETP.NE.U32.AND P0, PT, R8, RZ, PT ;  /* 0x000000ff0800720c */ /* 0x002fc80003f05070 */
[----:B------:R-:W-:-:S04]  /*0180*/  ISETP.NE.AND.EX P0, PT, R9, RZ, PT, P0 ;  /* 0x000000ff0900720c */ /* 0x000fc80003f05300 */
[----:B--2---:R-:W-:Y:S01]  /*0190*/  ISETP.EQ.AND P3, PT, R23, RZ, P0 ;  /* 0x000000ff1700720c */ /* 0x004fe20000762270 */
[----:B---3--:R-:W1:Y:S01]  /*01a0*/  MUFU.RCP R0, R0 ;  /* 0x0000000000007308 */ /* 0x008e620000001000 */
[----:B------:R-:W-:Y:S01]  /*01b0*/  ISETP.GT.AND P5, PT, R18, 0x2f, PT ;  /* 0x0000002f1200780c */ /* 0x000fe20003fa4270 */
[----:B------:R-:W-:Y:S01]  /*01c0*/  BSSY B0, `(.L_x_1468) ;  /* 0x0000041000007945 */ /* 0x000fe20003800000 */
[----:B------:R-:W-:Y:S02]  /*01d0*/  CS2R R32, SRZ ;  /* 0x0000000000207805 */ /* 0x000fe4000001ff00 */
[----:B------:R-:W-:-:S07]  /*01e0*/  CS2R R34, SRZ ;  /* 0x0000000000227805 */ /* 0x000fce000001ff00 */
[----:B------:R-:W-:Y:S01]  /*01f0*/  @P3 LOP3.LUT R17, R17, 0x10, RZ, 0xfc, !PT ;  /* 0x0000001011113812 */ /* 0x000fe200078efcff */
[----:B-1----:R-:W-:-:S04]  /*0200*/  VIADD R2, R0, 0xffffffe ;  /* 0x0ffffffe00027836 */ /* 0x002fc80000000000 */
[----:B------:R1:W2:Y:S02]  /*0210*/  F2I.FTZ.U32.TRUNC.NTZ R3, R2 ;  /* 0x0000000200037305 */ /* 0x0002a4000021f000 */
[----:B-1----:R-:W-:Y:S01]  /*0220*/  IMAD.MOV.U32 R2, RZ, RZ, RZ ;  /* 0x000000ffff027224 */ /* 0x002fe200078e00ff */
[----:B--2---:R-:W-:-:S05]  /*0230*/  IADD3 R4, RZ, -R3, RZ ;  /* 0x80000003ff047210 */ /* 0x004fca0007ffe0ff */
[----:B------:R-:W-:Y:S01]  /*0240*/  IMAD R7, R4, R5, RZ ;  /* 0x0000000504077224 */ /* 0x000fe200078e02ff */
[----:B------:R-:W-:-:S03]  /*0250*/  IABS R4, R21 ;  /* 0x0000001500047213 */ /* 0x000fc60000000000 */
[----:B------:R-:W-:Y:S02]  /*0260*/  IMAD.HI.U32 R3, R3, R7, R2 ;  /* 0x0000000703037227 */ /* 0x000fe400078e0002 */
[----:B------:R-:W1:Y:S04]  /*0270*/  @P3 LDC.64 R6, c[0x0][0x2f0] ;  /* 0x0000bc00ff063b82 */ /* 0x000e680000000a00 */
[----:B------:R-:W-:-:S04]  /*0280*/  IMAD.HI.U32 R3, R3, R4, RZ ;  /* 0x0000000403037227 */ /* 0x000fc800078e00ff */
[----:B------:R-:W-:-:S04]  /*0290*/  IMAD.MOV R0, RZ, RZ, -R3 ;  /* 0x000000ffff007224 */ /* 0x000fc800078e0a03 */
[----:B------:R-:W-:-:S05]  /*02a0*/  IMAD R0, R5, R0, R4 ;  /* 0x0000000005007224 */ /* 0x000fca00078e0204 */
[----:B------:R-:W-:-:S13]  /*02b0*/  ISETP.GT.U32.AND P1, PT, R5, R0, PT ;  /* 0x000000000500720c */ /* 0x000fda0003f24070 */
[-C--:B------:R-:W-:Y:S01]  /*02c0*/  @!P1 IADD3 R0, R0, -R5.reuse, RZ ;  /* 0x8000000500009210 */ /* 0x080fe20007ffe0ff */
[----:B------:R-:W-:Y:S01]  /*02d0*/  @!P1 VIADD R3, R3, 0x1 ;  /* 0x0000000103039836 */ /* 0x000fe20000000000 */
[----:B------:R-:W-:Y:S02]  /*02e0*/  ISETP.NE.AND P1, PT, R111, RZ, PT ;  /* 0x000000ff6f00720c */ /* 0x000fe40003f25270 */
[----:B------:R-:W-:Y:S02]  /*02f0*/  ISETP.GE.U32.AND P0, PT, R0, R5, PT ;  /* 0x000000050000720c */ /* 0x000fe40003f06070 */
[----:B------:R-:W2:Y:S01]  /*0300*/  LDC.64 R4, c[0x0][0x328] ;  /* 0x0000ca00ff047b82 */ /* 0x000ea20000000a00 */
[----:B------:R-:W-:-:S04]  /*0310*/  LOP3.LUT R0, R21, R111, RZ, 0x3c, !PT ;  /* 0x0000006f15007212 */ /* 0x000fc800078e3cff */
[----:B------:R-:W-:-:S06]  /*0320*/  ISETP.GE.AND P2, PT, R0, RZ, PT ;  /* 0x000000ff0000720c */ /* 0x000fcc0003f46270 */
[----:B------:R-:W-:-:S05]  /*0330*/  @P0 VIADD R3, R3, 0x1 ;  /* 0x0000000103030836 */ /* 0x000fca0000000000 */
[----:B------:R-:W-:Y:S02]  /*0340*/  MOV R46, R3 ;  /* 0x00000003002e7202 */ /* 0x000fe40000000f00 */
[----:B------:R-:W3:Y:S03]  /*0350*/  LDC R3, c[0x0][0x278] ;  /* 0x00009e00ff037b82 */ /* 0x000ee60000000800 */
[----:B------:R-:W-:Y:S01]  /*0360*/  @!P2 IMAD.MOV R46, RZ, RZ, -R46 ;  /* 0x000000ffff2ea224 */ /* 0x000fe200078e0a2e */
[----:B------:R-:W-:Y:S01]  /*0370*/  @!P1 LOP3.LUT R46, RZ, R111, RZ, 0x33, !PT ;  /* 0x0000006fff2e9212 */ /* 0x000fe200078e33ff */
[----:B--2---:R-:W-:-:S04]  /*0380*/  IMAD.WIDE R4, R21, 0x4, R4 ;  /* 0x0000000415047825 */ /* 0x004fc800078e0204 */
[----:B------:R2:W-:Y:S01]  /*0390*/  STL [R1+0x278], R46 ;  /* 0x0002782e01007387 */ /* 0x0005e20000100800 */
[----:B-1----:R-:W-:-:S03]  /*03a0*/  @P3 IMAD.WIDE R6, R46, 0x4, R6 ;  /* 0x000000042e063825 */ /* 0x002fc600078e0206 */
[----:B------:R2:W5:Y:S04]  /*03b0*/  LDG.E R16, desc[UR36][R4.64] ;  /* 0x0000002404107981 */ /* 0x000568000c1e1900 */
[----:B------:R2:W5:Y:S01]  /*03c0*/  @P3 LDG.E R2, desc[UR36][R6.64] ;  /* 0x0000002406023981 */ /* 0x000562000c1e1900 */
[----:B0-----:R-:W-:Y:S02]  /*03d0*/  IMAD R110, R21, UR4, R251 ;  /* 0x00000004156e7c24 */ /* 0x001fe4000f8e02fb */
[----:B------:R-:W-:Y:S02]  /*03e0*/  IMAD R0, R251, 0xc0, RZ ;  /* 0x000000c0fb007824 */ /* 0x000fe400078e02ff */
[----:B------:R-:W-:Y:S01]  /*03f0*/  IMAD R110, R110, 0xc0, RZ ;  /* 0x000000c06e6e7824 */ /* 0x000fe200078e02ff */
[----:B---3--:R-:W-:Y:S01]  /*0400*/  ISETP.NE.AND P0, PT, R3, RZ, PT ;  /* 0x000000ff0300720c */ /* 0x008fe20003f05270 */
[----:B------:R-:W-:-:S02]  /*0410*/  IMAD R3, R21, R3, R0 ;  /* 0x0000000315037224 */ /* 0x000fc400078e0200 */
[----:B------:R-:W-:-:S03]  /*0420*/  IMAD.SHL.U32 R15, R18, 0x4, RZ ;  /* 0x00000004120f7824 */ /* 0x000fc600078e00ff */
[----:B------:R-:W-:Y:S01]  /*0430*/  SEL R3, R110, R3, !P0 ;  /* 0x000000036e037207 */ /* 0x000fe20004000000 */
[----:B--2-4-:R-:W-:Y:S06]  /*0440*/  @P5 BRA `(.L_x_1469) ;  /* 0x0000000000605947 */ /* 0x014fec0003800000 */
        /* <DEDUP_REMOVED lines=9> */
[----:B-1----:R-:W-:-:S06]  /*04e0*/  @P0 IMAD.WIDE R34, R3, 0x4, R34 ;  /* 0x0000000403220825 */ /* 0x002fcc00078e0222 */
[----:B------:R-:W5:Y:S04]  /*04f0*/  @P0 LDG.E.128 R32, desc[UR36][R34.64] ;  /* 0x0000002422200981 */ /* 0x000f68000c1e1d00 */
[----:B0-----:R-:W3:Y:S01]  /*0500*/  @!P0 LDG.E R4, desc[UR36][R4.64] ;  /* 0x0000002404048981 */ /* 0x001ee2000c1e1900 */
[----:B--2---:R-:W-:Y:S02]  /*0510*/  @!P0 PRMT R3, R6, 0x9910, RZ ;  /* 0x0000991006038816 */ /* 0x004fe400000000ff */
[--C-:B------:R-:W-:Y:S02]  /*0520*/  @!P0 SHF.R.U32.HI R8, RZ, 0x10, R6.reuse ;  /* 0x00000010ff088819 */ /* 0x100fe40000011606 */
[----:B------:R-:W-:Y:S02]  /*0530*/  @!P0 SHF.R.U32.HI R9, RZ, 0x18, R6 ;  /* 0x00000018ff098819 */ /* 0x000fe40000011606 */
[----:B------:R-:W-:Y:S01]  /*0540*/  @!P0 SHF.R.S32.HI R3, RZ, 0x8, R3 ;  /* 0x00000008ff038819 */ /* 0x000fe20000011403 */
[----:B------:R-:W3:Y:S08]  /*0550*/  @!P0 I2F.S8 R10, R6 ;  /* 0x00000006000a8306 */ /* 0x000ef00000001400 */
[----:B------:R-:W0:Y:S08]  /*0560*/  @!P0 I2F.S8 R8, R8 ;  /* 0x0000000800088306 */ /* 0x000e300000001400 */
[----:B------:R-:W1:Y:S08]  /*0570*/  @!P0 I2F.S8 R9, R9 ;  /* 0x0000000900098306 */ /* 0x000e700000001400 */
[----:B------:R-:W2:Y:S01]  /*0580*/  @!P0 I2F.S16 R3, R3 ;  /* 0x0000000300038306 */ /* 0x000ea20000101400 */
[-C--:B---3--:R-:W-:Y:S01]  /*0590*/  @!P0 FMUL.FTZ R32, R10, R4.reuse ;  /* 0x000000040a208220 */ /* 0x088fe20000410000 */
[-C--:B0-----:R-:W-:Y:S01]  /*05a0*/  @!P0 FMUL.FTZ R34, R8, R4.reuse ;  /* 0x0000000408228220 */ /* 0x081fe20000410000 */
[-C--:B-1----:R-:W-:Y:S01]  /*05b0*/  @!P0 FMUL.FTZ R35, R9, R4.reuse ;  /* 0x0000000409238220 */ /* 0x082fe20000410000 */
[----:B--2---:R-:W-:-:S07]  /*05c0*/  @!P0 FMUL.FTZ R33, R3, R4 ;  /* 0x0000000403218220 */ /* 0x004fce0000410000 */
.L_x_1469:
[----:B------:R-:W-:Y:S05]  /*05d0*/  BSYNC B0 ;  /* 0x0000000000007941 */ /* 0x000fea0003800000 */
.L_x_1468:
[----:B------:R-:W-:Y:S01]  /*05e0*/  ISETP.NE.U32.AND P1, PT, R12, RZ, PT ;  /* 0x000000ff0c00720c */ /* 0x000fe20003f25070 */
[----:B------:R-:W-:Y:S01]  /*05f0*/  IMAD.MOV.U32 R44, RZ, RZ, RZ ;  /* 0x000000ffff2c7224 */ /* 0x000fe200078e00ff */
[----:B------:R-:W-:Y:S01]  /*0600*/  ISETP.LT.AND P2, PT, R18, 0x40, P3 ;  /* 0x000000401200780c */ /* 0x000fe20001f41270 */
[----:B------:R-:W0:Y:S01]  /*0610*/  LDC R14, c[0x0][0x284] ;  /* 0x0000a100ff0e7b82 */ /* 0x000e220000000800 */
[----:B------:R-:W-:Y:S01]  /*0620*/  ISETP.NE.AND.EX P1, PT, R13, RZ, PT, P1 ;  /* 0x000000ff0d00720c */ /* 0x000fe20003f25310 */
[----:B-----5:R-:W-:Y:S01]  /*0630*/  VIADD R19, R16, 0xffffffff ;  /* 0xffffffff10137836 */ /* 0x020fe20000000000 */
[----:B------:R-:W-:Y:S01]  /*0640*/  SHF.R.S32.HI R20, RZ, 0x1f, R21 ;  /* 0x0000001fff147819 */ /* 0x000fe20000011415 */
[----:B------:R-:W-:Y:S01]  /*0650*/  IMAD.IADD R22, R110, 0x1, R15 ;  /* 0x000000016e167824 */ /* 0x000fe200078e020f */
[----:B------:R-:W-:Y:S01]  /*0660*/  ULDC.64 UR6, c[0x0][0x220] ;  /* 0x0000880000067ab9 */ /* 0x000fe20000000a00 */
[----:B------:R-:W-:Y:S02]  /*0670*/  CS2R R24, SRZ ;  /* 0x0000000000187805 */ /* 0x000fe4000001ff00 */
[----:B------:R-:W-:Y:S01]  /*0680*/  @!P5 SHF.L.U32 R3, R19, 0x2, RZ ;  /* 0x000000021303d819 */ /* 0x000fe200000006ff */
[----:B------:R-:W1:Y:S01]  /*0690*/  @!P5 LDC.64 R4, c[0x0][0x248] ;  /* 0x00009200ff04db82 */ /* 0x000e620000000a00 */
[----:B------:R-:W-:-:S02]  /*06a0*/  ISETP.EQ.U32.AND P0, PT, RZ, UR6, PT ;  /* 0x00000006ff007c0c */ /* 0x000fc4000bf02070 */
[----:B------:R-:W-:Y:S02]  /*06b0*/  CS2R R26, SRZ ;  /* 0x00000000001a7805 */ /* 0x000fe4000001ff00 */
[----:B------:R-:W-:Y:S02]  /*06c0*/  CS2R R36, SRZ ;  /* 0x0000000000247805 */ /* 0x000fe4000001ff00 */
[----:B------:R-:W-:Y:S02]  /*06d0*/  CS2R R38, SRZ ;  /* 0x0000000000267805 */ /* 0x000fe4000001ff00 */
[----:B------:R-:W-:Y:S02]  /*06e0*/  ISETP.EQ.OR.EX P0, PT, RZ, UR7, P5, P0 ;  /* 0x00000007ff007c0c */ /* 0x000fe4000af02700 */
[----:B------:R-:W-:Y:S01]  /*06f0*/  @P1 LEA R10, P3, R21, R12, 0x2 ;  /* 0x0000000c150a1211 */ /* 0x000fe200078610ff */
[----:B------:R-:W2:Y:S01]  /*0700*/  @P2 LDC.64 R8, c[0x0][0x2e0] ;  /* 0x0000b800ff082b82 */ /* 0x000ea20000000a00 */
[----:B------:R-:W-:-:S02]  /*0710*/  @P2 IMAD R12, R2, UR4, R251 ;  /* 0x00000004020c2c24 */ /* 0x000fc4000f8e02fb */
[----:B------:R-:W-:Y:S02]  /*0720*/  @P1 LEA.HI.X R11, R21, R13, R20, 0x2, P3 ;  /* 0x0000000d150b1211 */ /* 0x000fe400018f1414 */
[----:B------:R-:W-:-:S03]  /*0730*/  @P2 IMAD R13, R12, 0xc0, R15 ;  /* 0x000000c00c0d2824 */ /* 0x000fc600078e020f */
[----:B------:R-:W3:Y:S01]  /*0740*/  @P1 LDG.E R44, desc[UR36][R10.64] ;  /* 0x000000240a2c1981 */ /* 0x000ee2000c1e1900 */
[-C--:B0-----:R-:W-:Y:S01]  /*0750*/  @!P5 IMAD R3, R22, R14.reuse, R3 ;  /* 0x0000000e1603d224 */ /* 0x081fe200078e0203 */
[----:B------:R-:W-:Y:S01]  /*0760*/  IABS R21, R14 ;  /* 0x0000000e00157213 */ /* 0x000fe20000000000 */
[----:B------:R-:W0:Y:S02]  /*0770*/  @!P0 LDC.64 R6, c[0x0][0x220] ;  /* 0x00008800ff068b82 */ /* 0x000e240000000a00 */
[----:B-1----:R-:W-:-:S04]  /*0780*/  @!P5 IMAD.WIDE R4, R3, 0x4, R4 ;  /* 0x000000040304d825 */ /* 0x002fc800078e0204 */
[----:B------:R-:W-:Y:S01]  /*0790*/  IMAD.IADD R3, R0, 0x1, R15 ;  /* 0x0000000100037824 */ /* 0x000fe200078e020f */
[----:B------:R1:W5:Y:S01]  /*07a0*/  @!P5 LDG.E.128 R24, desc[UR36][R4.64] ;  /* 0x000000240418d981 */ /* 0x000362000c1e1d00 */
[----:B--2---:R-:W-:-:S05]  /*07b0*/  @P2 IMAD.WIDE R8, R13, 0x4, R8 ;  /* 0x000000040d082825 */ /* 0x004fca00078e0208 */
[----:B------:R-:W5:Y:S01]  /*07c0*/  @P2 LDG.E.128 R40, desc[UR36][R8.64] ;  /* 0x0000002408282981 */ /* 0x000f62000c1e1d00 */
[----:B------:R-:W2:Y:S01]  /*07d0*/  I2F.RP R0, R21 ;  /* 0x0000001500007306 */ /* 0x000ea20000209400 */
[----:B0-----:R-:W-:Y:S01]  /*07e0*/  @!P0 IMAD.WIDE R6, R3, 0x4, R6 ;  /* 0x0000000403068825 */ /* 0x001fe200078e0206 */
[----:B-1----:R-:W-:-:S04]  /*07f0*/  IABS R4, R19 ;  /* 0x0000001300047213 */ /* 0x002fc80000000000 */
[----:B------:R0:W5:Y:S02]  /*0800*/  @!P0 LDG.E.128 R36, desc[UR36][R6.64] ;  /* 0x0000002406248981 */ /* 0x000164000c1e1d00 */
[----:B--2---:R-:W1:Y:S01]  /*0810*/  MUFU.RCP R0, R0 ;  /* 0x0000000000007308 */ /* 0x004e620000001000 */
[----:B------:R-:W-:Y:S01]  /*0820*/  ISETP.GE.AND P3, PT, R19, RZ, PT ;  /* 0x000000ff1300720c */ /* 0x000fe20003f66270 */
[----:B0-----:R-:W0:Y:S01]  /*0830*/  LDC R6, c[0x0][0x290] ;  /* 0x0000a400ff067b82 */ /* 0x001e220000000800 */
[----:B-1----:R-:W-:-:S05]  /*0840*/  IADD3 R12, R0, 0xffffffe, RZ ;  /* 0x0ffffffe000c7810 */ /* 0x002fca0007ffe0ff */
[----:B------:R1:W2:Y:S02]  /*0850*/  F2I.FTZ.U32.TRUNC.NTZ R13, R12 ;  /* 0x0000000c000d7305 */ /* 0x0002a4000021f000 */
[----:B-1----:R-:W-:Y:S02]  /*0860*/  IMAD.MOV.U32 R12, RZ, RZ, RZ ;  /* 0x000000ffff0c7224 */ /* 0x002fe400078e00ff */
[----:B--2---:R-:W-:-:S04]  /*0870*/  IMAD.MOV R10, RZ, RZ, -R13 ;  /* 0x000000ffff0a7224 */ /* 0x004fc800078e0a0d */
[----:B------:R-:W-:-:S04]  /*0880*/  IMAD R5, R10, R21, RZ ;  /* 0x000000150a057224 */ /* 0x000fc800078e02ff */
[----:B------:R-:W-:-:S06]  /*0890*/  IMAD.HI.U32 R13, R13, R5, R12 ;  /* 0x000000050d0d7227 */ /* 0x000fcc00078e000c */
[----:B------:R-:W-:-:S05]  /*08a0*/  IMAD.HI.U32 R13, R13, R4, RZ ;  /* 0x000000040d0d7227 */ /* 0x000fca00078e00ff */
[----:B------:R-:W-:-:S05]  /*08b0*/  IADD3 R13, -R13, RZ, RZ ;  /* 0x000000ff0d0d7210 */ /* 0x000fca0007ffe1ff */
[----:B------:R-:W-:-:S05]  /*08c0*/  IMAD R0, R21, R13, R4 ;  /* 0x0000000d15007224 */ /* 0x000fca00078e0204 */
[----:B------:R-:W-:-:S13]  /*08d0*/  ISETP.GT.U32.AND P0, PT, R21, R0, PT ;  /* 0x000000001500720c */ /* 0x000fda0003f04070 */
[----:B------:R-:W-:-:S05]  /*08e0*/  @!P0 IMAD.IADD R0, R0, 0x1, -R21 ;  /* 0x0000000100008824 */ /* 0x000fca00078e0a15 */
[----:B------:R-:W-:Y:S02]  /*08f0*/  ISETP.GT.U32.AND P1, PT, R21, R0, PT ;  /* 0x000000001500720c */ /* 0x000fe40003f24070 */
[----:B------:R-:W-:-:S11]  /*0900*/  ISETP.NE.AND P0, PT, R14, RZ, PT ;  /* 0x000000ff0e00720c */ /* 0x000fd60003f05270 */
[----:B------:R-:W-:-:S05]  /*0910*/  @!P1 IMAD.IADD R0, R0, 0x1, -R21 ;  /* 0x0000000100009824 */ /* 0x000fca00078e0a15 */
[----:B------:R-:W-:-:S05]  /*0920*/  MOV R45, R0 ;  /* 0x00000000002d7202 */ /* 0x000fca0000000f00 */
[----:B------:R-:W-:Y:S01]  /*0930*/  @!P3 IMAD.MOV R45, RZ, RZ, -R45 ;  /* 0x000000ffff2db224 */ /* 0x000fe200078e0a2d */
[----:B------:R-:W-:Y:S02]  /*0940*/  @!P0 LOP3.LUT R45, RZ, R14, RZ, 0x33, !PT ;  /* 0x0000000eff2d8212 */ /* 0x000fe400078e33ff */
[----:B------:R-:W-:Y:S02]  /*0950*/  ISETP.NE.AND P4, PT, R23, RZ, PT ;  /* 0x000000ff1700720c */ /* 0x000fe40003f85270 */
[----:B------:R-:W-:Y:S02]  /*0960*/  CS2R R30, SRZ ;  /* 0x00000000001e7805 */ /* 0x000fe4000001ff00 */
[----:B------:R-:W-:Y:S01]  /*0970*/  CS2R R28, SRZ ;  /* 0x00000000001c7805 */ /* 0x000fe2000001ff00 */
[----:B---3--:R1:W-:Y:S04]  /*0980*/  STL [R1+0x26c], R44 ;  /* 0x00026c2c01007387 */ /* 0x0083e80000100800 */
[----:B------:R1:W-:Y:S04]  /*0990*/  STL [R1+0x27c], R45 ;  /* 0x00027c2d01007387 */ /* 0x0003e80000100800 */
[----:B0-----:R-:W-:Y:S05]  /*09a0*/  @P4 BRA `(.L_x_1470) ;  /* 0x00000000002c4947 */ /* 0x001fea0003800000 */
        /* <DEDUP_REMOVED lines=10> */
.L_x_1471:
[----:B------:R-:W-:Y:S05]  /*0a50*/  BSYNC B0 ;  /* 0x0000000000007941 */ /* 0x000fea0003800000 */
.L_x_1470:
[----:B-----5:R-:W-:Y:S01]  /*0a60*/  @!P4 FADD.FTZ R24, R24, R28 ;  /* 0x0000001c1818c221 */ /* 0x020fe20000010000 */
[----:B------:R-:W-:Y:S01]  /*0a70*/  @!P4 FADD.FTZ R25, R25, R29 ;  /* 0x0000001d1919c221 */ /* 0x000fe20000010000 */
[----:B------:R-:W-:Y:S01]  /*0a80*/  @!P4 FADD.FTZ R26, R26, R30 ;  /* 0x0000001e1a1ac221 */ /* 0x000fe20000010000 */
[----:B------:R-:W-:Y:S01]  /*0a90*/  @!P4 FADD.FTZ R27, R27, R31 ;  /* 0x0000001f1b1bc221 */ /* 0x000fe20000010000 */
[----:B------:R-:W-:Y:S01]  /*0aa0*/  ULDC.U8 UR5, c[0x0][0x294] ;  /* 0x0000a50000057ab9 */ /* 0x000fe20000000000 */
[----:B------:R-:W-:Y:S01]  /*0ab0*/  @P2 FMUL.FTZ R24, R24, R40 ;  /* 0x0000002818182220 */ /* 0x000fe20000410000 */
[----:B------:R-:W-:Y:S01]  /*0ac0*/  @P2 FMUL.FTZ R25, R25, R41 ;  /* 0x0000002919192220 */ /* 0x000fe20000410000 */
[----:B------:R-:W-:Y:S01]  /*0ad0*/  @P2 FMUL.FTZ R26, R26, R42 ;  /* 0x0000002a1a1a2220 */ /* 0x000fe20000410000 */
[----:B------:R-:W-:Y:S01]  /*0ae0*/  @P2 FMUL.FTZ R27, R27, R43 ;  /* 0x0000002b1b1b2220 */ /* 0x000fe20000410000 */
[----:B------:R-:W-:Y:S01]  /*0af0*/  ISETP.NE.AND P1, PT, R23, RZ, PT ;  /* 0x000000ff1700720c */ /* 0x000fe20003f25270 */
[----:B------:R-:W-:Y:S01]  /*0b00*/  IMAD R0, R46, UR4, RZ ;  /* 0x000000042e007c24 */ /* 0x000fe2000f8e02ff */
[----:B------:R-:W-:Y:S01]  /*0b10*/  ISETP.GT.AND P2, PT, R6, RZ, PT ;  /* 0x000000ff0600720c */ /* 0x000fe20003f44270 */
[----:B------:R-:W-:Y:S01]  /*0b20*/  FADD.FTZ R32, R36, R32 ;  /* 0x0000002024207221 */ /* 0x000fe20000010000 */
[----:B------:R-:W-:Y:S01]  /*0b30*/  ISETP.NE.AND P1, PT, RZ, UR5, PT ;  /* 0x00000005ff007c0c */ /* 0x000fe2000bf25270 */
[----:B------:R-:W-:Y:S01]  /*0b40*/  IMAD R111, R0, R111, R251 ;  /* 0x0000006f006f7224 */ /* 0x000fe200078e02fb */
[----:B------:R-:W-:Y:S01]  /*0b50*/  ISETP.GE.AND P0, PT, R18, 0x40, PT ;  /* 0x000000401200780c */ /* 0x000fe20003f06270 */
[----:B------:R-:W-:Y:S01]  /*0b60*/  FADD.FTZ R33, R37, R33 ;  /* 0x0000002125217221 */ /* 0x000fe20000010000 */
[----:B------:R-:W-:Y:S01]  /*0b70*/  FADD.FTZ R34, R38, R34 ;  /* 0x0000002226227221 */ /* 0x000fe20000010000 */
[----:B------:R-:W-:-:S08]  /*0b80*/  FADD.FTZ R35, R39, R35 ;  /* 0x0000002327237221 */ /* 0x000fd00000010000 */
        /* <DEDUP_REMOVED lines=12> */
[----:B------:R0:W2:Y:S02]  /*0c50*/  F2I.FTZ.U32.TRUNC.NTZ R5, R4 ;  /* 0x0000000400057305 */ /* 0x0000a4000021f000 */
[----:B0-----:R-:W-:Y:S02]  /*0c60*/  IMAD.MOV.U32 R4, RZ, RZ, RZ ;  /* 0x000000ffff047224 */ /* 0x001fe400078e00ff */
[----:B--2---:R-:W-:-:S04]  /*0c70*/  IMAD.MOV R8, RZ, RZ, -R5 ;  /* 0x000000ffff087224 */ /* 0x004fc800078e0a05 */
[----:B------:R-:W-:Y:S01]  /*0c80*/  IMAD R7, R8, R3, RZ ;  /* 0x0000000308077224 */ /* 0x000fe200078e02ff */
[----:B------:R-:W-:-:S03]  /*0c90*/  MOV R8, R9 ;  /* 0x0000000900087202 */ /* 0x000fc60000000f00 */
        /* <DEDUP_REMOVED lines=9> */
[----:B------:R-:W-:Y:S01]  /*0d30*/  @P2 VIADD R5, R5, 0x1 ;  /* 0x0000000105052836 */ /* 0x000fe20000000000 */
[----:B------:R-:W-:-:S04]  /*0d40*/  ISETP.NE.AND P2, PT, R36, RZ, PT ;  /* 0x000000ff2400720c */ /* 0x000fc80003f45270 */
[----:B------:R-:W-:-:S05]  /*0d50*/  MOV R37, R5 ;  /* 0x0000000500257202 */ /* 0x000fca0000000f00 */
[----:B------:R-:W-:Y:S01]  /*0d60*/  @!P1 IMAD.MOV R37, RZ, RZ, -R37 ;  /* 0x000000ffff259224 */ /* 0x000fe200078e0a25 */
        /* <DEDUP_REMOVED lines=22> */
[----:B-12---:R-:W-:Y:S05]  /*0ed0*/  CALL.ABS.NOINC R14 ;  /* 0x000000000e007343 */ /* 0x006fea0003c00000 */
.L_x_1474:
[----:B------:R-:W0:Y:S01]  /*0ee0*/  S2R R4, SR_CgaCtaId ;  /* 0x0000000000047919 */ /* 0x000e220000008800 */
[----:B------:R-:W2:Y:S01]  /*0ef0*/  LDC R6, c[0x0][0x290] ;  /* 0x0000a400ff067b82 */ /* 0x000ea20000000800 */
[----:B------:R-:W-:Y:S02]  /*0f00*/  MOV R0, 0x400 ;  /* 0x0000040000007802 */ /* 0x000fe40000000f00 */
[----:B------:R-:W-:Y:S02]  /*0f10*/  ISETP.NE.AND P6, PT, R39, RZ, PT ;  /* 0x000000ff2700720c */ /* 0x000fe40003fc5270 */
[----:B------:R-:W-:Y:S01]  /*0f20*/  IADD3 R3, R0, 0x820, RZ ;  /* 0x0000082000037810 */ /* 0x000fe20007ffe0ff */
[----:B------:R-:W-:-:S03]  /*0f30*/  IMAD R0, R36, R37, R38 ;  /* 0x0000002524007224 */ /* 0x000fc600078e0226 */
[----:B0-----:R-:W-:-:S05]  /*0f40*/  LEA R3, R4, R3, 0x18 ;  /* 0x0000000304037211 */ /* 0x001fca00078ec0ff */
[----:B------:R-:W-:-:S05]  /*0f50*/  IMAD R13, R0, 0x4, R3 ;  /* 0x00000004000d7824 */ /* 0x000fca00078e0203 */
[----:B--2---:R-:W-:Y:S01]  /*0f60*/  LEA R14, R6, R13, 0x2 ;  /* 0x0000000d060e7211 */ /* 0x004fe200078e10ff */
[----:B------:R-:W-:Y:S06]  /*0f70*/  @!P6 BRA `(.L_x_1475) ;  /* 0x00000000000ce947 */ /* 0x000fec0003800000 */
[----:B------:R-:W-:Y:S01]  /*0f80*/  ISETP.NE.AND P5, PT, R23, RZ, PT ;  /* 0x000000ff1700720c */ /* 0x000fe20003fa5270 */
[----:B------:R0:W-:-:S12]  /*0f90*/  STS.128 [R13], R32 ;  /* 0x000000200d007388 */ /* 0x0001d80000000c00 */
[----:B------:R0:W-:Y:S02]  /*0fa0*/  @!P5 STS.128 [R14], R24 ;  /* 0x000000180e00d388 */ /* 0x0001e40000000c00 */
.L_x_1475:
        /* <DEDUP_REMOVED lines=15> */
[----:B0-----:R0:W2:Y:S04]  /*10a0*/  LDS R32, [R15] ;  /* 0x000000000f207984 */ /* 0x0010a80000000800 */
[----:B------:R0:W3:Y:S04]  /*10b0*/  LDS R34, [R15+0x4] ;  /* 0x000004000f227984 */ /* 0x0000e80000000800 */
[----:B------:R0:W4:Y:S04]  /*10c0*/  LDS R33, [R36] ;  /* 0x0000000024217984 */ /* 0x0001280000000800 */
[----:B------:R0:W0:Y:S01]  /*10d0*/  LDS R35, [R36+0x4] ;  /* 0x0000040024237984 */ /* 0x0000220000000800 */
[----:B------:R-:W-:Y:S05]  /*10e0*/  @!P0 BRA `(.L_x_1479) ;  /* 0x00000000008c8947 */ /* 0x000fea0003800000 */
[----:B------:R-:W-:-:S05]  /*10f0*/  LEA.HI R0, R0, R0, RZ, 0x1 ;  /* 0x0000000000007211 */ /* 0x000fca00078f08ff */
[----:B------:R-:W-:-:S05]  /*1100*/  IMAD.SHL.U32 R0, R0, 0x2, RZ ;  /* 0x0000000200007824 */ /* 0x000fca00078e00ff */
[----:B------:R-:W-:-:S04]  /*1110*/  LOP3.LUT R5, R0, 0xfffffffc, RZ, 0xc0, !PT ;  /* 0xfffffffc00057812 */ /* 0x000fc800078ec0ff */
[----:B------:R-:W-:-:S13]  /*1120*/  ISETP.GE.AND P0, PT, R5, R6, PT ;  /* 0x000000060500720c */ /* 0x000fda0003f06270 */
[----:B------:R-:W-:Y:S05]  /*1130*/  @P0 BRA `(.L_x_1480) ;  /* 0x00000004005c0947 */ /* 0x000fea0003800000 */
[----:B------:R-:W-:Y:S01]  /*1140*/  I2FP.F32.S32 R0, R6 ;  /* 0x0000000600007245 */ /* 0x000fe20000201400 */
[----:B------:R-:W-:Y:S01]  /*1150*/  ULDC UR4, c[0x0][0x29c] ;  /* 0x0000a70000047ab9 */ /* 0x000fe20000000800 */
[----:B------:R-:W-:-:S04]  /*1160*/  IADD3 R3, R5, 0x2, RZ ;  /* 0x0000000205037810 */ /* 0x000fc80007ffe0ff */
        /* <DEDUP_REMOVED lines=9> */
[----:B------:R-:W1:Y:S01]  /*1200*/  MUFU.EX2 R3, -R3 ;  /* 0x8000000300037308 */ /* 0x000e620000000800 */
[----:B-----5:R-:W-:-:S04]  /*1210*/  FMUL.FTZ R5, R0, R5 ;  /* 0x0000000500057220 */ /* 0x020fc80000410000 */
[----:B------:R-:W-:Y:S01]  /*1220*/  FMUL.RZ R9, R5, 0.15915493667125701904 ;  /* 0x3e22f98305097820 */ /* 0x000fe2000040c000 */
[----:B-1----:R-:W-:-:S03]  /*1230*/  FMUL.FTZ R0, R0, R3 ;  /* 0x0000000300007220 */ /* 0x002fc60000410000 */
[----:B------:R-:W0:Y:S01]  /*1240*/  MUFU.SIN R6, R9 ;  /* 0x0000000900067308 */ /* 0x000e220000000400 */
[----:B------:R-:W-:-:S07]  /*1250*/  FMUL.RZ R8, R0, 0.15915493667125701904 ;  /* 0x3e22f98300087820 */ /* 0x000fce000040c000 */
[----:B------:R-:W4:Y:S08]  /*1260*/  MUFU.SIN R4, R8 ;  /* 0x0000000800047308 */ /* 0x000f300000000400 */
[----:B------:R-:W1:Y:S01]  /*1270*/  MUFU.COS R5, R9 ;  /* 0x0000000900057308 */ /* 0x000e620000000000 */
[-C--:B0-----:R-:W-:Y:S01]  /*1280*/  FMUL.FTZ R7, R35, R6.reuse ;  /* 0x0000000623077220 */ /* 0x081fe20000410000 */
[----:B---3--:R-:W-:-:S06]  /*1290*/  FMUL.FTZ R6, R34, R6 ;  /* 0x0000000622067220 */ /* 0x008fcc0000410000 */
[----:B------:R-:W0:Y:S01]  /*12a0*/  MUFU.COS R0, R8 ;  /* 0x0000000800007308 */ /* 0x000e220000000000 */
[-C--:B----4-:R-:W-:Y:S01]  /*12b0*/  FMUL.FTZ R3, R33, R4.reuse ;  /* 0x0000000421037220 */ /* 0x090fe20000410000 */
[----:B--2---:R-:W-:Y:S01]  /*12c0*/  FMUL.FTZ R4, R32, R4 ;  /* 0x0000000420047220 */ /* 0x004fe20000410000 */
[-C--:B-1----:R-:W-:Y:S01]  /*12d0*/  FFMA.FTZ R34, R34, R5.reuse, -R7 ;  /* 0x0000000522227223 */ /* 0x082fe20000010807 */
[----:B------:R-:W-:Y:S01]  /*12e0*/  FFMA.FTZ R35, R35, R5, R6 ;  /* 0x0000000523237223 */ /* 0x000fe20000010006 */
[-C--:B0-----:R-:W-:Y:S01]  /*12f0*/  FFMA.FTZ R32, R32, R0.reuse, -R3 ;  /* 0x0000000020207223 */ /* 0x081fe20000010803 */
[----:B------:R-:W-:Y:S01]  /*1300*/  FFMA.FTZ R33, R33, R0, R4 ;  /* 0x0000000021217223 */ /* 0x000fe20000010004 */
[----:B------:R-:W-:Y:S06]  /*1310*/  BRA `(.L_x_1480) ;  /* 0x0000000000e47947 */ /* 0x000fec0003800000 */
.L_x_1479:
[C---:B------:R-:W-:Y:S01]  /*1320*/  LEA R21, R6.reuse, R15, 0x2 ;  /* 0x0000000f06157211 */ /* 0x040fe200078e10ff */
[----:B------:R-:W-:Y:S01]  /*1330*/  IMAD R20, R6, 0x4, R36 ;  /* 0x0000000406147824 */ /* 0x000fe200078e0224 */
[----:B------:R-:W-:Y:S01]  /*1340*/  LEA.HI R0, R0, R0, RZ, 0x1 ;  /* 0x0000000000007211 */ /* 0x000fe200078f08ff */
[----:B------:R-:W-:Y:S02]  /*1350*/  BSSY B2, `(.L_x_1481) ;  /* 0x0000031000027945 */ /* 0x000fe40003800000 */
[----:B------:R0:W0:Y:S02]  /*1360*/  LDS R24, [R21] ;  /* 0x0000000015187984 */ /* 0x0000240000000800 */
[----:B------:R-:W-:Y:S02]  /*1370*/  IMAD.SHL.U32 R0, R0, 0x2, RZ ;  /* 0x0000000200007824 */ /* 0x000fe400078e00ff */
[----:B------:R0:W0:Y:S03]  /*1380*/  LDS R26, [R21+0x4] ;  /* 0x00000400151a7984 */ /* 0x0000260000000800 */
[----:B------:R-:W-:Y:S01]  /*1390*/  LOP3.LUT R5, R0, 0xfffffffc, RZ, 0xc0, !PT ;  /* 0xfffffffc00057812 */ /* 0x000fe200078ec0ff */
[----:B------:R0:W0:Y:S03]  /*13a0*/  LDS R25, [R20] ;  /* 0x0000000014197984 */ /* 0x0000260000000800 */
[----:B------:R-:W-:Y:S01]  /*13b0*/  ISETP.GE.AND P0, PT, R5, R6, PT ;  /* 0x000000060500720c */ /* 0x000fe20003f06270 */
[----:B------:R0:W0:-:S12]  /*13c0*/  LDS R27, [R20+0x4] ;  /* 0x00000400141b7984 */ /* 0x0000180000000800 */
        /* <DEDUP_REMOVED lines=18> */
[----:B------:R-:W0:Y:S01]  /*14f0*/  MUFU.SIN R5, R6 ;  /* 0x0000000600057308 */ /* 0x000e220000000400 */
[----:B------:R-:W-:-:S07]  /*1500*/  FMUL.RZ R12, R0, 0.15915493667125701904 ;  /* 0x3e22f983000c7820 */ /* 0x000fce000040c000 */
[----:B------:R-:W4:Y:S08]  /*1510*/  MUFU.SIN R4, R12 ;  /* 0x0000000c00047308 */ /* 0x000f300000000400 */
[----:B------:R-:W2:Y:S01]  /*1520*/  MUFU.COS R0, R12 ;  /* 0x0000000c00007308 */ /* 0x000ea20000000000 */
[-C--:B0-----:R-:W-:Y:S01]  /*1530*/  FMUL.FTZ R9, R35, R5.reuse ;  /* 0x0000000523097220 */ /* 0x081fe20000410000 */
[-C--:B------:R-:W-:Y:S01]  /*1540*/  FMUL.FTZ R11, R27, R5.reuse ;  /* 0x000000051b0b7220 */ /* 0x080fe20000410000 */
[-C--:B---3--:R-:W-:Y:S01]  /*1550*/  FMUL.FTZ R8, R34, R5.reuse ;  /* 0x0000000522087220 */ /* 0x088fe20000410000 */
[----:B------:R-:W-:-:S04]  /*1560*/  FMUL.FTZ R10, R26, R5 ;  /* 0x000000051a0a7220 */ /* 0x000fc80000410000 */
[----:B------:R0:W1:Y:S01]  /*1570*/  MUFU.COS R7, R6 ;  /* 0x0000000600077308 */ /* 0x0000620000000000 */
[-C--:B----4-:R-:W-:Y:S01]  /*1580*/  FMUL.FTZ R3, R33, R4.reuse ;  /* 0x0000000421037220 */ /* 0x090fe20000410000 */
[----:B------:R-:W-:-:S03]  /*1590*/  FMUL.FTZ R5, R25, R4 ;  /* 0x0000000419057220 */ /* 0x000fc60000410000 */
[C---:B--2---:R-:W-:Y:S01]  /*15a0*/  FFMA.FTZ R3, R32.reuse, R0, -R3 ;  /* 0x0000000020037223 */ /* 0x044fe20000010803 */
[-C--:B0-----:R-:W-:Y:S01]  /*15b0*/  FMUL.FTZ R6, R32, R4.reuse ;  /* 0x0000000420067220 */ /* 0x081fe20000410000 */
[C---:B------:R-:W-:Y:S01]  /*15c0*/  FMUL.FTZ R4, R24.reuse, R4 ;  /* 0x0000000418047220 */ /* 0x040fe20000410000 */
[-C--:B------:R-:W-:Y:S02]  /*15d0*/  FFMA.FTZ R24, R24, R0.reuse, -R5 ;  /* 0x0000000018187223 */ /* 0x080fe40000010805 */
[-C--:B------:R-:W-:Y:S01]  /*15e0*/  FFMA.FTZ R33, R33, R0.reuse, R6 ;  /* 0x0000000021217223 */ /* 0x080fe20000010006 */
[----:B------:R-:W-:Y:S01]  /*15f0*/  FFMA.FTZ R25, R25, R0, R4 ;  /* 0x0000000019197223 */ /* 0x000fe20000010004 */
[----:B------:R-:W-:Y:S01]  /*1600*/  MOV R32, R3 ;  /* 0x0000000300207202 */ /* 0x000fe20000000f00 */
[-C--:B-1----:R-:W-:Y:S01]  /*1610*/  FFMA.FTZ R9, R34, R7.reuse, -R9 ;  /* 0x0000000722097223 */ /* 0x082fe20000010809 */
[-C--:B------:R-:W-:Y:S01]  /*1620*/  FFMA.FTZ R26, R26, R7.reuse, -R11 ;  /* 0x000000071a1a7223 */ /* 0x080fe2000001080b */
[-C--:B------:R-:W-:Y:S01]  /*1630*/  FFMA.FTZ R35, R35, R7.reuse, R8 ;  /* 0x0000000723237223 */ /* 0x080fe20000010008 */
[----:B------:R-:W-:Y:S01]  /*1640*/  FFMA.FTZ R27, R27, R7, R10 ;  /* 0x000000071b1b7223 */ /* 0x000fe2000001000a */
[----:B------:R-:W-:-:S07]  /*1650*/  IMAD.MOV.U32 R34, RZ, RZ, R9 ;  /* 0x000000ffff227224 */ /* 0x000fce00078e0009 */
.L_x_1482:
[----:B------:R-:W-:Y:S05]  /*1660*/  BSYNC B2 ;  /* 0x0000000000027941 */ /* 0x000fea0003800000 */
.L_x_1481:
[----:B0-----:R0:W-:Y:S04]  /*1670*/  STS [R21], R24 ;  /* 0x0000001815007388 */ /* 0x0011e80000000800 */
[----:B------:R0:W-:Y:S04]  /*1680*/  STS [R21+0x4], R26 ;  /* 0x0000041a15007388 */ /* 0x0001e80000000800 */
[----:B------:R0:W-:Y:S04]  /*1690*/  STS [R20], R25 ;  /* 0x0000001914007388 */ /* 0x0001e80000000800 */
[----:B------:R0:W-:Y:S02]  /*16a0*/  STS [R20+0x4], R27 ;  /* 0x0000041b14007388 */ /* 0x0001e40000000800 */
.L_x_1480:
[----:B------:R-:W-:Y:S05]  /*16b0*/  BSYNC B1 ;  /* 0x0000000000017941 */ /* 0x000fea0003800000 */
.L_x_1478:
[----:B--2---:R2:W-:Y:S04]  /*16c0*/  STS [R15], R32 ;  /* 0x000000200f007388 */ /* 0x0045e80000000800 */
[----:B---3--:R2:W-:Y:S04]  /*16d0*/  STS [R15+0x4], R34 ;  /* 0x000004220f007388 */ /* 0x0085e80000000800 */
[----:B----4-:R2:W-:Y:S04]  /*16e0*/  STS [R36], R33 ;  /* 0x0000002124007388 */ /* 0x0105e80000000800 */
[----:B0-----:R2:W-:Y:S02]  /*16f0*/  STS [R36+0x4], R35 ;  /* 0x0000042324007388 */ /* 0x0015e40000000800 */
.L_x_1477:
[----:B------:R-:W-:Y:S05]  /*1700*/  BSYNC B0 ;  /* 0x0000000000007941 */ /* 0x000fea0003800000 */
.L_x_1476:
[----:B------:R-:W-:Y:S06]  /*1710*/  BAR.SYNC.DEFER_BLOCKING 0x0 ;  /* 0x0000000000007b1d */ /* 0x000fec0000010000 */
[----:B------:R-:W-:Y:S04]  /*1720*/  BSSY B0, `(.L_x_1483) ;  /* 0x0000005000007945 */ /* 0x000fe80003800000 */
[----:B------:R-:W-:Y:S05]  /*1730*/  @!P6 BRA `(.L_x_1484) ;  /* 0x00000000000ce947 */ /* 0x000fea0003800000 */
[----:B------:R-:W-:Y:S01]  /*1740*/  ISETP.NE.AND P0, PT, R23, RZ, PT ;  /* 0x000000ff1700720c */ /* 0x000fe20003f05270 */
[----:B0-2---:R3:W4:-:S12]  /*1750*/  LDS.128 R32, [R13] ;  /* 0x000000000d207984 */ /* 0x0057180000000c00 */
[----:B------:R3:W0:Y:S02]  /*1760*/  @!P0 LDS.128 R24, [R14] ;  /* 0x000000000e188984 */ /* 0x0006240000000c00 */
.L_x_1484:
[----:B------:R-:W-:Y:S05]  /*1770*/  BSYNC B0 ;  /* 0x0000000000007941 */ /* 0x000fea0003800000 */
.L_x_1483:
[----:B------:R-:W-:Y:S06]  /*1780*/  BAR.SYNC.DEFER_BLOCKING 0x0 ;  /* 0x0000000000007b1d */ /* 0x000fec0000010000 */
[----:B------:R-:W-:Y:S05]  /*1790*/  BRA `(.L_x_1473) ;  /* 0x0000000400307947 */ /* 0x000fea0003800000 */
.L_x_1472:
[C---:B------:R-:W-:Y:S01]  /*17a0*/  ISETP.NE.AND P0, PT, R23.reuse, RZ, PT ;  /* 0x000000ff1700720c */ /* 0x040fe20003f05270 */
[----:B------:R-:W-:Y:S01]  /*17b0*/  BSSY B0, `(.L_x_1473) ;  /* 0x000004a000007945 */ /* 0x000fe20003800000 */
[----:B------:R-:W-:-:S11]  /*17c0*/  IMAD.IADD R23, R23, 0x1, -R44 ;  /* 0x0000000117177824 */ /* 0x000fd600078e0a2c */
[----:B------:R-:W-:Y:S05]  /*17d0*/  @!P0 BRA `(.L_x_1485) ;  /* 0x00000000007c8947 */ /* 0x000fea0003800000 */
[----:B------:R-:W-:-:S13]  /*17e0*/  ISETP.GE.AND P0, PT, R15, R6, PT ;  /* 0x000000060f00720c */ /* 0x000fda0003f06270 */
[----:B------:R-:W-:Y:S05]  /*17f0*/  @P0 BRA `(.L_x_1486) ;  /* 0x0000000400140947 */ /* 0x000fea0003800000 */
[----:B------:R-:W-:Y:S02]  /*1800*/  I2FP.F32.S32 R6, R6 ;  /* 0x0000000600067245 */ /* 0x000fe40000201400 */
[----:B------:R-:W-:Y:S02]  /*1810*/  IADD3 R0, R15, 0x2, RZ ;  /* 0x000000020f007810 */ /* 0x000fe40007ffe0ff */
[----:B------:R-:W-:Y:S02]  /*1820*/  I2FP.F32.S32 R15, R15 ;  /* 0x0000000f000f7245 */ /* 0x000fe40000201400 */
[----:B------:R-:W0:Y:S01]  /*1830*/  MUFU.RCP R6, R6 ;  /* 0x0000000600067308 */ /* 0x000e220000001000 */
[----:B------:R-:W-:-:S05]  /*1840*/  I2FP.F32.S32 R0, R0 ;  /* 0x0000000000007245 */ /* 0x000fca0000201400 */
[-C--:B0-----:R-:W-:Y:S01]  /*1850*/  FMUL.FTZ R0, R0, R6.reuse ;  /* 0x0000000600007220 */ /* 0x081fe20000410000 */
[----:B------:R-:W-:-:S03]  /*1860*/  FMUL.FTZ R15, R15, R6 ;  /* 0x000000060f0f7220 */ /* 0x000fc60000410000 */
[----:B------:R-:W-:Y:S01]  /*1870*/  FMUL.FTZ R3, R0, 13.28771209716796875 ;  /* 0x41549a7800037820 */ /* 0x000fe20000410000 */
[----:B------:R-:W-:Y:S01]  /*1880*/  FMUL.FTZ R15, R15, 13.28771209716796875 ;  /* 0x41549a780f0f7820 */ /* 0x000fe20000410000 */
[----:B------:R-:W-:-:S04]  /*1890*/  I2FP.F32.S32 R0, R23 ;  /* 0x0000001700007245 */ /* 0x000fc80000201400 */
[----:B------:R-:W0:Y:S08]  /*18a0*/  MUFU.EX2 R3, -R3 ;  /* 0x8000000300037308 */ /* 0x000e300000000800 */
[----:B------:R-:W2:Y:S01]  /*18b0*/  MUFU.EX2 R15, -R15 ;  /* 0x8000000f000f7308 */ /* 0x000ea20000000800 */
[----:B0-----:R-:W-:-:S04]  /*18c0*/  FMUL.FTZ R4, R0, R3 ;  /* 0x0000000300047220 */ /* 0x001fc80000410000 */
[----:B------:R-:W-:Y:S01]  /*18d0*/  FMUL.RZ R10, R4, 0.15915493667125701904 ;  /* 0x3e22f983040a7820 */ /* 0x000fe2000040c000 */
[----:B--2---:R-:W-:-:S03]  /*18e0*/  FMUL.FTZ R0, R0, R15 ;  /* 0x0000000f00007220 */ /* 0x004fc60000410000 */
[----:B------:R-:W0:Y:S01]  /*18f0*/  MUFU.SIN R4, R10 ;  /* 0x0000000a00047308 */ /* 0x000e220000000400 */
[----:B------:R-:W-:-:S07]  /*1900*/  FMUL.RZ R9, R0, 0.15915493667125701904 ;  /* 0x3e22f98300097820 */ /* 0x000fce000040c000 */
[----:B------:R-:W2:Y:S08]  /*1910*/  MUFU.SIN R3, R9 ;  /* 0x0000000900037308 */ /* 0x000eb00000000400 */
[----:B------:R-:W3:Y:S01]  /*1920*/  MUFU.COS R6, R10 ;  /* 0x0000000a00067308 */ /* 0x000ee20000000000 */
[-C--:B0-----:R-:W-:Y:S01]  /*1930*/  FMUL.FTZ R7, R35, R4.reuse ;  /* 0x0000000423077220 */ /* 0x081fe20000410000 */
[----:B------:R-:W-:-:S06]  /*1940*/  FMUL.FTZ R8, R34, R4 ;  /* 0x0000000422087220 */ /* 0x000fcc0000410000 */
[----:B------:R-:W0:Y:S01]  /*1950*/  MUFU.COS R0, R9 ;  /* 0x0000000900007308 */ /* 0x000e220000000000 */
[-C--:B--2---:R-:W-:Y:S01]  /*1960*/  FMUL.FTZ R5, R33, R3.reuse ;  /* 0x0000000321057220 */ /* 0x084fe20000410000 */
[----:B------:R-:W-:Y:S01]  /*1970*/  FMUL.FTZ R4, R32, R3 ;  /* 0x0000000320047220 */ /* 0x000fe20000410000 */
[-C--:B---3--:R-:W-:Y:S01]  /*1980*/  FFMA.FTZ R34, R34, R6.reuse, -R7 ;  /* 0x0000000622227223 */ /* 0x088fe20000010807 */
[----:B------:R-:W-:Y:S01]  /*1990*/  FFMA.FTZ R35, R35, R6, R8 ;  /* 0x0000000623237223 */ /* 0x000fe20000010008 */
[-C--:B0-----:R-:W-:Y:S01]  /*19a0*/  FFMA.FTZ R32, R32, R0.reuse, -R5 ;  /* 0x0000000020207223 */ /* 0x081fe20000010805 */
[----:B------:R-:W-:Y:S01]  /*19b0*/  FFMA.FTZ R33, R33, R0, R4 ;  /* 0x0000000021217223 */ /* 0x000fe20000010004 */
[----:B------:R-:W-:Y:S06]  /*19c0*/  BRA `(.L_x_1486) ;  /* 0x0000000000a07947 */ /* 0x000fec0003800000 */
.L_x_1485:
[----:B------:R-:W-:-:S13]  /*19d0*/  ISETP.GE.AND P0, PT, R15, R6, PT ;  /* 0x000000060f00720c */ /* 0x000fda0003f06270 */
[----:B------:R-:W-:Y:S05]  /*19e0*/  @P0 BRA `(.L_x_1486) ;  /* 0x0000000000980947 */ /* 0x000fea0003800000 */
[----:B------:R-:W-:Y:S01]  /*19f0*/  I2FP.F32.S32 R6, R6 ;  /* 0x0000000600067245 */ /* 0x000fe20000201400 */
[----:B------:R-:W-:Y:S01]  /*1a00*/  VIADD R0, R15, 0x2 ;  /* 0x000000020f007836 */ /* 0x000fe20000000000 */
[----:B------:R-:W-:Y:S02]  /*1a10*/  I2FP.F32.S32 R15, R15 ;  /* 0x0000000f000f7245 */ /* 0x000fe40000201400 */
[----:B------:R-:W-:Y:S02]  /*1a20*/  I2FP.F32.S32 R23, R23 ;  /* 0x0000001700177245 */ /* 0x000fe40000201400 */
[----:B------:R-:W0:Y:S01]  /*1a30*/  MUFU.RCP R6, R6 ;  /* 0x0000000600067308 */ /* 0x000e220000001000 */
[----:B------:R-:W-:-:S05]  /*1a40*/  I2FP.F32.S32 R3, R0 ;  /* 0x0000000000037245 */ /* 0x000fca0000201400 */
[-C--:B0-----:R-:W-:Y:S01]  /*1a50*/  FMUL.FTZ R3, R3, R6.reuse ;  /* 0x0000000603037220 */ /* 0x081fe20000410000 */
[----:B------:R-:W-:-:S03]  /*1a60*/  FMUL.FTZ R15, R15, R6 ;  /* 0x000000060f0f7220 */ /* 0x000fc60000410000 */
[----:B------:R-:W-:Y:S01]  /*1a70*/  FMUL.FTZ R3, R3, 13.28771209716796875 ;  /* 0x41549a7803037820 */ /* 0x000fe20000410000 */
[----:B------:R-:W-:-:S03]  /*1a80*/  FMUL.FTZ R15, R15, 13.28771209716796875 ;  /* 0x41549a780f0f7820 */ /* 0x000fc60000410000 */
[----:B------:R-:W0:Y:S08]  /*1a90*/  MUFU.EX2 R4, -R3 ;  /* 0x8000000300047308 */ /* 0x000e300000000800 */
[----:B------:R-:W2:Y:S01]  /*1aa0*/  MUFU.EX2 R0, -R15 ;  /* 0x8000000f00007308 */ /* 0x000ea20000000800 */
[----:B0-----:R-:W-:-:S04]  /*1ab0*/  FMUL.FTZ R4, R23, R4 ;  /* 0x0000000417047220 */ /* 0x001fc80000410000 */
[----:B------:R-:W-:Y:S01]  /*1ac0*/  FMUL.RZ R8, R4, 0.15915493667125701904 ;  /* 0x3e22f98304087820 */ /* 0x000fe2000040c000 */
[----:B--2---:R-:W-:-:S03]  /*1ad0*/  FMUL.FTZ R0, R23, R0 ;  /* 0x0000000017007220 */ /* 0x004fc60000410000 */
[----:B------:R-:W0:Y:S01]  /*1ae0*/  MUFU.SIN R4, R8 ;  /* 0x0000000800047308 */ /* 0x000e220000000400 */
[----:B------:R-:W-:-:S07]  /*1af0*/  FMUL.RZ R0, R0, 0.15915493667125701904 ;  /* 0x3e22f98300007820 */ /* 0x000fce000040c000 */
[----:B------:R-:W2:Y:S08]  /*1b00*/  MUFU.COS R9, R8 ;  /* 0x0000000800097308 */ /* 0x000eb00000000000 */
[----:B------:R-:W3:Y:S01]  /*1b10*/  MUFU.SIN R6, R0 ;  /* 0x0000000000067308 */ /* 0x000ee20000000400 */
[-C--:B0-----:R-:W-:Y:S01]  /*1b20*/  FMUL.FTZ R7, R35, R4.reuse ;  /* 0x0000000423077220 */ /* 0x081fe20000410000 */
[-C--:B------:R-:W-:Y:S01]  /*1b30*/  FMUL.FTZ R3, R27, R4.reuse ;  /* 0x000000041b037220 */ /* 0x080fe20000410000 */
[-C--:B------:R-:W-:Y:S01]  /*1b40*/  FMUL.FTZ R12, R34, R4.reuse ;  /* 0x00000004220c7220 */ /* 0x080fe20000410000 */
[----:B------:R-:W-:-:S04]  /*1b50*/  FMUL.FTZ R4, R26, R4 ;  /* 0x000000041a047220 */ /* 0x000fc80000410000 */
[----:B------:R0:W4:Y:S01]  /*1b60*/  MUFU.COS R5, R0 ;  /* 0x0000000000057308 */ /* 0x0001220000000000 */
[-C--:B--2---:R-:W-:Y:S01]  /*1b70*/  FFMA.FTZ R10, R34, R9.reuse, -R7 ;  /* 0x00000009220a7223 */ /* 0x084fe20000010807 */
[-C--:B------:R-:W-:Y:S01]  /*1b80*/  FFMA.FTZ R26, R26, R9.reuse, -R3 ;  /* 0x000000091a1a7223 */ /* 0x080fe20000010803 */
[-C--:B------:R-:W-:Y:S01]  /*1b90*/  FFMA.FTZ R35, R35, R9.reuse, R12 ;  /* 0x0000000923237223 */ /* 0x080fe2000001000c */
[----:B------:R-:W-:Y:S02]  /*1ba0*/  FFMA.FTZ R27, R27, R9, R4 ;  /* 0x000000091b1b7223 */ /* 0x000fe40000010004 */
[----:B------:R-:W-:Y:S01]  /*1bb0*/  MOV R34, R10 ;  /* 0x0000000a00227202 */ /* 0x000fe20000000f00 */
[-C--:B---3--:R-:W-:Y:S01]  /*1bc0*/  FMUL.FTZ R7, R33, R6.reuse ;  /* 0x0000000621077220 */ /* 0x088fe20000410000 */
[-C--:B------:R-:W-:Y:S01]  /*1bd0*/  FMUL.FTZ R3, R25, R6.reuse ;  /* 0x0000000619037220 */ /* 0x080fe20000410000 */
[-C--:B------:R-:W-:Y:S01]  /*1be0*/  FMUL.FTZ R8, R32, R6.reuse ;  /* 0x0000000620087220 */ /* 0x080fe20000410000 */
[----:B0-----:R-:W-:Y:S01]  /*1bf0*/  FMUL.FTZ R0, R24, R6 ;  /* 0x0000000618007220 */ /* 0x001fe20000410000 */
[-C--:B----4-:R-:W-:Y:S01]  /*1c00*/  FFMA.FTZ R7, R32, R5.reuse, -R7 ;  /* 0x0000000520077223 */ /* 0x090fe20000010807 */
[-C--:B------:R-:W-:Y:S01]  /*1c10*/  FFMA.FTZ R24, R24, R5.reuse, -R3 ;  /* 0x0000000518187223 */ /* 0x080fe20000010803 */
[-C--:B------:R-:W-:Y:S01]  /*1c20*/  FFMA.FTZ R33, R33, R5.reuse, R8 ;  /* 0x0000000521217223 */ /* 0x080fe20000010008 */
[----:B------:R-:W-:Y:S01]  /*1c30*/  FFMA.FTZ R25, R25, R5, R0 ;  /* 0x0000000519197223 */ /* 0x000fe20000010000 */
[----:B------:R-:W-:-:S07]  /*1c40*/  IMAD.MOV.U32 R32, RZ, RZ, R7 ;  /* 0x000000ffff207224 */ /* 0x000fce00078e0007 */
.L_x_1486:
[----:B------:R-:W-:Y:S05]  /*1c50*/  BSYNC B0 ;  /* 0x0000000000007941 */ /* 0x000fea0003800000 */
.L_x_1473:
[----:B------:R-:W-:Y:S01]  /*1c60*/  ISETP.GT.AND P0, PT, R18, 0x3f, PT ;  /* 0x0000003f1200780c */ /* 0x000fe20003f04270 */
[----:B------:R-:W-:Y:S01]  /*1c70*/  BSSY B0, `(.L_x_1487) ;  /* 0x000001b000007945 */ /* 0x000fe20003800000 */
[----:B------:R-:W-:-:S11]  /*1c80*/  HFMA2.MMA R0, -RZ, RZ, 0, 0 ;  /* 0x00000000ff007435 */ /* 0x000fd600000001ff */
[----:B------:R-:W-:Y:S05]  /*1c90*/  @P0 BRA `(.L_x_1488) ;  /* 0x0000000000600947 */ /* 0x000fea0003800000 */
[----:B------:R-:W5:Y:S01]  /*1ca0*/  LDC R0, c[0x0][0x29c] ;  /* 0x0000a700ff007b82 */ /* 0x000f620000000800 */
[----:B------:R-:W-:Y:S01]  /*1cb0*/  ISETP.GT.AND P1, PT, R18, 0x2f, PT ;  /* 0x0000002f1200780c */ /* 0x000fe20003f24270 */
[----:B------:R-:W1:Y:S01]  /*1cc0*/  S2R R7, SR_CgaCtaId ;  /* 0x0000000000077919 */ /* 0x000e620000008800 */
[----:B------:R-:W-:Y:S02]  /*1cd0*/  MOV R6, 0x400 ;  /* 0x0000040000067802 */ /* 0x000fe40000000f00 */
[C---:B-----5:R-:W-:Y:S02]  /*1ce0*/  ISETP.NE.OR P0, PT, R0.reuse, RZ, P1 ;  /* 0x000000ff0000720c */ /* 0x060fe40000f05670 */
[----:B------:R-:W-:Y:S01]  /*1cf0*/  ISETP.NE.AND P1, PT, R0, RZ, PT ;  /* 0x000000ff0000720c */ /* 0x000fe20003f25270 */
[----:B------:R-:W-:-:S05]  /*1d00*/  VIADD R0, R6, 0x20 ;  /* 0x0000002006007836 */ /* 0x000fca0000000000 */
[----:B-1----:R-:W-:Y:S01]  /*1d10*/  LEA R3, R7, R0, 0x18 ;  /* 0x0000000007037211 */ /* 0x002fe200078ec0ff */
[----:B0---4-:R-:W-:-:S04]  /*1d20*/  FMUL.FTZ R0, R32, R24 ;  /* 0x0000001820007220 */ /* 0x011fc80000410000 */
[----:B------:R-:W0:Y:S01]  /*1d30*/  @!P0 LDC R8, c[0x0][0x284] ;  /* 0x0000a100ff088b82 */ /* 0x000e220000000800 */
[----:B------:R-:W-:Y:S01]  /*1d40*/  @!P0 IMAD.SHL.U32 R9, R45, 0x4, RZ ;  /* 0x000000042d098824 */ /* 0x000fe200078e00ff */
[----:B------:R-:W-:Y:S02]  /*1d50*/  @!P1 IADD3 R6, R6, 0x420, RZ ;  /* 0x0000042006069810 */ /* 0x000fe40007ffe0ff */
[C---:B------:R-:W-:Y:S02]  /*1d60*/  LEA R3, R18.reuse, R3, 0x4 ;  /* 0x0000000312037211 */ /* 0x040fe400078e20ff */
[----:B------:R-:W-:Y:S02]  /*1d70*/  @!P1 LEA R7, R7, R6, 0x18 ;  /* 0x0000000607079211 */ /* 0x000fe400078ec0ff */
[----:B------:R-:W1:Y:S01]  /*1d80*/  @!P0 LDC.64 R4, c[0x0][0x248] ;  /* 0x00009200ff048b82 */ /* 0x000e620000000a00 */
[----:B------:R4:W-:Y:S02]  /*1d90*/  STS.128 [R3], R32 ;  /* 0x0000002003007388 */ /* 0x0009e40000000c00 */
[----:B------:R-:W-:-:S05]  /*1da0*/  @!P1 IMAD R7, R18, 0x10, R7 ;  /* 0x0000001012079824 */ /* 0x000fca00078e0207 */
[----:B------:R4:W-:Y:S01]  /*1db0*/  @!P1 STS.128 [R7], R28 ;  /* 0x0000001c07009388 */ /* 0x0009e20000000c00 */
[----:B0-----:R-:W-:-:S04]  /*1dc0*/  @!P0 IMAD R9, R22, R8, R9 ;  /* 0x0000000816098224 */ /* 0x001fc800078e0209 */
[----:B-1----:R-:W-:-:S04]  /*1dd0*/  @!P0 IMAD.WIDE R4, R9, 0x4, R4 ;  /* 0x0000000409048825 */ /* 0x002fc800078e0204 */
[----:B------:R-:W-:Y:S01]  /*1de0*/  FFMA.FTZ R9, R33, R25, R0 ;  /* 0x0000001921097223 */ /* 0x000fe20000010000 */
[----:B------:R4:W-:Y:S03]  /*1df0*/  @!P0 STG.E.128 desc[UR36][R4.64], R24 ;  /* 0x0000001804008986 */ /* 0x0009e6000c101d24 */
[----:B------:R-:W-:-:S04]  /*1e00*/  FFMA.FTZ R0, R34, R26, R9 ;  /* 0x0000001a22007223 */ /* 0x000fc80000010009 */
[----:B------:R-:W-:-:S07]  /*1e10*/  FFMA.FTZ R0, R35, R27, R0 ;  /* 0x0000001b23007223 */ /* 0x000fce0000010000 */
.L_x_1488:
[----:B------:R-:W-:Y:S05]  /*1e20*/  BSYNC B0 ;  /* 0x0000000000007941 */ /* 0x000fea0003800000 */
.L_x_1487:
[----:B----4-:R-:W4:Y:S01]  /*1e30*/  SHFL.BFLY PT, R3, R0, 0x10, 0x1f ;  /* 0x0e001f0000037f89 */ /* 0x010f2200000e0000 */
[----:B------:R-:W-:Y:S01]  /*1e40*/  LOP3.LUT P0, R8, R18, 0x1f, RZ, 0xc0, !PT ;  /* 0x0000001f12087812 */ /* 0x000fe2000780c0ff */
[----:B------:R-:W5:Y:S01]  /*1e50*/  S2UR UR5, SR_CgaCtaId ;  /* 0x00000000000579c3 */ /* 0x000f620000008800 */
[----:B------:R-:W-:Y:S01]  /*1e60*/  UMOV UR4, 0x400 ;  /* 0x0000040000047882 */ /* 0x000fe20000000000 */
[----:B------:R-:W-:Y:S01]  /*1e70*/  ULDC UR7, c[0x0][0x284] ;  /* 0x0000a10000077ab9 */ /* 0x000fe20000000800 */
[----:B------:R-:W-:Y:S01]  /*1e80*/  ISETP.GT.U32.AND P1, PT, R8, 0x1, PT ;  /* 0x000000010800780c */ /* 0x000fe20003f24070 */
[----:B------:R-:W-:Y:S01]  /*1e90*/  BSSY B0, `(.L_x_1489) ;  /* 0x0000033000007945 */ /* 0x000fe20003800000 */
[----:B------:R-:W-:-:S07]  /*1ea0*/  MOV R252, 0xff7fffff ;  /* 0xff7fffff00fc7802 */ /* 0x000fce0000000f00 */
[----:B------:R-:W-:-:S04]  /*1eb0*/  VOTEU.ALL UP0, P0 ;  /* 0x00000000003f7886 */ /* 0x000fc80000000000 */
[----:B------:R-:W0:Y:S01]  /*1ec0*/  @!P1 S2R R10, SR_CgaCtaId ;  /* 0x00000000000a9919 */ /* 0x000e220000008800 */
[----:B----4-:R-:W-:Y:S01]  /*1ed0*/  FADD.FTZ R3, R3, R0 ;  /* 0x0000000003037221 */ /* 0x010fe20000010000 */
[----:B------:R-:W-:Y:S01]  /*1ee0*/  @!P0 SHF.R.U32.HI R0, RZ, 0x3, R18 ;  /* 0x00000003ff008819 */ /* 0x000fe20000011612 */
[----:B-----5:R-:W-:-:S03]  /*1ef0*/  @!UP0 ULEA UR6, UR5, UR4, 0x18 ;  /* 0x0000000405068291 */ /* 0x020fc6000f8ec03f */
[----:B------:R-:W4:Y:S02]  /*1f00*/  SHFL.BFLY PT, R4, R3, 0x8, 0x1f ;  /* 0x0d001f0003047f89 */ /* 0x000f2400000e0000 */
[----:B----4-:R-:W-:Y:S01]  /*1f10*/  FADD.FTZ R4, R3, R4 ;  /* 0x0000000403047221 */ /* 0x010fe20000010000 */
[----:B------:R-:W-:-:S04]  /*1f20*/  @!P1 MOV R3, 0x400 ;  /* 0x0000040000039802 */ /* 0x000fc80000000f00 */
[----:B------:R-:W4:Y:S01]  /*1f30*/  SHFL.BFLY PT, R5, R4, 0x4, 0x1f ;  /* 0x0c801f0004057f89 */ /* 0x000f2200000e0000 */
[----:B0-----:R-:W-:-:S04]  /*1f40*/  @!P1 LEA R3, R10, R3, 0x18 ;  /* 0x000000030a039211 */ /* 0x001fc800078ec0ff */
[----:B------:R-:W-:Y:S01]  /*1f50*/  @!P1 LEA R8, R8, R3, 0x2 ;  /* 0x0000000308089211 */ /* 0x000fe200078e10ff */
[----:B----4-:R-:W-:Y:S01]  /*1f60*/  FADD.FTZ R5, R4, R5 ;  /* 0x0000000504057221 */ /* 0x010fe20000010000 */
[----:B------:R-:W-:-:S04]  /*1f70*/  @!P0 LOP3.LUT R4, R0, 0x1ffffffc, RZ, 0xc0, !PT ;  /* 0x1ffffffc00048812 */ /* 0x000fc800078ec0ff */
[----:B------:R-:W0:Y:S02]  /*1f80*/  SHFL.BFLY PT, R6, R5, 0x2, 0x1f ;  /* 0x0c401f0005067f89 */ /* 0x000e2400000e0000 */
[----:B0-----:R-:W-:-:S05]  /*1f90*/  FADD.FTZ R6, R5, R6 ;  /* 0x0000000605067221 */ /* 0x001fca0000010000 */
[----:B------:R-:W0:Y:S02]  /*1fa0*/  SHFL.BFLY PT, R7, R6, 0x1, 0x1f ;  /* 0x0c201f0006077f89 */ /* 0x000e2400000e0000 */
[----:B0-----:R-:W-:-:S05]  /*1fb0*/  FADD.FTZ R7, R6, R7 ;  /* 0x0000000706077221 */ /* 0x001fca0000010000 */
[----:B------:R-:W-:Y:S01]  /*1fc0*/  @!P0 STS [R4+UR6+0x8], R7 ;  /* 0x0000080704008988 */ /* 0x000fe20008000806 */
[----:B------:R-:W-:Y:S01]  /*1fd0*/  UIADD3 UR6, UR4, 0x820, URZ ;  /* 0x0000082004067890 */ /* 0x000fe2000fffe03f */
[----:B------:R-:W-:Y:S03]  /*1fe0*/  BAR.SYNC.DEFER_BLOCKING 0x0 ;  /* 0x0000000000007b1d */ /* 0x000fe60000010000 */
[----:B------:R-:W-:Y:S01]  /*1ff0*/  ULEA UR6, UR5, UR6, 0x18 ;  /* 0x0000000605067291 */ /* 0x000fe2000f8ec03f */
[----:B------:R-:W-:-:S05]  /*2000*/  ISETP.NE.AND P0, PT, R18, RZ, PT ;  /* 0x000000ff1200720c */ /* 0x000fca0003f05270 */
[----:B------:R-:W-:Y:S01]  /*2010*/  IMAD.U32 R11, RZ, RZ, UR6 ;  /* 0x00000006ff0b7e24 */ /* 0x000fe2000f8e00ff */
[----:B------:R-:W0:Y:S04]  /*2020*/  @!P1 LDS R7, [R8+0x8] ;  /* 0x0000080008079984 */ /* 0x000e280000000800 */
[----:B0-----:R-:W0:Y:S02]  /*2030*/  SHFL.BFLY PT, R0, R7, 0x1, 0x1f ;  /* 0x0c201f0007007f89 */ /* 0x001e2400000e0000 */
[----:B0-----:R-:W-:Y:S01]  /*2040*/  FADD.FTZ R3, R0, R7 ;  /* 0x0000000700037221 */ /* 0x001fe20000010000 */
[----:B------:R-:W-:-:S04]  /*2050*/  IMAD.U32 R0, RZ, RZ, UR7 ;  /* 0x00000007ff007e24 */ /* 0x000fc8000f8e00ff */
[----:B------:R0:W4:Y:S01]  /*2060*/  SHFL.IDX PT, R5, R3, RZ, 0x1f ;  /* 0x00001fff03057589 */ /* 0x00012200000e0000 */
[----:B------:R-:W-:-:S04]  /*2070*/  VIADDMNMX R9, R16, -R0, RZ, !PT ;  /* 0x8000000010097246 */ /* 0x000fc800078001ff */
[----:B------:R-:W-:Y:S01]  /*2080*/  IADD3 R6, R19, -R9, RZ ;  /* 0x8000000913067210 */ /* 0x000fe20007ffe0ff */
[----:B------:R0:W-:Y:S04]  /*2090*/  STL [R1+0x14], R9 ;  /* 0x0000140901007387 */ /* 0x0001e80000100800 */
[----:B------:R0:W-:Y:S01]  /*20a0*/  STL [R1+0x268], R11 ;  /* 0x0002680b01007387 */ /* 0x0001e20000100800 */
[----:B------:R-:W-:Y:S05]  /*20b0*/  @P0 BRA `(.L_x_1490) ;  /* 0x0000000000400947 */ /* 0x000fea0003800000 */
[----:B------:R-:W-:Y:S01]  /*20c0*/  ULDC.64 UR6, c[0x0][0x2c8] ;  /* 0x0000b20000067ab9 */ /* 0x000fe20000000a00 */
[----:B0-----:R-:W-:Y:S01]  /*20d0*/  IMAD R3, R6, 0x4, R11 ;  /* 0x0000000406037824 */ /* 0x001fe200078e020b */
[----:B------:R-:W-:Y:S01]  /*20e0*/  ISETP.NE.U32.AND P0, PT, RZ, UR6, PT ;  /* 0x00000006ff007c0c */ /* 0x000fe2000bf05070 */
[----:B------:R-:W-:Y:S02]  /*20f0*/  ULDC UR6, c[0x0][0x2a0] ;  /* 0x0000a80000067ab9 */ /* 0x000fe40000000800 */
[----:B----4-:R-:W-:Y:S01]  /*2100*/  FMUL.FTZ R252, R5, UR6 ;  /* 0x0000000605fc7c20 */ /* 0x010fe20008410000 */
[----:B------:R-:W-:-:S13]  /*2110*/  ISETP.NE.AND.EX P0, PT, RZ, UR7, PT, P0 ;  /* 0x00000007ff007c0c */ /* 0x000fda000bf05300 */
[----:B------:R-:W-:Y:S05]  /*2120*/  @!P0 BRA `(.L_x_1491) ;  /* 0x0000000000208947 */ /* 0x000fea0003800000 */
[----:B------:R-:W0:Y:S01]  /*2130*/  LDC.64 R4, c[0x0][0x2c8] ;  /* 0x0000b200ff047b82 */ /* 0x000e220000000a00 */
[----:B------:R-:W-:Y:S01]  /*2140*/  IADD3 R8, R19, -R44, RZ ;  /* 0x8000002c13087210 */ /* 0x000fe20007ffe0ff */
[----:B------:R-:W-:-:S04]  /*2150*/  ULDC UR6, c[0x0][0x2d0] ;  /* 0x0000b40000067ab9 */ /* 0x000fc80000000800 */
[----:B------:R-:W-:-:S04]  /*2160*/  IMAD R7, R251, UR6, R8 ;  /* 0x00000006fb077c24 */ /* 0x000fc8000f8e0208 */
[----:B------:R-:W-:-:S04]  /*2170*/  IMAD R7, R7, UR6, R8 ;  /* 0x0000000607077c24 */ /* 0x000fc8000f8e0208 */
[----:B0-----:R-:W-:-:S06]  /*2180*/  IMAD.WIDE R4, R7, 0x4, R4 ;  /* 0x0000000407047825 */ /* 0x001fcc00078e0204 */
[----:B------:R-:W4:Y:S02]  /*2190*/  LDG.E R5, desc[UR36][R4.64] ;  /* 0x0000002404057981 */ /* 0x000f24000c1e1900 */
[----:B----4-:R-:W-:-:S07]  /*21a0*/  FADD.FTZ R252, R252, R5 ;  /* 0x00000005fcfc7221 */ /* 0x010fce0000010000 */
.L_x_1491:
[----:B------:R0:W-:Y:S02]  /*21b0*/  STS [R3], R252 ;  /* 0x000000fc03007388 */ /* 0x0001e40000000800 */
.L_x_1490:
[----:B------:R-:W-:Y:S05]  /*21c0*/  BSYNC B0 ;  /* 0x0000000000007941 */ /* 0x000fea0003800000 */
.L_x_1489:
[----:B------:R-:W-:Y:S01]  /*21d0*/  BAR.SYNC.DEFER_BLOCKING 0x0 ;  /* 0x0000000000007b1d */ /* 0x000fe20000010000 */
[----:B------:R-:W-:Y:S01]  /*21e0*/  LEA.HI R8, R18, R18, RZ, 0x1 ;  /* 0x0000001212087211 */ /* 0x000fe200078f08ff */
[----:B------:R-:W-:Y:S01]  /*21f0*/  UIADD3 UR6, UR4, 0x20, URZ ;  /* 0x0000002004067890 */ /* 0x000fe2000fffe03f */
[----:B------:R-:W-:Y:S02]  /*2200*/  IADD3 R6, R6, 0xf, RZ ;  /* 0x0000000f06067810 */ /* 0x000fe40007ffe0ff */
[C---:B0-----:R-:W-:Y:S01]  /*2210*/  LOP3.LUT R3, R8.reuse, 0xfffffffe, RZ, 0xc0, !PT ;  /* 0xfffffffe08037812 */ /* 0x041fe200078ec0ff */
[----:B------:R-:W-:Y:S01]  /*2220*/  ULEA UR6, UR5, UR6, 0x18 ;  /* 0x0000000605067291 */ /* 0x000fe2000f8ec03f */
[----:B----4-:R-:W-:Y:S01]  /*2230*/  SHF.R.S32.HI R5, RZ, 0x1f, R6 ;  /* 0x0000001fff057819 */ /* 0x010fe20000011406 */
[----:B------:R-:W-:Y:S01]  /*2240*/  ULDC UR10, c[0x0][0x29c] ;  /* 0x0000a700000a7ab9 */ /* 0x000fe20000000800 */
[----:B------:R-:W-:Y:S01]  /*2250*/  LEA.HI.SX32 R8, R8, R9, 0x1f ;  /* 0x0000000908087211 */ /* 0x000fe200078ffaff */
[----:B------:R-:W-:Y:S01]  /*2260*/  IMAD.IADD R3, R18, 0x1, -R3 ;  /* 0x0000000112037824 */ /* 0x000fe200078e0a03 */
[----:B------:R-:W-:Y:S01]  /*2270*/  LEA.HI R5, R5, R6, RZ, 0x4 ;  /* 0x0000000605057211 */ /* 0x000fe200078f20ff */
[----:B------:R-:W-:Y:S01]  /*2280*/  ULDC UR14, c[0x0][0x284] ;  /* 0x0000a100000e7ab9 */ /* 0x000fe20000000800 */
[----:B------:R-:W-:-:S02]  /*2290*/  ULDC UR11, c[0x0][0x2a0] ;  /* 0x0000a800000b7ab9 */ /* 0x000fc40000000800 */
[----:B------:R-:W-:Y:S01]  /*22a0*/  LEA R4, R3, UR6, 0x3 ;  /* 0x0000000603047c11 */ /* 0x000fe2000f8e18ff */
[----:B------:R-:W-:Y:S01]  /*22b0*/  ULDC UR6, c[0x0][0x29c] ;  /* 0x0000a70000067ab9 */ /* 0x000fe20000000800 */
[----:B------:R-:W-:Y:S02]  /*22c0*/  LOP3.LUT R5, R5, 0xfffffff0, RZ, 0xc0, !PT ;  /* 0xfffffff005057812 */ /* 0x000fe400078ec0ff */
[----:B------:R-:W-:Y:S01]  /*22d0*/  ISETP.NE.AND P1, PT, RZ, UR6, PT ;  /* 0x00000006ff007c0c */ /* 0x000fe2000bf25270 */
[----:B------:R-:W0:Y:S04]  /*22e0*/  LDS.64 R10, [R4] ;  /* 0x00000000040a7984 */ /* 0x000e280000000a00 */
[----:B--23--:R-:W2:Y:S04]  /*22f0*/  LDS.64 R14, [R4+0x10] ;  /* 0x00001000040e7984 */ /* 0x00cea80000000a00 */
[----:B------:R-:W3:Y:S04]  /*2300*/  LDS.64 R12, [R4+0x20] ;  /* 0x00002000040c7984 */ /* 0x000ee80000000a00 */
[----:B0-----:R-:W-:Y:S04]  /*2310*/  STL.64 [R1+0x260], R10 ;  /* 0x0002600a01007387 */ /* 0x001fe80000100a00 */
[----:B------:R-:W0:Y:S04]  /*2320*/  LDS.64 R10, [R4+0x30] ;  /* 0x00003000040a7984 */ /* 0x000e280000000a00 */
[----:B--2---:R-:W-:Y:S04]  /*2330*/  STL.64 [R1+0x258], R14 ;  /* 0x0002580e01007387 */ /* 0x004fe80000100a00 */
[----:B------:R-:W2:Y:S04]  /*2340*/  LDS.64 R14, [R4+0x40] ;  /* 0x00004000040e7984 */ /* 0x000ea80000000a00 */
[----:B---3--:R-:W-:Y:S04]  /*2350*/  STL.64 [R1+0x250], R12 ;  /* 0x0002500c01007387 */ /* 0x008fe80000100a00 */
        /* <DEDUP_REMOVED lines=116> */
[----:B------:R0:W4:Y:S04]  /*2aa0*/  LDS.64 R10, [R4+0x3f0] ;  /* 0x0003f000040a7984 */ /* 0x0001280000000a00 */
[----:B--2---:R2:W-:Y:S01]  /*2ab0*/  STL.64 [R1+0x78], R14 ;  /* 0x0000780e01007387 */ /* 0x0045e20000100a00 */
[----:B0-----:R-:W-:-:S03]  /*2ac0*/  IMAD.IADD R4, R5, 0x1, R9 ;  /* 0x0000000105047824 */ /* 0x001fc600078e0209 */
[----:B---3--:R2:W-:Y:S02]  /*2ad0*/  STL.64 [R1+0x70], R12 ;  /* 0x0000700c01007387 */ /* 0x0085e40000100a00 */
[----:B------:R-:W-:Y:S02]  /*2ae0*/  ISETP.GE.AND P0, PT, R8, R4, PT ;  /* 0x000000040800720c */ /* 0x000fe40003f06270 */
[----:B----4-:R2:W-:Y:S04]  /*2af0*/  STL.64 [R1+0x68], R10 ;  /* 0x0000680a01007387 */ /* 0x0105e80000100a00 */
[----:B------:R2:W-:Y:S01]  /*2b00*/  STL [R1+0x270], R4 ;  /* 0x0002700401007387 */ /* 0x0005e20000100800 */
[----:B------:R-:W-:Y:S06]  /*2b10*/  @P1 BRA `(.L_x_1492) ;  /* 0x00000004003c1947 */ /* 0x000fec0003800000 */
[----:B------:R-:W-:-:S04]  /*2b20*/  UIADD3 UR4, UR4, 0x420, URZ ;  /* 0x0000042004047890 */ /* 0x000fc8000fffe03f */
[----:B------:R-:W-:-:S06]  /*2b30*/  ULEA UR4, UR5, UR4, 0x18 ;  /* 0x0000000405047291 */ /* 0x000fcc000f8ec03f */
[----:B--2---:R-:W-:-:S05]  /*2b40*/  LEA R4, R3, UR4, 0x3 ;  /* 0x0000000403047c11 */ /* 0x004fca000f8e18ff */
[----:B------:R-:W0:Y:S04]  /*2b50*/  LDS.64 R12, [R4] ;  /* 0x00000000040c7984 */ /* 0x000e280000000a00 */
[----:B------:R-:W2:Y:S04]  /*2b60*/  LDS.64 R10, [R4+0x10] ;  /* 0x00001000040a7984 */ /* 0x000ea80000000a00 */
[----:B------:R-:W3:Y:S04]  /*2b70*/  LDS.64 R6, [R4+0x20] ;  /* 0x0000200004067984 */ /* 0x000ee80000000a00 */
[----:B------:R-:W-:Y:S04]  /*2b80*/  LDS.64 R248, [R4+0xc0] ;  /* 0x0000c00004f87984 */ /* 0x000fe80000000a00 */
[----:B------:R-:W-:Y:S04]  /*2b90*/  LDS.64 R246, [R4+0xd0] ;  /* 0x0000d00004f67984 */ /* 0x000fe80000000a00 */
[----:B------:R-:W-:Y:S04]  /*2ba0*/  LDS.64 R244, [R4+0xe0] ;  /* 0x0000e00004f47984 */ /* 0x000fe80000000a00 */
[----:B------:R-:W-:Y:S04]  /*2bb0*/  LDS.64 R242, [R4+0xf0] ;  /* 0x0000f00004f27984 */ /* 0x000fe80000000a00 */
[----:B------:R-:W-:Y:S04]  /*2bc0*/  LDS.64 R240, [R4+0x100] ;  /* 0x0001000004f07984 */ /* 0x000fe80000000a00 */
[----:B------:R-:W-:Y:S04]  /*2bd0*/  LDS.64 R238, [R4+0x110] ;  /* 0x0001100004ee7984 */ /* 0x000fe80000000a00 */
[----:B------:R-:W-:Y:S04]  /*2be0*/  LDS.64 R108, [R4+0x120] ;  /* 0x00012000046c7984 */ /* 0x000fe80000000a00 */
[----:B0-----:R-:W-:Y:S04]  /*2bf0*/  STL.64 [R1+0x60], R12 ;  /* 0x0000600c01007387 */ /* 0x001fe80000100a00 */
[----:B------:R-:W0:Y:S04]  /*2c00*/  LDS.64 R12, [R4+0x30] ;  /* 0x00003000040c7984 */ /* 0x000e280000000a00 */
[----:B--2---:R-:W-:Y:S04]  /*2c10*/  STL.64 [R1+0x58], R10 ;  /* 0x0000580a01007387 */ /* 0x004fe80000100a00 */
[----:B------:R-:W2:Y:S04]  /*2c20*/  LDS.64 R10, [R4+0x40] ;  /* 0x00004000040a7984 */ /* 0x000ea80000000a00 */
[----:B---3--:R-:W-:Y:S04]  /*2c30*/  STL.64 [R1+0x50], R6 ;  /* 0x0000500601007387 */ /* 0x008fe80000100a00 */
[----:B------:R-:W3:Y:S04]  /*2c40*/  LDS.64 R6, [R4+0x50] ;  /* 0x0000500004067984 */ /* 0x000ee80000000a00 */
        /* <DEDUP_REMOVED lines=43> */
[----:B-1----:R4:W1:Y:S04]  /*2f00*/  LDS.64 R44, [R4+0x320] ;  /* 0x00032000042c7984 */ /* 0x0028680000000a00 */
[----:B------:R4:W0:Y:S04]  /*2f10*/  LDS.64 R42, [R4+0x330] ;  /* 0x00033000042a7984 */ /* 0x0008280000000a00 */
[----:B------:R4:W0:Y:S04]  /*2f20*/  LDS.64 R40, [R4+0x340] ;  /* 0x0003400004287984 */ /* 0x0008280000000a00 */
[----:B------:R4:W0:Y:S04]  /*2f30*/  LDS.64 R38, [R4+0x350] ;  /* 0x0003500004267984 */ /* 0x0008280000000a00 */
[----:B------:R4:W0:Y:S04]  /*2f40*/  LDS.64 R36, [R4+0x360] ;  /* 0x0003600004247984 */ /* 0x0008280000000a00 */
[----:B------:R4:W1:Y:S04]  /*2f50*/  LDS.64 R34, [R4+0x370] ;  /* 0x0003700004227984 */ /* 0x0008680000000a00 */
        /* <DEDUP_REMOVED lines=8> */
[----:B0-----:R4:W-:Y:S04]  /*2fe0*/  STL.64 [R1+0x18], R12 ;  /* 0x0000180c01007387 */ /* 0x0019e80000100a00 */
[----:B--2---:R4:W-:Y:S04]  /*2ff0*/  STL.64 [R1+0x8], R10 ;  /* 0x0000080a01007387 */ /* 0x0049e80000100a00 */
[----:B---3--:R4:W-:Y:S02]  /*3000*/  STL.64 [R1], R6 ;  /* 0x0000000601007387 */ /* 0x0089e40000100a00 */
.L_x_1492:
[----:B------:R-:W-:Y:S01]  /*3010*/  ULDC.64 UR8, c[0x0][0x258] ;  /* 0x0000960000087ab9 */ /* 0x000fe20000000a00 */
[----:B------:R-:W-:Y:S01]  /*3020*/  ULDC.64 UR6, c[0x0][0x2b0] ;  /* 0x0000ac0000067ab9 */ /* 0x000fe20000000a00 */
[----:B------:R-:W-:Y:S01]  /*3030*/  ULDC.64 UR12, c[0x0][0x2c8] ;  /* 0x0000b200000c7ab9 */ /* 0x000fe20000000a00 */
[----:B------:R-:W-:Y:S01]  /*3040*/  BSSY B0, `(.L_x_1493) ;  /* 0x0000b3c000007945 */ /* 0x000fe20003800000 */
[----:B------:R-:W-:-:S03]  /*3050*/  SHF.L.U32 R3, R3, 0x1, RZ ;  /* 0x0000000103037819 */ /* 0x000fc600000006ff */
[----:B------:R-:W-:Y:S05]  /*3060*/  @P0 BRA `(.L_x_1494) ;  /* 0x000000b000e40947 */ /* 0x000fea0003800000 */
[----:B--2-4-:R-:W-:Y:S01]  /*3070*/  IABS R4, R0 ;  /* 0x0000000000047213 */ /* 0x014fe20000000000 */
[----:B------:R-:W-:Y:S01]  /*3080*/  IMAD R5, R111, 0xc0, RZ ;  /* 0x000000c06f057824 */ /* 0x000fe200078e02ff */
[----:B------:R-:W-:-:S03]  /*3090*/  ULDC UR4, c[0x0][0x298] ;  /* 0x0000a60000047ab9 */ /* 0x000fc60000000800 */
[----:B------:R-:W-:Y:S02]  /*30a0*/  IMAD.MOV.U32 R9, RZ, RZ, R4 ;  /* 0x000000ffff097224 */ /* 0x000fe400078e0004 */
[-CC-:B------:R-:W-:Y:S02]  /*30b0*/  IMAD R4, R110, R0.reuse, R3.reuse ;  /* 0x000000006e047224 */ /* 0x180fe400078e0203 */
[----:B------:R-:W0:Y:S01]  /*30c0*/  I2F.RP R6, R9 ;  /* 0x0000000900067306 */ /* 0x000e220000209400 */
[----:B------:R-:W-:Y:S01]  /*30d0*/  IMAD R5, R5, R0, R3 ;  /* 0x0000000005057224 */ /* 0x000fe200078e0203 */
[----:B------:R-:W-:Y:S06]  /*30e0*/  STL [R1+0x10], R9 ;  /* 0x0000100901007387 */ /* 0x000fec0000100800 */
[----:B0-----:R-:W0:Y:S02]  /*30f0*/  MUFU.RCP R6, R6 ;  /* 0x0000000600067308 */ /* 0x001e240000001000 */
[----:B0-----:R-:W-:-:S06]  /*3100*/  IADD3 R6, R6, 0xffffffe, RZ ;  /* 0x0ffffffe06067810 */ /* 0x001fcc0007ffe0ff */
[----:B------:R0:W2:Y:S02]  /*3110*/  F2I.FTZ.U32.TRUNC.NTZ R7, R6 ;  /* 0x0000000600077305 */ /* 0x0000a4000021f000 */
[----:B0-----:R-:W-:Y:S01]  /*3120*/  HFMA2.MMA R6, -RZ, RZ, 0, 0 ;  /* 0x00000000ff067435 */ /* 0x001fe200000001ff */
[----:B--2---:R-:W-:-:S04]  /*3130*/  IMAD.MOV R0, RZ, RZ, -R7 ;  /* 0x000000ffff007224 */ /* 0x004fc800078e0a07 */
[----:B------:R-:W-:-:S05]  /*3140*/  IMAD R0, R0, R9, RZ ;  /* 0x0000000900007224 */ /* 0x000fca00078e02ff */
[----:B------:R-:W-:Y:S01]  /*3150*/  IMAD.HI.U32 R6, R7, R0, R6 ;  /* 0x0000000007067227 */ /* 0x000fe200078e0006 */
[----:B------:R-:W-:Y:S01]  /*3160*/  SHF.R.S32.HI R7, RZ, 0x1f, R4 ;  /* 0x0000001fff077819 */ /* 0x000fe20000011404 */
[----:B------:R-:W0:Y:S03]  /*3170*/  LDC R0, c[0x0][0x2c0] ;  /* 0x0000b000ff007b82 */ /* 0x000e260000000800 */
[----:B------:R2:W-:Y:S02]  /*3180*/  STL [R1+0x274], R6 ;  /* 0x0002740601007387 */ /* 0x0005e40000100800 */
[----:B--2---:R-:W-:Y:S01]  /*3190*/  IMAD.MOV.U32 R6, RZ, RZ, R8 ;  /* 0x000000ffff067224 */ /* 0x004fe200078e0008 */
[----:B------:R-:W-:Y:S02]  /*31a0*/  SHF.R.S32.HI R8, RZ, 0x1f, R5 ;  /* 0x0000001fff087819 */ /* 0x000fe40000011405 */
[----:B0-----:R-:W-:-:S07]  /*31b0*/  IADD3 R0, R0, UR4, RZ ;  /* 0x0000000400007c10 */ /* 0x001fce000fffe0ff */
.L_x_1626:
[----:B------:R-:W0:Y:S01]  /*31c0*/  S2R R12, SR_CTAID.Y ;  /* 0x00000000000c7919 */ /* 0x000e220000002600 */
[----:B------:R-:W-:Y:S01]  /*31d0*/  ISETP.NE.U32.AND P0, PT, RZ, UR6, PT ;  /* 0x00000006ff007c0c */ /* 0x000fe2000bf05070 */
[----:B------:R-:W2:Y:S03]  /*31e0*/  LDL R14, [R1+0x274] ;  /* 0x00027400010e7983 */ /* 0x000ea60000100800 */
[----:B------:R-:W-:Y:S01]  /*31f0*/  ISETP.NE.AND.EX P0, PT, RZ, UR7, PT, P0 ;  /* 0x00000007ff007c0c */ /* 0x000fe2000bf05300 */
[----:B------:R-:W-:Y:S01]  /*3200*/  IMAD.U32 R0, RZ, RZ, UR14 ;  /* 0x0000000eff007e24 */ /* 0x000fe2000f8e00ff */
[----:B------:R-:W3:Y:S11]  /*3210*/  LDL R13, [R1+0x10] ;  /* 0x00001000010d7983 */ /* 0x000ef60000100800 */
[----:B------:R-:W-:Y:S01]  /*3220*/  @P0 SHF.R.S32.HI R11, RZ, 0x1f, R6 ;  /* 0x0000001fff0b0819 */ /* 0x000fe20000011406 */
[----:B0-----:R-:W-:-:S05]  /*3230*/  @P0 IMAD R10, R12, R0, RZ ;  /* 0x000000000c0a0224 */ /* 0x001fca00078e02ff */
[--C-:B------:R-:W-:Y:S02]  /*3240*/  @P0 SHF.R.S32.HI R9, RZ, 0x1f, R10.reuse ;  /* 0x0000001fff090819 */ /* 0x100fe4000001140a */
[----:B------:R-:W-:-:S04]  /*3250*/  @P0 IADD3 R10, P1, P2, R6, UR6, R10 ;  /* 0x00000006060a0c10 */ /* 0x000fc8000fa3e00a */
[----:B------:R-:W-:-:S05]  /*3260*/  @P0 IADD3.X R11, R11, UR7, R9, P1, P2 ;  /* 0x000000070b0b0c10 */ /* 0x000fca0008fe4409 */
[----:B------:R0:W4:Y:S01]  /*3270*/  @P0 LDG.E.U8 R10, desc[UR36][R10.64] ;  /* 0x000000240a0a0981 */ /* 0x000122000c1e1100 */
[----:B------:R-:W-:Y:S01]  /*3280*/  IABS R9, R6 ;  /* 0x0000000600097213 */ /* 0x000fe20000000000 */
[----:B------:R-:W-:Y:S01]  /*3290*/  BSSY B1, `(.L_x_1495) ;  /* 0x000003c000017945 */ /* 0x000fe20003800000 */
[----:B------:R-:W-:Y:S02]  /*32a0*/  ISETP.GE.AND P2, PT, R6, RZ, PT ;  /* 0x000000ff0600720c */ /* 0x000fe40003f46270 */
[----:B0-----:R-:W-:Y:S02]  /*32b0*/  IABS R11, R0 ;  /* 0x00000000000b7213 */ /* 0x001fe40000000000 */
[----:B----4-:R-:W-:Y:S01]  /*32c0*/  ISETP.NE.AND P0, PT, R10, RZ, P0 ;  /* 0x000000ff0a00720c */ /* 0x010fe20000705270 */
[----:B--2---:R-:W-:-:S05]  /*32d0*/  IMAD.HI.U32 R10, R14, R9, RZ ;  /* 0x000000090e0a7227 */ /* 0x004fca00078e00ff */
[----:B------:R-:W-:-:S05]  /*32e0*/  IADD3 R10, -R10, RZ, RZ ;  /* 0x000000ff0a0a7210 */ /* 0x000fca0007ffe1ff */
[----:B------:R-:W-:-:S05]  /*32f0*/  IMAD R9, R11, R10, R9 ;  /* 0x0000000a0b097224 */ /* 0x000fca00078e0209 */
[----:B---3--:R-:W-:-:S13]  /*3300*/  ISETP.GT.U32.AND P1, PT, R13, R9, PT ;  /* 0x000000090d00720c */ /* 0x008fda0003f24070 */
[----:B------:R-:W-:-:S05]  /*3310*/  @!P1 IMAD.IADD R9, R9, 0x1, -R11 ;  /* 0x0000000109099824 */ /* 0x000fca00078e0a0b */
[----:B------:R-:W-:-:S13]  /*3320*/  ISETP.GT.U32.AND P1, PT, R13, R9, PT ;  /* 0x000000090d00720c */ /* 0x000fda0003f24070 */
[----:B------:R-:W-:Y:S01]  /*3330*/  @!P1 IADD3 R9, R9, -R11, RZ ;  /* 0x8000000b09099210 */ /* 0x000fe20007ffe0ff */
[----:B------:R-:W-:Y:S01]  /*3340*/  IMAD R11, R12, R0, RZ ;  /* 0x000000000c0b7224 */ /* 0x000fe200078e02ff */
[----:B------:R-:W-:-:S03]  /*3350*/  ISETP.NE.AND P1, PT, R0, RZ, PT ;  /* 0x000000ff0000720c */ /* 0x000fc60003f25270 */
[----:B------:R-:W-:-:S10]  /*3360*/  @!P2 IMAD.MOV R9, RZ, RZ, -R9 ;  /* 0x000000ffff09a224 */ /* 0x000fd400078e0a09 */
[----:B------:R-:W-:-:S04]  /*3370*/  @!P1 LOP3.LUT R9, RZ, R0, RZ, 0x33, !PT ;  /* 0x00000000ff099212 */ /* 0x000fc800078e33ff */
[----:B------:R-:W-:Y:S02]  /*3380*/  SHF.R.S32.HI R12, RZ, 0x1f, R9 ;  /* 0x0000001fff0c7819 */ /* 0x000fe40000011409 */
[----:B------:R-:W-:-:S04]  /*3390*/  IADD3 R10, P1, R9, R11, RZ ;  /* 0x0000000b090a7210 */ /* 0x000fc80007f3e0ff */
[----:B------:R-:W-:Y:S02]  /*33a0*/  LEA.HI.X.SX32 R11, R11, R12, 0x1, P1 ;  /* 0x0000000c0b0b7211 */ /* 0x000fe400008f0eff */
[----:B------:R-:W-:-:S04]  /*33b0*/  LEA R12, P1, R10, UR8, 0x2 ;  /* 0x000000080a0c7c11 */ /* 0x000fc8000f8210ff */
[----:B------:R-:W-:Y:S02]  /*33c0*/  LEA.HI.X R13, R10, UR9, R11, 0x2, P1 ;  /* 0x000000090a0d7c11 */ /* 0x000fe400088f140b */
[----:B------:R-:W-:-:S04]  /*33d0*/  IADD3 R10, R16, -0x1, RZ ;  /* 0xffffffff100a7810 */ /* 0x000fc80007ffe0ff */
[----:B------:R-:W-:Y:S01]  /*33e0*/  ISETP.GE.AND P1, PT, R6, R10, PT ;  /* 0x0000000a0600720c */ /* 0x000fe20003f26270 */
[----:B------:R-:W-:-:S12]  /*33f0*/  IMAD R10, R0, 0xc0, RZ ;  /* 0x000000c0000a7824 */ /* 0x000fd800078e02ff */
[----:B------:R-:W-:Y:S05]  /*3400*/  @P1 BRA `(.L_x_1496) ;  /* 0x0000000000901947 */ /* 0x000fea0003800000 */
[----:B------:R-:W-:-:S05]  /*3410*/  IMAD.SHL.U32 R11, R9, 0x4, RZ ;  /* 0x00000004090b7824 */ /* 0x000fca00078e00ff */
[----:B------:R-:W-:-:S13]  /*3420*/  ISETP.GE.AND P2, PT, R11, R10, PT ;  /* 0x0000000a0b00720c */ /* 0x000fda0003f46270 */
[----:B------:R-:W2:Y:S01]  /*3430*/  @!P2 LDG.E R110, desc[UR36][R12.64] ;  /* 0x000000240c6ea981 */ /* 0x000ea2000c1e1900 */
[----:B------:R-:W2:Y:S02]  /*3440*/  @!P2 LDC R14, c[0x0][0x288] ;  /* 0x0000a200ff0eab82 */ /* 0x000ea40000000800 */
[----:B--2---:R-:W-:-:S06]  /*3450*/  @!P2 IMAD R110, R110, R14, RZ ;  /* 0x0000000e6e6ea224 */ /* 0x004fcc00078e02ff */
[----:B------:R-:W0:Y:S01]  /*3460*/  @!P2 LDC.64 R14, c[0x0][0x248] ;  /* 0x00009200ff0eab82 */ /* 0x000e220000000a00 */
[----:B------:R-:W-:-:S04]  /*3470*/  @!P2 IMAD R110, R110, 0xc0, RZ ;  /* 0x000000c06e6ea824 */ /* 0x000fc800078e02ff */
[----:B------:R-:W-:-:S05]  /*3480*/  @!P2 IMAD R111, R110, R0, R11 ;  /* 0x000000006e6fa224 */ /* 0x000fca00078e020b */
[----:B------:R-:W-:-:S04]  /*3490*/  @!P2 IADD3 R110, P3, R5, R111, RZ ;  /* 0x0000006f056ea210 */ /* 0x000fc80007f7e0ff */
[----:B------:R-:W-:Y:S02]  /*34a0*/  @!P2 LEA.HI.X.SX32 R111, R111, R8, 0x1, P3 ;  /* 0x000000086f6fa211 */ /* 0x000fe400018f0eff */
[----:B0-----:R-:W-:-:S04]  /*34b0*/  @!P2 LEA R14, P3, R110, R14, 0x2 ;  /* 0x0000000e6e0ea211 */ /* 0x001fc800078610ff */
[----:B------:R-:W-:Y:S02]  /*34c0*/  @!P2 LEA.HI.X R15, R110, R15, R111, 0x2, P3 ;  /* 0x0000000f6e0fa211 */ /* 0x000fe400018f146f */
[----:B------:R-:W-:-:S06]  /*34d0*/  CS2R R110, SRZ ;  /* 0x00000000006e7805 */ /* 0x000fcc000001ff00 */
[----:B------:R0:W5:Y:S01]  /*34e0*/  @!P2 LDG.E.64 R110, desc[UR36][R14.64] ;  /* 0x000000240e6ea981 */ /* 0x000162000c1e1b00 */
[----:B------:R-:W-:-:S13]  /*34f0*/  ISETP.NE.AND P3, PT, RZ, UR10, PT ;  /* 0x0000000aff007c0c */ /* 0x000fda000bf65270 */
[----:B0-----:R-:W-:Y:S05]  /*3500*/  @P3 BRA `(.L_x_1496) ;  /* 0x0000000000503947 */ /* 0x001fea0003800000 */
[----:B------:R-:W-:-:S13]  /*3510*/  LOP3.LUT P4, RZ, R17, 0x10, RZ, 0xc0, !PT ;  /* 0x0000001011ff7812 */ /* 0x000fda000788c0ff */
[----:B------:R-:W0:Y:S08]  /*3520*/  @P4 LDC R250, c[0x0][0x288] ;  /* 0x0000a200fffa4b82 */ /* 0x000e300000000800 */
[----:B------:R-:W2:Y:S01]  /*3530*/  @P4 LDC.64 R14, c[0x0][0x2e0] ;  /* 0x0000b800ff0e4b82 */ /* 0x000ea20000000a00 */
[----:B0-----:R-:W-:Y:S02]  /*3540*/  @P4 IMAD R250, R2, R250, R251 ;  /* 0x000000fa02fa4224 */ /* 0x001fe400078e02fb */
[----:B------:R-:W3:Y:S02]  /*3550*/  LDL R251, [R1+0x60] ;  /* 0x0000600001fb7983 */ /* 0x000ee40000100800 */
[----:B------:R-:W-:-:S04]  /*3560*/  @P4 IMAD R250, R250, 0xc0, R3 ;  /* 0x000000c0fafa4824 */ /* 0x000fc800078e0203 */
[----:B--2---:R-:W-:Y:S02]  /*3570*/  @P4 IMAD.WIDE R14, R250, 0x4, R14 ;  /* 0x00000004fa0e4825 */ /* 0x004fe400078e020e */
[----:B------:R-:W2:Y:S04]  /*3580*/  LDL R250, [R1+0x64] ;  /* 0x0000640001fa7983 */ /* 0x000ea80000100800 */
[----:B------:R-:W4:Y:S01]  /*3590*/  @P4 LDG.E.64 R14, desc[UR36][R14.64] ;  /* 0x000000240e0e4981 */ /* 0x000f22000c1e1b00 */
[----:B---3-5:R-:W-:Y:S02]  /*35a0*/  FADD.FTZ R110, R251, R110 ;  /* 0x0000006efb6e7221 */ /* 0x028fe40000010000 */
[----:B------:R-:W0:Y:S01]  /*35b0*/  S2R R251, SR_CTAID.X ;  /* 0x0000000000fb7919 */ /* 0x000e220000002500 */
[----:B--2---:R-:W-:Y:S01]  /*35c0*/  FADD.FTZ R111, R250, R111 ;  /* 0x0000006ffa6f7221 */ /* 0x004fe20000010000 */
[----:B------:R-:W-:Y:S01]  /*35d0*/  @!P2 IADD3 R250, P3, R4, R11, RZ ;  /* 0x0000000b04faa210 */ /* 0x000fe20007f7e0ff */
[----:B----4-:R-:W-:-:S02]  /*35e0*/  @P4 FMUL.FTZ R110, R110, R14 ;  /* 0x0000000e6e6e4220 */ /* 0x010fc40000410000 */
[----:B------:R-:W-:Y:S01]  /*35f0*/  @P4 FMUL.FTZ R111, R111, R15 ;  /* 0x0000000f6f6f4220 */ /* 0x000fe20000410000 */
[----:B------:R-:W-:Y:S01]  /*3600*/  @!P2 LEA.HI.X.SX32 R11, R11, R7, 0x1, P3 ;  /* 0x000000070b0ba211 */ /* 0x000fe200018f0eff */
[----:B------:R-:W2:Y:S02]  /*3610*/  @!P2 LDC.64 R14, c[0x0][0x248] ;  /* 0x00009200ff0eab82 */ /* 0x000ea40000000a00 */
[----:B--2---:R-:W-:-:S04]  /*3620*/  @!P2 LEA R14, P3, R250, R14, 0x2 ;  /* 0x0000000efa0ea211 */ /* 0x004fc800078610ff */
[----:B------:R-:W-:-:S05]  /*3630*/  @!P2 LEA.HI.X R15, R250, R15, R11, 0x2, P3 ;  /* 0x0000000ffa0fa211 */ /* 0x000fca00018f140b */
[----:B0-----:R2:W-:Y:S04]  /*3640*/  @!P2 STG.E.64 desc[UR36][R14.64], R110 ;  /* 0x0000006e0e00a986 */ /* 0x0015e8000c101b24 */
.L_x_1496:
[----:B------:R-:W-:Y:S05]  /*3650*/  BSYNC B1 ;  /* 0x0000000000017941 */ /* 0x000fea0003800000 */
.L_x_1495:
[----:B------:R-:W-:Y:S04]  /*3660*/  BSSY B1, `(.L_x_1497) ;  /* 0x0000028000017945 */ /* 0x000fe80003800000 */
[----:B------:R-:W-:Y:S05]  /*3670*/  @P1 BRA `(.L_x_1498) ;  /* 0x0000000000981947 */ /* 0x000fea0003800000 */
[----:B------:R-:W-:-:S05]  /*3680*/  IADD3 R11, R9, R0, RZ ;  /* 0x00000000090b7210 */ /* 0x000fca0007ffe0ff */
[----:B------:R-:W-:-:S05]  /*3690*/  IMAD.SHL.U32 R11, R11, 0x4, RZ ;  /* 0x000000040b0b7824 */ /* 0x000fca00078e00ff */
[----:B------:R-:W-:-:S13]  /*36a0*/  ISETP.GE.AND P2, PT, R11, R10, PT ;  /* 0x0000000a0b00720c */ /* 0x000fda0003f46270 */
[----:B------:R-:W3:Y:S01]  /*36b0*/  @!P2 LDG.E R112, desc[UR36][R12.64] ;  /* 0x000000240c70a981 */ /* 0x000ee2000c1e1900 */
[----:B--2---:R-:W3:Y:S02]  /*36c0*/  @!P2 LDC R14, c[0x0][0x288] ;  /* 0x0000a200ff0eab82 */ /* 0x004ee40000000800 */
[----:B---3--:R-:W-:-:S06]  /*36d0*/  @!P2 IMAD R112, R112, R14, RZ ;  /* 0x0000000e7070a224 */ /* 0x008fcc00078e02ff */
        /* <DEDUP_REMOVED lines=16> */
[----:B------:R-:W-:-:S05]  /*37e0*/  @P4 IMAD R250, R250, 0xc0, R3 ;  /* 0x000000c0fafa4824 */ /* 0x000fca00078e0203 */
[----:B------:R-:W-:-:S05]  /*37f0*/  @P4 IADD3 R250, R250, 0x4, RZ ;  /* 0x00000004fafa4810 */ /* 0x000fca0007ffe0ff */
        /* <DEDUP_REMOVED lines=14> */
.L_x_1498:
[----:B------:R-:W-:Y:S05]  /*38e0*/  BSYNC B1 ;  /* 0x0000000000017941 */ /* 0x000fea0003800000 */
.L_x_1497:
[----:B------:R-:W-:Y:S04]  /*38f0*/  BSSY B1, `(.L_x_1499) ;  /* 0x0000028000017945 */ /* 0x000fe80003800000 */
[----:B------:R-:W-:Y:S05]  /*3900*/  @P1 BRA `(.L_x_1500) ;  /* 0x0000000000981947 */ /* 0x000fea0003800000 */
[----:B------:R-:W-:-:S05]  /*3910*/  IMAD R11, R0, 0x2, R9 ;  /* 0x00000002000b7824 */ /* 0x000fca00078e0209 */
[----:B------:R-:W-:-:S04]  /*3920*/  SHF.L.U32 R11, R11, 0x2, RZ ;  /* 0x000000020b0b7819 */ /* 0x000fc800000006ff */
[----:B------:R-:W-:-:S13]  /*3930*/  ISETP.GE.AND P2, PT, R11, R10, PT ;  /* 0x0000000a0b00720c */ /* 0x000fda0003f46270 */
[----:B------:R-:W4:Y:S01]  /*3940*/  @!P2 LDG.E R114, desc[UR36][R12.64] ;  /* 0x000000240c72a981 */ /* 0x000f22000c1e1900 */
[----:B--23--:R-:W4:Y:S02]  /*3950*/  @!P2 LDC R14, c[0x0][0x288] ;  /* 0x0000a200ff0eab82 */ /* 0x00cf240000000800 */
[----:B----4-:R-:W-:-:S06]  /*3960*/  @!P2 IMAD R114, R114, R14, RZ ;  /* 0x0000000e7272a224 */ /* 0x010fcc00078e02ff */
        /* <DEDUP_REMOVED lines=17> */
[----:B------:R-:W-:-:S04]  /*3a80*/  @P4 VIADD R250, R250, 0x8 ;  /* 0x00000008fafa4836 */ /* 0x000fc80000000000 */
        /* <DEDUP_REMOVED lines=14> */
.L_x_1500:
[----:B------:R-:W-:Y:S05]  /*3b70*/  BSYNC B1 ;  /* 0x0000000000017941 */ /* 0x000fea0003800000 */
.L_x_1499:
[----:B------:R-:W-:Y:S04]  /*3b80*/  BSSY B1, `(.L_x_1501) ;  /* 0x0000028000017945 */ /* 0x000fe80003800000 */
[----:B------:R-:W-:Y:S05]  /*3b90*/  @P1 BRA `(.L_x_1502) ;  /* 0x0000000000981947 */ /* 0x000fea0003800000 */
[----:B------:R-:W-:-:S05]  /*3ba0*/  IMAD R11, R0, 0x3, R9 ;  /* 0x00000003000b7824 */ /* 0x000fca00078e0209 */
[----:B------:R-:W-:-:S04]  /*3bb0*/  SHF.L.U32 R11, R11, 0x2, RZ ;  /* 0x000000020b0b7819 */ /* 0x000fc800000006ff */
[----:B------:R-:W-:-:S13]  /*3bc0*/  ISETP.GE.AND P2, PT, R11, R10, PT ;  /* 0x0000000a0b00720c */ /* 0x000fda0003f46270 */
[----:B------:R-:W2:Y:S02]  /*3bd0*/  @!P2 LDG.E R116, desc[UR36][R12.64] ;  /* 0x000000240c74a981 */ /* 0x000ea4000c1e1900 */
[----:B--234-:R-:W0:Y:S02]  /*3be0*/  @!P2 LDC R14, c[0x0][0x288] ;  /* 0x0000a200ff0eab82 */ /* 0x01ce240000000800 */
[----:B0-----:R-:W-:-:S06]  /*3bf0*/  @!P2 IMAD R116, R116, R14, RZ ;  /* 0x0000000e7474a224 */ /* 0x001fcc00078e02ff */
        /* <DEDUP_REMOVED lines=32> */
.L_x_1502:
[----:B------:R-:W-:Y:S05]  /*3e00*/  BSYNC B1 ;  /* 0x0000000000017941 */ /* 0x000fea0003800000 */
.L_x_1501:
[----:B------:R-:W-:Y:S04]  /*3e10*/  BSSY B1, `(.L_x_1503) ;  /* 0x0000028000017945 */ /* 0x000fe80003800000 */
[----:B------:R-:W-:Y:S05]  /*3e20*/  @P1 BRA `(.L_x_1504) ;  /* 0x0000000000981947 */ /* 0x000fea0003800000 */
[----:B------:R-:W-:-:S05]  /*3e30*/  LEA R11, R0, R9, 0x2 ;  /* 0x00000009000b7211 */ /* 0x000fca00078e10ff */
[----:B------:R-:W-:-:S05]  /*3e40*/  IMAD.SHL.U32 R11, R11, 0x4, RZ ;  /* 0x000000040b0b7824 */ /* 0x000fca00078e00ff */
        /* <DEDUP_REMOVED lines=36> */
.L_x_1504:
[----:B------:R-:W-:Y:S05]  /*4090*/  BSYNC B1 ;  /* 0x0000000000017941 */ /* 0x000fea0003800000 */
.L_x_1503:
[----:B------:R-:W-:Y:S04]  /*40a0*/  BSSY B1, `(.L_x_1505) ;  /* 0x0000028000017945 */ /* 0x000fe80003800000 */
[----:B------:R-:W-:Y:S05]  /*40b0*/  @P1 BRA `(.L_x_1506) ;  /* 0x0000000000981947 */ /* 0x000fea0003800000 */
[----:B------:R-:W-:-:S04]  /*40c0*/  IMAD R11, R0, 0x5, R9 ;  /* 0x00000005000b7824 */ /* 0x000fc800078e0209 */
        /* <DEDUP_REMOVED lines=37> */
.L_x_1506:
[----:B------:R-:W-:Y:S05]  /*4320*/  BSYNC B1 ;  /* 0x0000000000017941 */ /* 0x000fea0003800000 */
.L_x_1505:
        /* <DEDUP_REMOVED lines=40> */
.L_x_1508:
[----:B------:R-:W-:Y:S05]  /*45b0*/  BSYNC B1 ;  /* 0x0000000000017941 */ /* 0x000fea0003800000 */
.L_x_1507:
        /* <DEDUP_REMOVED lines=40> */
.L_x_1510:
[----:B------:R-:W-:Y:S05]  /*4840*/  BSYNC B1 ;  /* 0x0000000000017941 */ /* 0x000fea0003800000 */
.L_x_1509:
        /* <DEDUP_REMOVED lines=40> */
.L_x_1512:
[----:B------:R-:W-:Y:S05]  /*4ad0*/  BSYNC B1 ;  /* 0x0000000000017941 */ /* 0x000fea0003800000 */
.L_x_1511:
        /* <DEDUP_REMOVED lines=40> */
.L_x_1514:
[----:B------:R-:W-:Y:S05]  /*4d60*/  BSYNC B1 ;  /* 0x0000000000017941 */ /* 0x000fea0003800000 */
.L_x_1513:
        /* <DEDUP_REMOVED lines=40> */
.L_x_1516:
[----:B------:R-:W-:Y:S05]  /*4ff0*/  BSYNC B1 ;  /* 0x0000000000017941 */ /* 0x000fea0003800000 */
.L_x_1515:
        /* <DEDUP_REMOVED lines=23> */
[----:B------:R-:W3:Y:S02]  /*5170*/  LDL R251, [R1] ;  /* 0x0000000001fb7983 */ /* 0x000ee40000100800 */
        /* <DEDUP_REMOVED lines=16> */
.L_x_1518:
[----:B------:R-:W-:Y:S05]  /*5280*/  BSYNC B1 ;  /* 0x0000000000017941 */ /* 0x000fea0003800000 */
.L_x_1517:
        /* <DEDUP_REMOVED lines=22> */
[----:B0-----:R-:W-:-:S04]  /*53f0*/  @P4 IMAD R250, R2, R250, R251 ;  /* 0x000000fa02fa4224 */ /* 0x001fc800078e02fb */
[----:B------:R-:W-:-:S04]  /*5400*/  @P4 IMAD R250, R250, 0xc0, R3 ;  /* 0x000000c0fafa4824 */ /* 0x000fc800078e0203 */
[----:B------:R-:W-:-:S04]  /*5410*/  @P4 VIADD R250, R250, 0x30 ;  /* 0x00000030fafa4836 */ /* 0x000fc80000000000 */
[----:B--2---:R-:W-:-:S06]  /*5420*/  @P4 IMAD.WIDE R14, R250, 0x4, R14 ;  /* 0x00000004fa0e4825 */ /* 0x004fcc00078e020e */
[----:B------:R-:W2:Y:S01]  /*5430*/  @P4 LDG.E.64 R14, desc[UR36][R14.64] ;  /* 0x000000240e0e4981 */ /* 0x000ea2000c1e1b00 */
[----:B-----5:R-:W-:Y:S01]  /*5440*/  FADD.FTZ R134, R248, R134 ;  /* 0x00000086f8867221 */ /* 0x020fe20000010000 */
[----:B------:R-:W-:Y:S01]  /*5450*/  FADD.FTZ R135, R249, R135 ;  /* 0x00000087f9877221 */ /* 0x000fe20000010000 */
[----:B------:R-:W-:-:S04]  /*5460*/  @!P2 IADD3 R250, P3, R4, R11, RZ ;  /* 0x0000000b04faa210 */ /* 0x000fc80007f7e0ff */
[----:B------:R-:W-:Y:S01]  /*5470*/  @!P2 LEA.HI.X.SX32 R11, R11, R7, 0x1, P3 ;  /* 0x000000070b0ba211 */ /* 0x000fe200018f0eff */
[----:B--2---:R-:W-:Y:S01]  /*5480*/  @P4 FMUL.FTZ R134, R134, R14 ;  /* 0x0000000e86864220 */ /* 0x004fe20000410000 */
[----:B------:R-:W-:Y:S02]  /*5490*/  @P4 FMUL.FTZ R135, R135, R15 ;  /* 0x0000000f87874220 */ /* 0x000fe40000410000 */
[----:B------:R-:W0:Y:S02]  /*54a0*/  @!P2 LDC.64 R14, c[0x0][0x248] ;  /* 0x00009200ff0eab82 */ /* 0x000e240000000a00 */
[----:B0-----:R-:W-:-:S04]  /*54b0*/  @!P2 LEA R14, P3, R250, R14, 0x2 ;  /* 0x0000000efa0ea211 */ /* 0x001fc800078610ff */
[----:B------:R-:W-:-:S05]  /*54c0*/  @!P2 LEA.HI.X R15, R250, R15, R11, 0x2, P3 ;  /* 0x0000000ffa0fa211 */ /* 0x000fca00018f140b */
[----:B------:R0:W-:Y:S04]  /*54d0*/  @!P2 STG.E.64 desc[UR36][R14.64], R134 ;  /* 0x000000860e00a986 */ /* 0x0001e8000c101b24 */
.L_x_1520:
[----:B------:R-:W-:Y:S05]  /*54e0*/  BSYNC B1 ;  /* 0x0000000000017941 */ /* 0x000fea0003800000 */
.L_x_1519:
[----:B------:R-:W-:Y:S04]  /*54f0*/  BSSY B1, `(.L_x_1521) ;  /* 0x0000025000017945 */ /* 0x000fe80003800000 */
[----:B------:R-:W-:Y:S05]  /*5500*/  @P1 BRA `(.L_x_1522) ;  /* 0x00000000008c1947 */ /* 0x000fea0003800000 */
[----:B------:R-:W-:-:S05]  /*5510*/  IMAD R11, R0, 0xd, R9 ;  /* 0x0000000d000b7824 */ /* 0x000fca00078e0209 */
[----:B------:R-:W-:-:S04]  /*5520*/  SHF.L.U32 R11, R11, 0x2, RZ ;  /* 0x000000020b0b7819 */ /* 0x000fc800000006ff */
[----:B------:R-:W-:-:S13]  /*5530*/  ISETP.GE.AND P2, PT, R11, R10, PT ;  /* 0x0000000a0b00720c */ /* 0x000fda0003f46270 */
[----:B------:R-:W2:Y:S02]  /*5540*/  @!P2 LDG.E R136, desc[UR36][R12.64] ;  /* 0x000000240c88a981 */ /* 0x000ea4000c1e1900 */
[----:B0-234-:R-:W0:Y:S02]  /*5550*/  @!P2 LDC R14, c[0x0][0x288] ;  /* 0x0000a200ff0eab82 */ /* 0x01de240000000800 */
        /* <DEDUP_REMOVED lines=30> */
.L_x_1522:
[----:B------:R-:W-:Y:S05]  /*5740*/  BSYNC B1 ;  /* 0x0000000000017941 */ /* 0x000fea0003800000 */
.L_x_1521:
        /* <DEDUP_REMOVED lines=37> */
.L_x_1524:
[----:B------:R-:W-:Y:S05]  /*59a0*/  BSYNC B1 ;  /* 0x0000000000017941 */ /* 0x000fea0003800000 */
.L_x_1523:
        /* <DEDUP_REMOVED lines=37> */
.L_x_1526:
[----:B------:R-:W-:Y:S05]  /*5c00*/  BSYNC B1 ;  /* 0x0000000000017941 */ /* 0x000fea0003800000 */
.L_x_1525:
[----:B------:R-:W-:Y:S04]  /*5c10*/  BSSY B1, `(.L_x_1527) ;  /* 0x0000025000017945 */ /* 0x000fe80003800000 */
[----:B------:R-:W-:Y:S05]  /*5c20*/  @P1 BRA `(.L_x_1528) ;  /* 0x00000000008c1947 */ /* 0x000fea0003800000 */
[----:B------:R-:W-:-:S05]  /*5c30*/  LEA R11, R0, R9, 0x4 ;  /* 0x00000009000b7211 */ /* 0x000fca00078e20ff */
[----:B------:R-:W-:-:S05]  /*5c40*/  IMAD.SHL.U32 R11, R11, 0x4, RZ ;  /* 0x000000040b0b7824 */ /* 0x000fca00078e00ff */
        /* <DEDUP_REMOVED lines=19> */
[----:B------:R-:W-:-:S05]  /*5d80*/  @P4 IMAD R250, R250, 0xc0, R3 ;  /* 0x000000c0fafa4824 */ /* 0x000fca00078e0203 */
[----:B------:R-:W-:-:S05]  /*5d90*/  @P4 IADD3 R250, R250, 0x40, RZ ;  /* 0x00000040fafa4810 */ /* 0x000fca0007ffe0ff */
        /* <DEDUP_REMOVED lines=12> */
.L_x_1528:
[----:B------:R-:W-:Y:S05]  /*5e60*/  BSYNC B1 ;  /* 0x0000000000017941 */ /* 0x000fea0003800000 */
.L_x_1527:
[----:B------:R-:W-:Y:S04]  /*5e70*/  BSSY B1, `(.L_x_1529) ;  /* 0x0000025000017945 */ /* 0x000fe80003800000 */
[----:B------:R-:W-:Y:S05]  /*5e80*/  @P1 BRA `(.L_x_1530) ;  /* 0x00000000008c1947 */ /* 0x000fea0003800000 */
[----:B------:R-:W-:-:S04]  /*5e90*/  IMAD R11, R0, 0x11, R9 ;  /* 0x00000011000b7824 */ /* 0x000fc800078e0209 */
        /* <DEDUP_REMOVED lines=34> */
.L_x_1530:
[----:B------:R-:W-:Y:S05]  /*60c0*/  BSYNC B1 ;  /* 0x0000000000017941 */ /* 0x000fea0003800000 */
.L_x_1529:
        /* <DEDUP_REMOVED lines=37> */
.L_x_1532:
[----:B------:R-:W-:Y:S05]  /*6320*/  BSYNC B1 ;  /* 0x0000000000017941 */ /* 0x000fea0003800000 */
.L_x_1531:
        /* <DEDUP_REMOVED lines=37> */
.L_x_1534:
[----:B------:R-:W-:Y:S05]  /*6580*/  BSYNC B1 ;  /* 0x0000000000017941 */ /* 0x000fea0003800000 */
.L_x_1533:
        /* <DEDUP_REMOVED lines=37> */
.L_x_1536:
[----:B------:R-:W-:Y:S05]  /*67e0*/  BSYNC B1 ;  /* 0x0000000000017941 */ /* 0x000fea0003800000 */
.L_x_1535:
        /* <DEDUP_REMOVED lines=37> */
.L_x_1538:
[----:B------:R-:W-:Y:S05]  /*6a40*/  BSYNC B1 ;  /* 0x0000000000017941 */ /* 0x000fea0003800000 */
.L_x_1537:
        /* <DEDUP_REMOVED lines=37> */
.L_x_1540:
[----:B------:R-:W-:Y:S05]  /*6ca0*/  BSYNC B1 ;  /* 0x0000000000017941 */ /* 0x000fea0003800000 */
.L_x_1539:
        /* <DEDUP_REMOVED lines=37> */
.L_x_1542:
[----:B------:R-:W-:Y:S05]  /*6f00*/  BSYNC B1 ;  /* 0x0000000000017941 */ /* 0x000fea0003800000 */
.L_x_1541:
        /* <DEDUP_REMOVED lines=37> */
.L_x_1544:
[----:B------:R-:W-:Y:S05]  /*7160*/  BSYNC B1 ;  /* 0x0000000000017941 */ /* 0x000fea0003800000 */
.L_x_1543:
        /* <DEDUP_REMOVED lines=37> */
.L_x_1546:
[----:B------:R-:W-:Y:S05]  /*73c0*/  BSYNC B1 ;  /* 0x0000000000017941 */ /* 0x000fea0003800000 */
.L_x_1545:
        /* <DEDUP_REMOVED lines=37> */
.L_x_1548:
[----:B------:R-:W-:Y:S05]  /*7620*/  BSYNC B1 ;  /* 0x0000000000017941 */ /* 0x000fea0003800000 */
.L_x_1547:
        /* <DEDUP_REMOVED lines=37> */
.L_x_1550:
[----:B------:R-:W-:Y:S05]  /*7880*/  BSYNC B1 ;  /* 0x0000000000017941 */ /* 0x000fea0003800000 */
.L_x_1549:
        /* <DEDUP_REMOVED lines=37> */
.L_x_1552:
[----:B------:R-:W-:Y:S05]  /*7ae0*/  BSYNC B1 ;  /* 0x0000000000017941 */ /* 0x000fea0003800000 */
.L_x_1551:
        /* <DEDUP_REMOVED lines=37> */
.L_x_1554:
[----:B------:R-:W-:Y:S05]  /*7d40*/  BSYNC B1 ;  /* 0x0000000000017941 */ /* 0x000fea0003800000 */
.L_x_1553:
        /* <DEDUP_REMOVED lines=37> */
.L_x_1556:
[----:B------:R-:W-:Y:S05]  /*7fa0*/  BSYNC B1 ;  /* 0x0000000000017941 */ /* 0x000fea0003800000 */
.L_x_1555:
        /* <DEDUP_REMOVED lines=37> */
.L_x_1558:
[----:B------:R-:W-:Y:S05]  /*8200*/  BSYNC B1 ;  /* 0x0000000000017941 */ /* 0x000fea0003800000 */
.L_x_1557:
        /* <DEDUP_REMOVED lines=37> */
.L_x_1560:
[----:B------:R-:W-:Y:S05]  /*8460*/  BSYNC B1 ;  /* 0x0000000000017941 */ /* 0x000fea0003800000 */
.L_x_1559:
        /* <DEDUP_REMOVED lines=37> */
.L_x_1562:
[----:B------:R-:W-:Y:S05]  /*86c0*/  BSYNC B1 ;  /* 0x0000000000017941 */ /* 0x000fea0003800000 */
.L_x_1561:
        /* <DEDUP_REMOVED lines=37> */
.L_x_1564:
[----:B------:R-:W-:Y:S05]  /*8920*/  BSYNC B1 ;  /* 0x0000000000017941 */ /* 0x000fea0003800000 */
.L_x_1563:
        /* <DEDUP_REMOVED lines=37> */
.L_x_1566:
[----:B------:R-:W-:Y:S05]  /*8b80*/  BSYNC B1 ;  /* 0x0000000000017941 */ /* 0x000fea0003800000 */
.L_x_1565:
        /* <DEDUP_REMOVED lines=37> */
.L_x_1568:
[----:B------:R-:W-:Y:S05]  /*8de0*/  BSYNC B1 ;  /* 0x0000000000017941 */ /* 0x000fea0003800000 */
.L_x_1567:
        /* <DEDUP_REMOVED lines=37> */
.L_x_1570:
[----:B------:R-:W-:Y:S05]  /*9040*/  BSYNC B1 ;  /* 0x0000000000017941 */ /* 0x000fea0003800000 */
.L_x_1569:
        /* <DEDUP_REMOVED lines=37> */
.L_x_1572:
[----:B------:R-:W-:Y:S05]  /*92a0*/  BSYNC B1 ;  /* 0x0000000000017941 */ /* 0x000fea0003800000 */
.L_x_1571:
        /* <DEDUP_REMOVED lines=37> */
.L_x_1574:
[----:B------:R-:W-:Y:S05]  /*9500*/  BSYNC B1 ;  /* 0x0000000000017941 */ /* 0x000fea0003800000 */
.L_x_1573:
        /* <DEDUP_REMOVED lines=37> */
.L_x_1576:
[----:B------:R-:W-:Y:S05]  /*9760*/  BSYNC B1 ;  /* 0x0000000000017941 */ /* 0x000fea0003800000 */
.L_x_1575:
        /* <DEDUP_REMOVED lines=37> */
.L_x_1578:
[----:B------:R-:W-:Y:S05]  /*99c0*/  BSYNC B1 ;  /* 0x0000000000017941 */ /* 0x000fea0003800000 */
.L_x_1577:
        /* <DEDUP_REMOVED lines=37> */
.L_x_1580:
[----:B------:R-:W-:Y:S05]  /*9c20*/  BSYNC B1 ;  /* 0x0000000000017941 */ /* 0x000fea0003800000 */
.L_x_1579:
        /* <DEDUP_REMOVED lines=37> */
.L_x_1582:
[----:B------:R-:W-:Y:S05]  /*9e80*/  BSYNC B1 ;  /* 0x0000000000017941 */ /* 0x000fea0003800000 */
.L_x_1581:
        /* <DEDUP_REMOVED lines=37> */
.L_x_1584:
[----:B------:R-:W-:Y:S05]  /*a0e0*/  BSYNC B1 ;  /* 0x0000000000017941 */ /* 0x000fea0003800000 */
.L_x_1583:
        /* <DEDUP_REMOVED lines=37> */
.L_x_1586:
[----:B------:R-:W-:Y:S05]  /*a340*/  BSYNC B1 ;  /* 0x0000000000017941 */ /* 0x000fea0003800000 */
.L_x_1585:
        /* <DEDUP_REMOVED lines=37> */
.L_x_1588:
[----:B------:R-:W-:Y:S05]  /*a5a0*/  BSYNC B1 ;  /* 0x0000000000017941 */ /* 0x000fea0003800000 */
.L_x_1587:
        /* <DEDUP_REMOVED lines=37> */
.L_x_1590:
[----:B------:R-:W-:Y:S05]  /*a800*/  BSYNC B1 ;  /* 0x0000000000017941 */ /* 0x000fea0003800000 */
.L_x_1589:
        /* <DEDUP_REMOVED lines=37> */
.L_x_1592:
[----:B------:R-:W-:Y:S05]  /*aa60*/  BSYNC B1 ;  /* 0x0000000000017941 */ /* 0x000fea0003800000 */
.L_x_1591:
        /* <DEDUP_REMOVED lines=37> */
.L_x_1594:
[----:B------:R-:W-:Y:S05]  /*acc0*/  BSYNC B1 ;  /* 0x0000000000017941 */ /* 0x000fea0003800000 */
.L_x_1593:
        /* <DEDUP_REMOVED lines=27> */
[----:B-1---5:R-:W-:Y:S01]  /*ae80*/  FADD.FTZ R210, R44, R210 ;  /* 0x000000d22cd27221 */ /* 0x022fe20000010000 */
        /* <DEDUP_REMOVED lines=9> */
.L_x_1596:
[----:B------:R-:W-:Y:S05]  /*af20*/  BSYNC B1 ;  /* 0x0000000000017941 */ /* 0x000fea0003800000 */
.L_x_1595:
        /* <DEDUP_REMOVED lines=37> */
.L_x_1598:
[----:B------:R-:W-:Y:S05]  /*b180*/  BSYNC B1 ;  /* 0x0000000000017941 */ /* 0x000fea0003800000 */
.L_x_1597:
        /* <DEDUP_REMOVED lines=37> */
.L_x_1600:
[----:B------:R-:W-:Y:S05]  /*b3e0*/  BSYNC B1 ;  /* 0x0000000000017941 */ /* 0x000fea0003800000 */
.L_x_1599:
        /* <DEDUP_REMOVED lines=37> */
.L_x_1602:
[----:B------:R-:W-:Y:S05]  /*b640*/  BSYNC B1 ;  /* 0x0000000000017941 */ /* 0x000fea0003800000 */
.L_x_1601:
        /* <DEDUP_REMOVED lines=37> */
.L_x_1604:
[----:B------:R-:W-:Y:S05]  /*b8a0*/  BSYNC B1 ;  /* 0x0000000000017941 */ /* 0x000fea0003800000 */
.L_x_1603:
        /* <DEDUP_REMOVED lines=37> */
.L_x_1606:
[----:B------:R-:W-:Y:S05]  /*bb00*/  BSYNC B1 ;  /* 0x0000000000017941 */ /* 0x000fea0003800000 */
.L_x_1605:
        /* <DEDUP_REMOVED lines=37> */
.L_x_1608:
[----:B------:R-:W-:Y:S05]  /*bd60*/  BSYNC B1 ;  /* 0x0000000000017941 */ /* 0x000fea0003800000 */
.L_x_1607:
        /* <DEDUP_REMOVED lines=37> */
.L_x_1610:
[----:B------:R-:W-:Y:S05]  /*bfc0*/  BSYNC B1 ;  /* 0x0000000000017941 */ /* 0x000fea0003800000 */
.L_x_1609:
        /* <DEDUP_REMOVED lines=37> */
.L_x_1612:
[----:B------:R-:W-:Y:S05]  /*c220*/  BSYNC B1 ;  /* 0x0000000000017941 */ /* 0x000fea0003800000 */
.L_x_1611:
        /* <DEDUP_REMOVED lines=37> */
.L_x_1614:
[----:B------:R-:W-:Y:S05]  /*c480*/  BSYNC B1 ;  /* 0x0000000000017941 */ /* 0x000fea0003800000 */
.L_x_1613:
        /* <DEDUP_REMOVED lines=37> */
.L_x_1616:
[----:B------:R-:W-:Y:S05]  /*c6e0*/  BSYNC B1 ;  /* 0x0000000000017941 */ /* 0x000fea0003800000 */
.L_x_1615:
        /* <DEDUP_REMOVED lines=37> */
.L_x_1618:
[----:B------:R-:W-:Y:S05]  /*c940*/  BSYNC B1 ;  /* 0x0000000000017941 */ /* 0x000fea0003800000 */
.L_x_1617:
        /* <DEDUP_REMOVED lines=37> */
.L_x_1620:
[----:B------:R-:W-:Y:S05]  /*cba0*/  BSYNC B1 ;  /* 0x0000000000017941 */ /* 0x000fea0003800000 */
.L_x_1619:
[----:B------:R-:W-:Y:S04]  /*cbb0*/  BSSY B1, `(.L_x_1621) ;  /* 0x0000025000017945 */ /* 0x000fe80003800000 */
[----:B------:R-:W-:Y:S05]  /*cbc0*/  @P1 BRA `(.L_x_1622) ;  /* 0x00000000008c1947 */ /* 0x000fea0003800000 */
[----:B------:R-:W-:-:S05]  /*cbd0*/  IMAD R9, R0, 0x3f, R9 ;  /* 0x0000003f00097824 */ /* 0x000fca00078e0209 */
[----:B------:R-:W-:-:S04]  /*cbe0*/  SHF.L.U32 R9, R9, 0x2, RZ ;  /* 0x0000000209097819 */ /* 0x000fc800000006ff */
[----:B------:R-:W-:-:S13]  /*cbf0*/  ISETP.GE.AND P2, PT, R9, R10, PT ;  /* 0x0000000a0900720c */ /* 0x000fda0003f46270 */
[----:B------:R-:W2:Y:S01]  /*cc00*/  @!P2 LDG.E R12, desc[UR36][R12.64] ;  /* 0x000000240c0ca981 */ /* 0x000ea2000c1e1900 */
[----:B------:R-:W2:Y:S01]  /*cc10*/  @!P2 LDC R10, c[0x0][0x288] ;  /* 0x0000a200ff0aab82 */ /* 0x000ea20000000800 */
[----:B------:R-:W-:Y:S01]  /*cc20*/  CS2R R236, SRZ ;  /* 0x0000000000ec7805 */ /* 0x000fe2000001ff00 */
[----:B--2---:R-:W-:-:S06]  /*cc30*/  @!P2 IMAD R12, R12, R10, RZ ;  /* 0x0000000a0c0ca224 */ /* 0x004fcc00078e02ff */
[----:B------:R-:W2:Y:S01]  /*cc40*/  @!P2 LDC.64 R10, c[0x0][0x248] ;  /* 0x00009200ff0aab82 */ /* 0x000ea20000000a00 */
[----:B------:R-:W-:-:S04]  /*cc50*/  @!P2 IMAD R12, R12, 0xc0, RZ ;  /* 0x000000c00c0ca824 */ /* 0x000fc800078e02ff */
[----:B------:R-:W-:-:S05]  /*cc60*/  @!P2 IMAD R13, R12, R0, R9 ;  /* 0x000000000c0da224 */ /* 0x000fca00078e0209 */
[----:B------:R-:W-:-:S04]  /*cc70*/  @!P2 IADD3 R12, P3, R5, R13, RZ ;  /* 0x0000000d050ca210 */ /* 0x000fc80007f7e0ff */
[----:B------:R-:W-:Y:S02]  /*cc80*/  @!P2 LEA.HI.X.SX32 R13, R13, R8, 0x1, P3 ;  /* 0x000000080d0da211 */ /* 0x000fe400018f0eff */
[----:B--2---:R-:W-:-:S04]  /*cc90*/  @!P2 LEA R10, P3, R12, R10, 0x2 ;  /* 0x0000000a0c0aa211 */ /* 0x004fc800078610ff */
[----:B------:R-:W-:-:S05]  /*cca0*/  @!P2 LEA.HI.X R11, R12, R11, R13, 0x2, P3 ;  /* 0x0000000b0c0ba211 */ /* 0x000fca00018f140d */
[----:B------:R2:W5:Y:S01]  /*ccb0*/  @!P2 LDG.E.64 R236, desc[UR36][R10.64] ;  /* 0x000000240aeca981 */ /* 0x000562000c1e1b00 */
[----:B------:R-:W-:-:S13]  /*ccc0*/  ISETP.NE.AND P3, PT, RZ, UR10, PT ;  /* 0x0000000aff007c0c */ /* 0x000fda000bf65270 */
[----:B--2---:R-:W-:Y:S05]  /*ccd0*/  @P3 BRA `(.L_x_1622) ;  /* 0x0000000000483947 */ /* 0x004fea0003800000 */
[----:B------:R-:W-:-:S13]  /*cce0*/  LOP3.LUT P4, RZ, R17, 0x10, RZ, 0xc0, !PT ;  /* 0x0000001011ff7812 */ /* 0x000fda000788c0ff */
[----:B------:R-:W2:Y:S08]  /*ccf0*/  @P4 LDC R12, c[0x0][0x288] ;  /* 0x0000a200ff0c4b82 */ /* 0x000eb00000000800 */
[----:B------:R-:W0:Y:S01]  /*cd00*/  @P4 LDC.64 R10, c[0x0][0x2e0] ;  /* 0x0000b800ff0a4b82 */ /* 0x000e220000000a00 */
[----:B--2---:R-:W-:-:S04]  /*cd10*/  @P4 IMAD R12, R2, R12, R251 ;  /* 0x0000000c020c4224 */ /* 0x004fc800078e02fb */
[----:B------:R-:W-:-:S04]  /*cd20*/  @P4 IMAD R12, R12, 0xc0, R3 ;  /* 0x000000c00c0c4824 */ /* 0x000fc800078e0203 */
[----:B------:R-:W-:-:S04]  /*cd30*/  @P4 VIADD R12, R12, 0xfc ;  /* 0x000000fc0c0c4836 */ /* 0x000fc80000000000 */
[----:B0-----:R-:W-:-:S06]  /*cd40*/  @P4 IMAD.WIDE R10, R12, 0x4, R10 ;  /* 0x000000040c0a4825 */ /* 0x001fcc00078e020a */
        /* <DEDUP_REMOVED lines=11> */
.L_x_1622:
[----:B------:R-:W-:Y:S05]  /*ce00*/  BSYNC B1 ;  /* 0x0000000000017941 */ /* 0x000fea0003800000 */
.L_x_1621:
[----:B0-----:R-:W2:Y:S04]  /*ce10*/  LDL R10, [R1+0x258] ;  /* 0x00025800010a7983 */ /* 0x001ea80000100800 */
[----:B------:R-:W2:Y:S04]  /*ce20*/  LDL R9, [R1+0x25c] ;  /* 0x00025c0001097983 */ /* 0x000ea80000100800 */
[----:B------:R-:W2:Y:S04]  /*ce30*/  LDL R251, [R1+0x21c] ;  /* 0x00021c0001fb7983 */ /* 0x000ea80000100800 */
[----:B------:R-:W2:Y:S04]  /*ce40*/  LDL R250, [R1+0x210] ;  /* 0x0002100001fa7983 */ /* 0x000ea80000100800 */
[----:B--234-:R-:W2:Y:S04]  /*ce50*/  LDL R15, [R1+0x214] ;  /* 0x00021400010f7983 */ /* 0x01cea80000100800 */
[----:B------:R-:W3:Y:S04]  /*ce60*/  LDL R14, [R1+0x208] ;  /* 0x00020800010e7983 */ /* 0x000ee80000100800 */
[----:B------:R-:W4:Y:S04]  /*ce70*/  LDL R13, [R1+0x20c] ;  /* 0x00020c00010d7983 */ /* 0x000f280000100800 */
[----:B------:R-:W3:Y:S04]  /*ce80*/  LDL R12, [R1+0x200] ;  /* 0x00020000010c7983 */ /* 0x000ee80000100800 */
[----:B------:R-:W3:Y:S04]  /*ce90*/  LDL R11, [R1+0x204] ;  /* 0x00020400010b7983 */ /* 0x000ee80000100800 */
[----:B-1----:R0:W-:Y:S04]  /*cea0*/  STL [R1+0x2d8], R30 ;  /* 0x0002d81e01007387 */ /* 0x0021e80000100800 */
        /* <DEDUP_REMOVED lines=34> */
[----:B------:R-:W-:Y:S04]  /*d0d0*/  STL [R1+0x290], R5 ;  /* 0x0002900501007387 */ /* 0x000fe80000100800 */
[----:B------:R0:W-:Y:S04]  /*d0e0*/  STL [R1+0x28c], R4 ;  /* 0x00028c0401007387 */ /* 0x0001e80000100800 */
[----:B------:R1:W-:Y:S04]  /*d0f0*/  STL [R1+0x288], R3 ;  /* 0x0002880301007387 */ /* 0x0003e80000100800 */
[----:B------:R1:W-:Y:S04]  /*d100*/  STL [R1+0x284], R2 ;  /* 0x0002840201007387 */ /* 0x0003e80000100800 */
[----:B------:R1:W-:Y:S04]  /*d110*/  STL [R1+0x280], R0 ;  /* 0x0002800001007387 */ /* 0x0003e80000100800 */
[----:B0-----:R-:W3:Y:S01]  /*d120*/  LDL R4, [R1+0x1e0] ;  /* 0x0001e00001047983 */ /* 0x001ee20000100800 */
[----:B-----5:R-:W-:-:S03]  /*d130*/  FMUL.FTZ R10, R10, R112 ;  /* 0x000000700a0a7220 */ /* 0x020fc60000410000 */
[----:B-1----:R-:W3:Y:S01]  /*d140*/  LDL R3, [R1+0x1e4] ;  /* 0x0001e40001037983 */ /* 0x002ee20000100800 */
[----:B------:R-:W-:-:S03]  /*d150*/  FMUL.FTZ R9, R9, R113 ;  /* 0x0000007109097220 */ /* 0x000fc60000410000 */
[----:B------:R-:W3:Y:S04]  /*d160*/  LDL R6, [R1+0x190] ;  /* 0x0001900001067983 */ /* 0x000ee80000100800 */
[----:B------:R-:W3:Y:S04]  /*d170*/  LDL R5, [R1+0x194] ;  /* 0x0001940001057983 */ /* 0x000ee80000100800 */
[----:B------:R-:W3:Y:S04]  /*d180*/  LDL R2, [R1+0x188] ;  /* 0x0001880001027983 */ /* 0x000ee80000100800 */
[----:B------:R-:W3:Y:S01]  /*d190*/  LDL R0, [R1+0x18c] ;  /* 0x00018c0001007983 */ /* 0x000ee20000100800 */
[----:B----4-:R-:W-:-:S03]  /*d1a0*/  FFMA.FTZ R9, R8, R111, R9 ;  /* 0x0000006f08097223 */ /* 0x010fc60000010009 */
[----:B------:R-:W4:Y:S01]  /*d1b0*/  LDL R8, [R1+0x198] ;  /* 0x0001980001087983 */ /* 0x000f220000100800 */
[----:B--2---:R-:W-:-:S03]  /*d1c0*/  FFMA.FTZ R9, R17, R115, R9 ;  /* 0x0000007311097223 */ /* 0x004fc60000010009 */
[----:B------:R-:W2:Y:S01]  /*d1d0*/  LDL R17, [R1+0x1bc] ;  /* 0x0001bc0001117983 */ /* 0x000ea20000100800 */
[----:B------:R-:W-:-:S03]  /*d1e0*/  FFMA.FTZ R9, R19, R117, R9 ;  /* 0x0000007513097223 */ /* 0x000fc60000010009 */
[----:B------:R-:W4:Y:S01]  /*d1f0*/  LDL R19, [R1+0x1c4] ;  /* 0x0001c40001137983 */ /* 0x000f220000100800 */
[----:B------:R-:W-:Y:S01]  /*d200*/  FFMA.FTZ R9, R21, R119, R9 ;  /* 0x0000007715097223 */ /* 0x000fe20000010009 */
[----:B---3--:R-:W-:Y:S02]  /*d210*/  FFMA.FTZ R10, R7, R110, R10 ;  /* 0x0000006e070a7223 */ /* 0x008fe4000001000a */
[----:B------:R-:W3:Y:S01]  /*d220*/  LDL R21, [R1+0x1cc] ;  /* 0x0001cc0001157983 */ /* 0x000ee20000100800 */
[----:B------:R-:W-:Y:S01]  /*d230*/  FFMA.FTZ R9, R23, R121, R9 ;  /* 0x0000007917097223 */ /* 0x000fe20000010009 */
[----:B------:R-:W-:Y:S02]  /*d240*/  FFMA.FTZ R10, R16, R114, R10 ;  /* 0x00000072100a7223 */ /* 0x000fe4000001000a */
[----:B------:R-:W2:Y:S01]  /*d250*/  LDL R23, [R1+0x1d4] ;  /* 0x0001d40001177983 */ /* 0x000ea20000100800 */
[----:B------:R-:W-:Y:S01]  /*d260*/  FFMA.FTZ R9, R25, R123, R9 ;  /* 0x0000007b19097223 */ /* 0x000fe20000010009 */
[----:B------:R-:W-:-:S02]  /*d270*/  FFMA.FTZ R10, R18, R116, R10 ;  /* 0x00000074120a7223 */ /* 0x000fc4000001000a */
[----:B------:R-:W4:Y:S01]  /*d280*/  LDL R25, [R1+0x1dc] ;  /* 0x0001dc0001197983 */ /* 0x000f220000100800 */
[----:B------:R-:W-:Y:S01]  /*d290*/  FFMA.FTZ R9, R27, R125, R9 ;  /* 0x0000007d1b097223 */ /* 0x000fe20000010009 */
[----:B------:R-:W-:Y:S02]  /*d2a0*/  FFMA.FTZ R10, R20, R118, R10 ;  /* 0x00000076140a7223 */ /* 0x000fe4000001000a */
        /* <DEDUP_REMOVED lines=12> */
[----:B------:R-:W3:Y:S02]  /*d370*/  LDL R26, [R1+0x1d8] ;  /* 0x0001d800011a7983 */ /* 0x000ee40000100800 */
[----:B------:R-:W-:-:S02]  /*d380*/  FFMA.FTZ R10, R30, R128, R10 ;  /* 0x000000801e0a7223 */ /* 0x000fc4000001000a */
[----:B------:R-:W3:Y:S02]  /*d390*/  LDL R28, [R1+0x1e8] ;  /* 0x0001e800011c7983 */ /* 0x000ee40000100800 */
[----:B------:R-:W-:Y:S02]  /*d3a0*/  FFMA.FTZ R10, R250, R130, R10 ;  /* 0x00000082fa0a7223 */ /* 0x000fe4000001000a */
[----:B------:R-:W4:Y:S02]  /*d3b0*/  LDL R30, [R1+0x1f8] ;  /* 0x0001f800011e7983 */ /* 0x000f240000100800 */
[----:B------:R-:W-:Y:S02]  /*d3c0*/  FFMA.FTZ R10, R14, R132, R10 ;  /* 0x000000840e0a7223 */ /* 0x000fe4000001000a */
[----:B------:R-:W3:Y:S04]  /*d3d0*/  LDL R250, [R1+0x1f4] ;  /* 0x0001f40001fa7983 */ /* 0x000ee80000100800 */
[----:B------:R-:W3:Y:S04]  /*d3e0*/  LDL R22, [R1+0x1c8] ;  /* 0x0001c80001167983 */ /* 0x000ee80000100800 */
[----:B------:R-:W3:Y:S04]  /*d3f0*/  LDL R20, [R1+0x1c0] ;  /* 0x0001c00001147983 */ /* 0x000ee80000100800 */
[----:B------:R-:W3:Y:S04]  /*d400*/  LDL R18, [R1+0x1b8] ;  /* 0x0001b80001127983 */ /* 0x000ee80000100800 */
[----:B------:R-:W3:Y:S04]  /*d410*/  LDL R16, [R1+0x1b0] ;  /* 0x0001b00001107983 */ /* 0x000ee80000100800 */
[----:B------:R-:W3:Y:S01]  /*d420*/  LDL R15, [R1+0x1b4] ;  /* 0x0001b400010f7983 */ /* 0x000ee20000100800 */
[----:B------:R-:W-:-:S03]  /*d430*/  FFMA.FTZ R10, R12, R134, R10 ;  /* 0x000000860c0a7223 */ /* 0x000fc6000001000a */
[----:B------:R-:W3:Y:S01]  /*d440*/  LDL R14, [R1+0x1a8] ;  /* 0x0001a800010e7983 */ /* 0x000ee20000100800 */
[----:B------:R-:W-:-:S03]  /*d450*/  FFMA.FTZ R9, R11, R135, R9 ;  /* 0x000000870b097223 */ /* 0x000fc60000010009 */
[----:B------:R-:W3:Y:S04]  /*d460*/  LDL R13, [R1+0x1ac] ;  /* 0x0001ac00010d7983 */ /* 0x000ee80000100800 */
[----:B------:R-:W3:Y:S04]  /*d470*/  LDL R12, [R1+0x1a0] ;  /* 0x0001a000010c7983 */ /* 0x000ee80000100800 */
[----:B------:R-:W3:Y:S04]  /*d480*/  LDL R11, [R1+0x1a4] ;  /* 0x0001a400010b7983 */ /* 0x000ee80000100800 */
[----:B------:R-:W3:Y:S01]  /*d490*/  LDL R7, [R1+0x19c] ;  /* 0x00019c0001077983 */ /* 0x000ee20000100800 */
[----:B--2---:R-:W-:Y:S01]  /*d4a0*/  FFMA.FTZ R9, R29, R137, R9 ;  /* 0x000000891d097223 */ /* 0x004fe20000010009 */
[----:B----4-:R-:W-:-:S02]  /*d4b0*/  FFMA.FTZ R10, R30, R136, R10 ;  /* 0x000000881e0a7223 */ /* 0x010fc4000001000a */
[----:B------:R0:W5:Y:S02]  /*d4c0*/  LDL.LU R30, [R1+0x2d8] ;  /* 0x0002d800011e7983 */ /* 0x0001640000300800 */
[----:B------:R-:W-:Y:S01]  /*d4d0*/  FFMA.FTZ R10, R251, R138, R10 ;  /* 0x0000008afb0a7223 */ /* 0x000fe2000001000a */
[----:B---3--:R-:W-:Y:S01]  /*d4e0*/  FFMA.FTZ R9, R250, R139, R9 ;  /* 0x0000008bfa097223 */ /* 0x008fe20000010009 */
[----:B------:R0:W5:Y:S02]  /*d4f0*/  LDL.LU R29, [R1+0x2d4] ;  /* 0x0002d400011d7983 */ /* 0x0001640000300800 */
[----:B------:R-:W-:Y:S01]  /*d500*/  FFMA.FTZ R10, R28, R140, R10 ;  /* 0x0000008c1c0a7223 */ /* 0x000fe2000001000a */
[----:B------:R-:W-:Y:S01]  /*d510*/  FFMA.FTZ R9, R27, R141, R9 ;  /* 0x0000008d1b097223 */ /* 0x000fe20000010009 */
[----:B------:R-:W2:Y:S02]  /*d520*/  LDL R28, [R1+0x170] ;  /* 0x00017000011c7983 */ /* 0x000ea40000100800 */
[----:B------:R-:W-:Y:S01]  /*d530*/  FFMA.FTZ R10, R4, R142, R10 ;  /* 0x0000008e040a7223 */ /* 0x000fe2000001000a */
[----:B------:R-:W-:Y:S01]  /*d540*/  FFMA.FTZ R9, R3, R143, R9 ;  /* 0x0000008f03097223 */ /* 0x000fe20000010009 */
[----:B------:R-:W3:Y:S02]  /*d550*/  LDL R4, [R1+0x180] ;  /* 0x0001800001047983 */ /* 0x000ee40000100800 */
[----:B------:R-:W-:Y:S01]  /*d560*/  FFMA.FTZ R10, R26, R144, R10 ;  /* 0x000000901a0a7223 */ /* 0x000fe2000001000a */
[----:B------:R-:W-:Y:S01]  /*d570*/  FFMA.FTZ R9, R25, R145, R9 ;  /* 0x0000009119097223 */ /* 0x000fe20000010009 */
[----:B------:R-:W4:Y:S02]  /*d580*/  LDL R3, [R1+0x184] ;  /* 0x0001840001037983 */ /* 0x000f240000100800 */
[----:B------:R-:W-:Y:S01]  /*d590*/  FFMA.FTZ R10, R24, R146, R10 ;  /* 0x00000092180a7223 */ /* 0x000fe2000001000a */
[----:B------:R-:W-:Y:S01]  /*d5a0*/  FFMA.FTZ R9, R23, R147, R9 ;  /* 0x0000009317097223 */ /* 0x000fe20000010009 */
[----:B------:R-:W2:Y:S02]  /*d5b0*/  LDL R27, [R1+0x174] ;  /* 0x00017400011b7983 */ /* 0x000ea40000100800 */
        /* <DEDUP_REMOVED lines=36> */
[----:B------:R-:W-:-:S03]  /*d800*/  FFMA.FTZ R10, R2, R164, R10 ;  /* 0x000000a4020a7223 */ /* 0x000fc6000001000a */
[----:B------:R-:W2:Y:S01]  /*d810*/  LDL R8, [R1+0x120] ;  /* 0x0001200001087983 */ /* 0x000ea20000100800 */
[----:B------:R-:W-:-:S03]  /*d820*/  FFMA.FTZ R9, R0, R165, R9 ;  /* 0x000000a500097223 */ /* 0x000fc60000010009 */
[----:B------:R-:W2:Y:S04]  /*d830*/  LDL R7, [R1+0x124] ;  /* 0x0001240001077983 */ /* 0x000ea80000100800 */
[----:B------:R-:W2:Y:S04]  /*d840*/  LDL R2, [R1+0x118] ;  /* 0x0001180001027983 */ /* 0x000ea80000100800 */
[----:B------:R-:W2:Y:S01]  /*d850*/  LDL R0, [R1+0x11c] ;  /* 0x00011c0001007983 */ /* 0x000ea20000100800 */
[----:B---3--:R-:W-:-:S03]  /*d860*/  FFMA.FTZ R10, R4, R166, R10 ;  /* 0x000000a6040a7223 */ /* 0x008fc6000001000a */
[----:B------:R-:W3:Y:S01]  /*d870*/  LDL R4, [R1+0x110] ;  /* 0x0001100001047983 */ /* 0x000ee20000100800 */
[----:B----4-:R-:W-:-:S03]  /*d880*/  FFMA.FTZ R9, R3, R167, R9 ;  /* 0x000000a703097223 */ /* 0x010fc60000010009 */
[----:B------:R-:W4:Y:S01]  /*d890*/  LDL R3, [R1+0x114] ;  /* 0x0001140001037983 */ /* 0x000f220000100800 */
[----:B--2---:R-:W-:-:S03]  /*d8a0*/  FFMA.FTZ R10, R6, R168, R10 ;  /* 0x000000a8060a7223 */ /* 0x004fc6000001000a */
[----:B------:R-:W2:Y:S01]  /*d8b0*/  LDL R6, [R1+0x108] ;  /* 0x0001080001067983 */ /* 0x000ea20000100800 */
[----:B------:R-:W-:-:S03]  /*d8c0*/  FFMA.FTZ R9, R5, R169, R9 ;  /* 0x000000a905097223 */ /* 0x000fc60000010009 */
[----:B------:R-:W2:Y:S01]  /*d8d0*/  LDL R5, [R1+0x10c] ;  /* 0x00010c0001057983 */ /* 0x000ea20000100800 */
[----:B------:R-:W-:Y:S01]  /*d8e0*/  FFMA.FTZ R10, R28, R170, R10 ;  /* 0x000000aa1c0a7223 */ /* 0x000fe2000001000a */
[----:B------:R-:W-:Y:S02]  /*d8f0*/  FFMA.FTZ R9, R27, R171, R9 ;  /* 0x000000ab1b097223 */ /* 0x000fe40000010009 */
[----:B------:R0:W5:Y:S01]  /*d900*/  LDL.LU R28, [R1+0x2d0] ;  /* 0x0002d000011c7983 */ /* 0x0001620000300800 */
[----:B------:R-:W-:Y:S01]  /*d910*/  FFMA.FTZ R10, R26, R172, R10 ;  /* 0x000000ac1a0a7223 */ /* 0x000fe2000001000a */
[----:B------:R-:W-:Y:S02]  /*d920*/  FFMA.FTZ R9, R25, R173, R9 ;  /* 0x000000ad19097223 */ /* 0x000fe40000010009 */
[----:B------:R0:W5:Y:S01]  /*d930*/  LDL.LU R27, [R1+0x2cc] ;  /* 0x0002cc00011b7983 */ /* 0x0001620000300800 */
[----:B------:R-:W-:Y:S01]  /*d940*/  FFMA.FTZ R10, R24, R174, R10 ;  /* 0x000000ae180a7223 */ /* 0x000fe2000001000a */
[----:B------:R-:W-:-:S02]  /*d950*/  FFMA.FTZ R9, R23, R175, R9 ;  /* 0x000000af17097223 */ /* 0x000fc40000010009 */
[----:B------:R0:W5:Y:S01]  /*d960*/  LDL.LU R26, [R1+0x2c8] ;  /* 0x0002c800011a7983 */ /* 0x0001620000300800 */
        /* <DEDUP_REMOVED lines=46> */
[----:B------:R-:W3:Y:S01]  /*dc50*/  LDL R5, [R1+0xc4] ;  /* 0x0000c40001057983 */ /* 0x000ee20000100800 */
[----:B------:R-:W-:-:S03]  /*dc60*/  FFMA.FTZ R10, R22, R198, R10 ;  /* 0x000000c6160a7223 */ /* 0x000fc6000001000a */
[----:B------:R0:W5:Y:S01]  /*dc70*/  LDL.LU R22, [R1+0x2b8] ;  /* 0x0002b80001167983 */ /* 0x0001620000300800 */
        /* <DEDUP_REMOVED lines=31> */
[----:B------:R-:W2:Y:S01]  /*de70*/  LDL R6, [R1+0x9c] ;  /* 0x00009c0001067983 */ /* 0x000ea20000100800 */
[----:B---3--:R-:W-:-:S03]  /*de80*/  FFMA.FTZ R9, R5, R215, R9 ;  /* 0x000000d705097223 */ /* 0x008fc60000010009 */
[----:B------:R-:W3:Y:S01]  /*de90*/  LDL R5, [R1+0x90] ;  /* 0x0000900001057983 */ /* 0x000ee20000100800 */
[----:B------:R-:W-:Y:S01]  /*dea0*/  FFMA.FTZ R10, R4, R216, R10 ;  /* 0x000000d8040a7223 */ /* 0x000fe2000001000a */
[----:B----4-:R-:W-:Y:S02]  /*deb0*/  FFMA.FTZ R9, R3, R217, R9 ;  /* 0x000000d903097223 */ /* 0x010fe40000010009 */
        /* <DEDUP_REMOVED lines=10> */
[----:B------:R-:W4:Y:S04]  /*df60*/  LDL R12, [R1+0x6c] ;  /* 0x00006c00010c7983 */ /* 0x000f280000100800 */
[----:B------:R0:W5:Y:S01]  /*df70*/  LDL.LU R16, [R1+0x2a0] ;  /* 0x0002a00001107983 */ /* 0x0001620000300800 */
[----:B------:R-:W-:-:S03]  /*df80*/  FFMA.FTZ R9, R8, R223, R9 ;  /* 0x000000df08097223 */ /* 0x000fc60000010009 */
[----:B------:R0:W5:Y:S01]  /*df90*/  LDL.LU R8, [R1+0x29c] ;  /* 0x00029c0001087983 */ /* 0x0001620000300800 */
[----:B------:R-:W-:-:S03]  /*dfa0*/  FFMA.FTZ R10, R7, R224, R10 ;  /* 0x000000e0070a7223 */ /* 0x000fc6000001000a */
[----:B------:R0:W5:Y:S01]  /*dfb0*/  LDL.LU R7, [R1+0x298] ;  /* 0x0002980001077983 */ /* 0x0001620000300800 */
[----:B--2---:R-:W-:-:S03]  /*dfc0*/  FFMA.FTZ R9, R6, R225, R9 ;  /* 0x000000e106097223 */ /* 0x004fc60000010009 */
[----:B------:R0:W5:Y:S01]  /*dfd0*/  LDL.LU R6, [R1+0x294] ;  /* 0x0002940001067983 */ /* 0x0001620000300800 */
[----:B---3--:R-:W-:-:S03]  /*dfe0*/  FFMA.FTZ R10, R5, R226, R10 ;  /* 0x000000e2050a7223 */ /* 0x008fc6000001000a */
[----:B------:R0:W5:Y:S01]  /*dff0*/  LDL.LU R5, [R1+0x290] ;  /* 0x0002900001057983 */ /* 0x0001620000300800 */
[----:B----4-:R-:W-:-:S03]  /*e000*/  FFMA.FTZ R9, R4, R227, R9 ;  /* 0x000000e304097223 */ /* 0x010fc60000010009 */
[----:B------:R0:W5:Y:S01]  /*e010*/  LDL.LU R4, [R1+0x28c] ;  /* 0x00028c0001047983 */ /* 0x0001620000300800 */
[----:B------:R-:W-:-:S03]  /*e020*/  FFMA.FTZ R10, R3, R228, R10 ;  /* 0x000000e4030a7223 */ /* 0x000fc6000001000a */
[----:B------:R0:W5:Y:S01]  /*e030*/  LDL.LU R3, [R1+0x288] ;  /* 0x0002880001037983 */ /* 0x0001620000300800 */
[----:B------:R-:W-:-:S03]  /*e040*/  FFMA.FTZ R9, R2, R229, R9 ;  /* 0x000000e502097223 */ /* 0x000fc60000010009 */
[----:B------:R0:W5:Y:S01]  /*e050*/  LDL.LU R2, [R1+0x284] ;  /* 0x0002840001027983 */ /* 0x0001620000300800 */
[----:B------:R-:W-:-:S03]  /*e060*/  FFMA.FTZ R10, R0, R230, R10 ;  /* 0x000000e6000a7223 */ /* 0x000fc6000001000a */
[----:B------:R0:W5:Y:S01]  /*e070*/  LDL.LU R0, [R1+0x280] ;  /* 0x0002800001007983 */ /* 0x0001620000300800 */
[----:B------:R-:W-:Y:S02]  /*e080*/  FFMA.FTZ R9, R11, R231, R9 ;  /* 0x000000e70b097223 */ /* 0x000fe40000010009 */
[----:B------:R-:W1:Y:S01]  /*e090*/  S2R R11, SR_TID.X ;  /* 0x00000000000b7919 */ /* 0x000e620000002100 */
[----:B------:R-:W-:Y:S02]  /*e0a0*/  FFMA.FTZ R10, R251, R232, R10 ;  /* 0x000000e8fb0a7223 */ /* 0x000fe4000001000a */
[----:B------:R-:W2:Y:S01]  /*e0b0*/  S2R R251, SR_CTAID.X ;  /* 0x0000000000fb7919 */ /* 0x000ea20000002500 */
[----:B------:R-:W-:Y:S01]  /*e0c0*/  FFMA.FTZ R9, R250, R233, R9 ;  /* 0x000000e9fa097223 */ /* 0x000fe20000010009 */
[----:B------:R-:W-:-:S03]  /*e0d0*/  FFMA.FTZ R10, R15, R234, R10 ;  /* 0x000000ea0f0a7223 */ /* 0x000fc6000001000a */
[----:B------:R-:W-:Y:S01]  /*e0e0*/  FFMA.FTZ R9, R14, R235, R9 ;  /* 0x000000eb0e097223 */ /* 0x000fe20000010009 */
[----:B------:R-:W-:Y:S01]  /*e0f0*/  UMOV UR4, 0xffffffff ;  /* 0xffffffff00047882 */ /* 0x000fe20000000000 */
[----:B------:R-:W-:Y:S02]  /*e100*/  FFMA.FTZ R10, R13, R236, R10 ;  /* 0x000000ec0d0a7223 */ /* 0x000fe4000001000a */
[----:B------:R-:W-:-:S04]  /*e110*/  FFMA.FTZ R9, R12, R237, R9 ;  /* 0x000000ed0c097223 */ /* 0x000fc80000010009 */
[----:B------:R-:W-:Y:S01]  /*e120*/  FADD.FTZ R9, R10, R9 ;  /* 0x000000090a097221 */ /* 0x000fe20000010000 */
[----:B-1----:R-:W-:Y:S01]  /*e130*/  LOP3.LUT R10, R11, 0x1, RZ, 0xc0, !PT ;  /* 0x000000010b0a7812 */ /* 0x002fe200078ec0ff */
[----:B0-2---:R-:W-:Y:S06]  /*e140*/  BRA.DIV UR4, `(.L_x_1623) ;  /* 0x00000036048c7947 */ /* 0x005fec000b800000 */
[----:B------:R0:W1:Y:S02]  /*e150*/  SHFL.BFLY PT, R14, R9, 0x1, 0x1f ;  /* 0x0c201f00090e7f89 */ /* 0x00006400000e0000 */
.L_x_1687:
[----:B------:R-:W-:Y:S01]  /*e160*/  ISETP.EQ.U32.OR P1, PT, R10, 0x1, P1 ;  /* 0x000000010a00780c */ /* 0x000fe20000f22470 */
[----:B01----:R-:W-:Y:S01]  /*e170*/  FADD.FTZ R9, R9, R14 ;  /* 0x0000000e09097221 */ /* 0x003fe20000010000 */
[----:B------:R-:W-:Y:S03]  /*e180*/  BSSY B1, `(.L_x_1624) ;  /* 0x0000023000017945 */ /* 0x000fe60003800000 */
[----:B------:R-:W-:-:S08]  /*e190*/  FMUL.FTZ R9, R9, UR11 ;  /* 0x0000000b09097c20 */ /* 0x000fd00008410000 */
[----:B------:R-:W-:Y:S05]  /*e1a0*/  @P1 BRA `(.L_x_1625) ;  /* 0x0000000000801947 */ /* 0x000fea0003800000 */
[----:B------:R-:W-:Y:S01]  /*e1b0*/  ISETP.NE.U32.AND P1, PT, RZ, UR12, PT ;  /* 0x0000000cff007c0c */ /* 0x000fe2000bf25070 */
[----:B------:R-:W2:Y:S01]  /*e1c0*/  LDL R250, [R1+0x26c] ;  /* 0x00026c0001fa7983 */ /* 0x000ea20000100800 */
[----:B------:R-:W0:Y:S01]  /*e1d0*/  LDC R14, c[0x0][0x2c0] ;  /* 0x0000b000ff0e7b82 */ /* 0x000e220000000800 */
[----:B------:R-:W-:Y:S01]  /*e1e0*/  ULDC UR4, c[0x0][0x298] ;  /* 0x0000a60000047ab9 */ /* 0x000fe20000000800 */
[----:B------:R-:W-:Y:S01]  /*e1f0*/  ISETP.NE.AND.EX P1, PT, RZ, UR13, PT, P1 ;  /* 0x0000000dff007c0c */ /* 0x000fe2000bf25310 */
[----:B------:R-:W3:Y:S04]  /*e200*/  LDL R15, [R1+0x14] ;  /* 0x00001400010f7983 */ /* 0x000ee80000100800 */
[----:B------:R-:W4:Y:S08]  /*e210*/  LDL R13, [R1+0x268] ;  /* 0x00026800010d7983 */ /* 0x000f300000100800 */
[----:B------:R-:W1:Y:S02]  /*e220*/  @P1 LDC R12, c[0x0][0x2d0] ;  /* 0x0000b400ff0c1b82 */ /* 0x000e640000000800 */
[----:B-1---5:R-:W-:-:S05]  /*e230*/  @P1 IMAD R10, R251, R12, R16 ;  /* 0x0000000cfb0a1224 */ /* 0x022fca00078e0210 */
[----:B------:R-:W-:-:S05]  /*e240*/  @P1 IADD3 R10, R10, -0x1, RZ ;  /* 0xffffffff0a0a1810 */ /* 0x000fca0007ffe0ff */
[----:B------:R-:W-:Y:S02]  /*e250*/  @P1 IMAD R12, R10, R12, R6 ;  /* 0x0000000c0a0c1224 */ /* 0x000fe400078e0206 */
[----:B------:R-:W1:Y:S02]  /*e260*/  @P1 LDC.64 R10, c[0x0][0x2c8] ;  /* 0x0000b200ff0a1b82 */ /* 0x000e640000000a00 */
[----:B-1----:R-:W-:-:S06]  /*e270*/  @P1 IMAD.WIDE R10, R12, 0x4, R10 ;  /* 0x000000040c0a1825 */ /* 0x002fcc00078e020a */
[----:B------:R-:W2:Y:S01]  /*e280*/  @P1 LDG.E R10, desc[UR36][R10.64] ;  /* 0x000000240a0a1981 */ /* 0x000ea2000c1e1900 */
[----:B0-----:R-:W-:Y:S02]  /*e290*/  VIADD R14, R14, UR4 ;  /* 0x000000040e0e7c36 */ /* 0x001fe40008000000 */
[----:B--2---:R-:W-:Y:S02]  /*e2a0*/  @P1 FADD.FTZ R9, R9, R10 ;  /* 0x0000000a09091221 */ /* 0x004fe40000010000 */
[----:B------:R-:W0:Y:S02]  /*e2b0*/  LDC.64 R10, c[0x0][0x2d8] ;  /* 0x0000b600ff0a7b82 */ /* 0x000e240000000a00 */
[----:B0-----:R-:W-:-:S04]  /*e2c0*/  ISETP.NE.U32.AND P1, PT, R10, RZ, PT ;  /* 0x000000ff0a00720c */ /* 0x001fc80003f25070 */
[----:B------:R-:W-:-:S13]  /*e2d0*/  ISETP.NE.AND.EX P1, PT, R11, RZ, PT, P1 ;  /* 0x000000ff0b00720c */ /* 0x000fda0003f25310 */
[C---:B------:R-:W-:Y:S02]  /*e2e0*/  @P1 ISETP.GE.AND P2, PT, R6.reuse, R14, PT ;  /* 0x0000000e0600120c */ /* 0x040fe40003f46270 */
[----:B------:R-:W-:Y:S02]  /*e2f0*/  @P1 IADD3 R12, R6, 0x1, -R16 ;  /* 0x00000001060c1810 */ /* 0x000fe40007ffe810 */
[----:B------:R-:W-:-:S04]  /*e300*/  @P1 SEL R10, R250, RZ, !P2 ;  /* 0x000000fffa0a1207 */ /* 0x000fc80005000000 */
[----:B------:R-:W-:Y:S02]  /*e310*/  @P1 IADD3 R12, R10, R12, RZ ;  /* 0x0000000c0a0c1210 */ /* 0x000fe40007ffe0ff */
[----:B------:R-:W0:Y:S02]  /*e320*/  @P1 LDC.64 R10, c[0x0][0x2d8] ;  /* 0x0000b600ff0a1b82 */ /* 0x000e240000000a00 */
[----:B0-----:R-:W-:-:S06]  /*e330*/  @P1 IMAD.WIDE R10, R251, 0x4, R10 ;  /* 0x00000004fb0a1825 */ /* 0x001fcc00078e020a */
[----:B------:R-:W2:Y:S01]  /*e340*/  @P1 LDG.E R10, desc[UR36][R10.64] ;  /* 0x000000240a0a1981 */ /* 0x000ea2000c1e1900 */
[----:B------:R-:W-:-:S05]  /*e350*/  @P1 I2FP.F32.S32 R12, R12 ;  /* 0x0000000c000c1245 */ /* 0x000fca0000201400 */
[----:B--2---:R-:W-:Y:S01]  /*e360*/  @P1 FFMA.FTZ R9, R12, R10, R9 ;  /* 0x0000000a0c091223 */ /* 0x004fe20000010009 */
[----:B---3--:R-:W-:-:S04]  /*e370*/  IMAD.IADD R10, R6, 0x1, -R15 ;  /* 0x00000001060a7824 */ /* 0x008fc800078e0a0f */
[----:B------:R-:W-:Y:S02]  /*e380*/  @!P0 FMNMX.FTZ R252, R252, R9, !PT ;  /* 0x00000009fcfc8209 */ /* 0x000fe40007810000 */
[----:B----4-:R-:W-:-:S05]  /*e390*/  LEA R10, R10, R13, 0x2 ;  /* 0x0000000d0a0a7211 */ /* 0x010fca00078e10ff */
[----:B------:R0:W-:Y:S02]  /*e3a0*/  STS [R10], R9 ;  /* 0x000000090a007388 */ /* 0x0001e40000000800 */
.L_x_1625:
[----:B------:R-:W-:Y:S05]  /*e3b0*/  BSYNC B1 ;  /* 0x0000000000017941 */ /* 0x000fea0003800000 */
.L_x_1624:
[----:B0-----:R-:W2:Y:S01]  /*e3c0*/  LDL R9, [R1+0x270] ;  /* 0x0002700001097983 */ /* 0x001ea20000100800 */
[----:B-----5:R-:W-:-:S05]  /*e3d0*/  VIADD R6, R6, 0x40 ;  /* 0x0000004006067836 */ /* 0x020fca0000000000 */
[----:B--2---:R-:W-:-:S13]  /*e3e0*/  ISETP.GE.AND P0, PT, R6, R9, PT ;  /* 0x000000090600720c */ /* 0x004fda0003f06270 */
[----:B------:R-:W-:Y:S05]  /*e3f0*/  @!P0 BRA `(.L_x_1626) ;  /* 0xffffff4c00708947 */ /* 0x000fea000383ffff */
.L_x_1494:
[----:B------:R-:W-:Y:S05]  /*e400*/  BSYNC B0 ;  /* 0x0000000000007941 */ /* 0x000fea0003800000 */
.L_x_1493:
[----:B-1----:R-:W0:Y:S01]  /*e410*/  S2R R19, SR_TID.X ;  /* 0x0000000000137919 */ /* 0x002e220000002100 */
[----:B------:R-:W-:-:S03]  /*e420*/  UMOV UR4, 0xffffffff ;  /* 0xffffffff00047882 */ /* 0x000fc60000000000 */
[----:B------:R-:W-:Y:S05]  /*e430*/  BRA.DIV UR4, `(.L_x_1627) ;  /* 0x0000003204f87947 */ /* 0x000fea000b800000 */
[----:B--2---:R-:W4:Y:S02]  /*e440*/  SHFL.BFLY PT, R14, R252, 0x10, 0x1f ;  /* 0x0e001f00fc0e7f89 */ /* 0x004f2400000e0000 */
[----:B----4-:R-:W-:-:S05]  /*e450*/  FMNMX.FTZ R13, R14, R252, !PT ;  /* 0x000000fc0e0d7209 */ /* 0x010fca0007810000 */
[----:B------:R-:W1:Y:S02]  /*e460*/  SHFL.BFLY PT, R14, R13, 0x8, 0x1f ;  /* 0x0d001f000d0e7f89 */ /* 0x000e6400000e0000 */
[----:B-1----:R-:W-:-:S05]  /*e470*/  FMNMX.FTZ R3, R13, R14, !PT ;  /* 0x0000000e0d037209 */ /* 0x002fca0007810000 */
[----:B------:R-:W1:Y:S02]  /*e480*/  SHFL.BFLY PT, R14, R3, 0x4, 0x1f ;  /* 0x0c801f00030e7f89 */ /* 0x000e6400000e0000 */
[----:B-1----:R-:W-:-:S05]  /*e490*/  FMNMX.FTZ R4, R3, R14, !PT ;  /* 0x0000000e03047209 */ /* 0x002fca0007810000 */
[----:B------:R1:W2:Y:S02]  /*e4a0*/  SHFL.BFLY PT, R14, R4, 0x2, 0x1f ;  /* 0x0c401f00040e7f89 */ /* 0x0002a400000e0000 */
.L_x_1693:
[----:B0-----:R-:W-:Y:S01]  /*e4b0*/  SHF.R.S32.HI R8, RZ, 0x1f, R19 ;  /* 0x0000001fff087819 */ /* 0x001fe20000011413 */
[----:B------:R-:W-:Y:S05]  /*e4c0*/  WARPSYNC.ALL ;  /* 0x0000000000007948 */ /* 0x000fea0003800000 */
[----:B------:R-:W-:Y:S02]  /*e4d0*/  LEA.HI R3, R8, R19, RZ, 0x5 ;  /* 0x0000001308037211 */ /* 0x000fe400078f28ff */
[----:B--2---:R-:W-:Y:S02]  /*e4e0*/  FMNMX.FTZ R14, R4, R14, !PT ;  /* 0x0000000e040e7209 */ /* 0x004fe40007810000 */
[----:B------:R-:W-:-:S04]  /*e4f0*/  LOP3.LUT R6, R3, 0xffffffe0, RZ, 0xc0, !PT ;  /* 0xffffffe003067812 */ /* 0x000fc800078ec0ff */
[----:B------:R-:W-:-:S04]  /*e500*/  IADD3 R6, -R6, R19, RZ ;  /* 0x0000001306067210 */ /* 0x000fc80007ffe1ff */
[----:B------:R-:W-:-:S13]  /*e510*/  ISETP.NE.AND P0, PT, R6, RZ, PT ;  /* 0x000000ff0600720c */ /* 0x000fda0003f05270 */
[----:B------:R-:W0:Y:S01]  /*e520*/  @!P0 S2R R10, SR_CgaCtaId ;  /* 0x00000000000a8919 */ /* 0x000e220000008800 */
[----:B------:R-:W-:Y:S02]  /*e530*/  @!P0 MOV R5, 0x400 ;  /* 0x0000040000058802 */ /* 0x000fe40000000f00 */
[----:B------:R-:W-:Y:S02]  /*e540*/  @!P0 SHF.R.S32.HI R3, RZ, 0x5, R3 ;  /* 0x00000005ff038819 */ /* 0x000fe40000011403 */
[----:B0-----:R-:W-:-:S05]  /*e550*/  @!P0 LEA R10, R10, R5, 0x18 ;  /* 0x000000050a0a8211 */ /* 0x001fca00078ec0ff */
[----:B------:R-:W-:-:S05]  /*e560*/  @!P0 IMAD R3, R3, 0x4, R10 ;  /* 0x0000000403038824 */ /* 0x000fca00078e020a */
[----:B------:R0:W-:Y:S04]  /*e570*/  @!P0 STS [R3], R14 ;  /* 0x0000000e03008388 */ /* 0x0001e80000000800 */
[----:B------:R-:W2:Y:S01]  /*e580*/  LDL R11, [R1+0x14] ;  /* 0x00001400010b7983 */ /* 0x000ea20000100800 */
[----:B------:R-:W-:Y:S01]  /*e590*/  BAR.SYNC.DEFER_BLOCKING 0x0 ;  /* 0x0000000000007b1d */ /* 0x000fe20000010000 */
[----:B------:R-:W-:Y:S01]  /*e5a0*/  ISETP.GT.AND P0, PT, R6, 0x3, PT ;  /* 0x000000030600780c */ /* 0x000fe20003f04270 */
[----:B------:R-:W-:-:S04]  /*e5b0*/  IMAD.MOV.U32 R7, RZ, RZ, RZ ;  /* 0x000000ffff077224 */ /* 0x000fc800078e00ff */
[----:B------:R-:W-:Y:S08]  /*e5c0*/  BSSY B0, `(.L_x_1628) ;  /* 0x0000086000007945 */ /* 0x000ff00003800000 */
[----:B-1----:R-:W1:Y:S01]  /*e5d0*/  @!P0 S2R R4, SR_CgaCtaId ;  /* 0x0000000000048919 */ /* 0x002e620000008800 */
[----:B0-----:R-:W-:-:S04]  /*e5e0*/  @!P0 MOV R3, 0x400 ;  /* 0x0000040000038802 */ /* 0x001fc80000000f00 */
[----:B-1----:R-:W-:Y:S02]  /*e5f0*/  @!P0 LEA R5, R4, R3, 0x18 ;  /* 0x0000000304058211 */ /* 0x002fe400078ec0ff */
        /* <DEDUP_REMOVED lines=8> */
[----:B--2---:R-:W-:-:S04]  /*e680*/  IADD3 R9, R19, R11, RZ ;  /* 0x0000000b13097210 */ /* 0x004fc80007ffe0ff */
[----:B------:R-:W-:-:S13]  /*e690*/  ISETP.GE.AND P1, PT, R9, R16, PT ;  /* 0x000000100900720c */ /* 0x000fda0003f26270 */
[----:B01----:R-:W-:Y:S05]  /*e6a0*/  @P1 BRA `(.L_x_1629) ;  /* 0x0000000400dc1947 */ /* 0x003fea0003800000 */
[----:B------:R-:W-:Y:S01]  /*e6b0*/  LOP3.LUT R3, RZ, R11, RZ, 0x33, !PT ;  /* 0x0000000bff037212 */ /* 0x000fe200078e33ff */
[----:B------:R-:W-:Y:S01]  /*e6c0*/  BSSY B1, `(.L_x_1630) ;  /* 0x000002a000017945 */ /* 0x000fe20003800000 */
[----:B------:R-:W-:Y:S01]  /*e6d0*/  HFMA2.MMA R7, -RZ, RZ, 0, 0 ;  /* 0x00000000ff077435 */ /* 0x000fe200000001ff */
[----:B------:R-:W-:Y:S01]  /*e6e0*/  IMAD.MOV.U32 R11, RZ, RZ, R9 ;  /* 0x000000ffff0b7224 */ /* 0x000fe200078e0009 */
[----:B------:R-:W-:-:S04]  /*e6f0*/  IADD3 R3, -R19, R16, R3 ;  /* 0x0000001013037210 */ /* 0x000fc80007ffe103 */
[----:B------:R-:W-:-:S04]  /*e700*/  LEA.HI R4, R3, 0x1, RZ, 0x19 ;  /* 0x0000000103047811 */ /* 0x000fc800078fc8ff */
[----:B------:R-:W-:-:S13]  /*e710*/  LOP3.LUT P0, R4, R4, 0x3, RZ, 0xc0, !PT ;  /* 0x0000000304047812 */ /* 0x000fda000780c0ff */
[----:B------:R-:W-:Y:S05]  /*e720*/  @!P0 BRA `(.L_x_1631) ;  /* 0x00000000008c8947 */ /* 0x000fea0003800000 */
[----:B------:R-:W2:Y:S01]  /*e730*/  LDL R13, [R1+0x268] ;  /* 0x00026800010d7983 */ /* 0x000ea20000100800 */
[----:B------:R-:W-:Y:S01]  /*e740*/  ULDC.64 UR4, c[0x0][0x2b0] ;  /* 0x0000ac0000047ab9 */ /* 0x000fe20000000a00 */
[--C-:B------:R-:W-:Y:S01]  /*e750*/  SHF.R.S32.HI R5, RZ, 0x1f, R9.reuse ;  /* 0x0000001fff057819 */ /* 0x100fe20000011409 */
[----:B------:R-:W-:Y:S01]  /*e760*/  IMAD.MOV.U32 R11, RZ, RZ, R9 ;  /* 0x000000ffff0b7224 */ /* 0x000fe200078e0009 */
[----:B------:R-:W0:Y:S01]  /*e770*/  S2R R12, SR_CTAID.Y ;  /* 0x00000000000c7919 */ /* 0x000e220000002600 */
[----:B------:R-:W-:Y:S02]  /*e780*/  ISETP.NE.U32.AND P0, PT, RZ, UR4, PT ;  /* 0x00000004ff007c0c */ /* 0x000fe4000bf05070 */
[----:B------:R-:W-:Y:S02]  /*e790*/  MOV R7, RZ ;  /* 0x000000ff00077202 */ /* 0x000fe40000000f00 */
[----:B------:R-:W-:Y:S01]  /*e7a0*/  ISETP.NE.AND.EX P0, PT, RZ, UR5, PT, P0 ;  /* 0x00000005ff007c0c */ /* 0x000fe2000bf05300 */
[----:B0-----:R-:W-:-:S05]  /*e7b0*/  IMAD R0, R12, R0, RZ ;  /* 0x000000000c007224 */ /* 0x001fca00078e02ff */
[----:B------:R-:W-:Y:S02]  /*e7c0*/  SHF.R.S32.HI R6, RZ, 0x1f, R0 ;  /* 0x0000001fff067819 */ /* 0x000fe40000011400 */
[----:B------:R-:W-:Y:S02]  /*e7d0*/  IADD3 R12, P2, P3, R0, UR4, R9 ;  /* 0x00000004000c7c10 */ /* 0x000fe4000fb5e009 */
[----:B------:R-:W-:Y:S02]  /*e7e0*/  MOV R0, R4 ;  /* 0x0000000400007202 */ /* 0x000fe40000000f00 */
[----:B------:R-:W-:Y:S01]  /*e7f0*/  IADD3.X R5, R6, UR5, R5, P2, P3 ;  /* 0x0000000506057c10 */ /* 0x000fe200097e6405 */
[----:B--2---:R-:W-:-:S08]  /*e800*/  IMAD R6, R19, 0x4, R13 ;  /* 0x0000000413067824 */ /* 0x004fd000078e020d */
.L_x_1635:
[----:B------:R-:W-:Y:S04]  /*e810*/  BSSY B2, `(.L_x_1632) ;  /* 0x000000b000027945 */ /* 0x000fe80003800000 */
[----:B0-----:R-:W-:Y:S05]  /*e820*/  @!P0 BRA `(.L_x_1633) ;  /* 0x0000000000148947 */ /* 0x001fea0003800000 */
[----:B------:R-:W-:-:S06]  /*e830*/  MOV R4, R12 ;  /* 0x0000000c00047202 */ /* 0x000fcc0000000f00 */
[----:B------:R-:W2:Y:S01]  /*e840*/  LDG.E.U8 R4, desc[UR36][R4.64] ;  /* 0x0000002404047981 */ /* 0x000ea2000c1e1100 */
[----:B------:R-:W-:Y:S01]  /*e850*/  IMAD.MOV.U32 R10, RZ, RZ, RZ ;  /* 0x000000ffff0a7224 */ /* 0x000fe200078e00ff */
[----:B--2---:R-:W-:-:S13]  /*e860*/  ISETP.NE.AND P2, PT, R4, RZ, PT ;  /* 0x000000ff0400720c */ /* 0x004fda0003f45270 */
[----:B------:R-:W-:Y:S05]  /*e870*/  @P2 BRA `(.L_x_1634) ;  /* 0x0000000000102947 */ /* 0x000fea0003800000 */
.L_x_1633:
[----:B------:R-:W0:Y:S02]  /*e880*/  LDS R4, [R6] ;  /* 0x0000000006047984 */ /* 0x000e240000000800 */
[----:B0-----:R-:W-:-:S04]  /*e890*/  FADD.FTZ R4, -R14, R4 ;  /* 0x000000040e047221 */ /* 0x001fc80000010100 */
[----:B------:R-:W-:-:S04]  /*e8a0*/  FMUL.FTZ R4, R4, 1.4426950216293334961 ;  /* 0x3fb8aa3b04047820 */ /* 0x000fc80000410000 */
[----:B------:R0:W1:Y:S03]  /*e8b0*/  MUFU.EX2 R10, R4 ;  /* 0x00000004000a7308 */ /* 0x0000660000000800 */
.L_x_1634:
[----:B------:R-:W-:Y:S05]  /*e8c0*/  BSYNC B2 ;  /* 0x0000000000027941 */ /* 0x000fea0003800000 */
.L_x_1632:
[----:B------:R-:W-:Y:S01]  /*e8d0*/  IADD3 R0, R0, -0x1, RZ ;  /* 0xffffffff00007810 */ /* 0x000fe20007ffe0ff */
[----:B-1----:R1:W-:Y:S01]  /*e8e0*/  STS [R6], R10 ;  /* 0x0000000a06007388 */ /* 0x0023e20000000800 */
[----:B------:R-:W-:Y:S01]  /*e8f0*/  IADD3 R12, P3, R12, 0x80, RZ ;  /* 0x000000800c0c7810 */ /* 0x000fe20007f7e0ff */
[----:B------:R-:W-:Y:S01]  /*e900*/  FADD.FTZ R7, R10, R7 ;  /* 0x000000070a077221 */ /* 0x000fe20000010000 */
[----:B------:R-:W-:Y:S01]  /*e910*/  ISETP.NE.AND P2, PT, R0, RZ, PT ;  /* 0x000000ff0000720c */ /* 0x000fe20003f45270 */
[----:B------:R-:W-:Y:S02]  /*e920*/  VIADD R11, R11, 0x80 ;  /* 0x000000800b0b7836 */ /* 0x000fe40000000000 */
[----:B------:R-:W-:Y:S01]  /*e930*/  IMAD.X R5, RZ, RZ, R5, P3 ;  /* 0x000000ffff057224 */ /* 0x000fe200018e0605 */
[----:B-1----:R-:W-:-:S09]  /*e940*/  IADD3 R6, R6, 0x200, RZ ;  /* 0x0000020006067810 */ /* 0x002fd20007ffe0ff */
[----:B------:R-:W-:Y:S05]  /*e950*/  @P2 BRA `(.L_x_1635) ;  /* 0xfffffffc00ac2947 */ /* 0x000fea000383ffff */
.L_x_1631:
[----:B------:R-:W-:Y:S05]  /*e960*/  BSYNC B1 ;  /* 0x0000000000017941 */ /* 0x000fea0003800000 */
.L_x_1630:
[----:B------:R-:W-:-:S13]  /*e970*/  ISETP.GE.U32.AND P0, PT, R3, 0x180, PT ;  /* 0x000001800300780c */ /* 0x000fda0003f06070 */
[----:B------:R-:W-:Y:S05]  /*e980*/  @!P0 BRA `(.L_x_1629) ;  /* 0x0000000400248947 */ /* 0x000fea0003800000 */
[----:B0-----:R-:W2:Y:S01]  /*e990*/  LDL R4, [R1+0x14] ;  /* 0x0000140001047983 */ /* 0x001ea20000100800 */
[----:B------:R-:W-:-:S03]  /*e9a0*/  ULDC UR4, c[0x0][0x284] ;  /* 0x0000a10000047ab9 */ /* 0x000fc60000000800 */
[----:B------:R-:W3:Y:S01]  /*e9b0*/  LDL R10, [R1+0x268] ;  /* 0x00026800010a7983 */ /* 0x000ee20000100800 */
[----:B------:R-:W-:Y:S01]  /*e9c0*/  LEA R0, R11, 0x400, 0x2 ;  /* 0x000004000b007811 */ /* 0x000fe200078e10ff */
[----:B------:R-:W-:Y:S01]  /*e9d0*/  ULDC.64 UR6, c[0x0][0x2b0] ;  /* 0x0000ac0000067ab9 */ /* 0x000fe20000000a00 */
[----:B------:R-:W-:Y:S01]  /*e9e0*/  SHF.R.S32.HI R3, RZ, 0x1f, R11 ;  /* 0x0000001fff037819 */ /* 0x000fe2000001140b */
[----:B------:R-:W0:Y:S01]  /*e9f0*/  S2R R13, SR_CTAID.Y ;  /* 0x00000000000d7919 */ /* 0x000e220000002600 */
[----:B------:R-:W-:-:S04]  /*ea00*/  ISETP.NE.U32.AND P0, PT, RZ, UR6, PT ;  /* 0x00000006ff007c0c */ /* 0x000fc8000bf05070 */
[----:B------:R-:W-:Y:S01]  /*ea10*/  ISETP.NE.AND.EX P0, PT, RZ, UR7, PT, P0 ;  /* 0x00000007ff007c0c */ /* 0x000fe2000bf05300 */
[----:B0-----:R-:W-:Y:S02]  /*ea20*/  IMAD R6, R13, UR4, RZ ;  /* 0x000000040d067c24 */ /* 0x001fe4000f8e02ff */
[----:B--2---:R-:W-:-:S03]  /*ea30*/  IMAD R0, R4, -0x4, R0 ;  /* 0xfffffffc04007824 */ /* 0x004fc600078e0200 */
[--C-:B------:R-:W-:Y:S02]  /*ea40*/  IADD3 R4, P2, P3, R11, UR6, R6.reuse ;  /* 0x000000060b047c10 */ /* 0x100fe4000fb5e006 */
[----:B------:R-:W-:Y:S02]  /*ea50*/  SHF.R.S32.HI R6, RZ, 0x1f, R6 ;  /* 0x0000001fff067819 */ /* 0x000fe40000011406 */
[----:B---3--:R-:W-:Y:S02]  /*ea60*/  IADD3 R0, R10, R0, RZ ;  /* 0x000000000a007210 */ /* 0x008fe40007ffe0ff */
[----:B------:R-:W-:-:S07]  /*ea70*/  IADD3.X R5, R3, UR7, R6, P2, P3 ;  /* 0x0000000703057c10 */ /* 0x000fce00097e6406 */
.L_x_1648:
[----:B------:R-:W-:Y:S04]  /*ea80*/  BSSY B1, `(.L_x_1636) ;  /* 0x000000a000017945 */ /* 0x000fe80003800000 */
[----:B------:R-:W-:Y:S05]  /*ea90*/  @!P0 BRA `(.L_x_1637) ;  /* 0x0000000000108947 */ /* 0x000fea0003800000 */
[----:B------:R-:W2:Y:S02]  /*eaa0*/  LDG.E.U8 R3, desc[UR36][R4.64] ;  /* 0x0000002404037981 */ /* 0x000ea4000c1e1100 */
[----:B--2---:R-:W-:-:S13]  /*eab0*/  ISETP.NE.AND P2, PT, R3, RZ, PT ;  /* 0x000000ff0300720c */ /* 0x004fda0003f45270 */
[----:B------:R-:W-:Y:S01]  /*eac0*/  @P2 IMAD.MOV.U32 R3, RZ, RZ, RZ ;  /* 0x000000ffff032224 */ /* 0x000fe200078e00ff */
[----:B------:R-:W-:Y:S06]  /*ead0*/  @P2 BRA `(.L_x_1638) ;  /* 0x0000000000102947 */ /* 0x000fec0003800000 */
.L_x_1637:
[----:B------:R-:W0:Y:S02]  /*eae0*/  LDS R3, [R0+-0x400] ;  /* 0xfffc000000037984 */ /* 0x000e240000000800 */
[----:B0-----:R-:W-:-:S04]  /*eaf0*/  FADD.FTZ R3, -R14, R3 ;  /* 0x000000030e037221 */ /* 0x001fc80000010100 */
[----:B------:R-:W-:-:S06]  /*eb00*/  FMUL.FTZ R3, R3, 1.4426950216293334961 ;  /* 0x3fb8aa3b03037820 */ /* 0x000fcc0000410000 */
[----:B------:R-:W0:Y:S02]  /*eb10*/  MUFU.EX2 R3, R3 ;  /* 0x0000000300037308 */ /* 0x000e240000000800 */
.L_x_1638:
[----:B------:R-:W-:Y:S05]  /*eb20*/  BSYNC B1 ;  /* 0x0000000000017941 */ /* 0x000fea0003800000 */
.L_x_1636:
[----:B0-----:R0:W-:Y:S01]  /*eb30*/  STS [R0+-0x400], R3 ;  /* 0xfffc000300007388 */ /* 0x0011e20000000800 */
[----:B------:R-:W-:Y:S01]  /*eb40*/  BSSY B1, `(.L_x_1639) ;  /* 0x000000b000017945 */ /* 0x000fe20003800000 */
[----:B------:R-:W-:-:S03]  /*eb50*/  FADD.FTZ R6, R3, R7 ;  /* 0x0000000703067221 */ /* 0x000fc60000010000 */
[----:B------:R-:W-:Y:S05]  /*eb60*/  @!P0 BRA `(.L_x_1640) ;  /* 0x0000000000108947 */ /* 0x000fea0003800000 */
[----:B0-----:R-:W2:Y:S02]  /*eb70*/  LDG.E.U8 R3, desc[UR36][R4.64+0x80] ;  /* 0x0000802404037981 */ /* 0x001ea4000c1e1100 */
[----:B--2---:R-:W-:-:S13]  /*eb80*/  ISETP.NE.AND P2, PT, R3, RZ, PT ;  /* 0x000000ff0300720c */ /* 0x004fda0003f45270 */
[----:B------:R-:W-:Y:S01]  /*eb90*/  @P2 MOV R3, RZ ;  /* 0x000000ff00032202 */ /* 0x000fe20000000f00 */
[----:B------:R-:W-:Y:S06]  /*eba0*/  @P2 BRA `(.L_x_1641) ;  /* 0x0000000000102947 */ /* 0x000fec0003800000 */
.L_x_1640:
[----:B0-----:R-:W0:Y:S02]  /*ebb0*/  LDS R3, [R0+-0x200] ;  /* 0xfffe000000037984 */ /* 0x001e240000000800 */
[----:B0-----:R-:W-:-:S04]  /*ebc0*/  FADD.FTZ R3, -R14, R3 ;  /* 0x000000030e037221 */ /* 0x001fc80000010100 */
[----:B------:R-:W-:-:S06]  /*ebd0*/  FMUL.FTZ R3, R3, 1.4426950216293334961 ;  /* 0x3fb8aa3b03037820 */ /* 0x000fcc0000410000 */
[----:B------:R-:W0:Y:S02]  /*ebe0*/  MUFU.EX2 R3, R3 ;  /* 0x0000000300037308 */ /* 0x000e240000000800 */
.L_x_1641:
[----:B------:R-:W-:Y:S05]  /*ebf0*/  BSYNC B1 ;  /* 0x0000000000017941 */ /* 0x000fea0003800000 */
.L_x_1639:
[----:B0-----:R0:W-:Y:S01]  /*ec00*/  STS [R0+-0x200], R3 ;  /* 0xfffe000300007388 */ /* 0x0011e20000000800 */
[----:B------:R-:W-:Y:S01]  /*ec10*/  BSSY B1, `(.L_x_1642) ;  /* 0x000000b000017945 */ /* 0x000fe20003800000 */
[----:B------:R-:W-:-:S03]  /*ec20*/  FADD.FTZ R6, R6, R3 ;  /* 0x0000000306067221 */ /* 0x000fc60000010000 */
[----:B------:R-:W-:Y:S05]  /*ec30*/  @!P0 BRA `(.L_x_1643) ;  /* 0x0000000000108947 */ /* 0x000fea0003800000 */
[----:B0-----:R-:W2:Y:S02]  /*ec40*/  LDG.E.U8 R3, desc[UR36][R4.64+0x100] ;  /* 0x0001002404037981 */ /* 0x001ea4000c1e1100 */
[----:B--2---:R-:W-:Y:S01]  /*ec50*/  ISETP.NE.AND P2, PT, R3, RZ, PT ;  /* 0x000000ff0300720c */ /* 0x004fe20003f45270 */
[----:B------:R-:W-:-:S12]  /*ec60*/  IMAD.MOV.U32 R3, RZ, RZ, RZ ;  /* 0x000000ffff037224 */ /* 0x000fd800078e00ff */
[----:B------:R-:W-:Y:S05]  /*ec70*/  @P2 BRA `(.L_x_1644) ;  /* 0x0000000000102947 */ /* 0x000fea0003800000 */
.L_x_1643:
[----:B0-----:R-:W0:Y:S02]  /*ec80*/  LDS R3, [R0] ;  /* 0x0000000000037984 */ /* 0x001e240000000800 */
[----:B0-----:R-:W-:-:S04]  /*ec90*/  FADD.FTZ R3, -R14, R3 ;  /* 0x000000030e037221 */ /* 0x001fc80000010100 */
[----:B------:R-:W-:-:S06]  /*eca0*/  FMUL.FTZ R3, R3, 1.4426950216293334961 ;  /* 0x3fb8aa3b03037820 */ /* 0x000fcc0000410000 */
[----:B------:R-:W0:Y:S02]  /*ecb0*/  MUFU.EX2 R3, R3 ;  /* 0x0000000300037308 */ /* 0x000e240000000800 */
.L_x_1644:
[----:B------:R-:W-:Y:S05]  /*ecc0*/  BSYNC B1 ;  /* 0x0000000000017941 */ /* 0x000fea0003800000 */
.L_x_1642:
[----:B0-----:R0:W-:Y:S01]  /*ecd0*/  STS [R0], R3 ;  /* 0x0000000300007388 */ /* 0x0011e20000000800 */
[----:B------:R-:W-:Y:S01]  /*ece0*/  BSSY B1, `(.L_x_1645) ;  /* 0x000000b000017945 */ /* 0x000fe20003800000 */
[----:B------:R-:W-:-:S03]  /*ecf0*/  FADD.FTZ R6, R6, R3 ;  /* 0x0000000306067221 */ /* 0x000fc60000010000 */
[----:B------:R-:W-:Y:S05]  /*ed00*/  @!P0 BRA `(.L_x_1646) ;  /* 0x0000000000108947 */ /* 0x000fea0003800000 */
[----:B0-----:R-:W2:Y:S02]  /*ed10*/  LDG.E.U8 R3, desc[UR36][R4.64+0x180] ;  /* 0x0001802404037981 */ /* 0x001ea4000c1e1100 */
[----:B--2---:R-:W-:-:S13]  /*ed20*/  ISETP.NE.AND P2, PT, R3, RZ, PT ;  /* 0x000000ff0300720c */ /* 0x004fda0003f45270 */
[----:B------:R-:W-:Y:S01]  /*ed30*/  @P2 MOV R3, RZ ;  /* 0x000000ff00032202 */ /* 0x000fe20000000f00 */
[----:B------:R-:W-:Y:S06]  /*ed40*/  @P2 BRA `(.L_x_1647) ;  /* 0x0000000000102947 */ /* 0x000fec0003800000 */
.L_x_1646:
[----:B0-----:R-:W0:Y:S02]  /*ed50*/  LDS R3, [R0+0x200] ;  /* 0x0002000000037984 */ /* 0x001e240000000800 */
[----:B0-----:R-:W-:-:S04]  /*ed60*/  FADD.FTZ R3, -R14, R3 ;  /* 0x000000030e037221 */ /* 0x001fc80000010100 */
[----:B------:R-:W-:-:S06]  /*ed70*/  FMUL.FTZ R3, R3, 1.4426950216293334961 ;  /* 0x3fb8aa3b03037820 */ /* 0x000fcc0000410000 */
[----:B------:R-:W0:Y:S02]  /*ed80*/  MUFU.EX2 R3, R3 ;  /* 0x0000000300037308 */ /* 0x000e240000000800 */
.L_x_1647:
[----:B------:R-:W-:Y:S05]  /*ed90*/  BSYNC B1 ;  /* 0x0000000000017941 */ /* 0x000fea0003800000 */
.L_x_1645:
[----:B------:R-:W-:Y:S01]  /*eda0*/  VIADD R11, R11, 0x200 ;  /* 0x000002000b0b7836 */ /* 0x000fe20000000000 */
[----:B------:R-:W-:Y:S01]  /*edb0*/  IADD3 R4, P3, R4, 0x200, RZ ;  /* 0x0000020004047810 */ /* 0x000fe20007f7e0ff */
[----:B0-----:R0:W-:Y:S01]  /*edc0*/  STS [R0+0x200], R3 ;  /* 0x0002000300007388 */ /* 0x0011e20000000800 */
[----:B------:R-:W-:Y:S02]  /*edd0*/  FADD.FTZ R7, R6, R3 ;  /* 0x0000000306077221 */ /* 0x000fe40000010000 */
[----:B------:R-:W-:Y:S02]  /*ede0*/  ISETP.GE.AND P2, PT, R11, R16, PT ;  /* 0x000000100b00720c */ /* 0x000fe40003f46270 */
[----:B------:R-:W-:Y:S01]  /*edf0*/  IADD3.X R5, RZ, R5, RZ, P3, !PT ;  /* 0x00000005ff057210 */ /* 0x000fe20001ffe4ff */
[----:B0-----:R-:W-:-:S10]  /*ee00*/  VIADD R0, R0, 0x800 ;  /* 0x0000080000007836 */ /* 0x001fd40000000000 */
[----:B------:R-:W-:Y:S05]  /*ee10*/  @!P2 BRA `(.L_x_1648) ;  /* 0xfffffffc0018a947 */ /* 0x000fea000383ffff */
.L_x_1629:
[----:B------:R-:W-:Y:S05]  /*ee20*/  BSYNC B0 ;  /* 0x0000000000007941 */ /* 0x000fea0003800000 */
.L_x_1628:
[----:B------:R-:W1:Y:S01]  /*ee30*/  SHFL.BFLY PT, R0, R7, 0x10, 0x1f ;  /* 0x0e001f0007007f89 */ /* 0x000e6200000e0000 */
[C---:B------:R-:W-:Y:S01]  /*ee40*/  LOP3.LUT P0, RZ, R19.reuse, 0x1f, RZ, 0xc0, !PT ;  /* 0x0000001f13ff7812 */ /* 0x040fe2000780c0ff */
[----:B------:R-:W-:Y:S01]  /*ee50*/  ULDC.U8 UR4, c[0x0][0x31c] ;  /* 0x0000c70000047ab9 */ /* 0x000fe20000000000 */
[----:B------:R-:W-:-:S04]  /*ee60*/  LOP3.LUT R6, R19, 0x1f, RZ, 0xc0, !PT ;  /* 0x0000001f13067812 */ /* 0x000fc800078ec0ff */
[----:B------:R-:W-:-:S07]  /*ee70*/  ISETP.GT.U32.AND P2, PT, R6, 0x3, PT ;  /* 0x000000030600780c */ /* 0x000fce0003f44070 */
[----:B------:R-:W2:Y:S01]  /*ee80*/  @!P0 S2R R11, SR_CgaCtaId ;  /* 0x00000000000b8919 */ /* 0x000ea20000008800 */
[----:B------:R-:W-:-:S05]  /*ee90*/  @!P0 MOV R6, 0x400 ;  /* 0x0000040000068802 */ /* 0x000fca0000000f00 */
[----:B------:R-:W3:Y:S01]  /*eea0*/  @!P2 S2R R10, SR_CgaCtaId ;  /* 0x00000000000aa919 */ /* 0x000ee20000008800 */
[----:B-1----:R-:W-:Y:S01]  /*eeb0*/  FADD.FTZ R0, R0, R7 ;  /* 0x0000000700007221 */ /* 0x002fe20000010000 */
[----:B------:R-:W-:-:S04]  /*eec0*/  @!P2 MOV R7, 0x400 ;  /* 0x000004000007a802 */ /* 0x000fc80000000f00 */
[----:B------:R-:W1:Y:S01]  /*eed0*/  SHFL.BFLY PT, R3, R0, 0x8, 0x1f ;  /* 0x0d001f0000037f89 */ /* 0x000e6200000e0000 */
[----:B--2---:R-:W-:Y:S02]  /*eee0*/  @!P0 LEA R11, R11, R6, 0x18 ;  /* 0x000000060b0b8211 */ /* 0x004fe400078ec0ff */
[----:B------:R-:W-:Y:S02]  /*eef0*/  @!P2 SHF.L.U32 R6, R19, 0x2, RZ ;  /* 0x000000021306a819 */ /* 0x000fe400000006ff */
[----:B---3--:R-:W-:Y:S01]  /*ef00*/  @!P2 LEA R10, R10, R7, 0x18 ;  /* 0x000000070a0aa211 */ /* 0x008fe200078ec0ff */
[----:B-1----:R-:W-:-:S05]  /*ef10*/  FADD.FTZ R3, R0, R3 ;  /* 0x0000000300037221 */ /* 0x002fca0000010000 */
[----:B0-----:R-:W0:Y:S02]  /*ef20*/  SHFL.BFLY PT, R4, R3, 0x4, 0x1f ;  /* 0x0c801f0003047f89 */ /* 0x001e2400000e0000 */
[----:B0-----:R-:W-:Y:S01]  /*ef30*/  FADD.FTZ R4, R3, R4 ;  /* 0x0000000403047221 */ /* 0x001fe20000010000 */
[----:B------:R-:W-:-:S04]  /*ef40*/  @!P0 SHF.R.U32.HI R3, RZ, 0x3, R19 ;  /* 0x00000003ff038819 */ /* 0x000fc80000011613 */
[----:B------:R-:W0:Y:S02]  /*ef50*/  SHFL.BFLY PT, R5, R4, 0x2, 0x1f ;  /* 0x0c401f0004057f89 */ /* 0x000e2400000e0000 */
[----:B0-----:R-:W-:Y:S01]  /*ef60*/  FADD.FTZ R5, R4, R5 ;  /* 0x0000000504057221 */ /* 0x001fe20000010000 */
[----:B------:R-:W-:Y:S02]  /*ef70*/  @!P0 LOP3.LUT R4, R3, 0x1ffffffc, RZ, 0xc0, !PT ;  /* 0x1ffffffc03048812 */ /* 0x000fe400078ec0ff */
[----:B------:R-:W-:Y:S02]  /*ef80*/  @!P2 LOP3.LUT R3, R6, 0x7c, RZ, 0xc0, !PT ;  /* 0x0000007c0603a812 */ /* 0x000fe400078ec0ff */
[----:B------:R-:W0:Y:S01]  /*ef90*/  SHFL.BFLY PT, R0, R5, 0x1, 0x1f ;  /* 0x0c201f0005007f89 */ /* 0x000e2200000e0000 */
[----:B------:R-:W-:Y:S01]  /*efa0*/  @!P0 IMAD.IADD R11, R4, 0x1, R11 ;  /* 0x00000001040b8824 */ /* 0x000fe200078e020b */
        /* <DEDUP_REMOVED lines=10> */
[----:B------:R-:W-:-:S05]  /*f050*/  CS2R R4, SRZ ;  /* 0x0000000000047805 */ /* 0x000fca000001ff00 */
[----:B------:R-:W0:Y:S02]  /*f060*/  SHFL.IDX PT, R7, R7, RZ, 0x1f ;  /* 0x00001fff07077589 */ /* 0x000e2400000e0000 */
[----:B0-----:R-:W-:-:S04]  /*f070*/  FADD.FTZ R10, R7, 9.9999999747524270788e-07 ;  /* 0x358637bd070a7421 */ /* 0x001fc80000010000 */
[----:B------:R0:W1:Y:S01]  /*f080*/  MUFU.RCP R13, R10 ;  /* 0x0000000a000d7308 */ /* 0x0000620000001000 */
[----:B------:R-:W-:Y:S05]  /*f090*/  @!P0 BRA `(.L_x_1649) ;  /* 0x0000000000248947 */ /* 0x000fea0003800000 */
[----:B------:R-:W2:Y:S01]  /*f0a0*/  S2R R12, SR_CTAID.Y ;  /* 0x00000000000c7919 */ /* 0x000ea20000002600 */
[----:B------:R-:W3:Y:S01]  /*f0b0*/  LDC R0, c[0x0][0x318] ;  /* 0x0000c600ff007b82 */ /* 0x000ee20000000800 */
[----:B------:R-:W-:-:S07]  /*f0c0*/  ULDC UR5, c[0x0][0x288] ;  /* 0x0000a20000057ab9 */ /* 0x000fce0000000800 */
[----:B------:R-:W3:Y:S08]  /*f0d0*/  LDC R3, c[0x0][0x29c] ;  /* 0x0000a700ff037b82 */ /* 0x000ef00000000800 */
[----:B------:R-:W4:Y:S01]  /*f0e0*/  LDC R5, c[0x0][0x284] ;  /* 0x0000a100ff057b82 */ /* 0x000f220000000800 */
[----:B--2---:R-:W-:-:S04]  /*f0f0*/  IMAD R251, R12, UR5, R251 ;  /* 0x000000050cfb7c24 */ /* 0x004fc8000f8e02fb */
[----:B---3--:R-:W-:-:S04]  /*f100*/  IMAD R0, R251, R0, R3 ;  /* 0x00000000fb007224 */ /* 0x008fc800078e0203 */
[----:B----4-:R-:W-:-:S05]  /*f110*/  IMAD R4, R0, R5, RZ ;  /* 0x0000000500047224 */ /* 0x010fca00078e02ff */
[----:B------:R-:W-:-:S07]  /*f120*/  SHF.R.S32.HI R5, RZ, 0x1f, R4 ;  /* 0x0000001fff057819 */ /* 0x000fce0000011404 */
.L_x_1649:
[----:B------:R-:W-:Y:S04]  /*f130*/  BSSY B0, `(.L_x_1650) ;  /* 0x0000044000007945 */ /* 0x000fe80003800000 */
[----:B------:R-:W-:Y:S05]  /*f140*/  @P1 BRA `(.L_x_1651) ;  /* 0x0000000400081947 */ /* 0x000fea0003800000 */
[----:B------:R-:W2:Y:S01]  /*f150*/  LDL R0, [R1+0x14] ;  /* 0x0000140001007983 */ /* 0x000ea20000100800 */
[----:B------:R-:W-:Y:S01]  /*f160*/  BSSY B1, `(.L_x_1652) ;  /* 0x000001c000017945 */ /* 0x000fe20003800000 */
[----:B--2---:R-:W-:-:S04]  /*f170*/  LOP3.LUT R0, RZ, R0, RZ, 0x33, !PT ;  /* 0x00000000ff007212 */ /* 0x004fc800078e33ff */
[----:B------:R-:W-:-:S04]  /*f180*/  IADD3 R0, -R19, R16, R0 ;  /* 0x0000001013007210 */ /* 0x000fc80007ffe100 */
[C---:B------:R-:W-:Y:S02]  /*f190*/  LEA.HI R3, R0.reuse, 0x1, RZ, 0x19 ;  /* 0x0000000100037811 */ /* 0x040fe400078fc8ff */
[----:B------:R-:W-:Y:S02]  /*f1a0*/  ISETP.GE.U32.AND P1, PT, R0, 0x180, PT ;  /* 0x000001800000780c */ /* 0x000fe40003f26070 */
[----:B------:R-:W-:-:S13]  /*f1b0*/  LOP3.LUT P2, R3, R3, 0x3, RZ, 0xc0, !PT ;  /* 0x0000000303037812 */ /* 0x000fda000784c0ff */
[----:B------:R-:W-:Y:S05]  /*f1c0*/  @!P2 BRA `(.L_x_1653) ;  /* 0x000000000054a947 */ /* 0x000fea0003800000 */
[----:B------:R-:W2:Y:S01]  /*f1d0*/  LDL R7, [R1+0x268] ;  /* 0x0002680001077983 */ /* 0x000ea20000100800 */
[----:B------:R-:W-:Y:S01]  /*f1e0*/  IADD3 R11, P2, R9, R4, RZ ;  /* 0x00000004090b7210 */ /* 0x000fe20007f5e0ff */
[----:B------:R-:W-:Y:S01]  /*f1f0*/  ULDC.64 UR6, c[0x0][0x310] ;  /* 0x0000c40000067ab9 */ /* 0x000fe20000000a00 */
[----:B------:R-:W-:Y:S02]  /*f200*/  IMAD.MOV.U32 R0, RZ, RZ, R3 ;  /* 0x000000ffff007224 */ /* 0x000fe400078e0003 */
[----:B0-----:R-:W-:Y:S02]  /*f210*/  LEA R10, P3, R11, UR6, 0x2 ;  /* 0x000000060b0a7c11 */ /* 0x001fe4000f8610ff */
[----:B------:R-:W-:-:S04]  /*f220*/  LEA.HI.X.SX32 R6, R9, R5, 0x1, P2 ;  /* 0x0000000509067211 */ /* 0x000fc800010f0eff */
[----:B------:R-:W-:Y:S02]  /*f230*/  LEA.HI.X R11, R11, UR7, R6, 0x2, P3 ;  /* 0x000000070b0b7c11 */ /* 0x000fe400098f1406 */
[----:B--2---:R-:W-:-:S07]  /*f240*/  LEA R3, R19, R7, 0x2 ;  /* 0x0000000713037211 */ /* 0x004fce00078e10ff */
.L_x_1654:
[----:B--2---:R-:W1:Y:S01]  /*f250*/  LDS R6, [R3] ;  /* 0x0000000003067984 */ /* 0x004e620000000800 */
[----:B------:R-:W-:Y:S01]  /*f260*/  @P0 MOV R7, R11 ;  /* 0x0000000b00070202 */ /* 0x000fe20000000f00 */
[----:B------:R-:W-:Y:S01]  /*f270*/  VIADD R0, R0, 0xffffffff ;  /* 0xffffffff00007836 */ /* 0x000fe20000000000 */
[----:B------:R-:W-:-:S04]  /*f280*/  IADD3 R9, R9, 0x80, RZ ;  /* 0x0000008009097810 */ /* 0x000fc80007ffe0ff */
[----:B------:R-:W-:Y:S01]  /*f290*/  ISETP.NE.AND P3, PT, R0, RZ, PT ;  /* 0x000000ff0000720c */ /* 0x000fe20003f65270 */
[----:B-1----:R-:W-:Y:S01]  /*f2a0*/  FMUL.FTZ R12, R6, R13 ;  /* 0x0000000d060c7220 */ /* 0x002fe20000410000 */
[----:B------:R-:W-:Y:S01]  /*f2b0*/  @P0 IMAD.MOV.U32 R6, RZ, RZ, R10 ;  /* 0x000000ffff060224 */ /* 0x000fe200078e000a */
[----:B------:R-:W-:-:S03]  /*f2c0*/  IADD3 R10, P2, R10, 0x200, RZ ;  /* 0x000002000a0a7810 */ /* 0x000fc60007f5e0ff */
[----:B------:R0:W-:Y:S02]  /*f2d0*/  STS [R3], R12 ;  /* 0x0000000c03007388 */ /* 0x0001e40000000800 */
[----:B------:R-:W-:Y:S02]  /*f2e0*/  IMAD.X R11, RZ, RZ, R11, P2 ;  /* 0x000000ffff0b7224 */ /* 0x000fe400010e060b */
[----:B------:R2:W-:Y:S01]  /*f2f0*/  @P0 STG.E desc[UR36][R6.64], R12 ;  /* 0x0000000c06000986 */ /* 0x0005e2000c101924 */
[----:B0-----:R-:W-:Y:S02]  /*f300*/  IADD3 R3, R3, 0x200, RZ ;  /* 0x0000020003037810 */ /* 0x001fe40007ffe0ff */
[----:B------:R-:W-:Y:S05]  /*f310*/  @P3 BRA `(.L_x_1654) ;  /* 0xfffffffc00cc3947 */ /* 0x000fea000383ffff */
.L_x_1653:
[----:B------:R-:W-:Y:S05]  /*f320*/  BSYNC B1 ;  /* 0x0000000000017941 */ /* 0x000fea0003800000 */
.L_x_1652:
[----:B------:R-:W-:Y:S05]  /*f330*/  @!P1 BRA `(.L_x_1651) ;  /* 0x00000000008c9947 */ /* 0x000fea0003800000 */
[----:B--2---:R-:W2:Y:S04]  /*f340*/  LDL R7, [R1+0x14] ;  /* 0x0000140001077983 */ /* 0x004ea80000100800 */
[----:B------:R-:W3:Y:S01]  /*f350*/  LDL R6, [R1+0x268] ;  /* 0x0002680001067983 */ /* 0x000ee20000100800 */
[C---:B------:R-:W-:Y:S01]  /*f360*/  IADD3 R12, P0, R9.reuse, R4, RZ ;  /* 0x00000004090c7210 */ /* 0x040fe20007f1e0ff */
[----:B------:R-:W-:Y:S01]  /*f370*/  ULDC.64 UR6, c[0x0][0x310] ;  /* 0x0000c40000067ab9 */ /* 0x000fe20000000a00 */
[C---:B------:R-:W-:Y:S02]  /*f380*/  LEA R0, R9.reuse, 0x400, 0x2 ;  /* 0x0000040009007811 */ /* 0x040fe400078e10ff */
[----:B------:R-:W-:Y:S02]  /*f390*/  LEA.HI.X.SX32 R5, R9, R5, 0x1, P0 ;  /* 0x0000000509057211 */ /* 0x000fe400000f0eff */
[----:B------:R-:W-:-:S02]  /*f3a0*/  LEA R11, P0, R12, UR6, 0x2 ;  /* 0x000000060c0b7c11 */ /* 0x000fc4000f8010ff */
[----:B------:R-:W-:Y:S02]  /*f3b0*/  ISETP.NE.AND P2, PT, RZ, UR4, PT ;  /* 0x00000004ff007c0c */ /* 0x000fe4000bf45270 */
[----:B------:R-:W-:Y:S01]  /*f3c0*/  LEA.HI.X R12, R12, UR7, R5, 0x2, P0 ;  /* 0x000000070c0c7c11 */ /* 0x000fe200080f1405 */
[----:B--2---:R-:W-:-:S04]  /*f3d0*/  IMAD R0, R7, -0x4, R0 ;  /* 0xfffffffc07007824 */ /* 0x004fc800078e0200 */
[----:B---3--:R-:W-:-:S07]  /*f3e0*/  IMAD.IADD R0, R6, 0x1, R0 ;  /* 0x0000000106007824 */ /* 0x008fce00078e0200 */
.L_x_1655:
[----:B------:R-:W1:Y:S01]  /*f3f0*/  LDS R3, [R0+-0x400] ;  /* 0xfffc000000037984 */ /* 0x000e620000000800 */
[----:B------:R-:W-:Y:S01]  /*f400*/  MOV R4, R11 ;  /* 0x0000000b00047202 */ /* 0x000fe20000000f00 */
[----:B------:R-:W-:Y:S01]  /*f410*/  IMAD.MOV.U32 R5, RZ, RZ, R12 ;  /* 0x000000ffff057224 */ /* 0x000fe200078e000c */
[----:B------:R-:W-:Y:S01]  /*f420*/  IADD3 R9, R9, 0x200, RZ ;  /* 0x0000020009097810 */ /* 0x000fe20007ffe0ff */
[----:B------:R-:W2:Y:S01]  /*f430*/  LDS R6, [R0+-0x200] ;  /* 0xfffe000000067984 */ /* 0x000ea20000000800 */
[----:B------:R-:W-:Y:S02]  /*f440*/  IADD3 R11, P1, R4, 0x800, RZ ;  /* 0x00000800040b7810 */ /* 0x000fe40007f3e0ff */
[----:B------:R-:W-:Y:S01]  /*f450*/  ISETP.GE.AND P0, PT, R9, R16, PT ;  /* 0x000000100900720c */ /* 0x000fe20003f06270 */
[----:B------:R-:W3:Y:S02]  /*f460*/  LDS R7, [R0] ;  /* 0x0000000000077984 */ /* 0x000ee40000000800 */
[----:B------:R-:W-:-:S02]  /*f470*/  IMAD.X R12, RZ, RZ, R5, P1 ;  /* 0x000000ffff0c7224 */ /* 0x000fc400008e0605 */
[----:B0-----:R-:W0:Y:S01]  /*f480*/  LDS R10, [R0+0x200] ;  /* 0x00020000000a7984 */ /* 0x001e220000000800 */
[-C--:B-1----:R-:W-:Y:S01]  /*f490*/  FMUL.FTZ R3, R3, R13.reuse ;  /* 0x0000000d03037220 */ /* 0x082fe20000410000 */
[----:B--2---:R-:W-:-:S04]  /*f4a0*/  FMUL.FTZ R15, R6, R13 ;  /* 0x0000000d060f7220 */ /* 0x004fc80000410000 */
[----:B------:R-:W-:Y:S01]  /*f4b0*/  @P2 STG.E desc[UR36][R4.64], R3 ;  /* 0x0000000304002986 */ /* 0x000fe2000c101924 */
[----:B---3--:R-:W-:-:S03]  /*f4c0*/  FMUL.FTZ R7, R7, R13 ;  /* 0x0000000d07077220 */ /* 0x008fc60000410000 */
        /* <DEDUP_REMOVED lines=10> */
.L_x_1651:
[----:B------:R-:W-:Y:S05]  /*f570*/  BSYNC B0 ;  /* 0x0000000000007941 */ /* 0x000fea0003800000 */
.L_x_1650:
[----:B------:R-:W3:Y:S01]  /*f580*/  LDL.LU R4, [R1+0x278] ;  /* 0x0002780001047983 */ /* 0x000ee20000300800 */
[----:B------:R-:W4:Y:S01]  /*f590*/  LDC.64 R30, c[0x0][0x280] ;  /* 0x0000a000ff1e7b82 */ /* 0x000f220000000a00 */
[-C--:B------:R-:W-:Y:S01]  /*f5a0*/  LEA.HI R8, R8, R19.reuse, RZ, 0x6 ;  /* 0x0000001308087211 */ /* 0x080fe200078f30ff */
[----:B------:R-:W-:Y:S01]  /*f5b0*/  VIADD R20, R16, 0xffffffff ;  /* 0xffffffff10147836 */ /* 0x000fe20000000000 */
[----:B------:R-:W5:Y:S01]  /*f5c0*/  S2R R15, SR_CTAID.X ;  /* 0x00000000000f7919 */ /* 0x000f620000002500 */
[----:B------:R-:W-:Y:S01]  /*f5d0*/  ULDC UR7, c[0x0][0x29c] ;  /* 0x0000a70000077ab9 */ /* 0x000fe20000000800 */
[----:B------:R-:W-:Y:S01]  /*f5e0*/  LOP3.LUT R0, R8, 0xffffffc0, RZ, 0xc0, !PT ;  /* 0xffffffc008007812 */ /* 0x000fe200078ec0ff */
[----:B------:R-:W-:Y:S01]  /*f5f0*/  ULDC UR6, c[0x0][0x288] ;  /* 0x0000a20000067ab9 */ /* 0x000fe20000000800 */
[----:B------:R-:W5:Y:S01]  /*f600*/  S2R R29, SR_CTAID.Y ;  /* 0x00000000001d7919 */ /* 0x000f620000002600 */
[----:B------:R-:W0:Y:S01]  /*f610*/  S2UR UR5, SR_CgaCtaId ;  /* 0x00000000000579c3 */ /* 0x000e220000008800 */
[----:B------:R-:W-:Y:S01]  /*f620*/  LEA.HI R3, R20, R20, RZ, 0x1 ;  /* 0x0000001414037211 */ /* 0x000fe200078f08ff */
[----:B------:R-:W-:Y:S01]  /*f630*/  UMOV UR4, 0x400 ;  /* 0x0000040000047882 */ /* 0x000fe20000000000 */
[----:B------:R-:W-:Y:S01]  /*f640*/  IADD3 R21, -R0, R19, RZ ;  /* 0x0000001300157210 */ /* 0x000fe20007ffe1ff */
[----:B------:R-:W-:Y:S01]  /*f650*/  UIADD3 UR4, UR4, 0x420, URZ ;  /* 0x0000042004047890 */ /* 0x000fe2000fffe03f */
[----:B------:R-:W-:Y:S01]  /*f660*/  LOP3.LUT R3, R3, 0xfffffffe, RZ, 0xc0, !PT ;  /* 0xfffffffe03037812 */ /* 0x000fe200078ec0ff */
[----:B------:R-:W-:Y:S01]  /*f670*/  BSSY B0, `(.L_x_1656) ;  /* 0x0000021000007945 */ /* 0x000fe20003800000 */
[----:B------:R-:W-:Y:S01]  /*f680*/  ISETP.GT.AND P2, PT, R21, 0x2f, PT ;  /* 0x0000002f1500780c */ /* 0x000fe20003f44270 */
[----:B------:R-:W-:Y:S01]  /*f690*/  HFMA2.MMA R11, -RZ, RZ, 0, 0 ;  /* 0x00000000ff0b7435 */ /* 0x000fe200000001ff */
[----:B-1----:R-:W-:Y:S01]  /*f6a0*/  SHF.R.S32.HI R13, RZ, 0x6, R8 ;  /* 0x00000006ff0d7819 */ /* 0x002fe20000011408 */
[----:B------:R-:W-:Y:S01]  /*f6b0*/  IMAD.IADD R0, R20, 0x1, -R3 ;  /* 0x0000000114007824 */ /* 0x000fe200078e0a03 */
[----:B------:R-:W-:-:S02]  /*f6c0*/  ISETP.NE.OR P1, PT, RZ, UR7, P2 ;  /* 0x00000007ff007c0c */ /* 0x000fc40009725670 */
[----:B--2---:R-:W-:Y:S02]  /*f6d0*/  CS2R R6, SRZ ;  /* 0x0000000000067805 */ /* 0x004fe4000001ff00 */
[-C--:B------:R-:W-:Y:S01]  /*f6e0*/  ISETP.NE.OR P1, PT, R13, R0.reuse, P1 ;  /* 0x000000000d00720c */ /* 0x080fe20000f25670 */
[----:B----4-:R-:W-:Y:S01]  /*f6f0*/  IMAD R18, R31, 0xc0, RZ ;  /* 0x000000c01f127824 */ /* 0x010fe200078e02ff */
[----:B------:R-:W-:Y:S01]  /*f700*/  ISETP.NE.AND P0, PT, R13, R0, PT ;  /* 0x000000000d00720c */ /* 0x000fe20003f05270 */
[----:B0-----:R-:W-:-:S06]  /*f710*/  ULEA UR4, UR5, UR4, 0x18 ;  /* 0x0000000405047291 */ /* 0x001fcc000f8ec03f */
[----:B------:R-:W-:Y:S01]  /*f720*/  LEA R25, R21, UR4, 0x4 ;  /* 0x0000000415197c11 */ /* 0x000fe2000f8e20ff */
[----:B-----5:R-:W-:Y:S02]  /*f730*/  IMAD R12, R29, UR6, R15 ;  /* 0x000000061d0c7c24 */ /* 0x020fe4000f8e020f */
[----:B---3--:R-:W-:Y:S01]  /*f740*/  IMAD R3, R4, UR6, RZ ;  /* 0x0000000604037c24 */ /* 0x008fe2000f8e02ff */
[----:B------:R-:W-:-:S03]  /*f750*/  CS2R R4, SRZ ;  /* 0x0000000000047805 */ /* 0x000fc6000001ff00 */
[----:B------:R-:W-:Y:S02]  /*f760*/  IMAD R24, R3, R30, R15 ;  /* 0x0000001e03187224 */ /* 0x000fe400078e020f */
[----:B------:R-:W-:-:S04]  /*f770*/  IMAD.SHL.U32 R3, R21, 0x4, RZ ;  /* 0x0000000415037824 */ /* 0x000fc800078e00ff */
[-CC-:B------:R-:W-:Y:S02]  /*f780*/  IMAD R24, R24, R18.reuse, R3.reuse ;  /* 0x0000001218187224 */ /* 0x180fe400078e0203 */
        /* <DEDUP_REMOVED lines=14> */
.L_x_1658:
[----:B-----5:R0:W-:Y:S02]  /*f870*/  STS.128 [R25], R4 ;  /* 0x0000000419007388 */ /* 0x0201e40000000c00 */
.L_x_1657:
[----:B------:R-:W-:Y:S05]  /*f880*/  BSYNC B0 ;  /* 0x0000000000007941 */ /* 0x000fea0003800000 */
.L_x_1656:
[----:B------:R-:W-:Y:S01]  /*f890*/  BAR.SYNC.DEFER_BLOCKING 0x0 ;  /* 0x0000000000007b1d */ /* 0x000fe20000010000 */
[----:B------:R-:W-:Y:S02]  /*f8a0*/  MOV R10, RZ ;  /* 0x000000ff000a7202 */ /* 0x000fe40000000f00 */
[----:B------:R-:W-:-:S03]  /*f8b0*/  CS2R R8, SRZ ;  /* 0x0000000000087805 */ /* 0x000fc6000001ff00 */
[----:B------:R-:W-:Y:S04]  /*f8c0*/  BSSY B0, `(.L_x_1659) ;  /* 0x0000181000007945 */ /* 0x000fe80003800000 */
[----:B------:R-:W-:Y:S05]  /*f8d0*/  @P2 BRA `(.L_x_1660) ;  /* 0x0000001400fc2947 */ /* 0x000fea0003800000 */
[----:B------:R-:W2:Y:S04]  /*f8e0*/  LDL R38, [R1+0x14] ;  /* 0x0000140001267983 */ /* 0x000ea80000100800 */
[----:B------:R-:W3:Y:S01]  /*f8f0*/  LDL R35, [R1+0x268] ;  /* 0x0002680001237983 */ /* 0x000ee20000100800 */
[----:B------:R-:W-:Y:S01]  /*f900*/  VIMNMX R36, R20, R31, PT ;  /* 0x0000001f14247248 */ /* 0x000fe20003fe0100 */
[----:B------:R-:W-:Y:S01]  /*f910*/  ULDC.64 UR4, c[0x0][0x250] ;  /* 0x0000940000047ab9 */ /* 0x000fe20000000a00 */
[----:B------:R-:W-:Y:S01]  /*f920*/  BSSY B1, `(.L_x_1661) ;  /* 0x0000093000017945 */ /* 0x000fe20003800000 */
[----:B------:R-:W-:Y:S01]  /*f930*/  MOV R57, UR4 ;  /* 0x0000000400397c02 */ /* 0x000fe20008000f00 */
[----:B------:R-:W-:Y:S01]  /*f940*/  IMAD.U32 R56, RZ, RZ, UR5 ;  /* 0x00000005ff387e24 */ /* 0x000fe2000f8e00ff */
[----:B------:R-:W-:Y:S01]  /*f950*/  CS2R R10, SRZ ;  /* 0x00000000000a7805 */ /* 0x000fe2000001ff00 */
[----:B--2---:R-:W-:-:S04]  /*f960*/  IMAD.IADD R27, R13, 0x1, R38 ;  /* 0x000000010d1b7824 */ /* 0x004fc800078e0226 */
[----:B------:R-:W-:Y:S01]  /*f970*/  IMAD R9, R27, 0xc0, RZ ;  /* 0x000000c01b097824 */ /* 0x000fe200078e02ff */
[----:B---3--:R-:W-:-:S04]  /*f980*/  LEA R37, R13, R35, 0x2 ;  /* 0x000000230d257211 */ /* 0x008fc800078e10ff */
[----:B------:R-:W-:-:S04]  /*f990*/  IADD3 R0, P1, R18, R9, RZ ;  /* 0x0000000912007210 */ /* 0x000fc80007f3e0ff */
[----:B------:R-:W-:Y:S02]  /*f9a0*/  LEA.HI.X.SX32 R9, R9, R14, 0x1, P1 ;  /* 0x0000000e09097211 */ /* 0x000fe400008f0eff */
[----:B------:R-:W-:Y:S02]  /*f9b0*/  ISETP.GE.AND P1, PT, R27, R36, PT ;  /* 0x000000241b00720c */ /* 0x000fe40003f26270 */
[----:B------:R-:W-:-:S04]  /*f9c0*/  LEA R22, P3, R0, R57, 0x2 ;  /* 0x0000003900167211 */ /* 0x000fc800078610ff */
[----:B------:R-:W-:Y:S02]  /*f9d0*/  LEA.HI.X R23, R0, R56, R9, 0x2, P3 ;  /* 0x0000003800177211 */ /* 0x000fe400018f1409 */
[----:B------:R-:W-:-:S05]  /*f9e0*/  CS2R R8, SRZ ;  /* 0x0000000000087805 */ /* 0x000fca000001ff00 */
[----:B------:R-:W-:Y:S05]  /*f9f0*/  @P1 BRA `(.L_x_1662) ;  /* 0x0000000800141947 */ /* 0x000fea0003800000 */
[----:B------:R-:W-:Y:S01]  /*fa00*/  IMAD.MOV R11, RZ, RZ, -R16 ;  /* 0x000000ffff0b7224 */ /* 0x000fe200078e0a10 */
[----:B------:R-:W-:Y:S01]  /*fa10*/  LOP3.LUT R10, RZ, R31, RZ, 0x33, !PT ;  /* 0x0000001fff0a7212 */ /* 0x000fe200078e33ff */
[----:B------:R-:W1:Y:S01]  /*fa20*/  LDC.64 R8, c[0x0][0x2e8] ;  /* 0x0000ba00ff087b82 */ /* 0x000e620000000a00 */
[----:B------:R-:W-:Y:S01]  /*fa30*/  IADD3 R0, -R38, -0x2, -R13 ;  /* 0xfffffffe26007810 */ /* 0x000fe20007ffe90d */
[----:B------:R-:W-:Y:S01]  /*fa40*/  BSSY B2, `(.L_x_1663) ;  /* 0x000002f000027945 */ /* 0x000fe20003800000 */
[----:B------:R-:W-:Y:S01]  /*fa50*/  VIMNMX R11, R10, R11, !PT ;  /* 0x0000000b0a0b7248 */ /* 0x000fe20007fe0100 */
[----:B------:R-:W-:Y:S02]  /*fa60*/  IMAD R10, R2, UR6, R15 ;  /* 0x00000006020a7c24 */ /* 0x000fe4000f8e020f */
[----:B------:R-:W-:Y:S01]  /*fa70*/  IMAD.MOV.U32 R39, RZ, RZ, R27 ;  /* 0x000000ffff277224 */ /* 0x000fe200078e001b */
[----:B------:R-:W-:Y:S01]  /*fa80*/  IADD3 R28, R0, -R11, RZ ;  /* 0x8000000b001c7210 */ /* 0x000fe20007ffe0ff */
[----:B------:R-:W-:Y:S01]  /*fa90*/  IMAD R33, R10, 0xc0, R3 ;  /* 0x000000c00a217824 */ /* 0x000fe200078e0203 */
[----:B------:R-:W-:-:S02]  /*faa0*/  CS2R R10, SRZ ;  /* 0x00000000000a7805 */ /* 0x000fc4000001ff00 */
        /* <DEDUP_REMOVED lines=35> */
.L_x_1665:
[C---:B--2--5:R-:W-:Y:S01]  /*fce0*/  FFMA.FTZ R8, R0.reuse, R40, RZ ;  /* 0x0000002800087223 */ /* 0x064fe200000100ff */
[C---:B------:R-:W-:Y:S01]  /*fcf0*/  FFMA.FTZ R9, R0.reuse, R41, RZ ;  /* 0x0000002900097223 */ /* 0x040fe200000100ff */
[C---:B------:R-:W-:Y:S01]  /*fd00*/  FFMA.FTZ R10, R0.reuse, R42, RZ ;  /* 0x0000002a000a7223 */ /* 0x040fe200000100ff */
[----:B------:R-:W-:Y:S01]  /*fd10*/  FFMA.FTZ R11, R0, R43, RZ ;  /* 0x0000002b000b7223 */ /* 0x000fe200000100ff */
[----:B------:R-:W-:-:S07]  /*fd20*/  IADD3 R39, R27, 0x2, RZ ;  /* 0x000000021b277810 */ /* 0x000fce0007ffe0ff */
.L_x_1664:
[----:B------:R-:W-:Y:S05]  /*fd30*/  BSYNC B2 ;  /* 0x0000000000027941 */ /* 0x000fea0003800000 */
.L_x_1663:
[----:B------:R-:W-:-:S13]  /*fd40*/  LOP3.LUT P1, RZ, R28, 0xfffffffe, RZ, 0xc0, !PT ;  /* 0xfffffffe1cff7812 */ /* 0x000fda000782c0ff */
[----:B------:R-:W-:Y:S05]  /*fd50*/  @!P1 BRA `(.L_x_1662) ;  /* 0x00000004003c9947 */ /* 0x000fea0003800000 */
[----:B------:R-:W2:Y:S01]  /*fd60*/  LDC.64 R58, c[0x0][0x250] ;  /* 0x00009400ff3a7b82 */ /* 0x000ea20000000a00 */
[----:B------:R-:W-:Y:S01]  /*fd70*/  IMAD R34, R29, R31, RZ ;  /* 0x0000001f1d227224 */ /* 0x000fe200078e02ff */
[----:B------:R-:W-:Y:S01]  /*fd80*/  SHF.R.S32.HI R0, RZ, 0x1f, R39 ;  /* 0x0000001fff007819 */ /* 0x000fe20000011427 */
[----:B------:R-:W-:Y:S01]  /*fd90*/  ULDC.64 UR4, c[0x0][0x258] ;  /* 0x0000960000047ab9 */ /* 0x000fe20000000a00 */
[C---:B------:R-:W-:Y:S01]  /*fda0*/  LEA R28, R39.reuse, 0x8, 0x2 ;  /* 0x00000008271c7811 */ /* 0x040fe200078e10ff */
[----:B-1----:R-:W-:Y:S01]  /*fdb0*/  IMAD R41, R39, 0xc0, RZ ;  /* 0x000000c027297824 */ /* 0x002fe200078e02ff */
[----:B------:R-:W-:-:S03]  /*fdc0*/  IADD3 R29, P1, R34, R39, RZ ;  /* 0x00000027221d7210 */ /* 0x000fc60007f3e0ff */
[----:B------:R-:W-:Y:S01]  /*fdd0*/  IMAD R28, R38, -0x4, R28 ;  /* 0xfffffffc261c7824 */ /* 0x000fe200078e021c */
[----:B------:R-:W-:Y:S01]  /*fde0*/  LEA.HI.X.SX32 R34, R34, R0, 0x1, P1 ;  /* 0x0000000022227211 */ /* 0x000fe200008f0eff */
[----:B------:R-:W-:Y:S01]  /*fdf0*/  IMAD R0, R31, UR6, RZ ;  /* 0x000000061f007c24 */ /* 0x000fe2000f8e02ff */
[----:B------:R-:W-:Y:S01]  /*fe00*/  LEA R30, P3, R29, UR4, 0x2 ;  /* 0x000000041d1e7c11 */ /* 0x000fe2000f8610ff */
[----:B------:R-:W-:Y:S01]  /*fe10*/  IMAD.IADD R38, R35, 0x1, R28 ;  /* 0x0000000123267824 */ /* 0x000fe200078e021c */
[----:B------:R-:W-:Y:S01]  /*fe20*/  ISETP.NE.AND P1, PT, RZ, UR7, PT ;  /* 0x00000007ff007c0c */ /* 0x000fe2000bf25270 */
[----:B------:R-:W-:Y:S01]  /*fe30*/  IMAD R0, R0, 0xc0, RZ ;  /* 0x000000c000007824 */ /* 0x000fe200078e02ff */
[----:B------:R-:W-:-:S11]  /*fe40*/  LEA.HI.X R29, R29, UR5, R34, 0x2, P3 ;  /* 0x000000051d1d7c11 */ /* 0x000fd600098f1422 */
.L_x_1668:
[----:B------:R-:W-:Y:S02]  /*fe50*/  MOV R28, R30 ;  /* 0x0000001e001c7202 */ /* 0x000fe40000000f00 */
[----:B------:R-:W-:-:S03]  /*fe60*/  LOP3.LUT P5, RZ, R17, 0x10, RZ, 0xc0, !PT ;  /* 0x0000001011ff7812 */ /* 0x000fc600078ac0ff */
[----:B------:R-:W3:Y:S01]  /*fe70*/  LDG.E R30, desc[UR36][R28.64] ;  /* 0x000000241c1e7981 */ /* 0x000ee2000c1e1900 */
[----:B--2---:R-:W-:Y:S01]  /*fe80*/  IMAD.MOV.U32 R57, RZ, RZ, R58 ;  /* 0x000000ffff397224 */ /* 0x004fe200078e003a */
[----:B------:R-:W-:Y:S02]  /*fe90*/  MOV R56, R59 ;  /* 0x0000003b00387202 */ /* 0x000fe40000000f00 */
[----:B-1----:R-:W-:-:S04]  /*fea0*/  IADD3 R35, P4, R18, R41, RZ ;  /* 0x0000002912237210 */ /* 0x002fc80007f9e0ff */
[----:B------:R-:W-:Y:S02]  /*feb0*/  LEA.HI.X.SX32 R40, R41, R14, 0x1, P4 ;  /* 0x0000000e29287211 */ /* 0x000fe400020f0eff */
[----:B------:R-:W-:-:S04]  /*fec0*/  LEA R34, P4, R35, R57, 0x2 ;  /* 0x0000003923227211 */ /* 0x000fc800078810ff */
        /* <DEDUP_REMOVED lines=19> */
.L_x_1666:
[----:B-1----:R-:W3:Y:S04]  /*10000*/  LDG.E R30, desc[UR36][R28.64+0x8] ;  /* 0x000008241c1e7981 */ /* 0x002ee8000c1e1900 */
[----:B------:R-:W1:Y:S01]  /*10010*/  LDS R43, [R38+-0x8] ;  /* 0xfffff800262b7984 */ /* 0x000e620000000800 */
[----:B---3--:R-:W-:-:S04]  /*10020*/  IMAD R30, R0, R30, R41 ;  /* 0x0000001e001e7224 */ /* 0x008fc800078e0229 */
[----:B------:R-:W-:-:S05]  /*10030*/  VIADD R31, R30, 0x180 ;  /* 0x000001801e1f7836 */ /* 0x000fca0000000000 */
[----:B------:R-:W-:-:S04]  /*10040*/  IADD3 R40, P3, R24, R31, RZ ;  /* 0x0000001f18287210 */ /* 0x000fc80007f7e0ff */
[----:B------:R-:W-:Y:S02]  /*10050*/  LEA.HI.X.SX32 R31, R31, R26, 0x1, P3 ;  /* 0x0000001a1f1f7211 */ /* 0x000fe400018f0eff */
[----:B------:R-:W-:-:S04]  /*10060*/  LEA R30, P3, R40, R57, 0x2 ;  /* 0x00000039281e7211 */ /* 0x000fc800078610ff */
[----:B------:R-:W-:-:S05]  /*10070*/  LEA.HI.X R31, R40, R56, R31, 0x2, P3 ;  /* 0x00000038281f7211 */ /* 0x000fca00018f141f */
[----:B------:R3:W5:Y:S02]  /*10080*/  LDG.E.128 R48, desc[UR36][R30.64] ;  /* 0x000000241e307981 */ /* 0x000764000c1e1d00 */
[C---:B-1---5:R-:W-:Y:S01]  /*10090*/  FFMA.FTZ R40, R43.reuse, R45, R9 ;  /* 0x0000002d2b287223 */ /* 0x062fe20000010009 */
[C---:B--2---:R-:W-:Y:S01]  /*100a0*/  FFMA.FTZ R44, R43.reuse, R44, R8 ;  /* 0x0000002c2b2c7223 */ /* 0x044fe20000010008 */
[C---:B------:R-:W-:Y:S01]  /*100b0*/  FFMA.FTZ R45, R43.reuse, R46, R10 ;  /* 0x0000002e2b2d7223 */ /* 0x040fe2000001000a */
[----:B------:R-:W-:Y:S01]  /*100c0*/  FFMA.FTZ R42, R43, R47, R11 ;  /* 0x0000002f2b2a7223 */ /* 0x000fe2000001000b */
[----:B------:R-:W-:Y:S06]  /*100d0*/  @P1 BRA `(.L_x_1667) ;  /* 0x00000000002c1947 */ /* 0x000fec0003800000 */
        /* <DEDUP_REMOVED lines=11> */
.L_x_1667:
[----:B------:R2:W4:Y:S01]  /*10190*/  LDS R11, [R38] ;  /* 0x00000000260b7984 */ /* 0x0005220000000800 */
[----:B---3--:R-:W-:Y:S02]  /*101a0*/  IADD3 R30, P3, R28, 0x10, RZ ;  /* 0x000000101c1e7810 */ /* 0x008fe40007f7e0ff */
[----:B------:R-:W-:Y:S02]  /*101b0*/  IADD3 R39, R39, 0x4, RZ ;  /* 0x0000000427277810 */ /* 0x000fe40007ffe0ff */
[----:B------:R-:W-:Y:S01]  /*101c0*/  IADD3 R41, R41, 0x300, RZ ;  /* 0x0000030029297810 */ /* 0x000fe20007ffe0ff */
[----:B------:R-:W-:Y:S01]  /*101d0*/  IMAD.X R29, RZ, RZ, R29, P3 ;  /* 0x000000ffff1d7224 */ /* 0x000fe200018e061d */
[----:B------:R-:W-:Y:S01]  /*101e0*/  ISETP.GE.AND P3, PT, R39, R36, PT ;  /* 0x000000242700720c */ /* 0x000fe20003f66270 */
[----:B--2---:R-:W-:Y:S02]  /*101f0*/  VIADD R38, R38, 0x10 ;  /* 0x0000001026267836 */ /* 0x004fe40000000000 */
[C---:B----4-:R-:W-:Y:S01]  /*10200*/  FFMA.FTZ R8, R11.reuse, R48, R44 ;  /* 0x000000300b087223 */ /* 0x050fe2000001002c */
[C---:B------:R-:W-:Y:S01]  /*10210*/  FFMA.FTZ R9, R11.reuse, R49, R40 ;  /* 0x000000310b097223 */ /* 0x040fe20000010028 */
[C---:B------:R-:W-:Y:S01]  /*10220*/  FFMA.FTZ R10, R11.reuse, R50, R45 ;  /* 0x000000320b0a7223 */ /* 0x040fe2000001002d */
[----:B------:R-:W-:-:S07]  /*10230*/  FFMA.FTZ R11, R11, R51, R42 ;  /* 0x000000330b0b7223 */ /* 0x000fce000001002a */
[----:B------:R-:W-:Y:S05]  /*10240*/  @!P3 BRA `(.L_x_1668) ;  /* 0xfffffffc0000b947 */ /* 0x000fea000383ffff */
.L_x_1662:
[----:B------:R-:W-:Y:S05]  /*10250*/  BSYNC B1 ;  /* 0x0000000000017941 */ /* 0x000fea0003800000 */
.L_x_1661:
[----:B------:R-:W-:-:S13]  /*10260*/  ISETP.GE.AND P1, PT, R27, R20, PT ;  /* 0x000000141b00720c */ /* 0x000fda0003f26270 */
[----:B------:R-:W-:Y:S05]  /*10270*/  @P1 BRA `(.L_x_1660) ;  /* 0x0000000c00941947 */ /* 0x000fea0003800000 */
[----:B-1----:R-:W2:Y:S01]  /*10280*/  LDL R40, [R1+0x14] ;  /* 0x0000140001287983 */ /* 0x002ea20000100800 */
[----:B------:R-:W1:Y:S01]  /*10290*/  LDC R33, c[0x0][0x288] ;  /* 0x0000a200ff217b82 */ /* 0x000e620000000800 */
[----:B------:R-:W-:Y:S01]  /*102a0*/  IADD3 R0, -R13, -0x2, R16 ;  /* 0xfffffffe0d007810 */ /* 0x000fe20007ffe110 */
[----:B------:R-:W-:Y:S06]  /*102b0*/  BSSY B1, `(.L_x_1669) ;  /* 0x000004a000017945 */ /* 0x000fec0003800000 */
[----:B------:R-:W3:Y:S01]  /*102c0*/  LDC.64 R28, c[0x0][0x2e8] ;  /* 0x0000ba00ff1c7b82 */ /* 0x000ee20000000a00 */
[----:B-1----:R-:W-:-:S04]  /*102d0*/  IMAD R30, R2, R33, R15 ;  /* 0x00000021021e7224 */ /* 0x002fc800078e020f */
[----:B------:R-:W-:-:S04]  /*102e0*/  IMAD R31, R30, 0xc0, R3 ;  /* 0x000000c01e1f7824 */ /* 0x000fc800078e0203 */
[----:B---3--:R-:W-:Y:S01]  /*102f0*/  IMAD.WIDE R28, R31, 0x4, R28 ;  /* 0x000000041f1c7825 */ /* 0x008fe200078e021c */
[----:B--2---:R-:W-:-:S04]  /*10300*/  IADD3 R0, R0, -R40, RZ ;  /* 0x8000002800007210 */ /* 0x004fc80007ffe0ff */
[----:B------:R-:W-:-:S13]  /*10310*/  LOP3.LUT P1, RZ, R0, 0x2, RZ, 0xc0, !PT ;  /* 0x0000000200ff7812 */ /* 0x000fda000782c0ff */
[----:B------:R-:W-:Y:S05]  /*10320*/  @P1 BRA `(.L_x_1670) ;  /* 0x0000000400081947 */ /* 0x000fea0003800000 */
[----:B------:R-:W1:Y:S01]  /*10330*/  LDC R36, c[0x0][0x284] ;  /* 0x0000a100ff247b82 */ /* 0x000e620000000800 */
[----:B------:R-:W-:Y:S01]  /*10340*/  BSSY B2, `(.L_x_1671) ;  /* 0x000003f000027945 */ /* 0x000fe20003800000 */
[----:B-1----:R-:W-:-:S13]  /*10350*/  ISETP.GE.AND P1, PT, R27, R36, PT ;  /* 0x000000241b00720c */ /* 0x002fda0003f26270 */
[----:B------:R-:W-:Y:S05]  /*10360*/  @!P1 BRA `(.L_x_1672) ;  /* 0x0000000000f09947 */ /* 0x000fea0003800000 */
[----:B------:R-:W-:Y:S01]  /*10370*/  IABS R35, R36 ;  /* 0x0000002400237213 */ /* 0x000fe20000000000 */
[----:B------:R-:W1:Y:S01]  /*10380*/  S2R R42, SR_CTAID.Y ;  /* 0x00000000002a7919 */ /* 0x000e620000002600 */
[----:B------:R-:W-:Y:S01]  /*10390*/  IABS R38, R27 ;  /* 0x0000001b00267213 */ /* 0x000fe20000000000 */
[----:B------:R-:W-:Y:S01]  /*103a0*/  ULDC.64 UR4, c[0x0][0x258] ;  /* 0x0000960000047ab9 */ /* 0x000fe20000000a00 */
[----:B------:R-:W2:Y:S01]  /*103b0*/  I2F.RP R32, R35 ;  /* 0x0000002300207306 */ /* 0x000ea20000209400 */
[----:B------:R-:W-:Y:S01]  /*103c0*/  ISETP.GE.AND P3, PT, R27, RZ, PT ;  /* 0x000000ff1b00720c */ /* 0x000fe20003f66270 */
[----:B------:R3:W4:Y:S01]  /*103d0*/  LDS R41, [R37] ;  /* 0x0000000025297984 */ /* 0x0007220000000800 */
[----:B------:R-:W-:-:S05]  /*103e0*/  ISETP.NE.AND P4, PT, R36, RZ, PT ;  /* 0x000000ff2400720c */ /* 0x000fca0003f85270 */
[----:B--2---:R-:W2:Y:S02]  /*103f0*/  MUFU.RCP R32, R32 ;  /* 0x0000002000207308 */ /* 0x004ea40000001000 */
[----:B--2---:R-:W-:-:S06]  /*10400*/  VIADD R34, R32, 0xffffffe ;  /* 0x0ffffffe20227836 */ /* 0x004fcc0000000000 */
[----:B------:R-:W2:Y:S02]  /*10410*/  F2I.FTZ.U32.TRUNC.NTZ R31, R34 ;  /* 0x00000022001f7305 */ /* 0x000ea4000021f000 */
[----:B--2---:R-:W-:-:S05]  /*10420*/  IADD3 R30, RZ, -R31, RZ ;  /* 0x8000001fff1e7210 */ /* 0x004fca0007ffe0ff */
        /* <DEDUP_REMOVED lines=11> */
[----:B-1----:R-:W-:-:S03]  /*104e0*/  IMAD R35, R42, R36, RZ ;  /* 0x000000242a237224 */ /* 0x002fc600078e02ff */
[----:B------:R-:W-:-:S05]  /*104f0*/  MOV R32, R30 ;  /* 0x0000001e00207202 */ /* 0x000fca0000000f00 */
        /* <DEDUP_REMOVED lines=18> */
[----:B---34-:R-:W-:Y:S05]  /*10620*/  @P1 BRA `(.L_x_1673) ;  /* 0x0000000000301947 */ /* 0x018fea0003800000 */
[----:B------:R-:W-:Y:S01]  /*10630*/  LOP3.LUT P5, RZ, R17, 0x10, RZ, 0xc0, !PT ;  /* 0x0000001011ff7812 */ /* 0x000fe200078ac0ff */
[----:B------:R-:W1:-:S12]  /*10640*/  LDS.128 R44, [R25] ;  /* 0x00000000192c7984 */ /* 0x000e580000000c00 */
[----:B------:R-:W2:Y:S01]  /*10650*/  @P5 LDG.E.128 R36, desc[UR36][R28.64] ;  /* 0x000000241c245981 */ /* 0x000ea2000c1e1d00 */
[----:B-1---5:R-:W-:Y:S01]  /*10660*/  FADD.FTZ R32, R44, R32 ;  /* 0x000000202c207221 */ /* 0x022fe20000010000 */
        /* <DEDUP_REMOVED lines=8> */
.L_x_1673:
[C---:B-----5:R-:W-:Y:S01]  /*106f0*/  FFMA.FTZ R8, R41.reuse, R32, R8 ;  /* 0x0000002029087223 */ /* 0x060fe20000010008 */
[C---:B------:R-:W-:Y:S01]  /*10700*/  FFMA.FTZ R9, R41.reuse, R33, R9 ;  /* 0x0000002129097223 */ /* 0x040fe20000010009 */
[C---:B------:R-:W-:Y:S01]  /*10710*/  FFMA.FTZ R10, R41.reuse, R34, R10 ;  /* 0x00000022290a7223 */ /* 0x040fe2000001000a */
[----:B------:R-:W-:-:S07]  /*10720*/  FFMA.FTZ R11, R41, R35, R11 ;  /* 0x00000023290b7223 */ /* 0x000fce000001000b */
.L_x_1672:
[----:B------:R-:W-:Y:S05]  /*10730*/  BSYNC B2 ;  /* 0x0000000000027941 */ /* 0x000fea0003800000 */
.L_x_1671:
[----:B------:R-:W-:-:S07]  /*10740*/  IADD3 R27, R27, 0x2, RZ ;  /* 0x000000021b1b7810 */ /* 0x000fce0007ffe0ff */
.L_x_1670:
[----:B------:R-:W-:Y:S05]  /*10750*/  BSYNC B1 ;  /* 0x0000000000017941 */ /* 0x000fea0003800000 */
.L_x_1669:
[----:B------:R-:W-:-:S13]  /*10760*/  LOP3.LUT P1, RZ, R0, 0xfffffffe, RZ, 0xc0, !PT ;  /* 0xfffffffe00ff7812 */ /* 0x000fda000782c0ff */
[----:B------:R-:W-:Y:S05]  /*10770*/  @!P1 BRA `(.L_x_1660) ;  /* 0x0000000800549947 */ /* 0x000fea0003800000 */
[----:B-1----:R-:W2:Y:S01]  /*10780*/  LDL R22, [R1+0x268] ;  /* 0x0002680001167983 */ /* 0x002ea20000100800 */
[----:B------:R-:W-:Y:S01]  /*10790*/  HFMA2.MMA R34, -RZ, RZ, 0, 1.1444091796875e-05 ;  /* 0x000000c0ff227435 */ /* 0x000fe200000001ff */
[----:B------:R-:W-:Y:S01]  /*107a0*/  IMAD.SHL.U32 R0, R40, 0x4, RZ ;  /* 0x0000000428007824 */ /* 0x000fe200078e00ff */
[----:B------:R-:W-:-:S03]  /*107b0*/  MOV R35, RZ ;  /* 0x000000ff00237202 */ /* 0x000fc60000000f00 */
[----:B------:R-:W-:-:S05]  /*107c0*/  IMAD R0, R27, 0x4, -R0 ;  /* 0x000000041b007824 */ /* 0x000fca00078e0a00 */
[----:B------:R-:W-:Y:S02]  /*107d0*/  IMAD R34, R27, R34, 0x180 ;  /* 0x000001801b227424 */ /* 0x000fe400078e0222 */
[----:B--2---:R-:W-:-:S07]  /*107e0*/  IMAD.IADD R48, R22, 0x1, R0 ;  /* 0x0000000116307824 */ /* 0x004fce00078e0200 */
.L_x_1680:
[----:B-1----:R-:W1:Y:S01]  /*107f0*/  LDC R51, c[0x0][0x284] ;  /* 0x0000a100ff337b82 */ /* 0x002e620000000800 */
[----:B------:R-:W-:Y:S01]  /*10800*/  IADD3 R23, R34, -0x180, RZ ;  /* 0xfffffe8022177810 */ /* 0x000fe20007ffe0ff */
[----:B------:R-:W-:Y:S01]  /*10810*/  BSSY B1, `(.L_x_1674) ;  /* 0x0000045000017945 */ /* 0x000fe20003800000 */
[----:B------:R-:W-:Y:S02]  /*10820*/  IMAD.IADD R50, R48, 0x1, R35 ;  /* 0x0000000130327824 */ /* 0x000fe400078e0223 */
        /* <DEDUP_REMOVED lines=8> */
[----:B------:R-:W-:Y:S01]  /*108b0*/  HFMA2.MMA R22, -RZ, RZ, 0, 0 ;  /* 0x00000000ff167435 */ /* 0x000fe200000001ff */
[----:B------:R-:W1:Y:S01]  /*108c0*/  S2R R38, SR_CTAID.Y ;  /* 0x0000000000267919 */ /* 0x000e620000002600 */
[----:B------:R-:W-:Y:S01]  /*108d0*/  ISETP.GE.AND P3, PT, R27, RZ, PT ;  /* 0x000000ff1b00720c */ /* 0x000fe20003f66270 */
[----:B------:R-:W2:Y:S01]  /*108e0*/  I2F.RP R30, R31 ;  /* 0x0000001f001e7306 */ /* 0x000ea20000209400 */
[----:B------:R-:W-:Y:S01]  /*108f0*/  ISETP.NE.AND P4, PT, R51, RZ, PT ;  /* 0x000000ff3300720c */ /* 0x000fe20003f85270 */
[----:B------:R-:W-:Y:S01]  /*10900*/  ULDC.64 UR4, c[0x0][0x258] ;  /* 0x0000960000047ab9 */ /* 0x000fe20000000a00 */
[----:B------:R3:W4:Y:S05]  /*10910*/  LDS R49, [R50] ;  /* 0x0000000032317984 */ /* 0x00072a0000000800 */
[----:B--2---:R-:W2:Y:S02]  /*10920*/  MUFU.RCP R30, R30 ;  /* 0x0000001e001e7308 */ /* 0x004ea40000001000 */
[----:B--2---:R-:W-:-:S06]  /*10930*/  IADD3 R36, R30, 0xffffffe, RZ ;  /* 0x0ffffffe1e247810 */ /* 0x004fcc0007ffe0ff */
[----:B------:R-:W2:Y:S02]  /*10940*/  F2I.FTZ.U32.TRUNC.NTZ R23, R36 ;  /* 0x0000002400177305 */ /* 0x000ea4000021f000 */
[----:B--2---:R-:W-:-:S04]  /*10950*/  IMAD.MOV R0, RZ, RZ, -R23 ;  /* 0x000000ffff007224 */ /* 0x004fc800078e0a17 */
        /* <DEDUP_REMOVED lines=10> */
[----:B------:R-:W-:Y:S01]  /*10a00*/  @!P1 IADD3 R0, R0, -R31, RZ ;  /* 0x8000001f00009210 */ /* 0x000fe20007ffe0ff */
[----:B-1----:R-:W-:-:S04]  /*10a10*/  IMAD R31, R38, R51, RZ ;  /* 0x00000033261f7224 */ /* 0x002fc800078e02ff */
        /* <DEDUP_REMOVED lines=32> */
.L_x_1676:
[C---:B-----5:R-:W-:Y:S01]  /*10c20*/  FFMA.FTZ R8, R49.reuse, R36, R8 ;  /* 0x0000002431087223 */ /* 0x060fe20000010008 */
[C---:B------:R-:W-:Y:S01]  /*10c30*/  FFMA.FTZ R9, R49.reuse, R37, R9 ;  /* 0x0000002531097223 */ /* 0x040fe20000010009 */
[C---:B------:R-:W-:Y:S01]  /*10c40*/  FFMA.FTZ R10, R49.reuse, R38, R10 ;  /* 0x00000026310a7223 */ /* 0x040fe2000001000a */
[----:B------:R-:W-:-:S07]  /*10c50*/  FFMA.FTZ R11, R49, R39, R11 ;  /* 0x00000027310b7223 */ /* 0x000fce000001000b */
.L_x_1675:
[----:B------:R-:W-:Y:S05]  /*10c60*/  BSYNC B1 ;  /* 0x0000000000017941 */ /* 0x000fea0003800000 */
.L_x_1674:
[----:B------:R-:W-:Y:S01]  /*10c70*/  IADD3 R30, R27, 0x2, RZ ;  /* 0x000000021b1e7810 */ /* 0x000fe20007ffe0ff */
[----:B------:R-:W-:Y:S03]  /*10c80*/  BSSY B1, `(.L_x_1677) ;  /* 0x000003f000017945 */ /* 0x000fe60003800000 */
[----:B------:R-:W-:-:S13]  /*10c90*/  ISETP.GE.AND P1, PT, R30, R51, PT ;  /* 0x000000331e00720c */ /* 0x000fda0003f26270 */
[----:B------:R-:W-:Y:S05]  /*10ca0*/  @!P1 BRA `(.L_x_1678) ;  /* 0x0000000000f09947 */ /* 0x000fea0003800000 */
[----:B------:R-:W-:Y:S01]  /*10cb0*/  IABS R31, R51 ;  /* 0x00000033001f7213 */ /* 0x000fe20000000000 */
[----:B------:R-:W-:Y:S01]  /*10cc0*/  IMAD.MOV.U32 R22, RZ, RZ, RZ ;  /* 0x000000ffff167224 */ /* 0x000fe200078e00ff */
[----:B-1----:R-:W1:Y:S01]  /*10cd0*/  S2R R38, SR_CTAID.Y ;  /* 0x0000000000267919 */ /* 0x002e620000002600 */
[----:B------:R-:W-:Y:S01]  /*10ce0*/  ISETP.GE.AND P3, PT, R30, RZ, PT ;  /* 0x000000ff1e00720c */ /* 0x000fe20003f66270 */
[----:B------:R-:W2:Y:S01]  /*10cf0*/  I2F.RP R36, R31 ;  /* 0x0000001f00247306 */ /* 0x000ea20000209400 */
[----:B------:R-:W-:Y:S01]  /*10d00*/  ISETP.NE.AND P4, PT, R51, RZ, PT ;  /* 0x000000ff3300720c */ /* 0x000fe20003f85270 */
[----:B------:R-:W-:Y:S01]  /*10d10*/  ULDC.64 UR4, c[0x0][0x258] ;  /* 0x0000960000047ab9 */ /* 0x000fe20000000a00 */
[----:B------:R3:W4:Y:S05]  /*10d20*/  LDS R45, [R50+0x8] ;  /* 0x00000800322d7984 */ /* 0x00072a0000000800 */
[----:B--2---:R-:W2:Y:S02]  /*10d30*/  MUFU.RCP R36, R36 ;  /* 0x0000002400247308 */ /* 0x004ea40000001000 */
[----:B--2---:R-:W-:-:S06]  /*10d40*/  VIADD R37, R36, 0xffffffe ;  /* 0x0ffffffe24257836 */ /* 0x004fcc0000000000 */
[----:B------:R-:W2:Y:S02]  /*10d50*/  F2I.FTZ.U32.TRUNC.NTZ R23, R37 ;  /* 0x0000002500177305 */ /* 0x000ea4000021f000 */
[----:B--2---:R-:W-:-:S05]  /*10d60*/  IADD3 R0, RZ, -R23, RZ ;  /* 0x80000017ff007210 */ /* 0x004fca0007ffe0ff */
[----:B------:R-:W-:Y:S01]  /*10d70*/  IMAD R39, R0, R31, RZ ;  /* 0x0000001f00277224 */ /* 0x000fe200078e02ff */
[----:B------:R-:W-:-:S03]  /*10d80*/  IABS R0, R30 ;  /* 0x0000001e00007213 */ /* 0x000fc60000000000 */
        /* <DEDUP_REMOVED lines=42> */
.L_x_1679:
[C---:B-----5:R-:W-:Y:S01]  /*11030*/  FFMA.FTZ R8, R45.reuse, R36, R8 ;  /* 0x000000242d087223 */ /* 0x060fe20000010008 */
[C---:B------:R-:W-:Y:S01]  /*11040*/  FFMA.FTZ R9, R45.reuse, R37, R9 ;  /* 0x000000252d097223 */ /* 0x040fe20000010009 */
[C---:B------:R-:W-:Y:S01]  /*11050*/  FFMA.FTZ R10, R45.reuse, R38, R10 ;  /* 0x000000262d0a7223 */ /* 0x040fe2000001000a */
[----:B------:R-:W-:-:S07]  /*11060*/  FFMA.FTZ R11, R45, R39, R11 ;  /* 0x000000272d0b7223 */ /* 0x000fce000001000b */
.L_x_1678:
[----:B------:R-:W-:Y:S05]  /*11070*/  BSYNC B1 ;  /* 0x0000000000017941 */ /* 0x000fea0003800000 */
.L_x_1677:
[----:B------:R-:W-:Y:S01]  /*11080*/  VIADD R27, R27, 0x4 ;  /* 0x000000041b1b7836 */ /* 0x000fe20000000000 */
[----:B------:R-:W-:Y:S01]  /*11090*/  IADD3 R35, R35, 0x10, RZ ;  /* 0x0000001023237810 */ /* 0x000fe20007ffe0ff */
[----:B------:R-:W-:-:S03]  /*110a0*/  VIADD R34, R34, 0x300 ;  /* 0x0000030022227836 */ /* 0x000fc60000000000 */
[----:B------:R-:W-:-:S13]  /*110b0*/  ISETP.GE.AND P1, PT, R27, R20, PT ;  /* 0x000000141b00720c */ /* 0x000fda0003f26270 */
[----:B------:R-:W-:Y:S05]  /*110c0*/  @!P1 BRA `(.L_x_1680) ;  /* 0xfffffff400c89947 */ /* 0x000fea000383ffff */
.L_x_1660:
[----:B------:R-:W-:Y:S05]  /*110d0*/  BSYNC B0 ;  /* 0x0000000000007941 */ /* 0x000fea0003800000 */
.L_x_1659:
[----:B------:R-:W-:Y:S01]  /*110e0*/  ISETP.GT.OR P0, PT, R21, 0x2f, P0 ;  /* 0x0000002f1500780c */ /* 0x000fe20000704670 */
[----:B------:R-:W-:-:S12]  /*110f0*/  BSSY B0, `(.L_x_1681) ;  /* 0x0000031000007945 */ /* 0x000fd80003800000 */
[----:B------:R-:W-:Y:S05]  /*11100*/  @P0 BRA `(.L_x_1682) ;  /* 0x0000000000bc0947 */ /* 0x000fea0003800000 */
[----:B------:R-:W2:Y:S01]  /*11110*/  LDL.LU R30, [R1+0x14] ;  /* 0x00001400011e7983 */ /* 0x000ea20000300800 */
[----:B------:R-:W-:Y:S01]  /*11120*/  HFMA2.MMA R21, -RZ, RZ, 0, 1.1444091796875e-05 ;  /* 0x000000c0ff157435 */ /* 0x000fe200000001ff */
[----:B------:R-:W-:-:S09]  /*11130*/  ULDC.64 UR6, c[0x0][0x250] ;  /* 0x0000940000067ab9 */ /* 0x000fd20000000a00 */
[----:B------:R-:W-:-:S05]  /*11140*/  IMAD R21, R16, R21, -0xc0 ;  /* 0xffffff4010157424 */ /* 0x000fca00078e0215 */
[----:B------:R-:W-:-:S04]  /*11150*/  IADD3 R0, P0, R18, R21, RZ ;  /* 0x0000001512007210 */ /* 0x000fc80007f1e0ff */
[----:B------:R-:W-:Y:S02]  /*11160*/  LEA.HI.X.SX32 R21, R21, R14, 0x1, P0 ;  /* 0x0000000e15157211 */ /* 0x000fe400000f0eff */
[----:B-1----:R-:W-:-:S04]  /*11170*/  LEA R22, P0, R0, UR6, 0x2 ;  /* 0x0000000600167c11 */ /* 0x002fc8000f8010ff */
[----:B------:R-:W-:-:S05]  /*11180*/  LEA.HI.X R23, R0, UR7, R21, 0x2, P0 ;  /* 0x0000000700177c11 */ /* 0x000fca00080f1415 */
[----:B0-----:R0:W5:Y:S01]  /*11190*/  LDG.E.128 R24, desc[UR36][R22.64] ;  /* 0x0000002416187981 */ /* 0x001162000c1e1d00 */
[----:B------:R-:W1:Y:S01]  /*111a0*/  S2UR UR5, SR_CgaCtaId ;  /* 0x00000000000579c3 */ /* 0x000e620000008800 */
[----:B------:R-:W-:Y:S02]  /*111b0*/  UMOV UR4, 0x400 ;  /* 0x0000040000047882 */ /* 0x000fe40000000000 */
[----:B------:R-:W-:-:S04]  /*111c0*/  UIADD3 UR4, UR4, 0x820, URZ ;  /* 0x0000082004047890 */ /* 0x000fc8000fffe03f */
[----:B-1----:R-:W-:-:S06]  /*111d0*/  ULEA UR4, UR5, UR4, 0x18 ;  /* 0x0000000405047291 */ /* 0x002fcc000f8ec03f */
[----:B------:R-:W-:Y:S01]  /*111e0*/  MOV R0, UR4 ;  /* 0x0000000400007c02 */ /* 0x000fe20008000f00 */
[----:B------:R-:W-:Y:S02]  /*111f0*/  ULDC UR4, c[0x0][0x29c] ;  /* 0x0000a70000047ab9 */ /* 0x000fe40000000800 */
[----:B------:R-:W-:Y:S02]  /*11200*/  ISETP.NE.AND P0, PT, RZ, UR4, PT ;  /* 0x00000004ff007c0c */ /* 0x000fe4000bf05270 */
[----:B------:R0:W-:Y:S01]  /*11210*/  STL [R1+0x268], R0 ;  /* 0x0002680001007387 */ /* 0x0001e20000100800 */
[----:B--2---:R-:W-:-:S04]  /*11220*/  IMAD.IADD R20, R20, 0x1, -R30 ;  /* 0x0000000114147824 */ /* 0x004fc800078e0a1e */
[----:B------:R-:W-:-:S05]  /*11230*/  IMAD R20, R20, 0x4, R0 ;  /* 0x0000000414147824 */ /* 0x000fca00078e0200 */
[----:B------:R0:W1:Y:S01]  /*11240*/  LDS R29, [R20] ;  /* 0x00000000141d7984 */ /* 0x0000620000000800 */
[----:B------:R-:W-:Y:S05]  /*11250*/  @P0 BRA `(.L_x_1683) ;  /* 0x0000000000580947 */ /* 0x000fea0003800000 */
[----:B------:R-:W-:Y:S01]  /*11260*/  LOP3.LUT P1, RZ, R17, 0x10, RZ, 0xc0, !PT ;  /* 0x0000001011ff7812 */ /* 0x000fe2000782c0ff */
[----:B------:R-:W2:-:S12]  /*11270*/  LDL.LU R30, [R1+0x27c] ;  /* 0x00027c00011e7983 */ /* 0x000e980000300800 */
[----:B0-----:R-:W0:Y:S08]  /*11280*/  @P1 LDC R0, c[0x0][0x288] ;  /* 0x0000a200ff001b82 */ /* 0x001e300000000800 */
[----:B------:R-:W3:Y:S01]  /*11290*/  @P1 LDC.64 R16, c[0x0][0x2e8] ;  /* 0x0000ba00ff101b82 */ /* 0x000ee20000000a00 */
[----:B0-----:R-:W-:-:S04]  /*112a0*/  @P1 IMAD R0, R2, R0, R15 ;  /* 0x0000000002001224 */ /* 0x001fc800078e020f */
[----:B------:R-:W-:-:S04]  /*112b0*/  @P1 IMAD R15, R0, 0xc0, R3 ;  /* 0x000000c0000f1824 */ /* 0x000fc800078e0203 */
[----:B---3--:R-:W-:-:S05]  /*112c0*/  @P1 IMAD.WIDE R16, R15, 0x4, R16 ;  /* 0x000000040f101825 */ /* 0x008fca00078e0210 */
[----:B------:R-:W3:Y:S01]  /*112d0*/  @P1 LDG.E.128 R20, desc[UR36][R16.64] ;  /* 0x0000002410141981 */ /* 0x000ee2000c1e1d00 */
[----:B-----5:R-:W-:Y:S01]  /*112e0*/  FADD.FTZ R24, R24, R4 ;  /* 0x0000000418187221 */ /* 0x020fe20000010000 */
[----:B------:R-:W-:Y:S01]  /*112f0*/  FADD.FTZ R25, R25, R5 ;  /* 0x0000000519197221 */ /* 0x000fe20000010000 */
[----:B------:R-:W-:Y:S01]  /*11300*/  FADD.FTZ R26, R26, R6 ;  /* 0x000000061a1a7221 */ /* 0x000fe20000010000 */
[----:B------:R-:W-:Y:S01]  /*11310*/  FADD.FTZ R27, R27, R7 ;  /* 0x000000071b1b7221 */ /* 0x000fe20000010000 */
[----:B--2---:R-:W-:-:S05]  /*11320*/  IMAD R15, R30, 0xc0, RZ ;  /* 0x000000c01e0f7824 */ /* 0x004fca00078e02ff */
[----:B------:R-:W-:-:S04]  /*11330*/  IADD3 R18, P0, R18, R15, RZ ;  /* 0x0000000f12127210 */ /* 0x000fc80007f1e0ff */
[----:B------:R-:W-:Y:S02]  /*11340*/  LEA.HI.X.SX32 R15, R15, R14, 0x1, P0 ;  /* 0x0000000e0f0f7211 */ /* 0x000fe400000f0eff */
[----:B------:R-:W-:-:S04]  /*11350*/  LEA R4, P0, R18, UR6, 0x2 ;  /* 0x0000000612047c11 */ /* 0x000fc8000f8010ff */
[----:B------:R-:W-:Y:S01]  /*11360*/  LEA.HI.X R5, R18, UR7, R15, 0x2, P0 ;  /* 0x0000000712057c11 */ /* 0x000fe200080f140f */
[----:B---3--:R-:W-:Y:S01]  /*11370*/  @P1 FMUL.FTZ R24, R24, R20 ;  /* 0x0000001418181220 */ /* 0x008fe20000410000 */
[----:B------:R-:W-:Y:S01]  /*11380*/  @P1 FMUL.FTZ R25, R25, R21 ;  /* 0x0000001519191220 */ /* 0x000fe20000410000 */
[----:B------:R-:W-:Y:S01]  /*11390*/  @P1 FMUL.FTZ R26, R26, R22 ;  /* 0x000000161a1a1220 */ /* 0x000fe20000410000 */
[----:B------:R-:W-:-:S05]  /*113a0*/  @P1 FMUL.FTZ R27, R27, R23 ;  /* 0x000000171b1b1220 */ /* 0x000fca0000410000 */
[----:B------:R2:W-:Y:S02]  /*113b0*/  STG.E.128 desc[UR36][R4.64], R24 ;  /* 0x0000001804007986 */ /* 0x0005e4000c101d24 */
.L_x_1683:
[C---:B-1---5:R-:W-:Y:S01]  /*113c0*/  FFMA.FTZ R8, R29.reuse, R24, R8 ;  /* 0x000000181d087223 */ /* 0x062fe20000010008 */
[C---:B------:R-:W-:Y:S01]  /*113d0*/  FFMA.FTZ R9, R29.reuse, R25, R9 ;  /* 0x000000191d097223 */ /* 0x040fe20000010009 */
[C---:B------:R-:W-:Y:S01]  /*113e0*/  FFMA.FTZ R10, R29.reuse, R26, R10 ;  /* 0x0000001a1d0a7223 */ /* 0x040fe2000001000a */
[----:B------:R-:W-:-:S07]  /*113f0*/  FFMA.FTZ R11, R29, R27, R11 ;  /* 0x0000001b1d0b7223 */ /* 0x000fce000001000b */
.L_x_1682:
[----:B------:R-:W-:Y:S05]  /*11400*/  BSYNC B0 ;  /* 0x0000000000007941 */ /* 0x000fea0003800000 */
.L_x_1681:
[----:B0-----:R-:W-:Y:S01]  /*11410*/  IADD3 R0, R19, 0x3f, RZ ;  /* 0x0000003f13007810 */ /* 0x001fe20007ffe0ff */
[----:B------:R-:W-:Y:S03]  /*11420*/  BAR.SYNC.DEFER_BLOCKING 0x0 ;  /* 0x0000000000007b1d */ /* 0x000fe60000010000 */
[----:B------:R-:W-:-:S03]  /*11430*/  ISETP.GT.U32.OR P0, PT, R0, 0x7e, P2 ;  /* 0x0000007e0000780c */ /* 0x000fc60001704470 */
[----:B------:R-:W-:Y:S10]  /*11440*/  @P2 BRA `(.L_x_1684) ;  /* 0x00000000003c2947 */ /* 0x000ff40003800000 */
[----:B------:R-:W3:Y:S01]  /*11450*/  LDL.LU R2, [R1+0x268] ;  /* 0x0002680001027983 */ /* 0x000ee20000300800 */
[----:B------:R-:W-:Y:S01]  /*11460*/  LOP3.LUT R0, R19, 0xffffffc0, RZ, 0xc0, !PT ;  /* 0xffffffc013007812 */ /* 0x000fe200078ec0ff */
[----:B------:R-:W-:Y:S01]  /*11470*/  IMAD R13, R13, 0xc0, R3 ;  /* 0x000000c00d0d7824 */ /* 0x000fe200078e0203 */
[----:B------:R-:W-:Y:S05]  /*11480*/  WARPSYNC.ALL ;  /* 0x0000000000007948 */ /* 0x000fea0003800000 */
[----:B------:R-:W-:Y:S02]  /*11490*/  ISETP.NE.AND P1, PT, R0, 0x40, PT ;  /* 0x000000400000780c */ /* 0x000fe40003f25270 */
[----:B------:R-:W-:Y:S01]  /*114a0*/  ISETP.GT.AND P2, PT, R19, 0x3f, PT ;  /* 0x0000003f1300780c */ /* 0x000fe20003f44270 */
[----:B---3--:R-:W-:-:S10]  /*114b0*/  IMAD R13, R13, 0x4, R2 ;  /* 0x000000040d0d7824 */ /* 0x008fd400078e0202 */
[----:B------:R-:W-:Y:S01]  /*114c0*/  @!P1 STS.128 [R13+-0x300], R8 ;  /* 0xfffd00080d009388 */ /* 0x000fe20000000c00 */
[----:B------:R-:W-:Y:S06]  /*114d0*/  BAR.SYNC.DEFER_BLOCKING 0x0 ;  /* 0x0000000000007b1d */ /* 0x000fec0000010000 */
[----:B--2---:R-:W0:Y:S02]  /*114e0*/  @!P2 LDS.128 R4, [R13] ;  /* 0x000000000d04a984 */ /* 0x004e240000000c00 */
[----:B0-----:R-:W-:Y:S01]  /*114f0*/  @!P2 FADD.FTZ R8, R8, R4 ;  /* 0x000000040808a221 */ /* 0x001fe20000010000 */
[----:B------:R-:W-:Y:S01]  /*11500*/  @!P2 FADD.FTZ R9, R9, R5 ;  /* 0x000000050909a221 */ /* 0x000fe20000010000 */
[----:B------:R-:W-:Y:S01]  /*11510*/  @!P2 FADD.FTZ R10, R10, R6 ;  /* 0x000000060a0aa221 */ /* 0x000fe20000010000 */
[----:B------:R-:W-:Y:S01]  /*11520*/  @!P2 FADD.FTZ R11, R11, R7 ;  /* 0x000000070b0ba221 */ /* 0x000fe20000010000 */
[----:B------:R-:W-:Y:S06]  /*11530*/  BAR.SYNC.DEFER_BLOCKING 0x0 ;  /* 0x0000000000007b1d */ /* 0x000fec0000010000 */
.L_x_1684:
[----:B------:R-:W-:Y:S05]  /*11540*/  @P0 EXIT ;  /* 0x000000000000094d */ /* 0x000fea0003800000 */
[----:B------:R-:W0:Y:S02]  /*11550*/  LDC R0, c[0x0][0x308] ;  /* 0x0000c200ff007b82 */ /* 0x000e240000000800 */
[----:B0-----:R-:W-:-:S13]  /*11560*/  ISETP.NE.AND P0, PT, R0, 0x2, PT ;  /* 0x000000020000780c */ /* 0x001fda0003f05270 */
[----:B--2---:R-:W0:Y:S01]  /*11570*/  @P0 LDC.64 R4, c[0x0][0x210] ;  /* 0x00008400ff040b82 */ /* 0x004e220000000a00 */
[----:B------:R-:W-:-:S04]  /*11580*/  @P0 IMAD R7, R12, 0xc0, R3 ;  /* 0x000000c00c070824 */ /* 0x000fc800078e0203 */
[----:B0-----:R-:W-:-:S05]  /*11590*/  @P0 IMAD.WIDE R4, R7, 0x4, R4 ;  /* 0x0000000407040825 */ /* 0x001fca00078e0204 */
        /* <DEDUP_REMOVED lines=30> */
.L_x_1623:
[----:B------:R-:W-:Y:S01]  /*11780*/  HFMA2.MMA R11, -RZ, RZ, 0, 1.847743988037109375e-06 ;  /* 0x0000001fff0b7435 */ /* 0x000fe200000001ff */
[----:B------:R-:W-:Y:S01]  /*11790*/  BSSY B1, `(.L_x_1685) ;  /* 0x0000007000017945 */ /* 0x000fe20003800000 */
[----:B------:R-:W-:Y:S01]  /*117a0*/  MOV R13, R9 ;  /* 0x00000009000d7202 */ /* 0x000fe20000000f00 */
[----:B------:R-:W-:Y:S02]  /*117b0*/  IMAD.MOV.U32 R12, RZ, RZ, 0x1 ;  /* 0x00000001ff0c7424 */ /* 0x000fe400078e00ff */
[----:B------:R-:W-:-:S07]  /*117c0*/  IMAD.MOV.U32 R15, RZ, RZ, -0x1 ;  /* 0xffffffffff0f7424 */ /* 0x000fce00078e00ff */
[----:B-----5:R-:W-:Y:S05]  /*117d0*/  WARPSYNC.COLLECTIVE R15, `(.L_x_1686) ;  /* 0x000000000f087348 */ /* 0x020fea0003c00000 */
[----:B------:R0:W1:Y:S02]  /*117e0*/  SHFL.BFLY P6, R14, R13, R12, R11 ;  /* 0x0c00000c0d0e7389 */ /* 0x00006400000c000b */
[----:B01---5:R-:W-:Y:S01]  /*117f0*/  ENDCOLLECTIVE ;  /* 0x000000000000791b */ /* 0x023fe20003800000 */
.L_x_1686:
[----:B------:R-:W-:Y:S05]  /*11800*/  BSYNC B1 ;  /* 0x0000000000017941 */ /* 0x000fea0003800000 */
.L_x_1685:
[----:B------:R-:W-:Y:S05]  /*11810*/  BRA `(.L_x_1687) ;  /* 0xffffffc800507947 */ /* 0x000fea000383ffff */
.L_x_1627:
[----:B--2-4-:R-:W-:Y:S01]  /*11820*/  HFMA2.MMA R11, -RZ, RZ, 0, 1.847743988037109375e-06 ;  /* 0x0000001fff0b7435 */ /* 0x014fe200000001ff */
[----:B------:R-:W-:Y:S01]  /*11830*/  BSSY B0, `(.L_x_1688) ;  /* 0x0000007000007945 */ /* 0x000fe20003800000 */
[----:B------:R-:W-:Y:S01]  /*11840*/  MOV R13, R252 ;  /* 0x000000fc000d7202 */ /* 0x000fe20000000f00 */
[----:B------:R-:W-:Y:S02]  /*11850*/  IMAD.MOV.U32 R12, RZ, RZ, 0x10 ;  /* 0x00000010ff0c7424 */ /* 0x000fe400078e00ff */
[----:B------:R-:W-:-:S07]  /*11860*/  IMAD.MOV.U32 R15, RZ, RZ, -0x1 ;  /* 0xffffffffff0f7424 */ /* 0x000fce00078e00ff */
[----:B0-----:R-:W-:Y:S05]  /*11870*/  WARPSYNC.COLLECTIVE R15, `(.L_x_1689) ;  /* 0x000000000f087348 */ /* 0x001fea0003c00000 */
[----:B------:R1:W2:Y:S02]  /*11880*/  SHFL.BFLY P6, R14, R13, R12, R11 ;  /* 0x0c00000c0d0e7389 */ /* 0x0002a400000c000b */
[----:B012---:R-:W-:Y:S01]  /*11890*/  ENDCOLLECTIVE ;  /* 0x000000000000791b */ /* 0x007fe20003800000 */
.L_x_1689:
[----:B------:R-:W-:Y:S05]  /*118a0*/  BSYNC B0 ;  /* 0x0000000000007941 */ /* 0x000fea0003800000 */
.L_x_1688:
[----:B------:R-:W-:Y:S01]  /*118b0*/  FMNMX.FTZ R13, R14, R252, !PT ;  /* 0x000000fc0e0d7209 */ /* 0x000fe20007810000 */
[----:B------:R-:W-:Y:S01]  /*118c0*/  IMAD.MOV.U32 R11, RZ, RZ, 0x1f ;  /* 0x0000001fff0b7424 */ /* 0x000fe200078e00ff */
[----:B------:R-:W-:Y:S02]  /*118d0*/  MOV R12, 0x8 ;  /* 0x00000008000c7802 */ /* 0x000fe40000000f00 */
[----:B------:R-:W-:-:S07]  /*118e0*/  MOV R15, 0xffffffff ;  /* 0xffffffff000f7802 */ /* 0x000fce0000000f00 */
[----:B------:R-:W-:Y:S05]  /*118f0*/  WARPSYNC.COLLECTIVE R15, `(.L_x_1690) ;  /* 0x000000000f087348 */ /* 0x000fea0003c00000 */
[----:B------:R0:W1:Y:S02]  /*11900*/  SHFL.BFLY P6, R14, R13, R12, R11 ;  /* 0x0c00000c0d0e7389 */ /* 0x00006400000c000b */
[----:B01----:R-:W-:Y:S01]  /*11910*/  ENDCOLLECTIVE ;  /* 0x000000000000791b */ /* 0x003fe20003800000 */
.L_x_1690:
[----:B------:R-:W-:Y:S01]  /*11920*/  HFMA2.MMA R12, -RZ, RZ, 0, 2.384185791015625e-07 ;  /* 0x00000004ff0c7435 */ /* 0x000fe200000001ff */
[----:B------:R-:W-:-:S05]  /*11930*/  FMNMX.FTZ R3, R13, R14, !PT ;  /* 0x0000000e0d037209 */ /* 0x000fca0007810000 */
[----:B------:R-:W-:-:S07]  /*11940*/  IMAD.MOV.U32 R13, RZ, RZ, R3 ;  /* 0x000000ffff0d7224 */ /* 0x000fce00078e0003 */
[----:B------:R-:W-:Y:S05]  /*11950*/  WARPSYNC.COLLECTIVE R15, `(.L_x_1691) ;  /* 0x000000000f087348 */ /* 0x000fea0003c00000 */
[----:B------:R0:W1:Y:S02]  /*11960*/  SHFL.BFLY P6, R14, R13, R12, R11 ;  /* 0x0c00000c0d0e7389 */ /* 0x00006400000c000b */
[----:B01----:R-:W-:Y:S01]  /*11970*/  ENDCOLLECTIVE ;  /* 0x000000000000791b */ /* 0x003fe20003800000 */
.L_x_1691:
[----:B------:R-:W-:Y:S02]  /*11980*/  MOV R12, 0x2 ;  /* 0x00000002000c7802 */ /* 0x000fe40000000f00 */
[----:B------:R-:W-:-:S05]  /*11990*/  FMNMX.FTZ R4, R3, R14, !PT ;  /* 0x0000000e03047209 */ /* 0x000fca0007810000 */
[----:B------:R-:W-:-:S07]  /*119a0*/  IMAD.MOV.U32 R13, RZ, RZ, R4 ;  /* 0x000000ffff0d7224 */ /* 0x000fce00078e0004 */
[----:B------:R-:W-:Y:S05]  /*119b0*/  WARPSYNC.COLLECTIVE R15, `(.L_x_1692) ;  /* 0x000000000f087348 */ /* 0x000fea0003c00000 */
[----:B------:R0:W1:Y:S02]  /*119c0*/  SHFL.BFLY P6, R14, R13, R12, R11 ;  /* 0x0c00000c0d0e7389 */ /* 0x00006400000c000b */
[----:B01----:R-:W-:Y:S01]  /*119d0*/  ENDCOLLECTIVE ;  /* 0x000000000000791b */ /* 0x003fe20003800000 */
.L_x_1692:
[----:B------:R-:W-:Y:S05]  /*119e0*/  BRA `(.L_x_1693) ;  /* 0xffffffc800b07947 */ /* 0x000fea000383ffff */
.L_x_1694:
        /* <DEDUP_REMOVED lines=9> */
.L_x_4245:


//--------------------- .text._ZN4mmha33masked_multihead_attention_kernelIfLi192ELi256ELi4ELi64ELi64ELb1ELb1EEEv26Multihead_attention_paramsIT_XT5_EE --------------------------
	.section	.text._ZN4mmha33masked_multihead_attention_kernelIfLi192ELi256ELi4ELi64ELi64ELb1ELb1EEEv26Multihead_attention_paramsIT_XT5_EE,"ax",@progbits
	.align	128
        .global         _ZN4mmha33masked_multihead_attention_kernelIfLi192ELi256ELi4ELi64ELi64ELb1ELb1EEEv26Multihead_attention_paramsIT_XT5_EE
        .type           _ZN4mmha33masked_multihead_attention_kernelIfLi192ELi256ELi4ELi64ELi64ELb1ELb1EEEv26Multihead_attention_paramsIT_XT5_EE,@function
        .size           _ZN4mmha33masked_multihead_attention_kernelIfLi192ELi256ELi4ELi64ELi64ELb1ELb1EEEv26Multihead_attention_paramsIT_XT5_EE,(.L_x_4246 - _ZN4mmha33masked_multihead_attention_kernelIfLi192ELi256ELi4ELi64ELi64ELb1ELb1EEEv26Multihead_attention_paramsIT_XT5_EE)
        .other          _ZN4mmha33masked_multihead_attention_kernelIfLi192ELi256ELi4ELi64ELi64ELb1ELb1EEEv26Multihead_attention_paramsIT_XT5_EE,@"STO_CUDA_ENTRY STV_DEFAULT"
_ZN4mmha33masked_multihead_attention_kernelIfLi192ELi256ELi4ELi64ELi64ELb1ELb1EEEv26Multihead_attention_paramsIT_XT5_EE:
.text._ZN4mmha33masked_multihead_attention_kernelIfLi192ELi256ELi4ELi64ELi64ELb1ELb1EEEv26Multihead_attention_paramsIT_XT5_EE:
        /* <DEDUP_REMOVED lines=12> */
.L_x_1695:
[----:B------:R-:W0:Y:S01]  /*00c0*/  LDC R15, c[0x0][0x280] ;  /* 0x0000a000ff0f7b82 */ /* 0x000e220000000800 */
[----:B------:R-:W-:-:S07]  /*00d0*/  IMAD.MOV.U32 R17, RZ, RZ, RZ ;  /* 0x000000ffff117224 */ /* 0x000fce00078e00ff */
        /* <DEDUP_REMOVED lines=20> */
[----:B-1----:R-:W-:Y:S02]  /*0220*/  IMAD.MOV.U32 R4, RZ, RZ, RZ ;  /* 0x000000ffff047224 */ /* 0x002fe400078e00ff */
[----:B--2---:R-:W-:-:S04]  /*0230*/  IMAD.MOV R6, RZ, RZ, -R5 ;  /* 0x000000ffff067224 */ /* 0x004fc800078e0a05 */
[----:B------:R-:W-:Y:S01]  /*0240*/  IMAD R7, R6, R3, RZ ;  /* 0x0000000306077224 */ /* 0x000fe200078e02ff */
[----:B------:R-:W-:-:S03]  /*0250*/  IABS R6, R2 ;  /* 0x0000000200067213 */ /* 0x000fc60000000000 */
[----:B------:R-:W-:-:S06]  /*0260*/  IMAD.HI.U32 R5, R5, R7, R4 ;  /* 0x0000000705057227 */ /* 0x000fcc00078e0004 */
[----:B------:R-:W-:Y:S02]  /*0270*/  IMAD.HI.U32 R16, R5, R6, RZ ;  /* 0x0000000605107227 */ /* 0x000fe400078e00ff */
[----:B------:R-:W1:Y:S03]  /*0280*/  LDC.64 R4, c[0x0][0x328] ;  /* 0x0000ca00ff047b82 */ /* 0x000e660000000a00 */
[----:B------:R-:W-:-:S05]  /*0290*/  IADD3 R0, -R16, RZ, RZ ;  /* 0x000000ff10007210 */ /* 0x000fca0007ffe1ff */
[C---:B------:R-:W-:Y:S02]  /*02a0*/  IMAD R0, R3.reuse, R0, R6 ;  /* 0x0000000003007224 */ /* 0x040fe400078e0206 */
[----:B------:R-:W2:Y:S03]  /*02b0*/  @P3 LDC.64 R6, c[0x0][0x2f0] ;  /* 0x0000bc00ff063b82 */ /* 0x000ea60000000a00 */
[----:B------:R-:W-:Y:S01]  /*02c0*/  ISETP.GT.U32.AND P1, PT, R3, R0, PT ;  /* 0x000000000300720c */ /* 0x000fe20003f24070 */
[C---:B0-----:R-:W-:Y:S02]  /*02d0*/  IMAD R23, R2.reuse, UR4, R22 ;  /* 0x0000000402177c24 */ /* 0x041fe4000f8e0216 */
[----:B------:R-:W-:Y:S02]  /*02e0*/  IMAD.SHL.U32 R14, R19, 0x4, RZ ;  /* 0x00000004130e7824 */ /* 0x000fe400078e00ff */
[----:B-1----:R-:W-:-:S08]  /*02f0*/  IMAD.WIDE R4, R2, 0x4, R4 ;  /* 0x0000000402047825 */ /* 0x002fd000078e0204 */
[----:B------:R-:W-:Y:S01]  /*0300*/  @!P1 IMAD.IADD R0, R0, 0x1, -R3 ;  /* 0x0000000100009824 */ /* 0x000fe200078e0a03 */
[----:B------:R0:W5:Y:S01]  /*0310*/  LDG.E R18, desc[UR36][R4.64] ;  /* 0x0000002404127981 */ /* 0x000162000c1e1900 */
[----:B------:R-:W-:Y:S01]  /*0320*/  @!P1 VIADD R16, R16, 0x1 ;  /* 0x0000000110109836 */ /* 0x000fe20000000000 */
[----:B------:R-:W-:Y:S02]  /*0330*/  ISETP.NE.AND P1, PT, R15, RZ, PT ;  /* 0x000000ff0f00720c */ /* 0x000fe40003f25270 */
[----:B------:R-:W-:Y:S02]  /*0340*/  ISETP.GE.U32.AND P0, PT, R0, R3, PT ;  /* 0x000000030000720c */ /* 0x000fe40003f06070 */
[----:B------:R-:W-:-:S04]  /*0350*/  LOP3.LUT R0, R2, R15, RZ, 0x3c, !PT ;  /* 0x0000000f02007212 */ /* 0x000fc800078e3cff */
[----:B------:R-:W-:Y:S02]  /*0360*/  ISETP.GE.AND P2, PT, R0, RZ, PT ;  /* 0x000000ff0000720c */ /* 0x000fe40003f46270 */
[----:B------:R-:W1:Y:S05]  /*0370*/  LDC R0, c[0x0][0x278] ;  /* 0x00009e00ff007b82 */ /* 0x000e6a0000000800 */
[----:B------:R-:W-:-:S06]  /*0380*/  @P0 VIADD R16, R16, 0x1 ;  /* 0x0000000110100836 */ /* 0x000fcc0000000000 */
[----:B------:R-:W-:Y:S02]  /*0390*/  @!P2 IADD3 R16, -R16, RZ, RZ ;  /* 0x000000ff1010a210 */ /* 0x000fe40007ffe1ff */
[----:B------:R-:W-:-:S05]  /*03a0*/  @!P1 LOP3.LUT R16, RZ, R15, RZ, 0x33, !PT ;  /* 0x0000000fff109212 */ /* 0x000fca00078e33ff */
[----:B--2---:R-:W-:-:S05]  /*03b0*/  @P3 IMAD.WIDE R6, R16, 0x4, R6 ;  /* 0x0000000410063825 */ /* 0x004fca00078e0206 */
[----:B------:R2:W5:Y:S01]  /*03c0*/  @P3 LDG.E R17, desc[UR36][R6.64] ;  /* 0x0000002406113981 */ /* 0x000562000c1e1900 */
[----:B------:R-:W-:Y:S01]  /*03d0*/  IMAD R3, R22, 0xc0, RZ ;  /* 0x000000c016037824 */ /* 0x000fe200078e02ff */
[----:B-1----:R-:W-:Y:S01]  /*03e0*/  ISETP.NE.AND P0, PT, R0, RZ, PT ;  /* 0x000000ff0000720c */ /* 0x002fe20003f05270 */
[----:B------:R-:W-:Y:S02]  /*03f0*/  IMAD R59, R23, 0xc0, RZ ;  /* 0x000000c0173b7824 */ /* 0x000fe400078e02ff */
[----:B------:R-:W-:Y:S01]  /*0400*/  IMAD R0, R2, R0, R3 ;  /* 0x0000000002007224 */ /* 0x000fe200078e0203 */
[----:B0-----:R-:W-:-:S04]  /*0410*/  P2R R4, PR, RZ, 0x20 ;  /* 0x00000020ff047803 */ /* 0x001fc80000000000 */
[----:B------:R-:W-:Y:S01]  /*0420*/  SEL R0, R59, R0, !P0 ;  /* 0x000000003b007207 */ /* 0x000fe20004000000 */
[----:B--2-4-:R-:W-:Y:S06]  /*0430*/  @P5 BRA `(.L_x_1697) ;  /* 0x0000000000605947 */ /* 0x014fec0003800000 */
[----:B------:R-:W0:Y:S01]  /*0440*/  LDC R4, c[0x0][0x308] ;  /* 0x0000c200ff047b82 */ /* 0x000e220000000800 */
[----:B------:R-:W-:Y:S01]  /*0450*/  IMAD.IADD R9, R0, 0x1, R14 ;  /* 0x0000000100097824 */ /* 0x000fe200078e020e */
        /* <DEDUP_REMOVED lines=22> */
.L_x_1697:
[----:B------:R-:W-:Y:S05]  /*05c0*/  BSYNC B0 ;  /* 0x0000000000007941 */ /* 0x000fea0003800000 */
.L_x_1696:
[----:B------:R-:W0:Y:S01]  /*05d0*/  LDC R20, c[0x0][0x284] ;  /* 0x0000a100ff147b82 */ /* 0x000e220000000800 */
[----:B------:R-:W-:Y:S01]  /*05e0*/  ISETP.LT.AND P2, PT, R19, 0x40, P3 ;  /* 0x000000401300780c */ /* 0x000fe20001f41270 */
[----:B------:R-:W-:Y:S01]  /*05f0*/  IMAD.IADD R40, R59, 0x1, R14 ;  /* 0x000000013b287824 */ /* 0x000fe200078e020e */
[----:B------:R-:W-:Y:S01]  /*0600*/  ISETP.NE.U32.AND P1, PT, R12, RZ, PT ;  /* 0x000000ff0c00720c */ /* 0x000fe20003f25070 */
[----:B------:R-:W-:Y:S01]  /*0610*/  ULDC.64 UR6, c[0x0][0x220] ;  /* 0x0000880000067ab9 */ /* 0x000fe20000000a00 */
[----:B-----5:R-:W-:Y:S01]  /*0620*/  IADD3 R24, R18, -0x1, RZ ;  /* 0xffffffff12187810 */ /* 0x020fe20007ffe0ff */
[----:B------:R-:W-:Y:S01]  /*0630*/  IMAD.MOV.U32 R25, RZ, RZ, RZ ;  /* 0x000000ffff197224 */ /* 0x000fe200078e00ff */
[----:B------:R-:W-:Y:S01]  /*0640*/  ISETP.NE.AND.EX P1, PT, R13, RZ, PT, P1 ;  /* 0x000000ff0d00720c */ /* 0x000fe20003f25310 */
[----:B------:R-:W1:Y:S01]  /*0650*/  @!P5 LDC.64 R4, c[0x0][0x248] ;  /* 0x00009200ff04db82 */ /* 0x000e620000000a00 */
[----:B------:R-:W-:Y:S01]  /*0660*/  SHF.R.S32.HI R0, RZ, 0x1f, R2 ;  /* 0x0000001fff007819 */ /* 0x000fe20000011402 */
[----:B------:R-:W-:Y:S01]  /*0670*/  @!P5 IMAD.SHL.U32 R11, R24, 0x4, RZ ;  /* 0x00000004180bd824 */ /* 0x000fe200078e00ff */
[----:B------:R-:W-:-:S02]  /*0680*/  ISETP.EQ.U32.AND P0, PT, RZ, UR6, PT ;  /* 0x00000006ff007c0c */ /* 0x000fc4000bf02070 */
[----:B------:R-:W-:Y:S02]  /*0690*/  CS2R R28, SRZ ;  /* 0x00000000001c7805 */ /* 0x000fe4000001ff00 */
[----:B------:R-:W-:Y:S02]  /*06a0*/  CS2R R30, SRZ ;  /* 0x00000000001e7805 */ /* 0x000fe4000001ff00 */
[----:B------:R-:W-:Y:S02]  /*06b0*/  IADD3 R3, R3, R14, RZ ;  /* 0x0000000e03037210 */ /* 0x000fe40007ffe0ff */
[----:B------:R-:W-:Y:S01]  /*06c0*/  CS2R R44, SRZ ;  /* 0x00000000002c7805 */ /* 0x000fe2000001ff00 */
[----:B------:R-:W2:Y:S01]  /*06d0*/  @P2 LDC.64 R8, c[0x0][0x2e0] ;  /* 0x0000b800ff082b82 */ /* 0x000ea20000000a00 */
[----:B------:R-:W-:Y:S02]  /*06e0*/  ISETP.EQ.OR.EX P0, PT, RZ, UR7, P5, P0 ;  /* 0x00000007ff007c0c */ /* 0x000fe4000af02700 */
[----:B------:R-:W-:-:S02]  /*06f0*/  CS2R R46, SRZ ;  /* 0x00000000002e7805 */ /* 0x000fc4000001ff00 */
[----:B------:R-:W-:Y:S01]  /*0700*/  @P1 LEA R10, P3, R2, R12, 0x2 ;  /* 0x0000000c020a1211 */ /* 0x000fe200078610ff */
[-C--:B0-----:R-:W-:Y:S01]  /*0710*/  @!P5 IMAD R11, R40, R20.reuse, R11 ;  /* 0x00000014280bd224 */ /* 0x081fe200078e020b */
[----:B------:R-:W-:-:S07]  /*0720*/  IABS R21, R20 ;  /* 0x0000001400157213 */ /* 0x000fce0000000000 */
[----:B------:R-:W0:Y:S01]  /*0730*/  @!P0 LDC.64 R6, c[0x0][0x220] ;  /* 0x00008800ff068b82 */ /* 0x000e220000000a00 */
[----:B-1----:R-:W-:Y:S01]  /*0740*/  @!P5 IMAD.WIDE R4, R11, 0x4, R4 ;  /* 0x000000040b04d825 */ /* 0x002fe200078e0204 */
[----:B------:R-:W-:-:S03]  /*0750*/  @P1 LEA.HI.X R11, R2, R13, R0, 0x2, P3 ;  /* 0x0000000d020b1211 */ /* 0x000fc600018f1400 */
[----:B------:R-:W-:Y:S01]  /*0760*/  @P2 IMAD R13, R17, UR4, R22 ;  /* 0x00000004110d2c24 */ /* 0x000fe2000f8e0216 */
[----:B------:R-:W1:Y:S01]  /*0770*/  I2F.RP R0, R21 ;  /* 0x0000001500007306 */ /* 0x000e620000209400 */
[----:B------:R-:W5:Y:S02]  /*0780*/  @P1 LDG.E R25, desc[UR36][R10.64] ;  /* 0x000000240a191981 */ /* 0x000f64000c1e1900 */
[----:B------:R-:W-:Y:S02]  /*0790*/  @P2 IMAD R13, R13, 0xc0, R14 ;  /* 0x000000c00d0d2824 */ /* 0x000fe400078e020e */
[----:B------:R-:W5:Y:S02]  /*07a0*/  @!P5 LDG.E.128 R28, desc[UR36][R4.64] ;  /* 0x00000024041cd981 */ /* 0x000f64000c1e1d00 */
[----:B--2---:R-:W-:-:S05]  /*07b0*/  @P2 IMAD.WIDE R8, R13, 0x4, R8 ;  /* 0x000000040d082825 */ /* 0x004fca00078e0208 */
[----:B------:R-:W5:Y:S01]  /*07c0*/  @P2 LDG.E.128 R48, desc[UR36][R8.64] ;  /* 0x0000002408302981 */ /* 0x000f62000c1e1d00 */
[----:B-1----:R-:W1:Y:S01]  /*07d0*/  MUFU.RCP R0, R0 ;  /* 0x0000000000007308 */ /* 0x002e620000001000 */
[----:B------:R-:W-:Y:S01]  /*07e0*/  IABS R26, R24 ;  /* 0x00000018001a7213 */ /* 0x000fe20000000000 */
[----:B0-----:R-:W-:-:S05]  /*07f0*/  @!P0 IMAD.WIDE R6, R3, 0x4, R6 ;  /* 0x0000000403068825 */ /* 0x001fca00078e0206 */
[----:B------:R0:W5:Y:S01]  /*0800*/  @!P0 LDG.E.128 R44, desc[UR36][R6.64] ;  /* 0x00000024062c8981 */ /* 0x000162000c1e1d00 */
[----:B-1----:R-:W-:Y:S01]  /*0810*/  VIADD R12, R0, 0xffffffe ;  /* 0x0ffffffe000c7836 */ /* 0x002fe20000000000 */
[----:B0-----:R-:W0:Y:S03]  /*0820*/  LDC R7, c[0x0][0x290] ;  /* 0x0000a400ff077b82 */ /* 0x001e260000000800 */
        /* <DEDUP_REMOVED lines=8> */
[----:B------:R-:W-:Y:S02]  /*08b0*/  ISETP.GT.U32.AND P0, PT, R21, R26, PT ;  /* 0x0000001a1500720c */ /* 0x000fe40003f04070 */
[----:B------:R-:W-:Y:S02]  /*08c0*/  ISETP.NE.AND P4, PT, R42, RZ, PT ;  /* 0x000000ff2a00720c */ /* 0x000fe40003f85270 */
[----:B------:R-:W-:-:S09]  /*08d0*/  ISETP.GE.AND P3, PT, R24, RZ, PT ;  /* 0x000000ff1800720c */ /* 0x000fd20003f66270 */
[----:B------:R-:W-:-:S05]  /*08e0*/  @!P0 IMAD.IADD R26, R26, 0x1, -R21 ;  /* 0x000000011a1a8824 */ /* 0x000fca00078e0a15 */
[----:B------:R-:W-:Y:S02]  /*08f0*/  ISETP.GT.U32.AND P1, PT, R21, R26, PT ;  /* 0x0000001a1500720c */ /* 0x000fe40003f24070 */
[----:B------:R-:W-:Y:S02]  /*0900*/  ISETP.NE.AND P0, PT, R20, RZ, PT ;  /* 0x000000ff1400720c */ /* 0x000fe40003f05270 */
[----:B------:R-:W-:Y:S02]  /*0910*/  CS2R R34, SRZ ;  /* 0x0000000000227805 */ /* 0x000fe4000001ff00 */
[----:B------:R-:W-:Y:S02]  /*0920*/  P2R R0, PR, RZ, 0x10 ;  /* 0x00000010ff007803 */ /* 0x000fe40000000000 */
[----:B------:R-:W-:-:S05]  /*0930*/  CS2R R32, SRZ ;  /* 0x0000000000207805 */ /* 0x000fca000001ff00 */
[----:B------:R-:W-:-:S04]  /*0940*/  @!P1 IMAD.IADD R26, R26, 0x1, -R21 ;  /* 0x000000011a1a9824 */ /* 0x000fc800078e0a15 */
[----:B------:R-:W-:Y:S01]  /*0950*/  @!P3 IMAD.MOV R26, RZ, RZ, -R26 ;  /* 0x000000ffff1ab224 */ /* 0x000fe200078e0a1a */
[----:B------:R-:W-:Y:S01]  /*0960*/  @!P0 LOP3.LUT R26, RZ, R20, RZ, 0x33, !PT ;  /* 0x00000014ff1a8212 */ /* 0x000fe200078e33ff */
[----:B0-----:R-:W-:Y:S06]  /*0970*/  @P4 BRA `(.L_x_1698) ;  /* 0x00000000002c4947 */ /* 0x001fec0003800000 */
        /* <DEDUP_REMOVED lines=10> */
.L_x_1699:
[----:B------:R-:W-:Y:S05]  /*0a20*/  BSYNC B0 ;  /* 0x0000000000007941 */ /* 0x000fea0003800000 */
.L_x_1698:
[----:B-----5:R-:W-:Y:S01]  /*0a30*/  @!P4 FADD.FTZ R28, R28, R32 ;  /* 0x000000201c1cc221 */ /* 0x020fe20000010000 */
[----:B------:R-:W-:Y:S01]  /*0a40*/  @!P4 FADD.FTZ R29, R29, R33 ;  /* 0x000000211d1dc221 */ /* 0x000fe20000010000 */
[----:B------:R-:W-:Y:S01]  /*0a50*/  @!P4 FADD.FTZ R30, R30, R34 ;  /* 0x000000221e1ec221 */ /* 0x000fe20000010000 */
[----:B------:R-:W-:Y:S01]  /*0a60*/  @!P4 FADD.FTZ R31, R31, R35 ;  /* 0x000000231f1fc221 */ /* 0x000fe20000010000 */
[----:B------:R-:W-:Y:S01]  /*0a70*/  ISETP.NE.AND P1, PT, R42, RZ, PT ;  /* 0x000000ff2a00720c */ /* 0x000fe20003f25270 */
[----:B------:R-:W-:Y:S01]  /*0a80*/  ULDC.U8 UR5, c[0x0][0x294] ;  /* 0x0000a50000057ab9 */ /* 0x000fe20000000000 */
[----:B------:R-:W-:Y:S01]  /*0a90*/  @P2 FMUL.FTZ R28, R28, R48 ;  /* 0x000000301c1c2220 */ /* 0x000fe20000410000 */
[----:B------:R-:W-:Y:S01]  /*0aa0*/  @P2 FMUL.FTZ R29, R29, R49 ;  /* 0x000000311d1d2220 */ /* 0x000fe20000410000 */
[----:B------:R-:W-:Y:S01]  /*0ab0*/  @P2 FMUL.FTZ R30, R30, R50 ;  /* 0x000000321e1e2220 */ /* 0x000fe20000410000 */
[----:B------:R-:W-:Y:S01]  /*0ac0*/  @P2 FMUL.FTZ R31, R31, R51 ;  /* 0x000000331f1f2220 */ /* 0x000fe20000410000 */
[----:B------:R-:W-:Y:S01]  /*0ad0*/  P2R R0, PR, RZ, 0x2 ;  /* 0x00000002ff007803 */ /* 0x000fe20000000000 */
        /* <DEDUP_REMOVED lines=24> */
[----:B------:R-:W-:Y:S02]  /*0c60*/  IMAD R9, R6, R3, RZ ;  /* 0x0000000306097224 */ /* 0x000fe400078e02ff */
[----:B------:R-:W-:Y:S02]  /*0c70*/  IMAD.MOV.U32 R6, RZ, RZ, R8 ;  /* 0x000000ffff067224 */ /* 0x000fe400078e0008 */
[----:B------:R-:W-:-:S06]  /*0c80*/  IMAD.HI.U32 R5, R5, R9, R4 ;  /* 0x0000000905057227 */ /* 0x000fcc00078e0004 */
[----:B------:R-:W-:-:S04]  /*0c90*/  IMAD.HI.U32 R5, R5, R6, RZ ;  /* 0x0000000605057227 */ /* 0x000fc800078e00ff */
[----:B------:R-:W-:-:S05]  /*0ca0*/  IMAD R0, R5, R0, R6 ;  /* 0x0000000005007224 */ /* 0x000fca00078e0206 */
[----:B------:R-:W-:-:S13]  /*0cb0*/  ISETP.GT.U32.AND P1, PT, R3, R0, PT ;  /* 0x000000000300720c */ /* 0x000fda0003f24070 */
[----:B------:R-:W-:Y:S02]  /*0cc0*/  @!P1 IMAD.IADD R0, R0, 0x1, -R3 ;  /* 0x0000000100009824 */ /* 0x000fe400078e0a03 */
[----:B------:R-:W-:-:S03]  /*0cd0*/  @!P1 VIADD R5, R5, 0x1 ;  /* 0x0000000105059836 */ /* 0x000fc60000000000 */
        /* <DEDUP_REMOVED lines=10> */
[----:B------:R-:W-:-:S03]  /*0d80*/  P2R R45, PR, RZ, 0x2 ;  /* 0x00000002ff2d7803 */ /* 0x000fc60000000000 */
[----:B------:R-:W-:-:S04]  /*0d90*/  IMAD.MOV R0, RZ, RZ, -R44 ;  /* 0x000000ffff007224 */ /* 0x000fc800078e0a2c */
        /* <DEDUP_REMOVED lines=9> */
[----:B------:R-:W-:Y:S01]  /*0e30*/  IMAD.U32 R10, RZ, RZ, UR6 ;  /* 0x00000006ff0a7e24 */ /* 0x000fe2000f8e00ff */
[----:B------:R-:W-:Y:S01]  /*0e40*/  MOV R11, UR7 ;  /* 0x00000007000b7c02 */ /* 0x000fe20008000f00 */
[----:B------:R-:W-:Y:S02]  /*0e50*/  IMAD.U32 R6, RZ, RZ, UR4 ;  /* 0x00000004ff067e24 */ /* 0x000fe4000f8e00ff */
[----:B------:R-:W-:-:S02]  /*0e60*/  IMAD.U32 R7, RZ, RZ, UR5 ;  /* 0x00000005ff077e24 */ /* 0x000fc4000f8e00ff */
[----:B------:R-:W-:Y:S02]  /*0e70*/  IMAD.MOV.U32 R8, RZ, RZ, 0x53f ;  /* 0x0000053fff087424 */ /* 0x000fe400078e00ff */
[----:B------:R-:W-:Y:S02]  /*0e80*/  IMAD.MOV.U32 R12, RZ, RZ, 0x1 ;  /* 0x00000001ff0c7424 */ /* 0x000fe400078e00ff */
[----:B0-----:R-:W-:-:S07]  /*0e90*/  IMAD.MOV.U32 R13, RZ, RZ, RZ ;  /* 0x000000ffff0d7224 */ /* 0x001fce00078e00ff */
[----:B------:R-:W-:-:S07]  /*0ea0*/  LEPC R20, `(.L_x_1702) ;  /* 0x000000001014794e */ /* 0x000fce0000000000 */
[----:B-1----:R-:W-:Y:S05]  /*0eb0*/  CALL.ABS.NOINC R14 ;  /* 0x000000000e007343 */ /* 0x002fea0003c00000 */
.L_x_1702:
[----:B------:R-:W0:Y:S01]  /*0ec0*/  S2R R4, SR_CgaCtaId ;  /* 0x0000000000047919 */ /* 0x000e220000008800 */
[----:B------:R-:W1:Y:S01]  /*0ed0*/  LDC R6, c[0x0][0x290] ;  /* 0x0000a400ff067b82 */ /* 0x000e620000000800 */
[----:B------:R-:W-:Y:S02]  /*0ee0*/  MOV R0, 0x400 ;  /* 0x0000040000007802 */ /* 0x000fe40000000f00 */
[----:B------:R-:W-:Y:S02]  /*0ef0*/  ISETP.NE.AND P6, PT, R45, RZ, PT ;  /* 0x000000ff2d00720c */ /* 0x000fe40003fc5270 */
[----:B------:R-:W-:Y:S01]  /*0f00*/  IADD3 R3, R0, 0x810, RZ ;  /* 0x0000081000037810 */ /* 0x000fe20007ffe0ff */
[----:B------:R-:W-:-:S03]  /*0f10*/  IMAD R0, R41, R44, R43 ;  /* 0x0000002c29007224 */ /* 0x000fc600078e022b */
[----:B0-----:R-:W-:-:S05]  /*0f20*/  LEA R3, R4, R3, 0x18 ;  /* 0x0000000304037211 */ /* 0x001fca00078ec0ff */
[----:B------:R-:W-:-:S04]  /*0f30*/  IMAD R13, R0, 0x4, R3 ;  /* 0x00000004000d7824 */ /* 0x000fc800078e0203 */
[----:B-1----:R-:W-:Y:S01]  /*0f40*/  IMAD R14, R6, 0x4, R13 ;  /* 0x00000004060e7824 */ /* 0x002fe200078e020d */
[----:B------:R-:W-:Y:S06]  /*0f50*/  @!P6 BRA `(.L_x_1703) ;  /* 0x00000000000ce947 */ /* 0x000fec0003800000 */
[----:B------:R-:W-:Y:S01]  /*0f60*/  ISETP.NE.AND P5, PT, R42, RZ, PT ;  /* 0x000000ff2a00720c */ /* 0x000fe20003fa5270 */
[----:B------:R0:W-:-:S12]  /*0f70*/  STS.128 [R13], R36 ;  /* 0x000000240d007388 */ /* 0x0001d80000000c00 */
[----:B------:R0:W-:Y:S02]  /*0f80*/  @!P5 STS.128 [R14], R28 ;  /* 0x0000001c0e00d388 */ /* 0x0001e40000000c00 */
.L_x_1703:
        /* <DEDUP_REMOVED lines=20> */
[----:B------:R-:W-:-:S05]  /*10d0*/  LEA.HI R0, R0, R0, RZ, 0x1 ;  /* 0x0000000000007211 */ /* 0x000fca00078f08ff */
[----:B------:R-:W-:-:S05]  /*10e0*/  IMAD.SHL.U32 R0, R0, 0x2, RZ ;  /* 0x0000000200007824 */ /* 0x000fca00078e00ff */
        /* <DEDUP_REMOVED lines=33> */
.L_x_1707:
        /* <DEDUP_REMOVED lines=13> */
[----:B------:R-:W-:Y:S01]  /*13d0*/  VIADD R0, R5, 0x2 ;  /* 0x0000000205007836 */ /* 0x000fe20000000000 */
[----:B------:R-:W-:Y:S02]  /*13e0*/  ULDC UR4, c[0x0][0x29c] ;  /* 0x0000a70000047ab9 */ /* 0x000fe40000000800 */
        /* <DEDUP_REMOVED lines=17> */
[----:B------:R-:W1:Y:S01]  /*1500*/  MUFU.COS R0, R12 ;  /* 0x0000000c00007308 */ /* 0x000e620000000000 */
[-C--:B----4-:R-:W-:Y:S01]  /*1510*/  FMUL.FTZ R9, R39, R5.reuse ;  /* 0x0000000527097220 */ /* 0x090fe20000410000 */
[-C--:B0-----:R-:W-:Y:S01]  /*1520*/  FMUL.FTZ R11, R31, R5.reuse ;  /* 0x000000051f0b7220 */ /* 0x081fe20000410000 */
[-C--:B--2---:R-:W-:Y:S01]  /*1530*/  FMUL.FTZ R8, R38, R5.reuse ;  /* 0x0000000526087220 */ /* 0x084fe20000410000 */
[----:B------:R-:W-:-:S04]  /*1540*/  FMUL.FTZ R10, R30, R5 ;  /* 0x000000051e0a7220 */ /* 0x000fc80000410000 */
[----:B------:R0:W2:Y:S01]  /*1550*/  MUFU.COS R7, R6 ;  /* 0x0000000600077308 */ /* 0x0000a20000000000 */
[-C--:B---3--:R-:W-:Y:S01]  /*1560*/  FMUL.FTZ R3, R37, R4.reuse ;  /* 0x0000000425037220 */ /* 0x088fe20000410000 */
[----:B------:R-:W-:-:S03]  /*1570*/  FMUL.FTZ R5, R29, R4 ;  /* 0x000000041d057220 */ /* 0x000fc60000410000 */
[C---:B-1----:R-:W-:Y:S01]  /*1580*/  FFMA.FTZ R3, R36.reuse, R0, -R3 ;  /* 0x0000000024037223 */ /* 0x042fe20000010803 */
[-C--:B0-----:R-:W-:Y:S01]  /*1590*/  FMUL.FTZ R6, R36, R4.reuse ;  /* 0x0000000424067220 */ /* 0x081fe20000410000 */
[C---:B------:R-:W-:Y:S01]  /*15a0*/  FMUL.FTZ R4, R28.reuse, R4 ;  /* 0x000000041c047220 */ /* 0x040fe20000410000 */
[-C--:B------:R-:W-:Y:S02]  /*15b0*/  FFMA.FTZ R28, R28, R0.reuse, -R5 ;  /* 0x000000001c1c7223 */ /* 0x080fe40000010805 */
[-C--:B------:R-:W-:Y:S01]  /*15c0*/  FFMA.FTZ R37, R37, R0.reuse, R6 ;  /* 0x0000000025257223 */ /* 0x080fe20000010006 */
[----:B------:R-:W-:Y:S01]  /*15d0*/  FFMA.FTZ R29, R29, R0, R4 ;  /* 0x000000001d1d7223 */ /* 0x000fe20000010004 */
[----:B------:R-:W-:Y:S01]  /*15e0*/  MOV R36, R3 ;  /* 0x0000000300247202 */ /* 0x000fe20000000f00 */
[-C--:B--2---:R-:W-:Y:S01]  /*15f0*/  FFMA.FTZ R9, R38, R7.reuse, -R9 ;  /* 0x0000000726097223 */ /* 0x084fe20000010809 */
[-C--:B------:R-:W-:Y:S01]  /*1600*/  FFMA.FTZ R30, R30, R7.reuse, -R11 ;  /* 0x000000071e1e7223 */ /* 0x080fe2000001080b */
[-C--:B------:R-:W-:Y:S01]  /*1610*/  FFMA.FTZ R39, R39, R7.reuse, R8 ;  /* 0x0000000727277223 */ /* 0x080fe20000010008 */
[----:B------:R-:W-:Y:S01]  /*1620*/  FFMA.FTZ R31, R31, R7, R10 ;  /* 0x000000071f1f7223 */ /* 0x000fe2000001000a */
[----:B------:R-:W-:-:S07]  /*1630*/  IMAD.MOV.U32 R38, RZ, RZ, R9 ;  /* 0x000000ffff267224 */ /* 0x000fce00078e0009 */
.L_x_1710:
[----:B------:R-:W-:Y:S05]  /*1640*/  BSYNC B2 ;  /* 0x0000000000027941 */ /* 0x000fea0003800000 */
.L_x_1709:
[----:B0-----:R0:W-:Y:S04]  /*1650*/  STS [R21], R28 ;  /* 0x0000001c15007388 */ /* 0x0011e80000000800 */
[----:B------:R0:W-:Y:S04]  /*1660*/  STS [R21+0x4], R30 ;  /* 0x0000041e15007388 */ /* 0x0001e80000000800 */
[----:B------:R0:W-:Y:S04]  /*1670*/  STS [R44], R29 ;  /* 0x0000001d2c007388 */ /* 0x0001e80000000800 */
[----:B------:R0:W-:Y:S02]  /*1680*/  STS [R44+0x4], R31 ;  /* 0x0000041f2c007388 */ /* 0x0001e40000000800 */
.L_x_1708:
[----:B------:R-:W-:Y:S05]  /*1690*/  BSYNC B1 ;  /* 0x0000000000017941 */ /* 0x000fea0003800000 */
.L_x_1706:
[----:B-1----:R1:W-:Y:S04]  /*16a0*/  STS [R15], R36 ;  /* 0x000000240f007388 */ /* 0x0023e80000000800 */
[----:B--2---:R1:W-:Y:S04]  /*16b0*/  STS [R15+0x4], R38 ;  /* 0x000004260f007388 */ /* 0x0043e80000000800 */
[----:B---3--:R1:W-:Y:S04]  /*16c0*/  STS [R20], R37 ;  /* 0x0000002514007388 */ /* 0x0083e80000000800 */
[----:B----4-:R1:W-:Y:S02]  /*16d0*/  STS [R20+0x4], R39 ;  /* 0x0000042714007388 */ /* 0x0103e40000000800 */
.L_x_1705:
[----:B------:R-:W-:Y:S05]  /*16e0*/  BSYNC B0 ;  /* 0x0000000000007941 */ /* 0x000fea0003800000 */
.L_x_1704:
[----:B------:R-:W-:Y:S06]  /*16f0*/  BAR.SYNC.DEFER_BLOCKING 0x0 ;  /* 0x0000000000007b1d */ /* 0x000fec0000010000 */
[----:B------:R-:W-:Y:S04]  /*1700*/  BSSY B0, `(.L_x_1711) ;  /* 0x0000005000007945 */ /* 0x000fe80003800000 */
[----:B------:R-:W-:Y:S05]  /*1710*/  @!P6 BRA `(.L_x_1712) ;  /* 0x00000000000ce947 */ /* 0x000fea0003800000 */
[----:B------:R-:W-:Y:S01]  /*1720*/  ISETP.NE.AND P0, PT, R42, RZ, PT ;  /* 0x000000ff2a00720c */ /* 0x000fe20003f05270 */
[----:B01----:R2:W3:-:S12]  /*1730*/  LDS.128 R36, [R13] ;  /* 0x000000000d247984 */ /* 0x0034d80000000c00 */
[----:B------:R2:W4:Y:S02]  /*1740*/  @!P0 LDS.128 R28, [R14] ;  /* 0x000000000e1c8984 */ /* 0x0005240000000c00 */
.L_x_1712:
[----:B------:R-:W-:Y:S05]  /*1750*/  BSYNC B0 ;  /* 0x0000000000007941 */ /* 0x000fea0003800000 */
.L_x_1711:
[----:B------:R-:W-:Y:S06]  /*1760*/  BAR.SYNC.DEFER_BLOCKING 0x0 ;  /* 0x0000000000007b1d */ /* 0x000fec0000010000 */
[----:B------:R-:W-:Y:S05]  /*1770*/  BRA `(.L_x_1701) ;  /* 0x0000000400307947 */ /* 0x000fea0003800000 */
.L_x_1700:
        /* <DEDUP_REMOVED lines=8> */
[----:B------:R-:W-:-:S04]  /*1800*/  I2FP.F32.S32 R14, R14 ;  /* 0x0000000e000e7245 */ /* 0x000fc80000201400 */
[----:B------:R-:W0:Y:S01]  /*1810*/  MUFU.RCP R7, R7 ;  /* 0x0000000700077308 */ /* 0x000e220000001000 */
[----:B------:R-:W-:-:S05]  /*1820*/  I2FP.F32.S32 R0, R0 ;  /* 0x0000000000007245 */ /* 0x000fca0000201400 */
[-C--:B0-----:R-:W-:Y:S01]  /*1830*/  FMUL.FTZ R0, R0, R7.reuse ;  /* 0x0000000700007220 */ /* 0x081fe20000410000 */
[----:B------:R-:W-:-:S03]  /*1840*/  FMUL.FTZ R14, R14, R7 ;  /* 0x000000070e0e7220 */ /* 0x000fc60000410000 */
[----:B------:R-:W-:Y:S01]  /*1850*/  FMUL.FTZ R3, R0, 13.28771209716796875 ;  /* 0x41549a7800037820 */ /* 0x000fe20000410000 */
[----:B------:R-:W-:Y:S01]  /*1860*/  FMUL.FTZ R14, R14, 13.28771209716796875 ;  /* 0x41549a780e0e7820 */ /* 0x000fe20000410000 */
[----:B------:R-:W-:-:S03]  /*1870*/  I2FP.F32.S32 R0, R42 ;  /* 0x0000002a00007245 */ /* 0x000fc60000201400 */
[----:B------:R-:W-:Y:S08]  /*1880*/  MUFU.EX2 R5, -R14 ;  /* 0x8000000e00057308 */ /* 0x000ff00000000800 */
[----:B------:R-:W0:Y:S02]  /*1890*/  MUFU.EX2 R3, -R3 ;  /* 0x8000000300037308 */ /* 0x000e240000000800 */
[C---:B0-----:R-:W-:Y:S01]  /*18a0*/  FMUL.FTZ R4, R0.reuse, R3 ;  /* 0x0000000300047220 */ /* 0x041fe20000410000 */
[----:B------:R-:W-:-:S03]  /*18b0*/  FMUL.FTZ R0, R0, R5 ;  /* 0x0000000500007220 */ /* 0x000fc60000410000 */
[----:B------:R-:W-:Y:S01]  /*18c0*/  FMUL.RZ R10, R4, 0.15915493667125701904 ;  /* 0x3e22f983040a7820 */ /* 0x000fe2000040c000 */
[----:B------:R-:W-:-:S03]  /*18d0*/  FMUL.RZ R9, R0, 0.15915493667125701904 ;  /* 0x3e22f98300097820 */ /* 0x000fc6000040c000 */
[----:B------:R-:W0:Y:S08]  /*18e0*/  MUFU.SIN R4, R10 ;  /* 0x0000000a00047308 */ /* 0x000e300000000400 */
        /* <DEDUP_REMOVED lines=12> */
.L_x_1713:
        /* <DEDUP_REMOVED lines=38> */
[----:B------:R-:W-:Y:S01]  /*1c10*/  FFMA.FTZ R29, R29, R5, R0 ;  /* 0x000000051d1d7223 */ /* 0x000fe20000010000 */
[----:B------:R-:W-:-:S07]  /*1c20*/  IMAD.MOV.U32 R36, RZ, RZ, R7 ;  /* 0x000000ffff247224 */ /* 0x000fce00078e0007 */
.L_x_1714:
[----:B------:R-:W-:Y:S05]  /*1c30*/  BSYNC B0 ;  /* 0x0000000000007941 */ /* 0x000fea0003800000 */
.L_x_1701:
[----:B------:R-:W-:Y:S01]  /*1c40*/  ISETP.GT.AND P0, PT, R19, 0x3f, PT ;  /* 0x0000003f1300780c */ /* 0x000fe20003f04270 */
[----:B------:R-:W-:Y:S01]  /*1c50*/  BSSY B0, `(.L_x_1715) ;  /* 0x000001b000007945 */ /* 0x000fe20003800000 */
[----:B------:R-:W-:-:S11]  /*1c60*/  IMAD.MOV.U32 R0, RZ, RZ, RZ ;  /* 0x000000ffff007224 */ /* 0x000fd600078e00ff */
[----:B------:R-:W-:Y:S05]  /*1c70*/  @P0 BRA `(.L_x_1716) ;  /* 0x0000000000600947 */ /* 0x000fea0003800000 */
[----:B------:R-:W5:Y:S01]  /*1c80*/  LDC R0, c[0x0][0x29c] ;  /* 0x0000a700ff007b82 */ /* 0x000f620000000800 */
[----:B------:R-:W-:Y:S01]  /*1c90*/  ISETP.GT.AND P1, PT, R19, 0x2f, PT ;  /* 0x0000002f1300780c */ /* 0x000fe20003f24270 */
[----:B------:R-:W0:Y:S01]  /*1ca0*/  S2R R6, SR_CgaCtaId ;  /* 0x0000000000067919 */ /* 0x000e220000008800 */
[----:B------:R-:W-:Y:S02]  /*1cb0*/  MOV R3, 0x400 ;  /* 0x0000040000037802 */ /* 0x000fe40000000f00 */
[C---:B-----5:R-:W-:Y:S02]  /*1cc0*/  ISETP.NE.OR P0, PT, R0.reuse, RZ, P1 ;  /* 0x000000ff0000720c */ /* 0x060fe40000f05670 */
[----:B------:R-:W-:Y:S01]  /*1cd0*/  ISETP.NE.AND P1, PT, R0, RZ, PT ;  /* 0x000000ff0000720c */ /* 0x000fe20003f25270 */
[----:B------:R-:W-:-:S05]  /*1ce0*/  VIADD R0, R3, 0x10 ;  /* 0x0000001003007836 */ /* 0x000fca0000000000 */
[----:B0-----:R-:W-:-:S05]  /*1cf0*/  LEA R0, R6, R0, 0x18 ;  /* 0x0000000006007211 */ /* 0x001fca00078ec0ff */
[----:B------:R-:W0:Y:S01]  /*1d00*/  @!P0 LDC R8, c[0x0][0x284] ;  /* 0x0000a100ff088b82 */ /* 0x000e220000000800 */
[----:B------:R-:W-:Y:S01]  /*1d10*/  @!P0 IMAD.SHL.U32 R7, R26, 0x4, RZ ;  /* 0x000000041a078824 */ /* 0x000fe200078e00ff */
[----:B------:R-:W-:-:S04]  /*1d20*/  @!P1 IADD3 R3, R3, 0x410, RZ ;  /* 0x0000041003039810 */ /* 0x000fc80007ffe0ff */
[----:B------:R-:W-:Y:S01]  /*1d30*/  @!P1 LEA R6, R6, R3, 0x18 ;  /* 0x0000000306069211 */ /* 0x000fe200078ec0ff */
[C---:B------:R-:W-:Y:S01]  /*1d40*/  IMAD R3, R19.reuse, 0x10, R0 ;  /* 0x0000001013037824 */ /* 0x040fe200078e0200 */
[----:B------:R-:W5:Y:S01]  /*1d50*/  @!P0 LDC.64 R4, c[0x0][0x248] ;  /* 0x00009200ff048b82 */ /* 0x000f620000000a00 */
[----:B---34-:R-:W-:Y:S02]  /*1d60*/  FMUL.FTZ R0, R36, R28 ;  /* 0x0000001c24007220 */ /* 0x018fe40000410000 */
[----:B------:R-:W-:Y:S01]  /*1d70*/  @!P1 IMAD R6, R19, 0x10, R6 ;  /* 0x0000001013069824 */ /* 0x000fe200078e0206 */
[----:B------:R3:W-:Y:S04]  /*1d80*/  STS.128 [R3], R36 ;  /* 0x0000002403007388 */ /* 0x0007e80000000c00 */
[----:B------:R3:W-:Y:S01]  /*1d90*/  @!P1 STS.128 [R6], R32 ;  /* 0x0000002006009388 */ /* 0x0007e20000000c00 */
[----:B0-----:R-:W-:-:S04]  /*1da0*/  @!P0 IMAD R7, R40, R8, R7 ;  /* 0x0000000828078224 */ /* 0x001fc800078e0207 */
[----:B-----5:R-:W-:-:S04]  /*1db0*/  @!P0 IMAD.WIDE R4, R7, 0x4, R4 ;  /* 0x0000000407048825 */ /* 0x020fc800078e0204 */
[----:B------:R-:W-:Y:S01]  /*1dc0*/  FFMA.FTZ R7, R37, R29, R0 ;  /* 0x0000001d25077223 */ /* 0x000fe20000010000 */
[----:B------:R3:W-:Y:S03]  /*1dd0*/  @!P0 STG.E.128 desc[UR36][R4.64], R28 ;  /* 0x0000001c04008986 */ /* 0x0007e6000c101d24 */
[----:B------:R-:W-:-:S04]  /*1de0*/  FFMA.FTZ R0, R38, R30, R7 ;  /* 0x0000001e26007223 */ /* 0x000fc80000010007 */
[----:B------:R-:W-:-:S07]  /*1df0*/  FFMA.FTZ R0, R39, R31, R0 ;  /* 0x0000001f27007223 */ /* 0x000fce0000010000 */
.L_x_1716:
[----:B------:R-:W-:Y:S05]  /*1e00*/  BSYNC B0 ;  /* 0x0000000000007941 */ /* 0x000fea0003800000 */
.L_x_1715:
[----:B---3--:R-:W3:Y:S01]  /*1e10*/  SHFL.BFLY PT, R3, R0, 0x10, 0x1f ;  /* 0x0e001f0000037f89 */ /* 0x008ee200000e0000 */
[----:B------:R-:W-:Y:S01]  /*1e20*/  LOP3.LUT P0, R8, R19, 0x1f, RZ, 0xc0, !PT ;  /* 0x0000001f13087812 */ /* 0x000fe2000780c0ff */
[----:B------:R-:W5:Y:S01]  /*1e30*/  S2UR UR6, SR_CgaCtaId ;  /* 0x00000000000679c3 */ /* 0x000f620000008800 */
[----:B------:R-:W-:Y:S01]  /*1e40*/  UMOV UR5, 0x400 ;  /* 0x0000040000057882 */ /* 0x000fe20000000000 */
[----:B------:R-:W-:Y:S01]  /*1e50*/  ULDC UR7, c[0x0][0x284] ;  /* 0x0000a10000077ab9 */ /* 0x000fe20000000800 */
[----:B------:R-:W-:Y:S01]  /*1e60*/  ISETP.GT.U32.AND P1, PT, R8, 0x1, PT ;  /* 0x000000010800780c */ /* 0x000fe20003f24070 */
[----:B------:R-:W-:Y:S01]  /*1e70*/  BSSY B0, `(.L_x_1717) ;  /* 0x0000030000007945 */ /* 0x000fe20003800000 */
[----:B------:R-:W-:-:S07]  /*1e80*/  IMAD.MOV.U32 R221, RZ, RZ, -0x800001 ;  /* 0xff7fffffffdd7424 */ /* 0x000fce00078e00ff */
[----:B------:R-:W-:-:S04]  /*1e90*/  VOTEU.ALL UP0, P0 ;  /* 0x00000000003f7886 */ /* 0x000fc80000000000 */
[----:B------:R-:W0:Y:S01]  /*1ea0*/  @!P1 S2R R10, SR_CgaCtaId ;  /* 0x00000000000a9919 */ /* 0x000e220000008800 */
[----:B---3--:R-:W-:Y:S01]  /*1eb0*/  FADD.FTZ R3, R3, R0 ;  /* 0x0000000003037221 */ /* 0x008fe20000010000 */
[----:B------:R-:W-:Y:S01]  /*1ec0*/  @!P0 SHF.R.U32.HI R0, RZ, 0x3, R19 ;  /* 0x00000003ff008819 */ /* 0x000fe20000011613 */
[----:B-----5:R-:W-:-:S03]  /*1ed0*/  @!UP0 ULEA UR4, UR6, UR5, 0x18 ;  /* 0x0000000506048291 */ /* 0x020fc6000f8ec03f */
[----:B------:R-:W3:Y:S01]  /*1ee0*/  SHFL.BFLY PT, R4, R3, 0x8, 0x1f ;  /* 0x0d001f0003047f89 */ /* 0x000ee200000e0000 */
[----:B------:R-:W-:Y:S01]  /*1ef0*/  @!P0 LOP3.LUT R0, R0, 0x1ffffffc, RZ, 0xc0, !PT ;  /* 0x1ffffffc00008812 */ /* 0x000fe200078ec0ff */
[----:B---3--:R-:W-:Y:S01]  /*1f00*/  FADD.FTZ R4, R3, R4 ;  /* 0x0000000403047221 */ /* 0x008fe20000010000 */
[----:B------:R-:W-:-:S04]  /*1f10*/  @!P1 MOV R3, 0x400 ;  /* 0x0000040000039802 */ /* 0x000fc80000000f00 */
[----:B------:R-:W3:Y:S01]  /*1f20*/  SHFL.BFLY PT, R5, R4, 0x4, 0x1f ;  /* 0x0c801f0004057f89 */ /* 0x000ee200000e0000 */
[----:B0-----:R-:W-:-:S04]  /*1f30*/  @!P1 LEA R3, R10, R3, 0x18 ;  /* 0x000000030a039211 */ /* 0x001fc800078ec0ff */
[----:B------:R-:W-:Y:S01]  /*1f40*/  @!P1 LEA R8, R8, R3, 0x2 ;  /* 0x0000000308089211 */ /* 0x000fe200078e10ff */
[----:B------:R-:W-:Y:S02]  /*1f50*/  IMAD.U32 R3, RZ, RZ, UR7 ;  /* 0x00000007ff037e24 */ /* 0x000fe4000f8e00ff */
[----:B---3--:R-:W-:-:S05]  /*1f60*/  FADD.FTZ R5, R4, R5 ;  /* 0x0000000504057221 */ /* 0x008fca0000010000 */
[----:B------:R-:W0:Y:S02]  /*1f70*/  SHFL.BFLY PT, R6, R5, 0x2, 0x1f ;  /* 0x0c401f0005067f89 */ /* 0x000e2400000e0000 */
[----:B0-----:R-:W-:Y:S01]  /*1f80*/  FADD.FTZ R6, R5, R6 ;  /* 0x0000000605067221 */ /* 0x001fe20000010000 */
[----:B------:R-:W-:-:S04]  /*1f90*/  VIADDMNMX R5, R18, -R3, RZ, !PT ;  /* 0x8000000312057246 */ /* 0x000fc800078001ff */
[----:B------:R-:W0:Y:S02]  /*1fa0*/  SHFL.BFLY PT, R7, R6, 0x1, 0x1f ;  /* 0x0c201f0006077f89 */ /* 0x000e2400000e0000 */
[----:B0-----:R-:W-:-:S05]  /*1fb0*/  FADD.FTZ R7, R6, R7 ;  /* 0x0000000706077221 */ /* 0x001fca0000010000 */
[----:B------:R0:W-:Y:S01]  /*1fc0*/  @!P0 STS [R0+UR4+0x8], R7 ;  /* 0x0000080700008988 */ /* 0x0001e20008000804 */
[----:B------:R-:W-:Y:S01]  /*1fd0*/  BAR.SYNC.DEFER_BLOCKING 0x0 ;  /* 0x0000000000007b1d */ /* 0x000fe20000010000 */
[----:B------:R-:W-:Y:S01]  /*1fe0*/  ISETP.NE.AND P0, PT, R19, RZ, PT ;  /* 0x000000ff1300720c */ /* 0x000fe20003f05270 */
[----:B------:R-:W-:-:S04]  /*1ff0*/  UIADD3 UR4, UR5, 0x810, URZ ;  /* 0x0000081005047890 */ /* 0x000fc8000fffe03f */
[----:B------:R-:W-:Y:S01]  /*2000*/  ULEA UR4, UR6, UR4, 0x18 ;  /* 0x0000000406047291 */ /* 0x000fe2000f8ec03f */
[----:B0-----:R-:W-:Y:S01]  /*2010*/  IMAD.IADD R0, R24, 0x1, -R5 ;  /* 0x0000000118007824 */ /* 0x001fe200078e0a05 */
[----:B------:R-:W0:Y:S04]  /*2020*/  @!P1 LDS R7, [R8+0x8] ;  /* 0x0000080008079984 */ /* 0x000e280000000800 */
[----:B0-----:R-:W0:Y:S02]  /*2030*/  SHFL.BFLY PT, R4, R7, 0x1, 0x1f ;  /* 0x0c201f0007047f89 */ /* 0x001e2400000e0000 */
[----:B0-----:R-:W-:-:S05]  /*2040*/  FADD.FTZ R4, R4, R7 ;  /* 0x0000000704047221 */ /* 0x001fca0000010000 */
[----:B------:R0:W3:Y:S01]  /*2050*/  SHFL.IDX PT, R6, R4, RZ, 0x1f ;  /* 0x00001fff04067589 */ /* 0x0000e200000e0000 */
[----:B------:R-:W-:Y:S05]  /*2060*/  @P0 BRA `(.L_x_1718) ;  /* 0x0000000000400947 */ /* 0x000fea0003800000 */
[----:B------:R-:W-:Y:S01]  /*2070*/  ULDC.64 UR8, c[0x0][0x2c8] ;  /* 0x0000b20000087ab9 */ /* 0x000fe20000000a00 */
[----:B------:R-:W-:Y:S01]  /*2080*/  ULDC UR7, c[0x0][0x2a0] ;  /* 0x0000a80000077ab9 */ /* 0x000fe20000000800 */
[----:B------:R-:W-:Y:S01]  /*2090*/  ISETP.NE.U32.AND P0, PT, RZ, UR8, PT ;  /* 0x00000008ff007c0c */ /* 0x000fe2000bf05070 */
[----:B---3--:R-:W-:Y:S01]  /*20a0*/  FMUL.FTZ R221, R6, UR7 ;  /* 0x0000000706dd7c20 */ /* 0x008fe20008410000 */
[----:B0-----:R-:W-:Y:S02]  /*20b0*/  LEA R4, R0, UR4, 0x2 ;  /* 0x0000000400047c11 */ /* 0x001fe4000f8e10ff */
        /* <DEDUP_REMOVED lines=8> */
[----:B------:R-:W3:Y:S02]  /*2140*/  LDG.E R6, desc[UR36][R6.64] ;  /* 0x0000002406067981 */ /* 0x000ee4000c1e1900 */
[----:B---3--:R-:W-:-:S07]  /*2150*/  FADD.FTZ R221, R221, R6 ;  /* 0x00000006dddd7221 */ /* 0x008fce0000010000 */
.L_x_1719:
[----:B------:R0:W-:Y:S02]  /*2160*/  STS [R4], R221 ;  /* 0x000000dd04007388 */ /* 0x0001e40000000800 */
.L_x_1718:
[----:B------:R-:W-:Y:S05]  /*2170*/  BSYNC B0 ;  /* 0x0000000000007941 */ /* 0x000fea0003800000 */
.L_x_1717:
[----:B------:R-:W-:Y:S01]  /*2180*/  BAR.SYNC.DEFER_BLOCKING 0x0 ;  /* 0x0000000000007b1d */ /* 0x000fe20000010000 */
[----:B0-----:R-:W-:Y:S01]  /*2190*/  SHF.R.S32.HI R4, RZ, 0x1f, R19 ;  /* 0x0000001fff047819 */ /* 0x001fe20000011413 */
[----:B------:R-:W-:Y:S01]  /*21a0*/  UIADD3 UR7, UR5, 0x10, URZ ;  /* 0x0000001005077890 */ /* 0x000fe2000fffe03f */
[----:B------:R-:W-:Y:S02]  /*21b0*/  VIADD R0, R0, 0x7 ;  /* 0x0000000700007836 */ /* 0x000fe40000000000 */
[----:B------:R-:W-:Y:S01]  /*21c0*/  LEA.HI R4, R4, R19, RZ, 0x2 ;  /* 0x0000001304047211 */ /* 0x000fe200078f10ff */
[----:B------:R-:W-:Y:S02]  /*21d0*/  ULEA UR7, UR6, UR7, 0x18 ;  /* 0x0000000706077291 */ /* 0x000fe4000f8ec03f */
[----:B------:R-:W-:Y:S01]  /*21e0*/  SHF.R.S32.HI R7, RZ, 0x1f, R0 ;  /* 0x0000001fff077819 */ /* 0x000fe20000011400 */
[----:B------:R-:W-:Y:S01]  /*21f0*/  ULDC UR13, c[0x0][0x29c] ;  /* 0x0000a700000d7ab9 */ /* 0x000fe20000000800 */
[C---:B------:R-:W-:Y:S01]  /*2200*/  LOP3.LUT R220, R4.reuse, 0xfffffffc, RZ, 0xc0, !PT ;  /* 0xfffffffc04dc7812 */ /* 0x040fe200078ec0ff */
[----:B------:R-:W-:Y:S01]  /*2210*/  ULDC UR12, c[0x0][0x288] ;  /* 0x0000a200000c7ab9 */ /* 0x000fe20000000800 */
[----:B------:R-:W-:Y:S01]  /*2220*/  LEA.HI R7, R7, R0, RZ, 0x3 ;  /* 0x0000000007077211 */ /* 0x000fe200078f18ff */
[----:B------:R-:W-:Y:S01]  /*2230*/  ULDC UR15, c[0x0][0x284] ;  /* 0x0000a100000f7ab9 */ /* 0x000fe20000000800 */
[----:B------:R-:W-:Y:S01]  /*2240*/  LEA.HI.SX32 R63, R4, R5, 0x1e ;  /* 0x00000005043f7211 */ /* 0x000fe200078ff2ff */
[----:B------:R-:W-:Y:S01]  /*2250*/  IMAD.IADD R220, R19, 0x1, -R220 ;  /* 0x0000000113dc7824 */ /* 0x000fe200078e0adc */
[----:B------:R-:W-:Y:S01]  /*2260*/  LOP3.LUT R0, R7, 0xfffffff8, RZ, 0xc0, !PT ;  /* 0xfffffff807007812 */ /* 0x000fe200078ec0ff */
[----:B------:R-:W-:-:S03]  /*2270*/  ULDC UR14, c[0x0][0x2a0] ;  /* 0x0000a800000e7ab9 */ /* 0x000fc60000000800 */
[----:B---3--:R-:W-:Y:S01]  /*2280*/  LEA R6, R220, UR7, 0x2 ;  /* 0x00000007dc067c11 */ /* 0x008fe2000f8e10ff */
[----:B------:R-:W-:Y:S01]  /*2290*/  ULDC UR7, c[0x0][0x29c] ;  /* 0x0000a70000077ab9 */ /* 0x000fe20000000800 */
[----:B------:R-:W-:Y:S01]  /*22a0*/  IMAD.IADD R0, R0, 0x1, R5 ;  /* 0x0000000100007824 */ /* 0x000fe200078e0205 */
[----:B------:R-:W-:Y:S02]  /*22b0*/  ISETP.NE.AND P1, PT, RZ, UR7, PT ;  /* 0x00000007ff007c0c */ /* 0x000fe4000bf25270 */
[----:B------:R0:W3:Y:S02]  /*22c0*/  LDS R219, [R6] ;  /* 0x0000000006db7984 */ /* 0x0000e40000000800 */
[----:B------:R-:W-:Y:S02]  /*22d0*/  ISETP.GE.AND P0, PT, R63, R0, PT ;  /* 0x000000003f00720c */ /* 0x000fe40003f06270 */
        /* <DEDUP_REMOVED lines=63> */
[----:B---3--:R-:W-:Y:S05]  /*26d0*/  @P1 BRA `(.L_x_1720) ;  /* 0x00000004000c1947 */ /* 0x008fea0003800000 */
[----:B------:R-:W-:-:S04]  /*26e0*/  UIADD3 UR5, UR5, 0x410, URZ ;  /* 0x0000041005057890 */ /* 0x000fc8000fffe03f */
[----:B------:R-:W-:-:S06]  /*26f0*/  ULEA UR5, UR6, UR5, 0x18 ;  /* 0x0000000506057291 */ /* 0x000fcc000f8ec03f */
[----:B------:R-:W-:-:S05]  /*2700*/  LEA R11, R220, UR5, 0x2 ;  /* 0x00000005dc0b7c11 */ /* 0x000fca000f8e10ff */
[----:B------:R3:W0:Y:S04]  /*2710*/  LDS R157, [R11] ;  /* 0x000000000b9d7984 */ /* 0x0006280000000800 */
        /* <DEDUP_REMOVED lines=17> */
[----:B------:R3:W1:Y:S04]  /*2830*/  LDS R139, [R11+0x120] ;  /* 0x000120000b8b7984 */ /* 0x0006680000000800 */
[----:B------:R3:W1:Y:S04]  /*2840*/  LDS R134, [R11+0x130] ;  /* 0x000130000b867984 */ /* 0x0006680000000800 */
[----:B------:R3:W1:Y:S04]  /*2850*/  LDS R137, [R11+0x140] ;  /* 0x000140000b897984 */ /* 0x0006680000000800 */
[----:B------:R3:W1:Y:S04]  /*2860*/  LDS R132, [R11+0x150] ;  /* 0x000150000b847984 */ /* 0x0006680000000800 */
[----:B------:R3:W1:Y:S04]  /*2870*/  LDS R135, [R11+0x160] ;  /* 0x000160000b877984 */ /* 0x0006680000000800 */
[----:B------:R3:W2:Y:S04]  /*2880*/  LDS R130, [R11+0x170] ;  /* 0x000170000b827984 */ /* 0x0006a80000000800 */
[----:B------:R3:W2:Y:S04]  /*2890*/  LDS R133, [R11+0x180] ;  /* 0x000180000b857984 */ /* 0x0006a80000000800 */
[----:B------:R3:W2:Y:S04]  /*28a0*/  LDS R128, [R11+0x190] ;  /* 0x000190000b807984 */ /* 0x0006a80000000800 */
[----:B------:R3:W2:Y:S04]  /*28b0*/  LDS R4, [R11+0x1a0] ;  /* 0x0001a0000b047984 */ /* 0x0006a80000000800 */
[----:B0-----:R3:W0:Y:S04]  /*28c0*/  LDS R6, [R11+0x1b0] ;  /* 0x0001b0000b067984 */ /* 0x0016280000000800 */
[----:B------:R3:W0:Y:S04]  /*28d0*/  LDS R7, [R11+0x1c0] ;  /* 0x0001c0000b077984 */ /* 0x0006280000000800 */
[----:B------:R3:W0:Y:S04]  /*28e0*/  LDS R8, [R11+0x1d0] ;  /* 0x0001d0000b087984 */ /* 0x0006280000000800 */
[----:B------:R3:W0:Y:S04]  /*28f0*/  LDS R9, [R11+0x1e0] ;  /* 0x0001e0000b097984 */ /* 0x0006280000000800 */
[----:B------:R3:W0:Y:S04]  /*2900*/  LDS R10, [R11+0x1f0] ;  /* 0x0001f0000b0a7984 */ /* 0x0006280000000800 */
[----:B-1----:R3:W1:Y:S04]  /*2910*/  LDS R20, [R11+0x200] ;  /* 0x000200000b147984 */ /* 0x0026680000000800 */
        /* <DEDUP_REMOVED lines=30> */
[----:B-12-4-:R3:W0:Y:S02]  /*2b00*/  LDS R57, [R11+0x3f0] ;  /* 0x0003f0000b397984 */ /* 0x0166240000000800 */
.L_x_1720:
[----:B------:R-:W-:Y:S01]  /*2b10*/  ULDC.64 UR10, c[0x0][0x248] ;  /* 0x00009200000a7ab9 */ /* 0x000fe20000000a00 */
[----:B------:R-:W-:Y:S01]  /*2b20*/  ULDC.64 UR8, c[0x0][0x258] ;  /* 0x0000960000087ab9 */ /* 0x000fe20000000a00 */
[----:B------:R-:W-:Y:S01]  /*2b30*/  ULDC.64 UR6, c[0x0][0x2b0] ;  /* 0x0000ac0000067ab9 */ /* 0x000fe20000000a00 */
[----:B------:R-:W-:Y:S01]  /*2b40*/  ULDC.64 UR16, c[0x0][0x2c8] ;  /* 0x0000b20000107ab9 */ /* 0x000fe20000000a00 */
[----:B------:R-:W-:Y:S04]  /*2b50*/  BSSY B0, `(.L_x_1721) ;  /* 0x00009da000007945 */ /* 0x000fe80003800000 */
[----:B------:R-:W-:Y:S05]  /*2b60*/  @P0 BRA `(.L_x_1722) ;  /* 0x0000009c00600947 */ /* 0x000fea0003800000 */
[-C--:B------:R-:W-:Y:S01]  /*2b70*/  IABS R58, R3.reuse ;  /* 0x00000003003a7213 */ /* 0x080fe20000000000 */
[----:B------:R-:W5:Y:S01]  /*2b80*/  LDC R64, c[0x0][0x2c0] ;  /* 0x0000b000ff407b82 */ /* 0x000f620000000800 */
[----:B------:R-:W-:Y:S01]  /*2b90*/  IMAD R60, R60, 0xc0, RZ ;  /* 0x000000c03c3c7824 */ /* 0x000fe200078e02ff */
[----:B------:R-:W-:Y:S01]  /*2ba0*/  ULDC UR5, c[0x0][0x298] ;  /* 0x0000a60000057ab9 */ /* 0x000fe20000000800 */
[----:B---3--:R-:W3:Y:S01]  /*2bb0*/  I2F.RP R11, R58 ;  /* 0x0000003a000b7306 */ /* 0x008ee20000209400 */
[-CC-:B------:R-:W-:Y:S02]  /*2bc0*/  IMAD R59, R59, R3.reuse, R220.reuse ;  /* 0x000000033b3b7224 */ /* 0x180fe400078e02dc */
[----:B------:R-:W-:-:S03]  /*2bd0*/  IMAD R60, R60, R3, R220 ;  /* 0x000000033c3c7224 */ /* 0x000fc600078e02dc */
[----:B------:R-:W-:Y:S02]  /*2be0*/  SHF.R.S32.HI R62, RZ, 0x1f, R59 ;  /* 0x0000001fff3e7819 */ /* 0x000fe4000001143b */
[----:B------:R-:W-:Y:S01]  /*2bf0*/  SHF.R.S32.HI R65, RZ, 0x1f, R60 ;  /* 0x0000001fff417819 */ /* 0x000fe2000001143c */
[----:B---3--:R-:W3:Y:S01]  /*2c00*/  MUFU.RCP R11, R11 ;  /* 0x0000000b000b7308 */ /* 0x008ee20000001000 */
[----:B-----5:R-:W-:Y:S01]  /*2c10*/  VIADD R64, R64, UR5 ;  /* 0x0000000540407c36 */ /* 0x020fe20008000000 */
[----:B---3--:R-:W-:-:S06]  /*2c20*/  IADD3 R12, R11, 0xffffffe, RZ ;  /* 0x0ffffffe0b0c7810 */ /* 0x008fcc0007ffe0ff */
[----:B--2---:R2:W3:Y:S02]  /*2c30*/  F2I.FTZ.U32.TRUNC.NTZ R13, R12 ;  /* 0x0000000c000d7305 */ /* 0x0044e4000021f000 */
[----:B--2---:R-:W-:Y:S02]  /*2c40*/  IMAD.MOV.U32 R12, RZ, RZ, RZ ;  /* 0x000000ffff0c7224 */ /* 0x004fe400078e00ff */
[----:B---3--:R-:W-:-:S04]  /*2c50*/  IMAD.MOV R61, RZ, RZ, -R13 ;  /* 0x000000ffff3d7224 */ /* 0x008fc800078e0a0d */
[----:B------:R-:W-:-:S04]  /*2c60*/  IMAD R61, R61, R58, RZ ;  /* 0x0000003a3d3d7224 */ /* 0x000fc800078e02ff */
[----:B------:R-:W-:-:S07]  /*2c70*/  IMAD.HI.U32 R61, R13, R61, R12 ;  /* 0x0000003d0d3d7227 */ /* 0x000fce00078e000c */
.L_x_1982:
[----:B------:R-:W-:Y:S02]  /*2c80*/  ISETP.NE.U32.AND P0, PT, RZ, UR6, PT ;  /* 0x00000006ff007c0c */ /* 0x000fe4000bf05070 */
[----:B------:R-:W-:Y:S02]  /*2c90*/  MOV R3, UR15 ;  /* 0x0000000f00037c02 */ /* 0x000fe40008000f00 */
[----:B------:R-:W-:-:S13]  /*2ca0*/  ISETP.NE.AND.EX P0, PT, RZ, UR7, PT, P0 ;  /* 0x00000007ff007c0c */ /* 0x000fda000bf05300 */
[----:B------:R-:W-:Y:S01]  /*2cb0*/  @P0 IMAD R12, R2, R3, RZ ;  /* 0x00000003020c0224 */ /* 0x000fe200078e02ff */
[----:B-1----:R-:W-:-:S04]  /*2cc0*/  @P0 SHF.R.S32.HI R11, RZ, 0x1f, R63 ;  /* 0x0000001fff0b0819 */ /* 0x002fc8000001143f */
[--C-:B------:R-:W-:Y:S02]  /*2cd0*/  @P0 SHF.R.S32.HI R14, RZ, 0x1f, R12.reuse ;  /* 0x0000001fff0e0819 */ /* 0x100fe4000001140c */
[----:B------:R-:W-:-:S04]  /*2ce0*/  @P0 IADD3 R12, P1, P2, R63, UR6, R12 ;  /* 0x000000063f0c0c10 */ /* 0x000fc8000fa3e00c */
[----:B0-----:R-:W-:-:S06]  /*2cf0*/  @P0 IADD3.X R13, R11, UR7, R14, P1, P2 ;  /* 0x000000070b0d0c10 */ /* 0x001fcc0008fe440e */
[----:B------:R2:W3:Y:S01]  /*2d00*/  @P0 LDG.E.U8 R13, desc[UR36][R12.64] ;  /* 0x000000240c0d0981 */ /* 0x0004e2000c1e1100 */
[----:B------:R-:W-:Y:S01]  /*2d10*/  IABS R14, R63 ;  /* 0x0000003f000e7213 */ /* 0x000fe20000000000 */
[-C--:B-1----:R-:W-:Y:S01]  /*2d20*/  IMAD R15, R2, R3.reuse, RZ ;  /* 0x00000003020f7224 */ /* 0x082fe200078e02ff */
[----:B------:R-:W-:Y:S01]  /*2d30*/  IABS R222, R3 ;  /* 0x0000000300de7213 */ /* 0x000fe20000000000 */
[----:B------:R-:W-:Y:S01]  /*2d40*/  BSSY B1, `(.L_x_1723) ;  /* 0x0000036000017945 */ /* 0x000fe20003800000 */
        /* <DEDUP_REMOVED lines=8> */
[----:B------:R-:W-:-:S05]  /*2dd0*/  @!P1 IMAD.IADD R11, R11, 0x1, -R222 ;  /* 0x000000010b0b9824 */ /* 0x000fca00078e0ade */
[----:B--2---:R-:W-:-:S05]  /*2de0*/  MOV R12, R11 ;  /* 0x0000000b000c7202 */ /* 0x004fca0000000f00 */
[----:B------:R-:W-:Y:S01]  /*2df0*/  @!P2 IMAD.MOV R12, RZ, RZ, -R12 ;  /* 0x000000ffff0ca224 */ /* 0x000fe200078e0a0c */
[----:B------:R-:W-:-:S04]  /*2e00*/  @!P3 LOP3.LUT R12, RZ, R3, RZ, 0x33, !PT ;  /* 0x00000003ff0cb212 */ /* 0x000fc800078e33ff */
[----:B------:R-:W-:Y:S02]  /*2e10*/  SHF.R.S32.HI R11, RZ, 0x1f, R12 ;  /* 0x0000001fff0b7819 */ /* 0x000fe4000001140c */
[----:B------:R-:W-:-:S04]  /*2e20*/  IADD3 R14, P1, R12, R15, RZ ;  /* 0x0000000f0c0e7210 */ /* 0x000fc80007f3e0ff */
[----:B------:R-:W-:Y:S02]  /*2e30*/  LEA.HI.X.SX32 R11, R15, R11, 0x1, P1 ;  /* 0x0000000b0f0b7211 */ /* 0x000fe400008f0eff */
[----:B------:R-:W-:Y:S02]  /*2e40*/  ISETP.GE.AND P1, PT, R63, R24, PT ;  /* 0x000000183f00720c */ /* 0x000fe40003f26270 */
[----:B------:R-:W-:-:S04]  /*2e50*/  LEA R222, P2, R14, UR8, 0x2 ;  /* 0x000000080ede7c11 */ /* 0x000fc8000f8410ff */
[----:B------:R-:W-:Y:S01]  /*2e60*/  LEA.HI.X R223, R14, UR9, R11, 0x2, P2 ;  /* 0x000000090edf7c11 */ /* 0x000fe200090f140b */
[----:B------:R-:W-:Y:S01]  /*2e70*/  IMAD R11, R3, 0xc0, RZ ;  /* 0x000000c0030b7824 */ /* 0x000fe200078e02ff */
[----:B---3--:R-:W-:-:S05]  /*2e80*/  ISETP.NE.AND P0, PT, R13, RZ, P0 ;  /* 0x000000ff0d00720c */ /* 0x008fca0000705270 */
[----:B------:R-:W-:Y:S08]  /*2e90*/  @P1 BRA `(.L_x_1724) ;  /* 0x0000000000801947 */ /* 0x000ff00003800000 */
[----:B------:R-:W-:Y:S01]  /*2ea0*/  IMAD.SHL.U32 R226, R12, 0x4, RZ ;  /* 0x000000040ce27824 */ /* 0x000fe200078e00ff */
[----:B------:R-:W-:Y:S01]  /*2eb0*/  BSSY B2, `(.L_x_1725) ;  /* 0x000000e000027945 */ /* 0x000fe20003800000 */
[----:B------:R-:W-:Y:S01]  /*2ec0*/  ISETP.NE.AND P4, PT, RZ, UR13, PT ;  /* 0x0000000dff007c0c */ /* 0x000fe2000bf85270 */
        /* <DEDUP_REMOVED lines=12> */
.L_x_1726:
[----:B------:R-:W-:Y:S05]  /*2f90*/  BSYNC B2 ;  /* 0x0000000000027941 */ /* 0x000fea0003800000 */
.L_x_1725:
[----:B------:R-:W-:Y:S05]  /*2fa0*/  @P4 BRA `(.L_x_1724) ;  /* 0x00000000003c4947 */ /* 0x000fea0003800000 */
[----:B------:R-:W-:-:S13]  /*2fb0*/  LOP3.LUT P5, RZ, R27, 0x10, RZ, 0xc0, !PT ;  /* 0x000000101bff7812 */ /* 0x000fda00078ac0ff */
[----:B------:R-:W2:Y:S08]  /*2fc0*/  @P5 LDC R13, c[0x0][0x288] ;  /* 0x0000a200ff0d5b82 */ /* 0x000eb00000000800 */
[----:B-1----:R-:W1:Y:S01]  /*2fd0*/  @P5 LDC.64 R14, c[0x0][0x2e0] ;  /* 0x0000b800ff0e5b82 */ /* 0x002e620000000a00 */
[----:B--2---:R-:W-:-:S04]  /*2fe0*/  @P5 IMAD R13, R17, R13, R22 ;  /* 0x0000000d110d5224 */ /* 0x004fc800078e0216 */
[----:B------:R-:W-:-:S04]  /*2ff0*/  @P5 IMAD R225, R13, 0xc0, R220 ;  /* 0x000000c00de15824 */ /* 0x000fc800078e02dc */
[----:B-1----:R-:W-:Y:S02]  /*3000*/  @P5 IMAD.WIDE R224, R225, 0x4, R14 ;  /* 0x00000004e1e05825 */ /* 0x002fe400078e020e */
[----:B------:R-:W1:Y:S04]  /*3010*/  @!P2 LDC.64 R14, c[0x0][0x248] ;  /* 0x00009200ff0eab82 */ /* 0x000e680000000a00 */
[----:B------:R-:W2:Y:S01]  /*3020*/  @P5 LDG.E R225, desc[UR36][R224.64] ;  /* 0x00000024e0e15981 */ /* 0x000ea2000c1e1900 */
[----:B------:R-:W-:Y:S01]  /*3030*/  @!P2 IADD3 R13, P3, R59, R226, RZ ;  /* 0x000000e23b0da210 */ /* 0x000fe20007f7e0ff */
[----:B-----5:R-:W-:-:S03]  /*3040*/  FADD.FTZ R66, R157, R66 ;  /* 0x000000429d427221 */ /* 0x020fc60000010000 */
[----:B------:R-:W-:Y:S02]  /*3050*/  @!P2 LEA.HI.X.SX32 R226, R226, R62, 0x1, P3 ;  /* 0x0000003ee2e2a211 */ /* 0x000fe400018f0eff */
[----:B-1----:R-:W-:-:S04]  /*3060*/  @!P2 LEA R14, P3, R13, R14, 0x2 ;  /* 0x0000000e0d0ea211 */ /* 0x002fc800078610ff */
[----:B------:R-:W-:Y:S01]  /*3070*/  @!P2 LEA.HI.X R15, R13, R15, R226, 0x2, P3 ;  /* 0x0000000f0d0fa211 */ /* 0x000fe200018f14e2 */
[----:B--2---:R-:W-:-:S05]  /*3080*/  @P5 FMUL.FTZ R66, R66, R225 ;  /* 0x000000e142425220 */ /* 0x004fca0000410000 */
[----:B------:R2:W-:Y:S03]  /*3090*/  @!P2 STG.E desc[UR36][R14.64], R66 ;  /* 0x000000420e00a986 */ /* 0x0005e6000c101924 */
.L_x_1724:
[----:B------:R-:W-:Y:S05]  /*30a0*/  BSYNC B1 ;  /* 0x0000000000017941 */ /* 0x000fea0003800000 */
.L_x_1723:
[----:B------:R-:W-:Y:S04]  /*30b0*/  BSSY B1, `(.L_x_1727) ;  /* 0x0000024000017945 */ /* 0x000fe80003800000 */
[----:B------:R-:W-:Y:S05]  /*30c0*/  @P1 BRA `(.L_x_1728) ;  /* 0x0000000000881947 */ /* 0x000fea0003800000 */
[----:B------:R-:W-:Y:S01]  /*30d0*/  IADD3 R13, R12, R3, RZ ;  /* 0x000000030c0d7210 */ /* 0x000fe20007ffe0ff */
[----:B------:R-:W-:Y:S01]  /*30e0*/  BSSY B2, `(.L_x_1729) ;  /* 0x000000f000027945 */ /* 0x000fe20003800000 */
[----:B------:R-:W-:Y:S01]  /*30f0*/  ISETP.NE.AND P4, PT, RZ, UR13, PT ;  /* 0x0000000dff007c0c */ /* 0x000fe2000bf85270 */
[----:B------:R-:W-:Y:S02]  /*3100*/  IMAD.MOV.U32 R67, RZ, RZ, RZ ;  /* 0x000000ffff437224 */ /* 0x000fe400078e00ff */
[----:B------:R-:W-:-:S05]  /*3110*/  IMAD.SHL.U32 R226, R13, 0x4, RZ ;  /* 0x000000040de27824 */ /* 0x000fca00078e00ff */
[----:B------:R-:W-:-:S13]  /*3120*/  ISETP.GE.AND P2, PT, R226, R11, PT ;  /* 0x0000000be200720c */ /* 0x000fda0003f46270 */
[----:B------:R-:W-:Y:S05]  /*3130*/  @P2 BRA `(.L_x_1730) ;  /* 0x0000000000242947 */ /* 0x000fea0003800000 */
[----:B------:R-:W3:Y:S02]  /*3140*/  LDG.E R13, desc[UR36][R222.64] ;  /* 0x00000024de0d7981 */ /* 0x000ee4000c1e1900 */
[----:B---3--:R-:W-:-:S04]  /*3150*/  IMAD R13, R13, UR12, RZ ;  /* 0x0000000c0d0d7c24 */ /* 0x008fc8000f8e02ff */
[----:B-12---:R-:W-:-:S04]  /*3160*/  IMAD R14, R13, 0xc0, RZ ;  /* 0x000000c00d0e7824 */ /* 0x006fc800078e02ff */
[----:B------:R-:W-:-:S05]  /*3170*/  IMAD R14, R14, R3, R226 ;  /* 0x000000030e0e7224 */ /* 0x000fca00078e02e2 */
[----:B------:R-:W-:-:S04]  /*3180*/  IADD3 R13, P3, R60, R14, RZ ;  /* 0x0000000e3c0d7210 */ /* 0x000fc80007f7e0ff */
[----:B------:R-:W-:Y:S02]  /*3190*/  LEA.HI.X.SX32 R224, R14, R65, 0x1, P3 ;  /* 0x000000410ee07211 */ /* 0x000fe400018f0eff */
[----:B------:R-:W-:-:S04]  /*31a0*/  LEA R14, P3, R13, UR10, 0x2 ;  /* 0x0000000a0d0e7c11 */ /* 0x000fc8000f8610ff */
[----:B------:R-:W-:-:S05]  /*31b0*/  LEA.HI.X R15, R13, UR11, R224, 0x2, P3 ;  /* 0x0000000b0d0f7c11 */ /* 0x000fca00098f14e0 */
[----:B------:R3:W5:Y:S04]  /*31c0*/  LDG.E R67, desc[UR36][R14.64] ;  /* 0x000000240e437981 */ /* 0x000768000c1e1900 */
.L_x_1730:
[----:B------:R-:W-:Y:S05]  /*31d0*/  BSYNC B2 ;  /* 0x0000000000027941 */ /* 0x000fea0003800000 */
.L_x_1729:
[----:B------:R-:W-:Y:S05]  /*31e0*/  @P4 BRA `(.L_x_1728) ;  /* 0x0000000000404947 */ /* 0x000fea0003800000 */
[----:B------:R-:W-:-:S13]  /*31f0*/  LOP3.LUT P5, RZ, R27, 0x10, RZ, 0xc0, !PT ;  /* 0x000000101bff7812 */ /* 0x000fda00078ac0ff */
[----:B------:R-:W0:Y:S08]  /*3200*/  @P5 LDC R13, c[0x0][0x288] ;  /* 0x0000a200ff0d5b82 */ /* 0x000e300000000800 */
[----:B-123--:R-:W1:Y:S01]  /*3210*/  @P5 LDC.64 R14, c[0x0][0x2e0] ;  /* 0x0000b800ff0e5b82 */ /* 0x00ee620000000a00 */
[----:B0-----:R-:W-:-:S04]  /*3220*/  @P5 IMAD R13, R17, R13, R22 ;  /* 0x0000000d110d5224 */ /* 0x001fc800078e0216 */
[----:B------:R-:W-:-:S04]  /*3230*/  @P5 IMAD R13, R13, 0xc0, R220 ;  /* 0x000000c00d0d5824 */ /* 0x000fc800078e02dc */
[----:B------:R-:W-:-:S04]  /*3240*/  @P5 VIADD R225, R13, 0x4 ;  /* 0x000000040de15836 */ /* 0x000fc80000000000 */
[----:B-1----:R-:W-:Y:S02]  /*3250*/  @P5 IMAD.WIDE R224, R225, 0x4, R14 ;  /* 0x00000004e1e05825 */ /* 0x002fe400078e020e */
[----:B------:R-:W0:Y:S04]  /*3260*/  @!P2 LDC.64 R14, c[0x0][0x248] ;  /* 0x00009200ff0eab82 */ /* 0x000e280000000a00 */
[----:B------:R-:W2:Y:S01]  /*3270*/  @P5 LDG.E R224, desc[UR36][R224.64] ;  /* 0x00000024e0e05981 */ /* 0x000ea2000c1e1900 */
[----:B------:R-:W-:Y:S01]  /*3280*/  @!P2 IADD3 R13, P3, R59, R226, RZ ;  /* 0x000000e23b0da210 */ /* 0x000fe20007f7e0ff */
[----:B-----5:R-:W-:-:S03]  /*3290*/  FADD.FTZ R67, R152, R67 ;  /* 0x0000004398437221 */ /* 0x020fc60000010000 */
[----:B------:R-:W-:Y:S02]  /*32a0*/  @!P2 LEA.HI.X.SX32 R226, R226, R62, 0x1, P3 ;  /* 0x0000003ee2e2a211 */ /* 0x000fe400018f0eff */
[----:B0-----:R-:W-:-:S04]  /*32b0*/  @!P2 LEA R14, P3, R13, R14, 0x2 ;  /* 0x0000000e0d0ea211 */ /* 0x001fc800078610ff */
[----:B------:R-:W-:Y:S01]  /*32c0*/  @!P2 LEA.HI.X R15, R13, R15, R226, 0x2, P3 ;  /* 0x0000000f0d0fa211 */ /* 0x000fe200018f14e2 */
[----:B--2---:R-:W-:-:S05]  /*32d0*/  @P5 FMUL.FTZ R67, R67, R224 ;  /* 0x000000e043435220 */ /* 0x004fca0000410000 */
[----:B------:R0:W-:Y:S03]  /*32e0*/  @!P2 STG.E desc[UR36][R14.64], R67 ;  /* 0x000000430e00a986 */ /* 0x0001e6000c101924 */
.L_x_1728:
[----:B------:R-:W-:Y:S05]  /*32f0*/  BSYNC B1 ;  /* 0x0000000000017941 */ /* 0x000fea0003800000 */
.L_x_1727:
[----:B------:R-:W-:Y:S04]  /*3300*/  BSSY B1, `(.L_x_1731) ;  /* 0x0000024000017945 */ /* 0x000fe80003800000 */
[----:B------:R-:W-:Y:S05]  /*3310*/  @P1 BRA `(.L_x_1732) ;  /* 0x0000000000881947 */ /* 0x000fea0003800000 */
[----:B------:R-:W-:Y:S01]  /*3320*/  LEA R13, R3, R12, 0x1 ;  /* 0x0000000c030d7211 */ /* 0x000fe200078e08ff */
[----:B------:R-:W-:Y:S01]  /*3330*/  BSSY B2, `(.L_x_1733) ;  /* 0x000000f000027945 */ /* 0x000fe20003800000 */
[----:B------:R-:W-:Y:S01]  /*3340*/  ISETP.NE.AND P4, PT, RZ, UR13, PT ;  /* 0x0000000dff007c0c */ /* 0x000fe2000bf85270 */
[----:B------:R-:W-:Y:S02]  /*3350*/  IMAD.MOV.U32 R68, RZ, RZ, RZ ;  /* 0x000000ffff447224 */ /* 0x000fe400078e00ff */
[----:B------:R-:W-:-:S05]  /*3360*/  IMAD.SHL.U32 R226, R13, 0x4, RZ ;  /* 0x000000040de27824 */ /* 0x000fca00078e00ff */
[----:B------:R-:W-:-:S13]  /*3370*/  ISETP.GE.AND P2, PT, R226, R11, PT ;  /* 0x0000000be200720c */ /* 0x000fda0003f46270 */
[----:B------:R-:W-:Y:S05]  /*3380*/  @P2 BRA `(.L_x_1734) ;  /* 0x0000000000242947 */ /* 0x000fea0003800000 */
[----:B------:R-:W2:Y:S02]  /*3390*/  LDG.E R13, desc[UR36][R222.64] ;  /* 0x00000024de0d7981 */ /* 0x000ea4000c1e1900 */
[----:B--2---:R-:W-:-:S04]  /*33a0*/  IMAD R13, R13, UR12, RZ ;  /* 0x0000000c0d0d7c24 */ /* 0x004fc8000f8e02ff */
[----:B01-3--:R-:W-:-:S04]  /*33b0*/  IMAD R14, R13, 0xc0, RZ ;  /* 0x000000c00d0e7824 */ /* 0x00bfc800078e02ff */
[----:B------:R-:W-:-:S05]  /*33c0*/  IMAD R14, R14, R3, R226 ;  /* 0x000000030e0e7224 */ /* 0x000fca00078e02e2 */
[----:B------:R-:W-:-:S04]  /*33d0*/  IADD3 R13, P3, R60, R14, RZ ;  /* 0x0000000e3c0d7210 */ /* 0x000fc80007f7e0ff */
[----:B------:R-:W-:Y:S02]  /*33e0*/  LEA.HI.X.SX32 R68, R14, R65, 0x1, P3 ;  /* 0x000000410e447211 */ /* 0x000fe400018f0eff */
[----:B------:R-:W-:-:S04]  /*33f0*/  LEA R14, P3, R13, UR10, 0x2 ;  /* 0x0000000a0d0e7c11 */ /* 0x000fc8000f8610ff */
[----:B------:R-:W-:-:S05]  /*3400*/  LEA.HI.X R15, R13, UR11, R68, 0x2, P3 ;  /* 0x0000000b0d0f7c11 */ /* 0x000fca00098f1444 */
[----:B------:R0:W5:Y:S04]  /*3410*/  LDG.E R68, desc[UR36][R14.64] ;  /* 0x000000240e447981 */ /* 0x000168000c1e1900 */
.L_x_1734:
[----:B------:R-:W-:Y:S05]  /*3420*/  BSYNC B2 ;  /* 0x0000000000027941 */ /* 0x000fea0003800000 */
.L_x_1733:
[----:B------:R-:W-:Y:S05]  /*3430*/  @P4 BRA `(.L_x_1732) ;  /* 0x0000000000404947 */ /* 0x000fea0003800000 */
[----:B------:R-:W-:-:S13]  /*3440*/  LOP3.LUT P5, RZ, R27, 0x10, RZ, 0xc0, !PT ;  /* 0x000000101bff7812 */ /* 0x000fda00078ac0ff */
[----:B------:R-:W4:Y:S08]  /*3450*/  @P5 LDC R13, c[0x0][0x288] ;  /* 0x0000a200ff0d5b82 */ /* 0x000f300000000800 */
[----:B0123--:R-:W0:Y:S01]  /*3460*/  @P5 LDC.64 R14, c[0x0][0x2e0] ;  /* 0x0000b800ff0e5b82 */ /* 0x00fe220000000a00 */
[----:B----4-:R-:W-:-:S04]  /*3470*/  @P5 IMAD R13, R17, R13, R22 ;  /* 0x0000000d110d5224 */ /* 0x010fc800078e0216 */
[----:B------:R-:W-:-:S04]  /*3480*/  @P5 IMAD R13, R13, 0xc0, R220 ;  /* 0x000000c00d0d5824 */ /* 0x000fc800078e02dc */
[----:B------:R-:W-:-:S04]  /*3490*/  @P5 VIADD R225, R13, 0x8 ;  /* 0x000000080de15836 */ /* 0x000fc80000000000 */
[----:B0-----:R-:W-:Y:S02]  /*34a0*/  @P5 IMAD.WIDE R224, R225, 0x4, R14 ;  /* 0x00000004e1e05825 */ /* 0x001fe400078e020e */
        /* <DEDUP_REMOVED lines=9> */
.L_x_1732:
[----:B------:R-:W-:Y:S05]  /*3540*/  BSYNC B1 ;  /* 0x0000000000017941 */ /* 0x000fea0003800000 */
.L_x_1731:
[----:B------:R-:W-:Y:S04]  /*3550*/  BSSY B1, `(.L_x_1735) ;  /* 0x0000024000017945 */ /* 0x000fe80003800000 */
[----:B------:R-:W-:Y:S05]  /*3560*/  @P1 BRA `(.L_x_1736) ;  /* 0x0000000000881947 */ /* 0x000fea0003800000 */
[----:B------:R-:W-:Y:S01]  /*3570*/  IMAD R13, R3, 0x3, R12 ;  /* 0x00000003030d7824 */ /* 0x000fe200078e020c */
[----:B------:R-:W-:Y:S01]  /*3580*/  BSSY B2, `(.L_x_1737) ;  /* 0x000000f000027945 */ /* 0x000fe20003800000 */
[----:B------:R-:W-:Y:S01]  /*3590*/  ISETP.NE.AND P4, PT, RZ, UR13, PT ;  /* 0x0000000dff007c0c */ /* 0x000fe2000bf85270 */
[----:B------:R-:W-:Y:S02]  /*35a0*/  IMAD.MOV.U32 R69, RZ, RZ, RZ ;  /* 0x000000ffff457224 */ /* 0x000fe400078e00ff */
[----:B------:R-:W-:-:S04]  /*35b0*/  SHF.L.U32 R226, R13, 0x2, RZ ;  /* 0x000000020de27819 */ /* 0x000fc800000006ff */
        /* <DEDUP_REMOVED lines=11> */
.L_x_1738:
[----:B------:R-:W-:Y:S05]  /*3670*/  BSYNC B2 ;  /* 0x0000000000027941 */ /* 0x000fea0003800000 */
.L_x_1737:
        /* <DEDUP_REMOVED lines=17> */
.L_x_1736:
[----:B------:R-:W-:Y:S05]  /*3790*/  BSYNC B1 ;  /* 0x0000000000017941 */ /* 0x000fea0003800000 */
.L_x_1735:
        /* <DEDUP_REMOVED lines=18> */
.L_x_1742:
[----:B------:R-:W-:Y:S05]  /*38c0*/  BSYNC B2 ;  /* 0x0000000000027941 */ /* 0x000fea0003800000 */
.L_x_1741:
[----:B------:R-:W-:Y:S05]  /*38d0*/  @P4 BRA `(.L_x_1740) ;  /* 0x0000000000404947 */ /* 0x000fea0003800000 */
[----:B------:R-:W-:-:S13]  /*38e0*/  LOP3.LUT P5, RZ, R27, 0x10, RZ, 0xc0, !PT ;  /* 0x000000101bff7812 */ /* 0x000fda00078ac0ff */
[----:B------:R-:W4:Y:S08]  /*38f0*/  @P5 LDC R13, c[0x0][0x288] ;  /* 0x0000a200ff0d5b82 */ /* 0x000f300000000800 */
[----:B0123--:R-:W0:Y:S01]  /*3900*/  @P5 LDC.64 R14, c[0x0][0x2e0] ;  /* 0x0000b800ff0e5b82 */ /* 0x00fe220000000a00 */
[----:B----4-:R-:W-:-:S04]  /*3910*/  @P5 IMAD R13, R17, R13, R22 ;  /* 0x0000000d110d5224 */ /* 0x010fc800078e0216 */
[----:B------:R-:W-:-:S05]  /*3920*/  @P5 IMAD R13, R13, 0xc0, R220 ;  /* 0x000000c00d0d5824 */ /* 0x000fca00078e02dc */
[----:B------:R-:W-:-:S05]  /*3930*/  @P5 IADD3 R225, R13, 0x10, RZ ;  /* 0x000000100de15810 */ /* 0x000fca0007ffe0ff */
        /* <DEDUP_REMOVED lines=10> */
.L_x_1740:
[----:B------:R-:W-:Y:S05]  /*39e0*/  BSYNC B1 ;  /* 0x0000000000017941 */ /* 0x000fea0003800000 */
.L_x_1739:
[----:B------:R-:W-:Y:S04]  /*39f0*/  BSSY B1, `(.L_x_1743) ;  /* 0x0000024000017945 */ /* 0x000fe80003800000 */
[----:B------:R-:W-:Y:S05]  /*3a00*/  @P1 BRA `(.L_x_1744) ;  /* 0x0000000000881947 */ /* 0x000fea0003800000 */
[----:B------:R-:W-:Y:S01]  /*3a10*/  IMAD R13, R3, 0x5, R12 ;  /* 0x00000005030d7824 */ /* 0x000fe200078e020c */
        /* <DEDUP_REMOVED lines=15> */
.L_x_1746:
[----:B------:R-:W-:Y:S05]  /*3b10*/  BSYNC B2 ;  /* 0x0000000000027941 */ /* 0x000fea0003800000 */
.L_x_1745:
        /* <DEDUP_REMOVED lines=17> */
.L_x_1744:
[----:B------:R-:W-:Y:S05]  /*3c30*/  BSYNC B1 ;  /* 0x0000000000017941 */ /* 0x000fea0003800000 */
.L_x_1743:
        /* <DEDUP_REMOVED lines=18> */
.L_x_1750:
[----:B------:R-:W-:Y:S05]  /*3d60*/  BSYNC B2 ;  /* 0x0000000000027941 */ /* 0x000fea0003800000 */
.L_x_1749:
        /* <DEDUP_REMOVED lines=17> */
.L_x_1748:
[----:B------:R-:W-:Y:S05]  /*3e80*/  BSYNC B1 ;  /* 0x0000000000017941 */ /* 0x000fea0003800000 */
.L_x_1747:
        /* <DEDUP_REMOVED lines=18> */
.L_x_1754:
[----:B------:R-:W-:Y:S05]  /*3fb0*/  BSYNC B2 ;  /* 0x0000000000027941 */ /* 0x000fea0003800000 */
.L_x_1753:
        /* <DEDUP_REMOVED lines=17> */
.L_x_1752:
[----:B------:R-:W-:Y:S05]  /*40d0*/  BSYNC B1 ;  /* 0x0000000000017941 */ /* 0x000fea0003800000 */
.L_x_1751:
[----:B------:R-:W-:Y:S04]  /*40e0*/  BSSY B1, `(.L_x_1755) ;  /* 0x0000024000017945 */ /* 0x000fe80003800000 */
[----:B------:R-:W-:Y:S05]  /*40f0*/  @P1 BRA `(.L_x_1756) ;  /* 0x0000000000881947 */ /* 0x000fea0003800000 */
[----:B------:R-:W-:Y:S01]  /*4100*/  IMAD R13, R3, 0x8, R12 ;  /* 0x00000008030d7824 */ /* 0x000fe200078e020c */
[----:B------:R-:W-:Y:S01]  /*4110*/  BSSY B2, `(.L_x_1757) ;  /* 0x000000f000027945 */ /* 0x000fe20003800000 */
[----:B------:R-:W-:Y:S01]  /*4120*/  HFMA2.MMA R74, -RZ, RZ, 0, 0 ;  /* 0x00000000ff4a7435 */ /* 0x000fe200000001ff */
[----:B------:R-:W-:Y:S01]  /*4130*/  ISETP.NE.AND P4, PT, RZ, UR13, PT ;  /* 0x0000000dff007c0c */ /* 0x000fe2000bf85270 */
        /* <DEDUP_REMOVED lines=12> */
.L_x_1758:
[----:B------:R-:W-:Y:S05]  /*4200*/  BSYNC B2 ;  /* 0x0000000000027941 */ /* 0x000fea0003800000 */
.L_x_1757:
        /* <DEDUP_REMOVED lines=17> */
.L_x_1756:
[----:B------:R-:W-:Y:S05]  /*4320*/  BSYNC B1 ;  /* 0x0000000000017941 */ /* 0x000fea0003800000 */
.L_x_1755:
[----:B------:R-:W-:Y:S04]  /*4330*/  BSSY B1, `(.L_x_1759) ;  /* 0x0000024000017945 */ /* 0x000fe80003800000 */
[----:B------:R-:W-:Y:S05]  /*4340*/  @P1 BRA `(.L_x_1760) ;  /* 0x0000000000881947 */ /* 0x000fea0003800000 */
[----:B------:R-:W-:Y:S01]  /*4350*/  IMAD R13, R3, 0x9, R12 ;  /* 0x00000009030d7824 */ /* 0x000fe200078e020c */
[----:B------:R-:W-:Y:S01]  /*4360*/  BSSY B2, `(.L_x_1761) ;  /* 0x000000f000027945 */ /* 0x000fe20003800000 */
[----:B------:R-:W-:Y:S02]  /*4370*/  ISETP.NE.AND P4, PT, RZ, UR13, PT ;  /* 0x0000000dff007c0c */ /* 0x000fe4000bf85270 */
[----:B------:R-:W-:Y:S01]  /*4380*/  IMAD.SHL.U32 R226, R13, 0x4, RZ ;  /* 0x000000040de27824 */ /* 0x000fe200078e00ff */
[----:B------:R-:W-:-:S04]  /*4390*/  MOV R75, RZ ;  /* 0x000000ff004b7202 */ /* 0x000fc80000000f00 */
        /* <DEDUP_REMOVED lines=11> */
.L_x_1762:
[----:B------:R-:W-:Y:S05]  /*4450*/  BSYNC B2 ;  /* 0x0000000000027941 */ /* 0x000fea0003800000 */
.L_x_1761:
        /* <DEDUP_REMOVED lines=17> */
.L_x_1760:
[----:B------:R-:W-:Y:S05]  /*4570*/  BSYNC B1 ;  /* 0x0000000000017941 */ /* 0x000fea0003800000 */
.L_x_1759:
        /* <DEDUP_REMOVED lines=18> */
.L_x_1766:
[----:B------:R-:W-:Y:S05]  /*46a0*/  BSYNC B2 ;  /* 0x0000000000027941 */ /* 0x000fea0003800000 */
.L_x_1765:
        /* <DEDUP_REMOVED lines=17> */
.L_x_1764:
[----:B------:R-:W-:Y:S05]  /*47c0*/  BSYNC B1 ;  /* 0x0000000000017941 */ /* 0x000fea0003800000 */
.L_x_1763:
        /* <DEDUP_REMOVED lines=18> */
.L_x_1770:
[----:B------:R-:W-:Y:S05]  /*48f0*/  BSYNC B2 ;  /* 0x0000000000027941 */ /* 0x000fea0003800000 */
.L_x_1769:
        /* <DEDUP_REMOVED lines=17> */
.L_x_1768:
[----:B------:R-:W-:Y:S05]  /*4a10*/  BSYNC B1 ;  /* 0x0000000000017941 */ /* 0x000fea0003800000 */
.L_x_1767:
        /* <DEDUP_REMOVED lines=18> */
.L_x_1774:
[----:B------:R-:W-:Y:S05]  /*4b40*/  BSYNC B2 ;  /* 0x0000000000027941 */ /* 0x000fea0003800000 */
.L_x_1773:
        /* <DEDUP_REMOVED lines=17> */
.L_x_1772:
[----:B------:R-:W-:Y:S05]  /*4c60*/  BSYNC B1 ;  /* 0x0000000000017941 */ /* 0x000fea0003800000 */
.L_x_1771:
        /* <DEDUP_REMOVED lines=18> */
.L_x_1778:
[----:B------:R-:W-:Y:S05]  /*4d90*/  BSYNC B2 ;  /* 0x0000000000027941 */ /* 0x000fea0003800000 */
.L_x_1777:
        /* <DEDUP_REMOVED lines=17> */
.L_x_1776:
[----:B------:R-:W-:Y:S05]  /*4eb0*/  BSYNC B1 ;  /* 0x0000000000017941 */ /* 0x000fea0003800000 */
.L_x_1775:
        /* <DEDUP_REMOVED lines=18> */
.L_x_1782:
[----:B------:R-:W-:Y:S05]  /*4fe0*/  BSYNC B2 ;  /* 0x0000000000027941 */ /* 0x000fea0003800000 */
.L_x_1781:
        /* <DEDUP_REMOVED lines=17> */
.L_x_1780:
[----:B------:R-:W-:Y:S05]  /*5100*/  BSYNC B1 ;  /* 0x0000000000017941 */ /* 0x000fea0003800000 */
.L_x_1779:
        /* <DEDUP_REMOVED lines=18> */
.L_x_1786:
[----:B------:R-:W-:Y:S05]  /*5230*/  BSYNC B2 ;  /* 0x0000000000027941 */ /* 0x000fea0003800000 */
.L_x_1785:
        /* <DEDUP_REMOVED lines=17> */
.L_x_1784:
[----:B------:R-:W-:Y:S05]  /*5350*/  BSYNC B1 ;  /* 0x0000000000017941 */ /* 0x000fea0003800000 */
.L_x_1783:
        /* <DEDUP_REMOVED lines=18> */
.L_x_1790:
[----:B------:R-:W-:Y:S05]  /*5480*/  BSYNC B2 ;  /* 0x0000000000027941 */ /* 0x000fea0003800000 */
.L_x_1789:
        /* <DEDUP_REMOVED lines=17> */
.L_x_1788:
[----:B------:R-:W-:Y:S05]  /*55a0*/  BSYNC B1 ;  /* 0x0000000000017941 */ /* 0x000fea0003800000 */
.L_x_1787:
        /* <DEDUP_REMOVED lines=18> */
.L_x_1794:
[----:B------:R-:W-:Y:S05]  /*56d0*/  BSYNC B2 ;  /* 0x0000000000027941 */ /* 0x000fea0003800000 */
.L_x_1793:
        /* <DEDUP_REMOVED lines=17> */
.L_x_1792:
[----:B------:R-:W-:Y:S05]  /*57f0*/  BSYNC B1 ;  /* 0x0000000000017941 */ /* 0x000fea0003800000 */
.L_x_1791:
        /* <DEDUP_REMOVED lines=18> */
.L_x_1798:
[----:B------:R-:W-:Y:S05]  /*5920*/  BSYNC B2 ;  /* 0x0000000000027941 */ /* 0x000fea0003800000 */
.L_x_1797:
        /* <DEDUP_REMOVED lines=17> */
.L_x_1796:
[----:B------:R-:W-:Y:S05]  /*5a40*/  BSYNC B1 ;  /* 0x0000000000017941 */ /* 0x000fea0003800000 */
.L_x_1795:
        /* <DEDUP_REMOVED lines=18> */
.L_x_1802:
[----:B------:R-:W-:Y:S05]  /*5b70*/  BSYNC B2 ;  /* 0x0000000000027941 */ /* 0x000fea0003800000 */
.L_x_1801:
        /* <DEDUP_REMOVED lines=17> */
.L_x_1800:
[----:B------:R-:W-:Y:S05]  /*5c90*/  BSYNC B1 ;  /* 0x0000000000017941 */ /* 0x000fea0003800000 */
.L_x_1799:
        /* <DEDUP_REMOVED lines=18> */
.L_x_1806:
[----:B------:R-:W-:Y:S05]  /*5dc0*/  BSYNC B2 ;  /* 0x0000000000027941 */ /* 0x000fea0003800000 */
.L_x_1805:
        /* <DEDUP_REMOVED lines=17> */
.L_x_1804:
[----:B------:R-:W-:Y:S05]  /*5ee0*/  BSYNC B1 ;  /* 0x0000000000017941 */ /* 0x000fea0003800000 */
.L_x_1803:
        /* <DEDUP_REMOVED lines=18> */
.L_x_1810:
[----:B------:R-:W-:Y:S05]  /*6010*/  BSYNC B2 ;  /* 0x0000000000027941 */ /* 0x000fea0003800000 */
.L_x_1809:
        /* <DEDUP_REMOVED lines=17> */
.L_x_1808:
[----:B------:R-:W-:Y:S05]  /*6130*/  BSYNC B1 ;  /* 0x0000000000017941 */ /* 0x000fea0003800000 */
.L_x_1807:
        /* <DEDUP_REMOVED lines=18> */
.L_x_1814:
[----:B------:R-:W-:Y:S05]  /*6260*/  BSYNC B2 ;  /* 0x0000000000027941 */ /* 0x000fea0003800000 */
.L_x_1813:
        /* <DEDUP_REMOVED lines=17> */
.L_x_1812:
[----:B------:R-:W-:Y:S05]  /*6380*/  BSYNC B1 ;  /* 0x0000000000017941 */ /* 0x000fea0003800000 */
.L_x_1811:
        /* <DEDUP_REMOVED lines=18> */
.L_x_1818:
[----:B------:R-:W-:Y:S05]  /*64b0*/  BSYNC B2 ;  /* 0x0000000000027941 */ /* 0x000fea0003800000 */
.L_x_1817:
        /* <DEDUP_REMOVED lines=17> */
.L_x_1816:
[----:B------:R-:W-:Y:S05]  /*65d0*/  BSYNC B1 ;  /* 0x0000000000017941 */ /* 0x000fea0003800000 */
.L_x_1815:
        /* <DEDUP_REMOVED lines=18> */
.L_x_1822:
[----:B------:R-:W-:Y:S05]  /*6700*/  BSYNC B2 ;  /* 0x0000000000027941 */ /* 0x000fea0003800000 */
.L_x_1821:
        /* <DEDUP_REMOVED lines=17> */
.L_x_1820:
[----:B------:R-:W-:Y:S05]  /*6820*/  BSYNC B1 ;  /* 0x0000000000017941 */ /* 0x000fea0003800000 */
.L_x_1819:
        /* <DEDUP_REMOVED lines=18> */
.L_x_1826:
[----:B------:R-:W-:Y:S05]  /*6950*/  BSYNC B2 ;  /* 0x0000000000027941 */ /* 0x000fea0003800000 */
.L_x_1825:
        /* <DEDUP_REMOVED lines=17> */
.L_x_1824:
[----:B------:R-:W-:Y:S05]  /*6a70*/  BSYNC B1 ;  /* 0x0000000000017941 */ /* 0x000fea0003800000 */
.L_x_1823:
        /* <DEDUP_REMOVED lines=18> */
.L_x_1830:
[----:B------:R-:W-:Y:S05]  /*6ba0*/  BSYNC B2 ;  /* 0x0000000000027941 */ /* 0x000fea0003800000 */
.L_x_1829:
        /* <DEDUP_REMOVED lines=17> */
.L_x_1828:
[----:B------:R-:W-:Y:S05]  /*6cc0*/  BSYNC B1 ;  /* 0x0000000000017941 */ /* 0x000fea0003800000 */
.L_x_1827:
        /* <DEDUP_REMOVED lines=18> */
.L_x_1834:
[----:B------:R-:W-:Y:S05]  /*6df0*/  BSYNC B2 ;  /* 0x0000000000027941 */ /* 0x000fea0003800000 */
.L_x_1833:
        /* <DEDUP_REMOVED lines=17> */
.L_x_1832:
[----:B------:R-:W-:Y:S05]  /*6f10*/  BSYNC B1 ;  /* 0x0000000000017941 */ /* 0x000fea0003800000 */
.L_x_1831:
        /* <DEDUP_REMOVED lines=18> */
.L_x_1838:
[----:B------:R-:W-:Y:S05]  /*7040*/  BSYNC B2 ;  /* 0x0000000000027941 */ /* 0x000fea0003800000 */
.L_x_1837:
        /* <DEDUP_REMOVED lines=17> */
.L_x_1836:
[----:B------:R-:W-:Y:S05]  /*7160*/  BSYNC B1 ;  /* 0x0000000000017941 */ /* 0x000fea0003800000 */
.L_x_1835:
        /* <DEDUP_REMOVED lines=18> */
.L_x_1842:
[----:B------:R-:W-:Y:S05]  /*7290*/  BSYNC B2 ;  /* 0x0000000000027941 */ /* 0x000fea0003800000 */
.L_x_1841:
        /* <DEDUP_REMOVED lines=17> */
.L_x_1840:
[----:B------:R-:W-:Y:S05]  /*73b0*/  BSYNC B1 ;  /* 0x0000000000017941 */ /* 0x000fea0003800000 */
.L_x_1839:
        /* <DEDUP_REMOVED lines=18> */
.L_x_1846:
[----:B------:R-:W-:Y:S05]  /*74e0*/  BSYNC B2 ;  /* 0x0000000000027941 */ /* 0x000fea0003800000 */
.L_x_1845:
        /* <DEDUP_REMOVED lines=17> */
.L_x_1844:
[----:B------:R-:W-:Y:S05]  /*7600*/  BSYNC B1 ;  /* 0x0000000000017941 */ /* 0x000fea0003800000 */
.L_x_1843:
        /* <DEDUP_REMOVED lines=18> */
.L_x_1850:
[----:B------:R-:W-:Y:S05]  /*7730*/  BSYNC B2 ;  /* 0x0000000000027941 */ /* 0x000fea0003800000 */
.L_x_1849:
        /* <DEDUP_REMOVED lines=17> */
.L_x_1848:
[----:B------:R-:W-:Y:S05]  /*7850*/  BSYNC B1 ;  /* 0x0000000000017941 */ /* 0x000fea0003800000 */
.L_x_1847:
        /* <DEDUP_REMOVED lines=18> */
.L_x_1854:
[----:B------:R-:W-:Y:S05]  /*7980*/  BSYNC B2 ;  /* 0x0000000000027941 */ /* 0x000fea0003800000 */
.L_x_1853:
        /* <DEDUP_REMOVED lines=17> */
.L_x_1852:
[----:B------:R-:W-:Y:S05]  /*7aa0*/  BSYNC B1 ;  /* 0x0000000000017941 */ /* 0x000fea0003800000 */
.L_x_1851:
        /* <DEDUP_REMOVED lines=18> */
.L_x_1858:
[----:B------:R-:W-:Y:S05]  /*7bd0*/  BSYNC B2 ;  /* 0x0000000000027941 */ /* 0x000fea0003800000 */
.L_x_1857:
        /* <DEDUP_REMOVED lines=17> */
.L_x_1856:
[----:B------:R-:W-:Y:S05]  /*7cf0*/  BSYNC B1 ;  /* 0x0000000000017941 */ /* 0x000fea0003800000 */
.L_x_1855:
        /* <DEDUP_REMOVED lines=18> */
.L_x_1862:
[----:B------:R-:W-:Y:S05]  /*7e20*/  BSYNC B2 ;  /* 0x0000000000027941 */ /* 0x000fea0003800000 */
.L_x_1861:
        /* <DEDUP_REMOVED lines=17> */
.L_x_1860:
[----:B------:R-:W-:Y:S05]  /*7f40*/  BSYNC B1 ;  /* 0x0000000000017941 */ /* 0x000fea0003800000 */
.L_x_1859:
        /* <DEDUP_REMOVED lines=18> */
.L_x_1866:
[----:B------:R-:W-:Y:S05]  /*8070*/  BSYNC B2 ;  /* 0x0000000000027941 */ /* 0x000fea0003800000 */
.L_x_1865:
        /* <DEDUP_REMOVED lines=17> */
.L_x_1864:
[----:B------:R-:W-:Y:S05]  /*8190*/  BSYNC B1 ;  /* 0x0000000000017941 */ /* 0x000fea0003800000 */
.L_x_1863:
        /* <DEDUP_REMOVED lines=18> */
.L_x_1870:
[----:B------:R-:W-:Y:S05]  /*82c0*/  BSYNC B2 ;  /* 0x0000000000027941 */ /* 0x000fea0003800000 */
.L_x_1869:
        /* <DEDUP_REMOVED lines=17> */
.L_x_1868:
[----:B------:R-:W-:Y:S05]  /*83e0*/  BSYNC B1 ;  /* 0x0000000000017941 */ /* 0x000fea0003800000 */
.L_x_1867:
        /* <DEDUP_REMOVED lines=18> */
.L_x_1874:
[----:B------:R-:W-:Y:S05]  /*8510*/  BSYNC B2 ;  /* 0x0000000000027941 */ /* 0x000fea0003800000 */
.L_x_1873:
        /* <DEDUP_REMOVED lines=17> */
.L_x_1872:
[----:B------:R-:W-:Y:S05]  /*8630*/  BSYNC B1 ;  /* 0x0000000000017941 */ /* 0x000fea0003800000 */
.L_x_1871:
        /* <DEDUP_REMOVED lines=18> */
.L_x_1878:
[----:B------:R-:W-:Y:S05]  /*8760*/  BSYNC B2 ;  /* 0x0000000000027941 */ /* 0x000fea0003800000 */
.L_x_1877:
        /* <DEDUP_REMOVED lines=17> */
.L_x_1876:
[----:B------:R-:W-:Y:S05]  /*8880*/  BSYNC B1 ;  /* 0x0000000000017941 */ /* 0x000fea0003800000 */
.L_x_1875:
        /* <DEDUP_REMOVED lines=18> */
.L_x_1882:
[----:B------:R-:W-:Y:S05]  /*89b0*/  BSYNC B2 ;  /* 0x0000000000027941 */ /* 0x000fea0003800000 */
.L_x_1881:
        /* <DEDUP_REMOVED lines=17> */
.L_x_1880:
[----:B------:R-:W-:Y:S05]  /*8ad0*/  BSYNC B1 ;  /* 0x0000000000017941 */ /* 0x000fea0003800000 */
.L_x_1879:
        /* <DEDUP_REMOVED lines=18> */
.L_x_1886:
[----:B------:R-:W-:Y:S05]  /*8c00*/  BSYNC B2 ;  /* 0x0000000000027941 */ /* 0x000fea0003800000 */
.L_x_1885:
        /* <DEDUP_REMOVED lines=17> */
.L_x_1884:
[----:B------:R-:W-:Y:S05]  /*8d20*/  BSYNC B1 ;  /* 0x0000000000017941 */ /* 0x000fea0003800000 */
.L_x_1883:
        /* <DEDUP_REMOVED lines=18> */
.L_x_1890:
[----:B------:R-:W-:Y:S05]  /*8e50*/  BSYNC B2 ;  /* 0x0000000000027941 */ /* 0x000fea0003800000 */
.L_x_1889:
        /* <DEDUP_REMOVED lines=17> */
.L_x_1888:
[----:B------:R-:W-:Y:S05]  /*8f70*/  BSYNC B1 ;  /* 0x0000000000017941 */ /* 0x000fea0003800000 */
.L_x_1887:
        /* <DEDUP_REMOVED lines=18> */
.L_x_1894:
[----:B------:R-:W-:Y:S05]  /*90a0*/  BSYNC B2 ;  /* 0x0000000000027941 */ /* 0x000fea0003800000 */
.L_x_1893:
        /* <DEDUP_REMOVED lines=17> */
.L_x_1892:
[----:B------:R-:W-:Y:S05]  /*91c0*/  BSYNC B1 ;  /* 0x0000000000017941 */ /* 0x000fea0003800000 */
.L_x_1891:
        /* <DEDUP_REMOVED lines=18> */
.L_x_1898:
[----:B------:R-:W-:Y:S05]  /*92f0*/  BSYNC B2 ;  /* 0x0000000000027941 */ /* 0x000fea0003800000 */
.L_x_1897:
        /* <DEDUP_REMOVED lines=17> */
.L_x_1896:
[----:B------:R-:W-:Y:S05]  /*9410*/  BSYNC B1 ;  /* 0x0000000000017941 */ /* 0x000fea0003800000 */
.L_x_1895:
        /* <DEDUP_REMOVED lines=18> */
.L_x_1902:
[----:B------:R-:W-:Y:S05]  /*9540*/  BSYNC B2 ;  /* 0x0000000000027941 */ /* 0x000fea0003800000 */
.L_x_1901:
        /* <DEDUP_REMOVED lines=17> */
.L_x_1900:
[----:B------:R-:W-:Y:S05]  /*9660*/  BSYNC B1 ;  /* 0x0000000000017941 */ /* 0x000fea0003800000 */
.L_x_1899:
        /* <DEDUP_REMOVED lines=18> */
.L_x_1906:
[----:B------:R-:W-:Y:S05]  /*9790*/  BSYNC B2 ;  /* 0x0000000000027941 */ /* 0x000fea0003800000 */
.L_x_1905:
        /* <DEDUP_REMOVED lines=17> */
.L_x_1904:
[----:B------:R-:W-:Y:S05]  /*98b0*/  BSYNC B1 ;  /* 0x0000000000017941 */ /* 0x000fea0003800000 */
.L_x_1903:
        /* <DEDUP_REMOVED lines=18> */
.L_x_1910:
[----:B------:R-:W-:Y:S05]  /*99e0*/  BSYNC B2 ;  /* 0x0000000000027941 */ /* 0x000fea0003800000 */
.L_x_1909:
        /* <DEDUP_REMOVED lines=17> */
.L_x_1908:
[----:B------:R-:W-:Y:S05]  /*9b00*/  BSYNC B1 ;  /* 0x0000000000017941 */ /* 0x000fea0003800000 */
.L_x_1907:
        /* <DEDUP_REMOVED lines=18> */
.L_x_1914:
[----:B------:R-:W-:Y:S05]  /*9c30*/  BSYNC B2 ;  /* 0x0000000000027941 */ /* 0x000fea0003800000 */
.L_x_1913:
        /* <DEDUP_REMOVED lines=17> */
.L_x_1912:
[----:B------:R-:W-:Y:S05]  /*9d50*/  BSYNC B1 ;  /* 0x0000000000017941 */ /* 0x000fea0003800000 */
.L_x_1911:
        /* <DEDUP_REMOVED lines=18> */
.L_x_1918:
[----:B------:R-:W-:Y:S05]  /*9e80*/  BSYNC B2 ;  /* 0x0000000000027941 */ /* 0x000fea0003800000 */
.L_x_1917:
        /* <DEDUP_REMOVED lines=17> */
.L_x_1916:
[----:B------:R-:W-:Y:S05]  /*9fa0*/  BSYNC B1 ;  /* 0x0000000000017941 */ /* 0x000fea0003800000 */
.L_x_1915:
        /* <DEDUP_REMOVED lines=18> */
.L_x_1922:
[----:B------:R-:W-:Y:S05]  /*a0d0*/  BSYNC B2 ;  /* 0x0000000000027941 */ /* 0x000fea0003800000 */
.L_x_1921:
        /* <DEDUP_REMOVED lines=17> */
.L_x_1920:
[----:B------:R-:W-:Y:S05]  /*a1f0*/  BSYNC B1 ;  /* 0x0000000000017941 */ /* 0x000fea0003800000 */
.L_x_1919:
        /* <DEDUP_REMOVED lines=18> */
.L_x_1926:
[----:B------:R-:W-:Y:S05]  /*a320*/  BSYNC B2 ;  /* 0x0000000000027941 */ /* 0x000fea0003800000 */
.L_x_1925:
        /* <DEDUP_REMOVED lines=17> */
.L_x_1924:
[----:B------:R-:W-:Y:S05]  /*a440*/  BSYNC B1 ;  /* 0x0000000000017941 */ /* 0x000fea0003800000 */
.L_x_1923:
        /* <DEDUP_REMOVED lines=18> */
.L_x_1930:
[----:B------:R-:W-:Y:S05]  /*a570*/  BSYNC B2 ;  /* 0x0000000000027941 */ /* 0x000fea0003800000 */
.L_x_1929:
        /* <DEDUP_REMOVED lines=17> */
.L_x_1928:
[----:B------:R-:W-:Y:S05]  /*a690*/  BSYNC B1 ;  /* 0x0000000000017941 */ /* 0x000fea0003800000 */
.L_x_1927:
        /* <DEDUP_REMOVED lines=18> */
.L_x_1934:
[----:B------:R-:W-:Y:S05]  /*a7c0*/  BSYNC B2 ;  /* 0x0000000000027941 */ /* 0x000fea0003800000 */
.L_x_1933:
        /* <DEDUP_REMOVED lines=17> */
.L_x_1932:
[----:B------:R-:W-:Y:S05]  /*a8e0*/  BSYNC B1 ;  /* 0x0000000000017941 */ /* 0x000fea0003800000 */
.L_x_1931:
        /* <DEDUP_REMOVED lines=18> */
.L_x_1938:
[----:B------:R-:W-:Y:S05]  /*aa10*/  BSYNC B2 ;  /* 0x0000000000027941 */ /* 0x000fea0003800000 */
.L_x_1937:
        /* <DEDUP_REMOVED lines=17> */
.L_x_1936:
[----:B------:R-:W-:Y:S05]  /*ab30*/  BSYNC B1 ;  /* 0x0000000000017941 */ /* 0x000fea0003800000 */
.L_x_1935:
        /* <DEDUP_REMOVED lines=18> */
.L_x_1942:
[----:B------:R-:W-:Y:S05]  /*ac60*/  BSYNC B2 ;  /* 0x0000000000027941 */ /* 0x000fea0003800000 */
.L_x_1941:
        /* <DEDUP_REMOVED lines=17> */
.L_x_1940:
[----:B------:R-:W-:Y:S05]  /*ad80*/  BSYNC B1 ;  /* 0x0000000000017941 */ /* 0x000fea0003800000 */
.L_x_1939:
        /* <DEDUP_REMOVED lines=18> */
.L_x_1946:
[----:B------:R-:W-:Y:S05]  /*aeb0*/  BSYNC B2 ;  /* 0x0000000000027941 */ /* 0x000fea0003800000 */
.L_x_1945:
        /* <DEDUP_REMOVED lines=17> */
.L_x_1944:
[----:B------:R-:W-:Y:S05]  /*afd0*/  BSYNC B1 ;  /* 0x0000000000017941 */ /* 0x000fea0003800000 */
.L_x_1943:
        /* <DEDUP_REMOVED lines=18> */
.L_x_1950:
[----:B------:R-:W-:Y:S05]  /*b100*/  BSYNC B2 ;  /* 0x0000000000027941 */ /* 0x000fea0003800000 */
.L_x_1949:
        /* <DEDUP_REMOVED lines=17> */
.L_x_1948:
[----:B------:R-:W-:Y:S05]  /*b220*/  BSYNC B1 ;  /* 0x0000000000017941 */ /* 0x000fea0003800000 */
.L_x_1947:
        /* <DEDUP_REMOVED lines=18> */
.L_x_1954:
[----:B------:R-:W-:Y:S05]  /*b350*/  BSYNC B2 ;  /* 0x0000000000027941 */ /* 0x000fea0003800000 */
.L_x_1953:
        /* <DEDUP_REMOVED lines=17> */
.L_x_1952:
[----:B------:R-:W-:Y:S05]  /*b470*/  BSYNC B1 ;  /* 0x0000000000017941 */ /* 0x000fea0003800000 */
.L_x_1951:
        /* <DEDUP_REMOVED lines=18> */
.L_x_1958:
[----:B------:R-:W-:Y:S05]  /*b5a0*/  BSYNC B2 ;  /* 0x0000000000027941 */ /* 0x000fea0003800000 */
.L_x_1957:
        /* <DEDUP_REMOVED lines=17> */
.L_x_1956:
[----:B------:R-:W-:Y:S05]  /*b6c0*/  BSYNC B1 ;  /* 0x0000000000017941 */ /* 0x000fea0003800000 */
.L_x_1955:
        /* <DEDUP_REMOVED lines=18> */
.L_x_1962:
[----:B------:R-:W-:Y:S05]  /*b7f0*/  BSYNC B2 ;  /* 0x0000000000027941 */ /* 0x000fea0003800000 */
.L_x_1961:
        /* <DEDUP_REMOVED lines=17> */
.L_x_1960:
[----:B------:R-:W-:Y:S05]  /*b910*/  BSYNC B1 ;  /* 0x0000000000017941 */ /* 0x000fea0003800000 */
.L_x_1959:
        /* <DEDUP_REMOVED lines=18> */
.L_x_1966:
[----:B------:R-:W-:Y:S05]  /*ba40*/  BSYNC B2 ;  /* 0x0000000000027941 */ /* 0x000fea0003800000 */
.L_x_1965:
        /* <DEDUP_REMOVED lines=17> */
.L_x_1964:
[----:B------:R-:W-:Y:S05]  /*bb60*/  BSYNC B1 ;  /* 0x0000000000017941 */ /* 0x000fea0003800000 */
.L_x_1963:
        /* <DEDUP_REMOVED lines=18> */
.L_x_1970:
[----:B------:R-:W-:Y:S05]  /*bc90*/  BSYNC B2 ;  /* 0x0000000000027941 */ /* 0x000fea0003800000 */
.L_x_1969:
        /* <DEDUP_REMOVED lines=17> */
.L_x_1968:
[----:B------:R-:W-:Y:S05]  /*bdb0*/  BSYNC B1 ;  /* 0x0000000000017941 */ /* 0x000fea0003800000 */
.L_x_1967:
        /* <DEDUP_REMOVED lines=18> */
.L_x_1974:
[----:B------:R-:W-:Y:S05]  /*bee0*/  BSYNC B2 ;  /* 0x0000000000027941 */ /* 0x000fea0003800000 */
.L_x_1973:
        /* <DEDUP_REMOVED lines=17> */
.L_x_1972:
[----:B------:R-:W-:Y:S05]  /*c000*/  BSYNC B1 ;  /* 0x0000000000017941 */ /* 0x000fea0003800000 */
.L_x_1971:
        /* <DEDUP_REMOVED lines=11> */
[----:B------:R-:W-:-:S04]  /*c0c0*/  IMAD R12, R11, 0xc0, RZ ;  /* 0x000000c00b0c7824 */ /* 0x000fc800078e02ff */
[----:B------:R-:W-:-:S05]  /*c0d0*/  IMAD R12, R12, R3, R224 ;  /* 0x000000030c0c7224 */ /* 0x000fca00078e02e0 */
[----:B------:R-:W-:-:S04]  /*c0e0*/  IADD3 R11, P2, R60, R12, RZ ;  /* 0x0000000c3c0b7210 */ /* 0x000fc80007f5e0ff */
[----:B01-3--:R-:W-:Y:S02]  /*c0f0*/  LEA.HI.X.SX32 R14, R12, R65, 0x1, P2 ;  /* 0x000000410c0e7211 */ /* 0x00bfe400010f0eff */
[----:B------:R-:W-:-:S04]  /*c100*/  LEA R12, P2, R11, UR10, 0x2 ;  /* 0x0000000a0b0c7c11 */ /* 0x000fc8000f8410ff */
[----:B------:R-:W-:-:S05]  /*c110*/  LEA.HI.X R13, R11, UR11, R14, 0x2, P2 ;  /* 0x0000000b0b0d7c11 */ /* 0x000fca00090f140e */
[----:B------:R0:W5:Y:S04]  /*c120*/  LDG.E R124, desc[UR36][R12.64] ;  /* 0x000000240c7c7981 */ /* 0x000168000c1e1900 */
.L_x_1978:
[----:B------:R-:W-:Y:S05]  /*c130*/  BSYNC B2 ;  /* 0x0000000000027941 */ /* 0x000fea0003800000 */
.L_x_1977:
[----:B------:R-:W-:Y:S05]  /*c140*/  @P3 BRA `(.L_x_1976) ;  /* 0x0000000000403947 */ /* 0x000fea0003800000 */
[----:B------:R-:W-:Y:S01]  /*c150*/  LOP3.LUT P4, RZ, R27, 0x10, RZ, 0xc0, !PT ;  /* 0x000000101bff7812 */ /* 0x000fe2000788c0ff */
[----:B0123--:R-:W0:-:S12]  /*c160*/  @!P1 LDC.64 R14, c[0x0][0x248] ;  /* 0x00009200ff0e9b82 */ /* 0x00fe180000000a00 */
[----:B------:R-:W1:Y:S08]  /*c170*/  @P4 LDC R11, c[0x0][0x288] ;  /* 0x0000a200ff0b4b82 */ /* 0x000e700000000800 */
[----:B------:R-:W2:Y:S01]  /*c180*/  @P4 LDC.64 R12, c[0x0][0x2e0] ;  /* 0x0000b800ff0c4b82 */ /* 0x000ea20000000a00 */
[----:B-1----:R-:W-:-:S04]  /*c190*/  @P4 IMAD R11, R17, R11, R22 ;  /* 0x0000000b110b4224 */ /* 0x002fc800078e0216 */
[----:B------:R-:W-:-:S05]  /*c1a0*/  @P4 IMAD R11, R11, 0xc0, R220 ;  /* 0x000000c00b0b4824 */ /* 0x000fca00078e02dc */
[----:B------:R-:W-:-:S05]  /*c1b0*/  @P4 IADD3 R11, R11, 0xfc, RZ ;  /* 0x000000fc0b0b4810 */ /* 0x000fca0007ffe0ff */
[----:B--2---:R-:W-:-:S06]  /*c1c0*/  @P4 IMAD.WIDE R12, R11, 0x4, R12 ;  /* 0x000000040b0c4825 */ /* 0x004fcc00078e020c */
        /* <DEDUP_REMOVED lines=8> */
.L_x_1976:
[----:B------:R-:W-:Y:S05]  /*c250*/  BSYNC B1 ;  /* 0x0000000000017941 */ /* 0x000fea0003800000 */
.L_x_1975:
[----:B0----5:R-:W-:Y:S01]  /*c260*/  FMUL.FTZ R12, R218, R67 ;  /* 0x00000043da0c7220 */ /* 0x021fe20000410000 */
[----:B------:R-:W-:Y:S01]  /*c270*/  UMOV UR5, 0xffffffff ;  /* 0xffffffff00057882 */ /* 0x000fe20000000000 */
[----:B------:R-:W-:Y:S02]  /*c280*/  LOP3.LUT P1, RZ, R19, 0x3, RZ, 0xc0, !PT ;  /* 0x0000000313ff7812 */ /* 0x000fe4000782c0ff */
[----:B------:R-:W-:-:S04]  /*c290*/  FFMA.FTZ R12, R219, R66, R12 ;  /* 0x00000042db0c7223 */ /* 0x000fc8000001000c */
        /* <DEDUP_REMOVED lines=61> */
[----:B------:R-:W-:Y:S01]  /*c670*/  FFMA.FTZ R13, R159, R124, R12 ;  /* 0x0000007c9f0d7223 */ /* 0x000fe2000001000c */
[----:B------:R-:W-:Y:S06]  /*c680*/  BRA.DIV UR5, `(.L_x_1979) ;  /* 0x0000003205a87947 */ /* 0x000fec000b800000 */
[----:B-123--:R-:W0:Y:S02]  /*c690*/  SHFL.BFLY PT, R14, R13, 0x2, 0x1f ;  /* 0x0c401f000d0e7f89 */ /* 0x00ee2400000e0000 */
[----:B0-----:R-:W-:-:S05]  /*c6a0*/  FADD.FTZ R13, R13, R14 ;  /* 0x0000000e0d0d7221 */ /* 0x001fca0000010000 */
[----:B------:R0:W1:Y:S02]  /*c6b0*/  SHFL.BFLY PT, R14, R13, 0x1, 0x1f ;  /* 0x0c201f000d0e7f89 */ /* 0x00006400000e0000 */
.L_x_2043:
        /* <DEDUP_REMOVED lines=17> */
[----:B------:R-:W2:Y:S01]  /*c7d0*/  @P2 LDG.E R12, desc[UR36][R12.64] ;  /* 0x000000240c0c2981 */ /* 0x000ea2000c1e1900 */
[----:B-1----:R-:W-:-:S06]  /*c7e0*/  @P1 IMAD.WIDE R14, R22, 0x4, R14 ;  /* 0x00000004160e1825 */ /* 0x002fcc00078e020e */
[----:B------:R-:W3:Y:S01]  /*c7f0*/  @P1 LDG.E R14, desc[UR36][R14.64] ;  /* 0x000000240e0e1981 */ /* 0x000ee2000c1e1900 */
[C---:B------:R-:W-:Y:S02]  /*c800*/  @P1 ISETP.GE.AND P3, PT, R63.reuse, R64, PT ;  /* 0x000000403f00120c */ /* 0x040fe40003f66270 */
[----:B------:R-:W-:Y:S02]  /*c810*/  @P1 IADD3 R223, R63, 0x1, -R18 ;  /* 0x000000013fdf1810 */ /* 0x000fe40007ffe812 */
[----:B------:R-:W-:-:S05]  /*c820*/  @P1 SEL R222, R25, RZ, !P3 ;  /* 0x000000ff19de1207 */ /* 0x000fca0005800000 */
[----:B------:R-:W-:Y:S01]  /*c830*/  @P1 IMAD.IADD R222, R222, 0x1, R223 ;  /* 0x00000001dede1824 */ /* 0x000fe200078e02df */
[----:B------:R-:W-:-:S04]  /*c840*/  IADD3 R223, R63, -R5, RZ ;  /* 0x800000053fdf7210 */ /* 0x000fc80007ffe0ff */
[----:B------:R-:W-:Y:S02]  /*c850*/  @P1 I2FP.F32.S32 R222, R222 ;  /* 0x000000de00de1245 */ /* 0x000fe40000201400 */
[----:B------:R-:W-:Y:S01]  /*c860*/  LEA R224, R223, UR4, 0x2 ;  /* 0x00000004dfe07c11 */ /* 0x000fe2000f8e10ff */
[----:B--2---:R-:W-:-:S04]  /*c870*/  @P2 FADD.FTZ R11, R11, R12 ;  /* 0x0000000c0b0b2221 */ /* 0x004fc80000010000 */
[----:B---3--:R-:W-:-:S05]  /*c880*/  @P1 FFMA.FTZ R11, R222, R14, R11 ;  /* 0x0000000ede0b1223 */ /* 0x008fca000001000b */
[----:B------:R1:W-:Y:S01]  /*c890*/  STS [R224], R11 ;  /* 0x0000000be0007388 */ /* 0x0003e20000000800 */
[----:B------:R-:W-:-:S07]  /*c8a0*/  @!P0 FMNMX.FTZ R221, R221, R11, !PT ;  /* 0x0000000bdddd8209 */ /* 0x000fce0007810000 */
.L_x_1981:
[----:B------:R-:W-:Y:S05]  /*c8b0*/  BSYNC B1 ;  /* 0x0000000000017941 */ /* 0x000fea0003800000 */
.L_x_1980:
[----:B------:R-:W-:-:S05]  /*c8c0*/  VIADD R63, R63, 0x10 ;  /* 0x000000103f3f7836 */ /* 0x000fca0000000000 */
[----:B------:R-:W-:-:S13]  /*c8d0*/  ISETP.GE.AND P0, PT, R63, R0, PT ;  /* 0x000000003f00720c */ /* 0x000fda0003f06270 */
[----:B------:R-:W-:Y:S05]  /*c8e0*/  @!P0 BRA `(.L_x_1982) ;  /* 0xffffff6000e48947 */ /* 0x000fea000383ffff */
.L_x_1722:
[----:B------:R-:W-:Y:S05]  /*c8f0*/  BSYNC B0 ;  /* 0x0000000000007941 */ /* 0x000fea0003800000 */
.L_x_1721:
[----:B------:R-:W-:Y:S01]  /*c900*/  UMOV UR5, 0xffffffff ;  /* 0xffffffff00057882 */ /* 0x000fe20000000000 */
[----:B------:R-:W-:Y:S02]  /*c910*/  SHF.R.S32.HI R4, RZ, 0x1f, R19 ;  /* 0x0000001fff047819 */ /* 0x000fe40000011413 */
[----:B------:R-:W-:Y:S05]  /*c920*/  BRA.DIV UR5, `(.L_x_1983) ;  /* 0x0000003205407947 */ /* 0x000fea000b800000 */
[----:B--2---:R-:W0:Y:S02]  /*c930*/  SHFL.BFLY PT, R14, R221, 0x10, 0x1f ;  /* 0x0e001f00dd0e7f89 */ /* 0x004e2400000e0000 */
[----:B0-----:R-:W-:-:S05]  /*c940*/  FMNMX.FTZ R13, R14, R221, !PT ;  /* 0x000000dd0e0d7209 */ /* 0x001fca0007810000 */
[----:B------:R-:W0:Y:S02]  /*c950*/  SHFL.BFLY PT, R14, R13, 0x8, 0x1f ;  /* 0x0d001f000d0e7f89 */ /* 0x000e2400000e0000 */
[----:B0-----:R-:W-:-:S05]  /*c960*/  FMNMX.FTZ R0, R13, R14, !PT ;  /* 0x0000000e0d007209 */ /* 0x001fca0007810000 */
[----:B------:R0:W2:Y:S02]  /*c970*/  SHFL.BFLY PT, R14, R0, 0x4, 0x1f ;  /* 0x0c801f00000e7f89 */ /* 0x0000a400000e0000 */
.L_x_2048:
[----:B------:R-:W-:Y:S01]  /*c980*/  LEA.HI R4, R4, R19, RZ, 0x5 ;  /* 0x0000001304047211 */ /* 0x000fe200078f28ff */
[----:B------:R-:W-:Y:S05]  /*c990*/  WARPSYNC.ALL ;  /* 0x0000000000007948 */ /* 0x000fea0003800000 */
[----:B------:R-:W-:-:S05]  /*c9a0*/  LOP3.LUT R6, R4, 0xffffffe0, RZ, 0xc0, !PT ;  /* 0xffffffe004067812 */ /* 0x000fca00078ec0ff */
[----:B------:R-:W-:-:S05]  /*c9b0*/  IMAD.IADD R6, R19, 0x1, -R6 ;  /* 0x0000000113067824 */ /* 0x000fca00078e0a06 */
[----:B------:R-:W-:-:S13]  /*c9c0*/  ISETP.NE.AND P0, PT, R6, RZ, PT ;  /* 0x000000ff0600720c */ /* 0x000fda0003f05270 */
[----:B------:R-:W5:Y:S01]  /*c9d0*/  @!P0 S2R R8, SR_CgaCtaId ;  /* 0x0000000000088919 */ /* 0x000f620000008800 */
[----:B------:R-:W-:Y:S02]  /*c9e0*/  @!P0 MOV R7, 0x400 ;  /* 0x0000040000078802 */ /* 0x000fe40000000f00 */
[----:B------:R-:W-:Y:S02]  /*c9f0*/  @!P0 SHF.R.S32.HI R4, RZ, 0x5, R4 ;  /* 0x00000005ff048819 */ /* 0x000fe40000011404 */
[----:B-----5:R-:W-:Y:S02]  /*ca00*/  @!P0 LEA R9, R8, R7, 0x18 ;  /* 0x0000000708098211 */ /* 0x020fe400078ec0ff */
[----:B--2---:R-:W-:Y:S02]  /*ca10*/  FMNMX.FTZ R7, R0, R14, !PT ;  /* 0x0000000e00077209 */ /* 0x004fe40007810000 */
[----:B------:R-:W-:-:S05]  /*ca20*/  @!P0 LEA R4, R4, R9, 0x2 ;  /* 0x0000000904048211 */ /* 0x000fca00078e10ff */
[----:B------:R2:W-:Y:S01]  /*ca30*/  @!P0 STS [R4], R7 ;  /* 0x0000000704008388 */ /* 0x0005e20000000800 */
[----:B------:R-:W-:Y:S01]  /*ca40*/  BAR.SYNC.DEFER_BLOCKING 0x0 ;  /* 0x0000000000007b1d */ /* 0x000fe20000010000 */
[----:B------:R-:W-:Y:S01]  /*ca50*/  ISETP.GT.AND P0, PT, R6, 0x1, PT ;  /* 0x000000010600780c */ /* 0x000fe20003f04270 */
[----:B--2---:R-:W-:Y:S01]  /*ca60*/  IMAD.MOV.U32 R4, RZ, RZ, RZ ;  /* 0x000000ffff047224 */ /* 0x004fe200078e00ff */
[----:B-1-3--:R-:W-:-:S03]  /*ca70*/  IADD3 R11, R19, R5, RZ ;  /* 0x00000005130b7210 */ /* 0x00afc60007ffe0ff */
[----:B------:R-:W-:Y:S01]  /*ca80*/  BSSY B0, `(.L_x_1984) ;  /* 0x000007e000007945 */ /* 0x000fe20003800000 */
[----:B------:R-:W-:-:S07]  /*ca90*/  ISETP.GE.AND P1, PT, R11, R18, PT ;  /* 0x000000120b00720c */ /* 0x000fce0003f26270 */
[----:B------:R-:W1:Y:S01]  /*caa0*/  @!P0 S2R R7, SR_CgaCtaId ;  /* 0x0000000000078919 */ /* 0x000e620000008800 */
[----:B0-----:R-:W-:-:S04]  /*cab0*/  @!P0 MOV R0, 0x400 ;  /* 0x0000040000008802 */ /* 0x001fc80000000f00 */
[----:B-1----:R-:W-:Y:S01]  /*cac0*/  @!P0 LEA R7, R7, R0, 0x18 ;  /* 0x0000000007078211 */ /* 0x002fe200078ec0ff */
[----:B------:R-:W-:-:S04]  /*cad0*/  IMAD.MOV.U32 R0, RZ, RZ, -0x800001 ;  /* 0xff7fffffff007424 */ /* 0x000fc800078e00ff */
[----:B------:R-:W-:-:S05]  /*cae0*/  @!P0 IMAD R6, R6, 0x4, R7 ;  /* 0x0000000406068824 */ /* 0x000fca00078e0207 */
[----:B------:R-:W0:Y:S04]  /*caf0*/  @!P0 LDS R0, [R6] ;  /* 0x0000000006008984 */ /* 0x000e280000000800 */
[----:B0-----:R-:W0:Y:S02]  /*cb00*/  SHFL.BFLY PT, R7, R0, 0x1, 0x1f ;  /* 0x0c201f0000077f89 */ /* 0x001e2400000e0000 */
[----:B0-----:R-:W-:-:S05]  /*cb10*/  FMNMX.FTZ R7, R7, R0, !PT ;  /* 0x0000000007077209 */ /* 0x001fca0007810000 */
[----:B------:R0:W1:Y:S01]  /*cb20*/  SHFL.IDX PT, R12, R7, RZ, 0x1f ;  /* 0x00001fff070c7589 */ /* 0x00006200000e0000 */
[----:B------:R-:W-:Y:S05]  /*cb30*/  @P1 BRA `(.L_x_1985) ;  /* 0x0000000400c81947 */ /* 0x000fea0003800000 */
[----:B------:R-:W-:Y:S01]  /*cb40*/  LOP3.LUT R0, RZ, R5, RZ, 0x33, !PT ;  /* 0x00000005ff007212 */ /* 0x000fe200078e33ff */
[----:B------:R-:W-:Y:S01]  /*cb50*/  BSSY B1, `(.L_x_1986) ;  /* 0x0000028000017945 */ /* 0x000fe20003800000 */
[----:B------:R-:W-:Y:S02]  /*cb60*/  MOV R9, R11 ;  /* 0x0000000b00097202 */ /* 0x000fe40000000f00 */
[----:B------:R-:W-:-:S04]  /*cb70*/  IADD3 R0, -R19, R18, R0 ;  /* 0x0000001213007210 */ /* 0x000fc80007ffe100 */
[----:B------:R-:W-:-:S04]  /*cb80*/  LEA.HI R4, R0, 0x1, RZ, 0x1a ;  /* 0x0000000100047811 */ /* 0x000fc800078fd0ff */
[----:B------:R-:W-:Y:S01]  /*cb90*/  LOP3.LUT P0, R6, R4, 0x3, RZ, 0xc0, !PT ;  /* 0x0000000304067812 */ /* 0x000fe2000780c0ff */
[----:B------:R-:W-:-:S12]  /*cba0*/  IMAD.MOV.U32 R4, RZ, RZ, RZ ;  /* 0x000000ffff047224 */ /* 0x000fd800078e00ff */
[----:B------:R-:W-:Y:S05]  /*cbb0*/  @!P0 BRA `(.L_x_1987) ;  /* 0x0000000000848947 */ /* 0x000fea0003800000 */
[----:B------:R-:W-:Y:S01]  /*cbc0*/  IMAD R10, R2, R3, RZ ;  /* 0x00000003020a7224 */ /* 0x000fe200078e02ff */
[----:B------:R-:W-:Y:S01]  /*cbd0*/  ULDC.64 UR6, c[0x0][0x2b0] ;  /* 0x0000ac0000067ab9 */ /* 0x000fe20000000a00 */
[--C-:B------:R-:W-:Y:S01]  /*cbe0*/  SHF.R.S32.HI R4, RZ, 0x1f, R11.reuse ;  /* 0x0000001fff047819 */ /* 0x100fe2000001140b */
[----:B------:R-:W-:Y:S01]  /*cbf0*/  IMAD.MOV.U32 R3, RZ, RZ, R6 ;  /* 0x000000ffff037224 */ /* 0x000fe200078e0006 */
[----:B------:R-:W-:Y:S02]  /*cc00*/  ISETP.NE.U32.AND P0, PT, RZ, UR6, PT ;  /* 0x00000006ff007c0c */ /* 0x000fe4000bf05070 */
[----:B0-----:R-:W-:Y:S02]  /*cc10*/  SHF.R.S32.HI R7, RZ, 0x1f, R10 ;  /* 0x0000001fff077819 */ /* 0x001fe4000001140a */
[----:B------:R-:W-:Y:S02]  /*cc20*/  IADD3 R10, P2, P3, R10, UR6, R11 ;  /* 0x000000060a0a7c10 */ /* 0x000fe4000fb5e00b */
[----:B------:R-:W-:-:S02]  /*cc30*/  ISETP.NE.AND.EX P0, PT, RZ, UR7, PT, P0 ;  /* 0x00000007ff007c0c */ /* 0x000fc4000bf05300 */
[----:B------:R-:W-:Y:S01]  /*cc40*/  IADD3.X R7, R7, UR7, R4, P2, P3 ;  /* 0x0000000707077c10 */ /* 0x000fe200097e6404 */
[----:B------:R-:W-:Y:S01]  /*cc50*/  IMAD.MOV.U32 R4, RZ, RZ, RZ ;  /* 0x000000ffff047224 */ /* 0x000fe200078e00ff */
[----:B------:R-:W-:Y:S02]  /*cc60*/  LEA R8, R19, UR4, 0x2 ;  /* 0x0000000413087c11 */ /* 0x000fe4000f8e10ff */
[----:B------:R-:W-:-:S07]  /*cc70*/  MOV R9, R11 ;  /* 0x0000000b00097202 */ /* 0x000fce0000000f00 */
.L_x_1991:
[----:B------:R-:W-:Y:S04]  /*cc80*/  BSSY B2, `(.L_x_1988) ;  /* 0x000000b000027945 */ /* 0x000fe80003800000 */
[----:B0-----:R-:W-:Y:S05]  /*cc90*/  @!P0 BRA `(.L_x_1989) ;  /* 0x0000000000148947 */ /* 0x001fea0003800000 */
[----:B------:R-:W-:-:S06]  /*cca0*/  IMAD.MOV.U32 R6, RZ, RZ, R10 ;  /* 0x000000ffff067224 */ /* 0x000fcc00078e000a */
[----:B------:R-:W2:Y:S01]  /*ccb0*/  LDG.E.U8 R6, desc[UR36][R6.64] ;  /* 0x0000002406067981 */ /* 0x000ea2000c1e1100 */
[----:B------:R-:W-:Y:S01]  /*ccc0*/  IMAD.MOV.U32 R13, RZ, RZ, RZ ;  /* 0x000000ffff0d7224 */ /* 0x000fe200078e00ff */
[----:B--2---:R-:W-:-:S13]  /*ccd0*/  ISETP.NE.AND P2, PT, R6, RZ, PT ;  /* 0x000000ff0600720c */ /* 0x004fda0003f45270 */
[----:B------:R-:W-:Y:S05]  /*cce0*/  @P2 BRA `(.L_x_1990) ;  /* 0x0000000000102947 */ /* 0x000fea0003800000 */
.L_x_1989:
[----:B------:R-:W1:Y:S02]  /*ccf0*/  LDS R6, [R8] ;  /* 0x0000000008067984 */ /* 0x000e640000000800 */
[----:B-1----:R-:W-:-:S04]  /*cd00*/  FADD.FTZ R6, -R12, R6 ;  /* 0x000000060c067221 */ /* 0x002fc80000010100 */
[----:B------:R-:W-:-:S04]  /*cd10*/  FMUL.FTZ R6, R6, 1.4426950216293334961 ;  /* 0x3fb8aa3b06067820 */ /* 0x000fc80000410000 */
[----:B------:R0:W2:Y:S03]  /*cd20*/  MUFU.EX2 R13, R6 ;  /* 0x00000006000d7308 */ /* 0x0000a60000000800 */
.L_x_1990:
[----:B------:R-:W-:Y:S05]  /*cd30*/  BSYNC B2 ;  /* 0x0000000000027941 */ /* 0x000fea0003800000 */
.L_x_1988:
[----:B------:R-:W-:Y:S01]  /*cd40*/  IADD3 R3, R3, -0x1, RZ ;  /* 0xffffffff03037810 */ /* 0x000fe20007ffe0ff */
[----:B--2---:R2:W-:Y:S01]  /*cd50*/  STS [R8], R13 ;  /* 0x0000000d08007388 */ /* 0x0045e20000000800 */
[----:B------:R-:W-:Y:S01]  /*cd60*/  IADD3 R10, P3, R10, 0x40, RZ ;  /* 0x000000400a0a7810 */ /* 0x000fe20007f7e0ff */
[----:B------:R-:W-:Y:S01]  /*cd70*/  FADD.FTZ R4, R13, R4 ;  /* 0x000000040d047221 */ /* 0x000fe20000010000 */
[----:B------:R-:W-:Y:S01]  /*cd80*/  ISETP.NE.AND P2, PT, R3, RZ, PT ;  /* 0x000000ff0300720c */ /* 0x000fe20003f45270 */
[----:B------:R-:W-:Y:S01]  /*cd90*/  VIADD R9, R9, 0x40 ;  /* 0x0000004009097836 */ /* 0x000fe20000000000 */
[----:B------:R-:W-:Y:S01]  /*cda0*/  IADD3.X R7, RZ, R7, RZ, P3, !PT ;  /* 0x00000007ff077210 */ /* 0x000fe20001ffe4ff */
[----:B--2---:R-:W-:-:S10]  /*cdb0*/  VIADD R8, R8, 0x100 ;  /* 0x0000010008087836 */ /* 0x004fd40000000000 */
[----:B------:R-:W-:Y:S05]  /*cdc0*/  @P2 BRA `(.L_x_1991) ;  /* 0xfffffffc00ac2947 */ /* 0x000fea000383ffff */
.L_x_1987:
[----:B------:R-:W-:Y:S05]  /*cdd0*/  BSYNC B1 ;  /* 0x0000000000017941 */ /* 0x000fea0003800000 */
.L_x_1986:
[----:B------:R-:W-:-:S13]  /*cde0*/  ISETP.GE.U32.AND P0, PT, R0, 0xc0, PT ;  /* 0x000000c00000780c */ /* 0x000fda0003f06070 */
[----:B------:R-:W-:Y:S05]  /*cdf0*/  @!P0 BRA `(.L_x_1985) ;  /* 0x0000000400188947 */ /* 0x000fea0003800000 */
[----:B------:R-:W-:Y:S01]  /*ce00*/  ULDC UR5, c[0x0][0x284] ;  /* 0x0000a10000057ab9 */ /* 0x000fe20000000800 */
[----:B------:R-:W-:Y:S01]  /*ce10*/  LEA R0, R9, 0x200, 0x2 ;  /* 0x0000020009007811 */ /* 0x000fe200078e10ff */
[----:B------:R-:W-:Y:S01]  /*ce20*/  IMAD R8, R2, UR5, RZ ;  /* 0x0000000502087c24 */ /* 0x000fe2000f8e02ff */
[----:B------:R-:W-:Y:S01]  /*ce30*/  ULDC.64 UR6, c[0x0][0x2b0] ;  /* 0x0000ac0000067ab9 */ /* 0x000fe20000000a00 */
[----:B------:R-:W-:Y:S02]  /*ce40*/  SHF.R.S32.HI R3, RZ, 0x1f, R9 ;  /* 0x0000001fff037819 */ /* 0x000fe40000011409 */
[----:B------:R-:W-:Y:S01]  /*ce50*/  ISETP.NE.U32.AND P0, PT, RZ, UR6, PT ;  /* 0x00000006ff007c0c */ /* 0x000fe2000bf05070 */
[----:B------:R-:W-:Y:S01]  /*ce60*/  IMAD R0, R5, -0x4, R0 ;  /* 0xfffffffc05007824 */ /* 0x000fe200078e0200 */
[--C-:B0-----:R-:W-:Y:S02]  /*ce70*/  IADD3 R6, P2, P3, R9, UR6, R8.reuse ;  /* 0x0000000609067c10 */ /* 0x101fe4000fb5e008 */
[----:B------:R-:W-:Y:S01]  /*ce80*/  SHF.R.S32.HI R8, RZ, 0x1f, R8 ;  /* 0x0000001fff087819 */ /* 0x000fe20000011408 */
[----:B------:R-:W-:Y:S01]  /*ce90*/  VIADD R0, R0, UR4 ;  /* 0x0000000400007c36 */ /* 0x000fe20008000000 */
[----:B------:R-:W-:-:S02]  /*cea0*/  ISETP.NE.AND.EX P0, PT, RZ, UR7, PT, P0 ;  /* 0x00000007ff007c0c */ /* 0x000fc4000bf05300 */
[----:B------:R-:W-:-:S11]  /*ceb0*/  IADD3.X R7, R3, UR7, R8, P2, P3 ;  /* 0x0000000703077c10 */ /* 0x000fd600097e6408 */
.L_x_2004:
[----:B------:R-:W-:Y:S04]  /*cec0*/  BSSY B1, `(.L_x_1992) ;  /* 0x000000a000017945 */ /* 0x000fe80003800000 */
[----:B------:R-:W-:Y:S05]  /*ced0*/  @!P0 BRA `(.L_x_1993) ;  /* 0x0000000000108947 */ /* 0x000fea0003800000 */
[----:B------:R-:W2:Y:S02]  /*cee0*/  LDG.E.U8 R3, desc[UR36][R6.64] ;  /* 0x0000002406037981 */ /* 0x000ea4000c1e1100 */
[----:B--2---:R-:W-:-:S13]  /*cef0*/  ISETP.NE.AND P2, PT, R3, RZ, PT ;  /* 0x000000ff0300720c */ /* 0x004fda0003f45270 */
[----:B------:R-:W-:Y:S01]  /*cf00*/  @P2 IMAD.MOV.U32 R3, RZ, RZ, RZ ;  /* 0x000000ffff032224 */ /* 0x000fe200078e00ff */
[----:B------:R-:W-:Y:S06]  /*cf10*/  @P2 BRA `(.L_x_1994) ;  /* 0x0000000000102947 */ /* 0x000fec0003800000 */
.L_x_1993:
[----:B------:R-:W1:Y:S02]  /*cf20*/  LDS R3, [R0+-0x200] ;  /* 0xfffe000000037984 */ /* 0x000e640000000800 */
[----:B-1----:R-:W-:-:S04]  /*cf30*/  FADD.FTZ R3, -R12, R3 ;  /* 0x000000030c037221 */ /* 0x002fc80000010100 */
[----:B------:R-:W-:-:S06]  /*cf40*/  FMUL.FTZ R3, R3, 1.4426950216293334961 ;  /* 0x3fb8aa3b03037820 */ /* 0x000fcc0000410000 */
[----:B------:R-:W0:Y:S02]  /*cf50*/  MUFU.EX2 R3, R3 ;  /* 0x0000000300037308 */ /* 0x000e240000000800 */
.L_x_1994:
[----:B------:R-:W-:Y:S05]  /*cf60*/  BSYNC B1 ;  /* 0x0000000000017941 */ /* 0x000fea0003800000 */
.L_x_1992:
        /* <DEDUP_REMOVED lines=8> */
.L_x_1996:
[----:B0-----:R-:W1:Y:S02]  /*cff0*/  LDS R3, [R0+-0x100] ;  /* 0xffff000000037984 */ /* 0x001e640000000800 */
[----:B-1----:R-:W-:-:S04]  /*d000*/  FADD.FTZ R3, -R12, R3 ;  /* 0x000000030c037221 */ /* 0x002fc80000010100 */
[----:B------:R-:W-:-:S06]  /*d010*/  FMUL.FTZ R3, R3, 1.4426950216293334961 ;  /* 0x3fb8aa3b03037820 */ /* 0x000fcc0000410000 */
[----:B------:R-:W0:Y:S02]  /*d020*/  MUFU.EX2 R3, R3 ;  /* 0x0000000300037308 */ /* 0x000e240000000800 */
.L_x_1997:
[----:B------:R-:W-:Y:S05]  /*d030*/  BSYNC B1 ;  /* 0x0000000000017941 */ /* 0x000fea0003800000 */
.L_x_1995:
        /* <DEDUP_REMOVED lines=8> */
.L_x_1999:
[----:B0-----:R-:W1:Y:S02]  /*d0c0*/  LDS R3, [R0] ;  /* 0x0000000000037984 */ /* 0x001e640000000800 */
[----:B-1----:R-:W-:-:S04]  /*d0d0*/  FADD.FTZ R3, -R12, R3 ;  /* 0x000000030c037221 */ /* 0x002fc80000010100 */
[----:B------:R-:W-:-:S06]  /*d0e0*/  FMUL.FTZ R3, R3, 1.4426950216293334961 ;  /* 0x3fb8aa3b03037820 */ /* 0x000fcc0000410000 */
[----:B------:R-:W0:Y:S02]  /*d0f0*/  MUFU.EX2 R3, R3 ;  /* 0x0000000300037308 */ /* 0x000e240000000800 */
.L_x_2000:
[----:B------:R-:W-:Y:S05]  /*d100*/  BSYNC B1 ;  /* 0x0000000000017941 */ /* 0x000fea0003800000 */
.L_x_1998:
        /* <DEDUP_REMOVED lines=8> */
.L_x_2002:
[----:B0-----:R-:W1:Y:S02]  /*d190*/  LDS R3, [R0+0x100] ;  /* 0x0001000000037984 */ /* 0x001e640000000800 */
[----:B-1----:R-:W-:-:S04]  /*d1a0*/  FADD.FTZ R3, -R12, R3 ;  /* 0x000000030c037221 */ /* 0x002fc80000010100 */
[----:B------:R-:W-:-:S06]  /*d1b0*/  FMUL.FTZ R3, R3, 1.4426950216293334961 ;  /* 0x3fb8aa3b03037820 */ /* 0x000fcc0000410000 */
[----:B------:R-:W0:Y:S02]  /*d1c0*/  MUFU.EX2 R3, R3 ;  /* 0x0000000300037308 */ /* 0x000e240000000800 */
.L_x_2003:
[----:B------:R-:W-:Y:S05]  /*d1d0*/  BSYNC B1 ;  /* 0x0000000000017941 */ /* 0x000fea0003800000 */
.L_x_2001:
[----:B------:R-:W-:Y:S01]  /*d1e0*/  IADD3 R9, R9, 0x100, RZ ;  /* 0x0000010009097810 */ /* 0x000fe20007ffe0ff */
[----:B0-----:R0:W-:Y:S01]  /*d1f0*/  STS [R0+0x100], R3 ;  /* 0x0001000300007388 */ /* 0x0011e20000000800 */
[----:B------:R-:W-:Y:S01]  /*d200*/  IADD3 R6, P3, R6, 0x100, RZ ;  /* 0x0000010006067810 */ /* 0x000fe20007f7e0ff */
[----:B------:R-:W-:Y:S01]  /*d210*/  FADD.FTZ R4, R4, R3 ;  /* 0x0000000304047221 */ /* 0x000fe20000010000 */
[----:B------:R-:W-:-:S03]  /*d220*/  ISETP.GE.AND P2, PT, R9, R18, PT ;  /* 0x000000120900720c */ /* 0x000fc60003f46270 */
[----:B------:R-:W-:Y:S02]  /*d230*/  IMAD.X R7, RZ, RZ, R7, P3 ;  /* 0x000000ffff077224 */ /* 0x000fe400018e0607 */
[----:B0-----:R-:W-:-:S08]  /*d240*/  VIADD R0, R0, 0x400 ;  /* 0x0000040000007836 */ /* 0x001fd00000000000 */
[----:B------:R-:W-:Y:S05]  /*d250*/  @!P2 BRA `(.L_x_2004) ;  /* 0xfffffffc0018a947 */ /* 0x000fea000383ffff */
.L_x_1985:
[----:B------:R-:W-:Y:S05]  /*d260*/  BSYNC B0 ;  /* 0x0000000000007941 */ /* 0x000fea0003800000 */
.L_x_1984:
[----:B------:R-:W2:Y:S01]  /*d270*/  SHFL.BFLY PT, R3, R4, 0x10, 0x1f ;  /* 0x0e001f0004037f89 */ /* 0x000ea200000e0000 */
[C---:B------:R-:W-:Y:S01]  /*d280*/  LOP3.LUT P0, RZ, R19.reuse, 0x1f, RZ, 0xc0, !PT ;  /* 0x0000001f13ff7812 */ /* 0x040fe2000780c0ff */
[----:B------:R-:W-:Y:S01]  /*d290*/  ULDC.U8 UR5, c[0x0][0x31c] ;  /* 0x0000c70000057ab9 */ /* 0x000fe20000000000 */
[----:B------:R-:W-:-:S04]  /*d2a0*/  LOP3.LUT R8, R19, 0x1f, RZ, 0xc0, !PT ;  /* 0x0000001f13087812 */ /* 0x000fc800078ec0ff */
[----:B------:R-:W-:-:S07]  /*d2b0*/  ISETP.GT.U32.AND P2, PT, R8, 0x1, PT ;  /* 0x000000010800780c */ /* 0x000fce0003f44070 */
[----:B------:R-:W3:Y:S06]  /*d2c0*/  @!P0 S2R R9, SR_CgaCtaId ;  /* 0x0000000000098919 */ /* 0x000eec0000008800 */
[----:B------:R-:W5:Y:S01]  /*d2d0*/  @!P2 S2R R13, SR_CgaCtaId ;  /* 0x00000000000da919 */ /* 0x000f620000008800 */
[----:B------:R-:W-:Y:S01]  /*d2e0*/  @!P2 MOV R8, 0x400 ;  /* 0x000004000008a802 */ /* 0x000fe20000000f00 */
[----:B--2---:R-:W-:Y:S01]  /*d2f0*/  FADD.FTZ R3, R3, R4 ;  /* 0x0000000403037221 */ /* 0x004fe20000010000 */
[----:B------:R-:W-:-:S04]  /*d300*/  @!P0 MOV R4, 0x400 ;  /* 0x0000040000048802 */ /* 0x000fc80000000f00 */
[----:B------:R-:W2:Y:S01]  /*d310*/  SHFL.BFLY PT, R0, R3, 0x8, 0x1f ;  /* 0x0d001f0003007f89 */ /* 0x000ea200000e0000 */
[----:B---3--:R-:W-:Y:S02]  /*d320*/  @!P0 LEA R9, R9, R4, 0x18 ;  /* 0x0000000409098211 */ /* 0x008fe400078ec0ff */
[----:B-----5:R-:W-:Y:S01]  /*d330*/  @!P2 LEA R13, R13, R8, 0x18 ;  /* 0x000000080d0da211 */ /* 0x020fe200078ec0ff */
[----:B--2---:R-:W-:-:S05]  /*d340*/  FADD.FTZ R0, R3, R0 ;  /* 0x0000000003007221 */ /* 0x004fca0000010000 */
[----:B0-----:R-:W0:Y:S02]  /*d350*/  SHFL.BFLY PT, R7, R0, 0x4, 0x1f ;  /* 0x0c801f0000077f89 */ /* 0x001e2400000e0000 */
[----:B0-----:R-:W-:Y:S01]  /*d360*/  FADD.FTZ R7, R0, R7 ;  /* 0x0000000700077221 */ /* 0x001fe20000010000 */
[----:B------:R-:W-:-:S04]  /*d370*/  @!P0 SHF.R.U32.HI R0, RZ, 0x3, R19 ;  /* 0x00000003ff008819 */ /* 0x000fc80000011613 */
[----:B------:R-:W0:Y:S01]  /*d380*/  SHFL.BFLY PT, R6, R7, 0x2, 0x1f ;  /* 0x0c401f0007067f89 */ /* 0x000e2200000e0000 */
[----:B------:R-:W-:-:S05]  /*d390*/  @!P0 LOP3.LUT R4, R0, 0x1ffffffc, RZ, 0xc0, !PT ;  /* 0x1ffffffc00048812 */ /* 0x000fca00078ec0ff */
[----:B------:R-:W-:Y:S02]  /*d3a0*/  @!P0 IMAD.IADD R10, R4, 0x1, R9 ;  /* 0x00000001040a8824 */ /* 0x000fe400078e0209 */
[----:B0-----:R-:W-:Y:S01]  /*d3b0*/  FADD.FTZ R6, R7, R6 ;  /* 0x0000000607067221 */ /* 0x001fe20000010000 */
[----:B------:R-:W-:-:S04]  /*d3c0*/  @!P2 SHF.L.U32 R7, R19, 0x2, RZ ;  /* 0x000000021307a819 */ /* 0x000fc800000006ff */
[----:B------:R-:W0:Y:S01]  /*d3d0*/  SHFL.BFLY PT, R3, R6, 0x1, 0x1f ;  /* 0x0c201f0006037f89 */ /* 0x000e2200000e0000 */
[----:B------:R-:W-:-:S05]  /*d3e0*/  @!P2 LOP3.LUT R0, R7, 0x7c, RZ, 0xc0, !PT ;  /* 0x0000007c0700a812 */ /* 0x000fca00078ec0ff */
[----:B------:R-:W-:Y:S02]  /*d3f0*/  @!P2 IMAD.IADD R0, R13, 0x1, R0 ;  /* 0x000000010d00a824 */ /* 0x000fe400078e0200 */
[----:B0-----:R-:W-:Y:S01]  /*d400*/  FADD.FTZ R3, R6, R3 ;  /* 0x0000000306037221 */ /* 0x001fe20000010000 */
[----:B------:R-:W-:-:S04]  /*d410*/  CS2R R6, SRZ ;  /* 0x0000000000067805 */ /* 0x000fc8000001ff00 */
[----:B------:R-:W-:Y:S01]  /*d420*/  @!P0 STS [R10+0x8], R3 ;  /* 0x000008030a008388 */ /* 0x000fe20000000800 */
[----:B------:R-:W-:Y:S01]  /*d430*/  BAR.SYNC.DEFER_BLOCKING 0x0 ;  /* 0x0000000000007b1d */ /* 0x000fe20000010000 */
[----:B------:R-:W-:-:S05]  /*d440*/  ISETP.NE.AND P0, PT, RZ, UR5, PT ;  /* 0x00000005ff007c0c */ /* 0x000fca000bf05270 */
[----:B------:R-:W0:Y:S04]  /*d450*/  @!P2 LDS R3, [R0+0x8] ;  /* 0x000008000003a984 */ /* 0x000e280000000800 */
[----:B0-----:R-:W0:Y:S02]  /*d460*/  SHFL.BFLY PT, R4, R3, 0x1, 0x1f ;  /* 0x0c201f0003047f89 */ /* 0x001e2400000e0000 */
[----:B0-----:R-:W-:-:S06]  /*d470*/  FADD.FTZ R4, R4, R3 ;  /* 0x0000000304047221 */ /* 0x001fcc0000010000 */
[----:B------:R-:W0:Y:S02]  /*d480*/  SHFL.IDX PT, R4, R4, RZ, 0x1f ;  /* 0x00001fff04047589 */ /* 0x000e2400000e0000 */
[----:B0-----:R-:W-:-:S04]  /*d490*/  FADD.FTZ R8, R4, 9.9999999747524270788e-07 ;  /* 0x358637bd04087421 */ /* 0x001fc80000010000 */
[----:B------:R0:W2:Y:S01]  /*d4a0*/  MUFU.RCP R15, R8 ;  /* 0x00000008000f7308 */ /* 0x0000a20000001000 */
[----:B------:R-:W-:Y:S05]  /*d4b0*/  @!P0 BRA `(.L_x_2005) ;  /* 0x0000000000188947 */ /* 0x000fea0003800000 */
[----:B------:R-:W3:Y:S08]  /*d4c0*/  LDC R0, c[0x0][0x318] ;  /* 0x0000c600ff007b82 */ /* 0x000ef00000000800 */
[----:B------:R-:W3:Y:S08]  /*d4d0*/  LDC R3, c[0x0][0x29c] ;  /* 0x0000a700ff037b82 */ /* 0x000ef00000000800 */
[----:B------:R-:W5:Y:S01]  /*d4e0*/  LDC R6, c[0x0][0x284] ;  /* 0x0000a100ff067b82 */ /* 0x000f620000000800 */
[----:B---3--:R-:W-:-:S04]  /*d4f0*/  IMAD R23, R23, R0, R3 ;  /* 0x0000000017177224 */ /* 0x008fc800078e0203 */
[----:B-----5:R-:W-:-:S05]  /*d500*/  IMAD R6, R23, R6, RZ ;  /* 0x0000000617067224 */ /* 0x020fca00078e02ff */
[----:B------:R-:W-:-:S07]  /*d510*/  SHF.R.S32.HI R7, RZ, 0x1f, R6 ;  /* 0x0000001fff077819 */ /* 0x000fce0000011406 */
.L_x_2005:
[----:B------:R-:W-:Y:S04]  /*d520*/  BSSY B0, `(.L_x_2006) ;  /* 0x0000041000007945 */ /* 0x000fe80003800000 */
[----:B------:R-:W-:Y:S05]  /*d530*/  @P1 BRA `(.L_x_2007) ;  /* 0x0000000000fc1947 */ /* 0x000fea0003800000 */
[----:B------:R-:W-:Y:S01]  /*d540*/  LOP3.LUT R0, RZ, R5, RZ, 0x33, !PT ;  /* 0x00000005ff007212 */ /* 0x000fe200078e33ff */
[----:B------:R-:W-:Y:S03]  /*d550*/  BSSY B1, `(.L_x_2008) ;  /* 0x000001a000017945 */ /* 0x000fe60003800000 */
[----:B------:R-:W-:-:S04]  /*d560*/  IADD3 R0, -R19, R18, R0 ;  /* 0x0000001213007210 */ /* 0x000fc80007ffe100 */
[C---:B------:R-:W-:Y:S02]  /*d570*/  LEA.HI R3, R0.reuse, 0x1, RZ, 0x1a ;  /* 0x0000000100037811 */ /* 0x040fe400078fd0ff */
[----:B------:R-:W-:Y:S02]  /*d580*/  ISETP.GE.U32.AND P1, PT, R0, 0xc0, PT ;  /* 0x000000c00000780c */ /* 0x000fe40003f26070 */
[----:B------:R-:W-:-:S13]  /*d590*/  LOP3.LUT P2, R3, R3, 0x3, RZ, 0xc0, !PT ;  /* 0x0000000303037812 */ /* 0x000fda000784c0ff */
[----:B------:R-:W-:Y:S05]  /*d5a0*/  @!P2 BRA `(.L_x_2009) ;  /* 0x000000000050a947 */ /* 0x000fea0003800000 */
[----:B------:R-:W-:Y:S01]  /*d5b0*/  IADD3 R13, P2, R11, R6, RZ ;  /* 0x000000060b0d7210 */ /* 0x000fe20007f5e0ff */
[----:B------:R-:W-:Y:S01]  /*d5c0*/  ULDC.64 UR6, c[0x0][0x310] ;  /* 0x0000c40000067ab9 */ /* 0x000fe20000000a00 */
[----:B------:R-:W-:Y:S02]  /*d5d0*/  MOV R0, R3 ;  /* 0x0000000300007202 */ /* 0x000fe40000000f00 */
[----:B------:R-:W-:Y:S02]  /*d5e0*/  LEA R10, P3, R13, UR6, 0x2 ;  /* 0x000000060d0a7c11 */ /* 0x000fe4000f8610ff */
[----:B------:R-:W-:Y:S02]  /*d5f0*/  LEA.HI.X.SX32 R4, R11, R7, 0x1, P2 ;  /* 0x000000070b047211 */ /* 0x000fe400010f0eff */
[----:B------:R-:W-:Y:S02]  /*d600*/  LEA R3, R19, UR4, 0x2 ;  /* 0x0000000413037c11 */ /* 0x000fe4000f8e10ff */
[----:B------:R-:W-:-:S07]  /*d610*/  LEA.HI.X R13, R13, UR7, R4, 0x2, P3 ;  /* 0x000000070d0d7c11 */ /* 0x000fce00098f1404 */
.L_x_2010:
[----:B------:R-:W2:Y:S01]  /*d620*/  LDS R4, [R3] ;  /* 0x0000000003047984 */ /* 0x000ea20000000800 */
[----:B0-----:R-:W-:Y:S01]  /*d630*/  @P0 IMAD.MOV.U32 R8, RZ, RZ, R10 ;  /* 0x000000ffff080224 */ /* 0x001fe200078e000a */
[----:B------:R-:W-:Y:S01]  /*d640*/  IADD3 R0, R0, -0x1, RZ ;  /* 0xffffffff00007810 */ /* 0x000fe20007ffe0ff */
[----:B------:R-:W-:Y:S01]  /*d650*/  @P0 IMAD.MOV.U32 R9, RZ, RZ, R13 ;  /* 0x000000ffff090224 */ /* 0x000fe200078e000d */
[----:B------:R-:W-:Y:S01]  /*d660*/  IADD3 R10, P2, R10, 0x100, RZ ;  /* 0x000001000a0a7810 */ /* 0x000fe20007f5e0ff */
[----:B------:R-:W-:Y:S01]  /*d670*/  VIADD R11, R11, 0x40 ;  /* 0x000000400b0b7836 */ /* 0x000fe20000000000 */
[----:B------:R-:W-:-:S03]  /*d680*/  ISETP.NE.AND P3, PT, R0, RZ, PT ;  /* 0x000000ff0000720c */ /* 0x000fc60003f65270 */
[----:B------:R-:W-:Y:S02]  /*d690*/  IMAD.X R13, RZ, RZ, R13, P2 ;  /* 0x000000ffff0d7224 */ /* 0x000fe400010e060d */
[----:B--2---:R-:W-:-:S05]  /*d6a0*/  FMUL.FTZ R4, R4, R15 ;  /* 0x0000000f04047220 */ /* 0x004fca0000410000 */
[----:B------:R-:W-:Y:S04]  /*d6b0*/  @P0 STG.E desc[UR36][R8.64], R4 ;  /* 0x0000000408000986 */ /* 0x000fe8000c101924 */
[----:B------:R0:W-:Y:S02]  /*d6c0*/  STS [R3], R4 ;  /* 0x0000000403007388 */ /* 0x0001e40000000800 */
[----:B0-----:R-:W-:Y:S01]  /*d6d0*/  IADD3 R3, R3, 0x100, RZ ;  /* 0x0000010003037810 */ /* 0x001fe20007ffe0ff */
[----:B------:R-:W-:Y:S06]  /*d6e0*/  @P3 BRA `(.L_x_2010) ;  /* 0xfffffffc00cc3947 */ /* 0x000fec000383ffff */
.L_x_2009:
[----:B------:R-:W-:Y:S05]  /*d6f0*/  BSYNC B1 ;  /* 0x0000000000017941 */ /* 0x000fea0003800000 */
.L_x_2008:
[----:B------:R-:W-:Y:S05]  /*d700*/  @!P1 BRA `(.L_x_2007) ;  /* 0x0000000000889947 */ /* 0x000fea0003800000 */
[----:B------:R-:W-:Y:S01]  /*d710*/  IMAD.SHL.U32 R0, R5, 0x4, RZ ;  /* 0x0000000405007824 */ /* 0x000fe200078e00ff */
[C---:B------:R-:W-:Y:S01]  /*d720*/  IADD3 R10, P0, R11.reuse, R6, RZ ;  /* 0x000000060b0a7210 */ /* 0x040fe20007f1e0ff */
[----:B------:R-:W-:Y:S01]  /*d730*/  ULDC.64 UR6, c[0x0][0x310] ;  /* 0x0000c40000067ab9 */ /* 0x000fe20000000a00 */
[----:B------:R-:W-:Y:S01]  /*d740*/  ISETP.NE.AND P2, PT, RZ, UR5, PT ;  /* 0x00000005ff007c0c */ /* 0x000fe2000bf45270 */
[C---:B------:R-:W-:Y:S01]  /*d750*/  IMAD R0, R11.reuse, 0x4, -R0 ;  /* 0x000000040b007824 */ /* 0x040fe200078e0a00 */
[----:B------:R-:W-:Y:S02]  /*d760*/  LEA R9, P1, R10, UR6, 0x2 ;  /* 0x000000060a097c11 */ /* 0x000fe4000f8210ff */
[----:B------:R-:W-:Y:S02]  /*d770*/  LEA.HI.X.SX32 R7, R11, R7, 0x1, P0 ;  /* 0x000000070b077211 */ /* 0x000fe400000f0eff */
[----:B------:R-:W-:Y:S02]  /*d780*/  IADD3 R0, R0, UR4, RZ ;  /* 0x0000000400007c10 */ /* 0x000fe4000fffe0ff */
[----:B------:R-:W-:-:S07]  /*d790*/  LEA.HI.X R10, R10, UR7, R7, 0x2, P1 ;  /* 0x000000070a0a7c11 */ /* 0x000fce00088f1407 */
.L_x_2011:
[----:B------:R-:W2:Y:S01]  /*d7a0*/  LDS R6, [R0+0x300] ;  /* 0x0003000000067984 */ /* 0x000ea20000000800 */
[----:B------:R-:W-:Y:S01]  /*d7b0*/  IMAD.MOV.U32 R7, RZ, RZ, R10 ;  /* 0x000000ffff077224 */ /* 0x000fe200078e000a */
[----:B------:R-:W-:Y:S02]  /*d7c0*/  IADD3 R11, R11, 0x100, RZ ;  /* 0x000001000b0b7810 */ /* 0x000fe40007ffe0ff */
[----:B------:R-:W3:Y:S02]  /*d7d0*/  LDS R3, [R0] ;  /* 0x0000000000037984 */ /* 0x000ee40000000800 */
[----:B------:R-:W-:Y:S02]  /*d7e0*/  ISETP.GE.AND P0, PT, R11, R18, PT ;  /* 0x000000120b00720c */ /* 0x000fe40003f06270 */
[----:B------:R-:W5:Y:S04]  /*d7f0*/  LDS R4, [R0+0x100] ;  /* 0x0001000000047984 */ /* 0x000f680000000800 */
[----:B0-----:R-:W0:Y:S01]  /*d800*/  LDS R8, [R0+0x200] ;  /* 0x0002000000087984 */ /* 0x001e220000000800 */
[----:B--2---:R-:W-:Y:S01]  /*d810*/  FMUL.FTZ R25, R6, R15 ;  /* 0x0000000f06197220 */ /* 0x004fe20000410000 */
[----:B------:R-:W-:-:S02]  /*d820*/  IMAD.MOV.U32 R6, RZ, RZ, R9 ;  /* 0x000000ffff067224 */ /* 0x000fc400078e0009 */
[-C--:B---3--:R-:W-:Y:S01]  /*d830*/  FMUL.FTZ R13, R3, R15.reuse ;  /* 0x0000000f030d7220 */ /* 0x088fe20000410000 */
[----:B------:R-:W-:Y:S02]  /*d840*/  VIADD R3, R0, 0x400 ;  /* 0x0000040000037836 */ /* 0x000fe40000000000 */
[----:B------:R-:W-:Y:S01]  /*d850*/  @P2 STG.E desc[UR36][R6.64+0x300], R25 ;  /* 0x0003001906002986 */ /* 0x000fe2000c101924 */
[----:B------:R-:W-:Y:S01]  /*d860*/  IADD3 R9, P1, R6, 0x400, RZ ;  /* 0x0000040006097810 */ /* 0x000fe20007f3e0ff */
[-C--:B-----5:R-:W-:Y:S02]  /*d870*/  FMUL.FTZ R21, R4, R15.reuse ;  /* 0x0000000f04157220 */ /* 0x0a0fe40000410000 */
[----:B------:R-:W-:Y:S01]  /*d880*/  @P2 STG.E desc[UR36][R6.64], R13 ;  /* 0x0000000d06002986 */ /* 0x000fe2000c101924 */
[----:B0-----:R-:W-:Y:S01]  /*d890*/  FMUL.FTZ R23, R8, R15 ;  /* 0x0000000f08177220 */ /* 0x001fe20000410000 */
[----:B------:R-:W-:Y:S02]  /*d8a0*/  IMAD.X R10, RZ, RZ, R7, P1 ;  /* 0x000000ffff0a7224 */ /* 0x000fe400008e0607 */
[----:B------:R-:W-:Y:S04]  /*d8b0*/  @P2 STG.E desc[UR36][R6.64+0x100], R21 ;  /* 0x0001001506002986 */ /* 0x000fe8000c101924 */
[----:B------:R-:W-:Y:S04]  /*d8c0*/  @P2 STG.E desc[UR36][R6.64+0x200], R23 ;  /* 0x0002001706002986 */ /* 0x000fe8000c101924 */
[----:B------:R-:W-:Y:S04]  /*d8d0*/  STS [R0+0x300], R25 ;  /* 0x0003001900007388 */ /* 0x000fe80000000800 */
[----:B------:R-:W-:Y:S04]  /*d8e0*/  STS [R0], R13 ;  /* 0x0000000d00007388 */ /* 0x000fe80000000800 */
[----:B------:R-:W-:Y:S04]  /*d8f0*/  STS [R0+0x100], R21 ;  /* 0x0001001500007388 */ /* 0x000fe80000000800 */
[----:B------:R0:W-:Y:S02]  /*d900*/  STS [R0+0x200], R23 ;  /* 0x0002001700007388 */ /* 0x0001e40000000800 */
[----:B0-----:R-:W-:Y:S01]  /*d910*/  MOV R0, R3 ;  /* 0x0000000300007202 */ /* 0x001fe20000000f00 */
[----:B------:R-:W-:Y:S06]  /*d920*/  @!P0 BRA `(.L_x_2011) ;  /* 0xfffffffc009c8947 */ /* 0x000fec000383ffff */
.L_x_2007:
[----:B------:R-:W-:Y:S05]  /*d930*/  BSYNC B0 ;  /* 0x0000000000007941 */ /* 0x000fea0003800000 */
.L_x_2006:
[----:B------:R-:W3:Y:S01]  /*d940*/  S2R R20, SR_CTAID.X ;  /* 0x0000000000147919 */ /* 0x000ee20000002500 */
[----:B------:R-:W-:Y:S01]  /*d950*/  SHF.R.S32.HI R0, RZ, 0x1f, R19 ;  /* 0x0000001fff007819 */ /* 0x000fe20000011413 */
[----:B------:R-:W5:Y:S01]  /*d960*/  LDC.64 R32, c[0x0][0x280] ;  /* 0x0000a000ff207b82 */ /* 0x000f620000000a00 */
[----:B------:R-:W-:Y:S01]  /*d970*/  ULDC UR8, c[0x0][0x288] ;  /* 0x0000a20000087ab9 */ /* 0x000fe20000000800 */
[----:B------:R-:W-:Y:S01]  /*d980*/  ULDC UR7, c[0x0][0x29c] ;  /* 0x0000a70000077ab9 */ /* 0x000fe20000000800 */
[----:B------:R-:W-:Y:S01]  /*d990*/  LEA.HI R0, R0, R19, RZ, 0x6 ;  /* 0x0000001300007211 */ /* 0x000fe200078f30ff */
[----:B------:R-:W-:Y:S01]  /*d9a0*/  IMAD R3, R16, UR8, RZ ;  /* 0x0000000810037c24 */ /* 0x000fe2000f8e02ff */
[----:B------:R-:W-:Y:S01]  /*d9b0*/  ISETP.NE.AND P1, PT, RZ, UR7, PT ;  /* 0x00000007ff007c0c */ /* 0x000fe2000bf25270 */
[----:B------:R-:W-:Y:S01]  /*d9c0*/  UMOV UR5, 0x400 ;  /* 0x0000040000057882 */ /* 0x000fe20000000000 */
[----:B------:R-:W-:Y:S01]  /*d9d0*/  LOP3.LUT R16, R0, 0xffffffc0, RZ, 0xc0, !PT ;  /* 0xffffffc000107812 */ /* 0x000fe200078ec0ff */
[----:B------:R-:W1:Y:S01]  /*d9e0*/  S2UR UR6, SR_CgaCtaId ;  /* 0x00000000000679c3 */ /* 0x000e620000008800 */
[----:B------:R-:W-:Y:S01]  /*d9f0*/  UIADD3 UR5, UR5, 0x410, URZ ;  /* 0x0000041005057890 */ /* 0x000fe2000fffe03f */
[----:B------:R-:W-:Y:S01]  /*da00*/  BSSY B0, `(.L_x_2012) ;  /* 0x000001f000007945 */ /* 0x000fe20003800000 */
[----:B--2---:R-:W-:Y:S01]  /*da10*/  HFMA2.MMA R15, -RZ, RZ, 0, 0 ;  /* 0x00000000ff0f7435 */ /* 0x004fe200000001ff */
[C---:B------:R-:W-:Y:S01]  /*da20*/  IMAD.IADD R16, R19.reuse, 0x1, -R16 ;  /* 0x0000000113107824 */ /* 0x040fe200078e0a10 */
[----:B------:R-:W-:Y:S01]  /*da30*/  CS2R R10, SRZ ;  /* 0x00000000000a7805 */ /* 0x000fe2000001ff00 */
[----:B------:R-:W-:Y:S01]  /*da40*/  VIADD R19, R19, 0x3f ;  /* 0x0000003f13137836 */ /* 0x000fe20000000000 */
[----:B0-----:R-:W-:-:S02]  /*da50*/  CS2R R8, SRZ ;  /* 0x0000000000087805 */ /* 0x001fc4000001ff00 */
[----:B------:R-:W-:Y:S02]  /*da60*/  SHF.R.S32.HI R38, RZ, 0x6, R0 ;  /* 0x00000006ff267819 */ /* 0x000fe40000011400 */
[----:B------:R-:W-:-:S04]  /*da70*/  ISETP.GT.OR P0, PT, R16, 0x2f, P1 ;  /* 0x0000002f1000780c */ /* 0x000fc80000f04670 */
[----:B------:R-:W-:Y:S01]  /*da80*/  ISETP.GT.U32.OR P0, PT, R19, 0x7e, P0 ;  /* 0x0000007e1300780c */ /* 0x000fe20000704470 */
[----:B-----5:R-:W-:Y:S02]  /*da90*/  IMAD R6, R33, 0xc0, RZ ;  /* 0x000000c021067824 */ /* 0x020fe400078e02ff */
[--C-:B---3--:R-:W-:Y:S02]  /*daa0*/  IMAD R32, R3, R32, R20.reuse ;  /* 0x0000002003207224 */ /* 0x108fe400078e0214 */
[----:B------:R-:W-:Y:S01]  /*dab0*/  IMAD.SHL.U32 R3, R16, 0x4, RZ ;  /* 0x0000000410037824 */ /* 0x000fe200078e00ff */
[----:B-1----:R-:W-:Y:S01]  /*dac0*/  ULEA UR5, UR6, UR5, 0x18 ;  /* 0x0000000506057291 */ /* 0x002fe2000f8ec03f */
[----:B------:R-:W-:Y:S02]  /*dad0*/  IMAD R4, R2, UR8, R20 ;  /* 0x0000000802047c24 */ /* 0x000fe4000f8e0214 */
[-CC-:B------:R-:W-:Y:S02]  /*dae0*/  IMAD R21, R32, R6.reuse, R3.reuse ;  /* 0x0000000620157224 */ /* 0x180fe400078e0203 */
[----:B------:R-:W-:Y:S01]  /*daf0*/  IMAD R6, R4, R6, R3 ;  /* 0x0000000604067224 */ /* 0x000fe200078e0203 */
[----:B------:R-:W-:-:S02]  /*db00*/  LEA R25, R16, UR5, 0x4 ;  /* 0x0000000510197c11 */ /* 0x000fc4000f8e20ff */
[----:B----4-:R-:W-:Y:S02]  /*db10*/  SHF.R.S32.HI R28, RZ, 0x1f, R21 ;  /* 0x0000001fff1c7819 */ /* 0x010fe40000011415 */
        /* <DEDUP_REMOVED lines=12> */
.L_x_2014:
[----:B-----5:R0:W-:Y:S02]  /*dbe0*/  STS.128 [R25], R8 ;  /* 0x0000000819007388 */ /* 0x0201e40000000c00 */
.L_x_2013:
[----:B------:R-:W-:Y:S05]  /*dbf0*/  BSYNC B0 ;  /* 0x0000000000007941 */ /* 0x000fea0003800000 */
.L_x_2012:
[----:B------:R-:W-:Y:S01]  /*dc00*/  BAR.SYNC.DEFER_BLOCKING 0x0 ;  /* 0x0000000000007b1d */ /* 0x000fe20000010000 */
[----:B------:R-:W-:Y:S01]  /*dc10*/  ISETP.GT.AND P0, PT, R16, 0x2f, PT ;  /* 0x0000002f1000780c */ /* 0x000fe20003f04270 */
[----:B------:R-:W-:Y:S01]  /*dc20*/  IMAD.MOV.U32 R14, RZ, RZ, RZ ;  /* 0x000000ffff0e7224 */ /* 0x000fe200078e00ff */
[----:B------:R-:W-:-:S03]  /*dc30*/  CS2R R12, SRZ ;  /* 0x00000000000c7805 */ /* 0x000fc6000001ff00 */
[----:B------:R-:W-:Y:S08]  /*dc40*/  BSSY B0, `(.L_x_2015) ;  /* 0x0000179000007945 */ /* 0x000ff00003800000 */
[----:B------:R-:W-:Y:S05]  /*dc50*/  @P0 BRA `(.L_x_2016) ;  /* 0x0000001400dc0947 */ /* 0x000fea0003800000 */
[----:B------:R-:W-:Y:S01]  /*dc60*/  IADD3 R29, R38, R5, RZ ;  /* 0x00000005261d7210 */ /* 0x000fe20007ffe0ff */
[----:B------:R-:W-:Y:S01]  /*dc70*/  ULDC.64 UR6, c[0x0][0x250] ;  /* 0x0000940000067ab9 */ /* 0x000fe20000000a00 */
[----:B------:R-:W-:Y:S01]  /*dc80*/  VIMNMX R40, R24, R33, PT ;  /* 0x0000002118287248 */ /* 0x000fe20003fe0100 */
[----:B------:R-:W-:Y:S01]  /*dc90*/  IMAD.U32 R56, RZ, RZ, UR6 ;  /* 0x00000006ff387e24 */ /* 0x000fe2000f8e00ff */
[----:B------:R-:W-:Y:S01]  /*dca0*/  BSSY B1, `(.L_x_2017) ;  /* 0x000008f000017945 */ /* 0x000fe20003800000 */
[----:B------:R-:W-:Y:S01]  /*dcb0*/  IMAD R0, R29, 0xc0, RZ ;  /* 0x000000c01d007824 */ /* 0x000fe200078e02ff */
[----:B------:R-:W-:Y:S01]  /*dcc0*/  LEA R39, R38, UR4, 0x2 ;  /* 0x0000000426277c11 */ /* 0x000fe2000f8e10ff */
[----:B------:R-:W-:Y:S01]  /*dcd0*/  IMAD.U32 R57, RZ, RZ, UR7 ;  /* 0x00000007ff397e24 */ /* 0x000fe2000f8e00ff */
[----:B------:R-:W-:Y:S02]  /*dce0*/  CS2R R14, SRZ ;  /* 0x00000000000e7805 */ /* 0x000fe4000001ff00 */
[----:B------:R-:W-:-:S04]  /*dcf0*/  IADD3 R12, P0, R6, R0, RZ ;  /* 0x00000000060c7210 */ /* 0x000fc80007f1e0ff */
[----:B------:R-:W-:Y:S02]  /*dd00*/  LEA.HI.X.SX32 R13, R0, R7, 0x1, P0 ;  /* 0x00000007000d7211 */ /* 0x000fe400000f0eff */
[----:B------:R-:W-:Y:S02]  /*dd10*/  ISETP.GE.AND P0, PT, R29, R40, PT ;  /* 0x000000281d00720c */ /* 0x000fe40003f06270 */
[----:B------:R-:W-:-:S04]  /*dd20*/  LEA R22, P2, R12, R56, 0x2 ;  /* 0x000000380c167211 */ /* 0x000fc800078410ff */
[----:B------:R-:W-:Y:S02]  /*dd30*/  LEA.HI.X R23, R12, R57, R13, 0x2, P2 ;  /* 0x000000390c177211 */ /* 0x000fe400010f140d */
[----:B------:R-:W-:-:S05]  /*dd40*/  CS2R R12, SRZ ;  /* 0x00000000000c7805 */ /* 0x000fca000001ff00 */
[----:B------:R-:W-:Y:S05]  /*dd50*/  @P0 BRA `(.L_x_2018) ;  /* 0x00000008000c0947 */ /* 0x000fea0003800000 */
[----:B------:R-:W-:Y:S01]  /*dd60*/  LOP3.LUT R15, RZ, R33, RZ, 0x33, !PT ;  /* 0x00000021ff0f7212 */ /* 0x000fe200078e33ff */
[----:B------:R-:W1:Y:S01]  /*dd70*/  LDC.64 R12, c[0x0][0x2e8] ;  /* 0x0000ba00ff0c7b82 */ /* 0x000e620000000a00 */
[----:B------:R-:W-:Y:S01]  /*dd80*/  IADD3 R30, -R18, RZ, RZ ;  /* 0x000000ff121e7210 */ /* 0x000fe20007ffe1ff */
[----:B------:R-:W-:Y:S01]  /*dd90*/  IMAD R14, R17, UR8, R20 ;  /* 0x00000008110e7c24 */ /* 0x000fe2000f8e0214 */
[----:B------:R-:W-:Y:S01]  /*dda0*/  LOP3.LUT R0, RZ, R38, RZ, 0x33, !PT ;  /* 0x00000026ff007212 */ /* 0x000fe200078e33ff */
[----:B------:R-:W-:Y:S01]  /*ddb0*/  BSSY B2, `(.L_x_2019) ;  /* 0x000002e000027945 */ /* 0x000fe20003800000 */
[----:B------:R-:W-:Y:S01]  /*ddc0*/  VIMNMX R30, R15, R30, !PT ;  /* 0x0000001e0f1e7248 */ /* 0x000fe20007fe0100 */
[----:B------:R-:W-:Y:S01]  /*ddd0*/  IMAD R35, R14, 0xc0, R3 ;  /* 0x000000c00e237824 */ /* 0x000fe200078e0203 */
[----:B------:R-:W-:Y:S01]  /*dde0*/  CS2R R14, SRZ ;  /* 0x00000000000e7805 */ /* 0x000fe2000001ff00 */
[----:B------:R-:W-:Y:S01]  /*ddf0*/  IMAD.MOV.U32 R41, RZ, RZ, R29 ;  /* 0x000000ffff297224 */ /* 0x000fe200078e001d */
[----:B------:R-:W-:-:S04]  /*de00*/  IADD3 R0, -R30, R0, -R5 ;  /* 0x000000001e007210 */ /* 0x000fc80007ffe905 */
[----:B------:R-:W-:-:S04]  /*de10*/  LOP3.LUT R0, R0, 0x1, RZ, 0xc0, !PT ;  /* 0x0000000100007812 */ /* 0x000fc800078ec0ff */
[----:B------:R-:W-:Y:S01]  /*de20*/  ISETP.NE.U32.AND P0, PT, R0, 0x1, PT ;  /* 0x000000010000780c */ /* 0x000fe20003f05070 */
        /* <DEDUP_REMOVED lines=20> */
[----:B------:R-:W-:Y:S05]  /*df70*/  @P1 BRA `(.L_x_2021) ;  /* 0x0000000000301947 */ /* 0x000fea0003800000 */
[----:B------:R-:W-:Y:S01]  /*df80*/  LOP3.LUT P3, RZ, R27, 0x10, RZ, 0xc0, !PT ;  /* 0x000000101bff7812 */ /* 0x000fe2000786c0ff */
[----:B-1----:R-:W1:-:S12]  /*df90*/  LDS.128 R12, [R25] ;  /* 0x00000000190c7984 */ /* 0x002e580000000c00 */
        /* <DEDUP_REMOVED lines=10> */
.L_x_2021:
[C---:B--2--5:R-:W-:Y:S01]  /*e040*/  FFMA.FTZ R12, R0.reuse, R44, RZ ;  /* 0x0000002c000c7223 */ /* 0x064fe200000100ff */
[C---:B------:R-:W-:Y:S01]  /*e050*/  FFMA.FTZ R13, R0.reuse, R45, RZ ;  /* 0x0000002d000d7223 */ /* 0x040fe200000100ff */
[C---:B-1----:R-:W-:Y:S01]  /*e060*/  FFMA.FTZ R14, R0.reuse, R46, RZ ;  /* 0x0000002e000e7223 */ /* 0x042fe200000100ff */
[----:B------:R-:W-:Y:S01]  /*e070*/  FFMA.FTZ R15, R0, R47, RZ ;  /* 0x0000002f000f7223 */ /* 0x000fe200000100ff */
[----:B------:R-:W-:-:S07]  /*e080*/  VIADD R41, R29, 0x1 ;  /* 0x000000011d297836 */ /* 0x000fce0000000000 */
.L_x_2020:
[----:B------:R-:W-:Y:S05]  /*e090*/  BSYNC B2 ;  /* 0x0000000000027941 */ /* 0x000fea0003800000 */
.L_x_2019:
[----:B------:R-:W-:-:S04]  /*e0a0*/  IADD3 R31, -R5, -0x2, -R38 ;  /* 0xfffffffe051f7810 */ /* 0x000fc80007ffe926 */
[----:B------:R-:W-:-:S13]  /*e0b0*/  ISETP.NE.AND P0, PT, R31, R30, PT ;  /* 0x0000001e1f00720c */ /* 0x000fda0003f05270 */
[----:B------:R-:W-:Y:S05]  /*e0c0*/  @!P0 BRA `(.L_x_2018) ;  /* 0x0000000400308947 */ /* 0x000fea0003800000 */
[----:B------:R-:W1:Y:S01]  /*e0d0*/  LDC.64 R56, c[0x0][0x250] ;  /* 0x00009400ff387b82 */ /* 0x000e620000000a00 */
[----:B------:R-:W-:Y:S01]  /*e0e0*/  IMAD R36, R2, R33, RZ ;  /* 0x0000002102247224 */ /* 0x000fe200078e02ff */
[C---:B------:R-:W-:Y:S01]  /*e0f0*/  LEA R30, R41.reuse, 0x4, 0x2 ;  /* 0x00000004291e7811 */ /* 0x040fe200078e10ff */
[----:B------:R-:W-:Y:S01]  /*e100*/  ULDC.64 UR6, c[0x0][0x258] ;  /* 0x0000960000067ab9 */ /* 0x000fe20000000a00 */
[----:B------:R-:W-:Y:S01]  /*e110*/  SHF.R.S32.HI R0, RZ, 0x1f, R41 ;  /* 0x0000001fff007819 */ /* 0x000fe20000011429 */
[----:B------:R-:W-:Y:S01]  /*e120*/  IMAD R43, R41, 0xc0, RZ ;  /* 0x000000c0292b7824 */ /* 0x000fe200078e02ff */
[----:B------:R-:W-:Y:S01]  /*e130*/  IADD3 R31, P0, R36, R41, RZ ;  /* 0x00000029241f7210 */ /* 0x000fe20007f1e0ff */
[----:B------:R-:W-:-:S03]  /*e140*/  IMAD R30, R5, -0x4, R30 ;  /* 0xfffffffc051e7824 */ /* 0x000fc600078e021e */
[----:B------:R-:W-:Y:S01]  /*e150*/  LEA.HI.X.SX32 R36, R36, R0, 0x1, P0 ;  /* 0x0000000024247211 */ /* 0x000fe200000f0eff */
[----:B------:R-:W-:Y:S01]  /*e160*/  IMAD R0, R33, UR8, RZ ;  /* 0x0000000821007c24 */ /* 0x000fe2000f8e02ff */
[C---:B------:R-:W-:Y:S02]  /*e170*/  LEA R32, P0, R31.reuse, UR6, 0x2 ;  /* 0x000000061f207c11 */ /* 0x040fe4000f8010ff */
[----:B------:R-:W-:Y:S01]  /*e180*/  IADD3 R42, R30, UR4, RZ ;  /* 0x000000041e2a7c10 */ /* 0x000fe2000fffe0ff */
[----:B------:R-:W-:Y:S01]  /*e190*/  IMAD R0, R0, 0xc0, RZ ;  /* 0x000000c000007824 */ /* 0x000fe200078e02ff */
[----:B------:R-:W-:-:S09]  /*e1a0*/  LEA.HI.X R31, R31, UR7, R36, 0x2, P0 ;  /* 0x000000071f1f7c11 */ /* 0x000fd200080f1424 */
.L_x_2024:
[----:B------:R-:W-:Y:S01]  /*e1b0*/  IMAD.MOV.U32 R30, RZ, RZ, R32 ;  /* 0x000000ffff1e7224 */ /* 0x000fe200078e0020 */
[----:B------:R-:W-:-:S04]  /*e1c0*/  LOP3.LUT P3, RZ, R27, 0x10, RZ, 0xc0, !PT ;  /* 0x000000101bff7812 */ /* 0x000fc8000786c0ff */
[----:B------:R-:W2:Y:S01]  /*e1d0*/  LDG.E R32, desc[UR36][R30.64] ;  /* 0x000000241e207981 */ /* 0x000ea2000c1e1900 */
[----:B------:R-:W-:-:S04]  /*e1e0*/  IADD3 R33, P2, R6, R43, RZ ;  /* 0x0000002b06217210 */ /* 0x000fc80007f5e0ff */
[----:B---3--:R-:W-:Y:S02]  /*e1f0*/  LEA.HI.X.SX32 R44, R43, R7, 0x1, P2 ;  /* 0x000000072b2c7211 */ /* 0x008fe400010f0eff */
[----:B-1----:R-:W-:-:S04]  /*e200*/  LEA R36, P2, R33, R56, 0x2 ;  /* 0x0000003821247211 */ /* 0x002fc800078410ff */
[----:B------:R-:W-:Y:S01]  /*e210*/  LEA.HI.X R37, R33, R57, R44, 0x2, P2 ;  /* 0x0000003921257211 */ /* 0x000fe200010f142c */
[----:B--2---:R-:W-:-:S05]  /*e220*/  IMAD R32, R0, R32, R43 ;  /* 0x0000002000207224 */ /* 0x004fca00078e022b */
        /* <DEDUP_REMOVED lines=17> */
.L_x_2022:
        /* <DEDUP_REMOVED lines=25> */
.L_x_2023:
[----:B------:R2:W4:Y:S01]  /*e4d0*/  LDS R15, [R42] ;  /* 0x000000002a0f7984 */ /* 0x0005220000000800 */
[----:B---3--:R-:W-:Y:S01]  /*e4e0*/  IADD3 R32, P0, R30, 0x8, RZ ;  /* 0x000000081e207810 */ /* 0x008fe20007f1e0ff */
[----:B------:R-:W-:Y:S01]  /*e4f0*/  VIADD R43, R43, 0x180 ;  /* 0x000001802b2b7836 */ /* 0x000fe20000000000 */
[----:B------:R-:W-:-:S03]  /*e500*/  IADD3 R41, R41, 0x2, RZ ;  /* 0x0000000229297810 */ /* 0x000fc60007ffe0ff */
[----:B------:R-:W-:Y:S01]  /*e510*/  IMAD.X R31, RZ, RZ, R31, P0 ;  /* 0x000000ffff1f7224 */ /* 0x000fe200000e061f */
[----:B------:R-:W-:Y:S02]  /*e520*/  ISETP.GE.AND P0, PT, R41, R40, PT ;  /* 0x000000282900720c */ /* 0x000fe40003f06270 */
[----:B--2---:R-:W-:Y:S01]  /*e530*/  IADD3 R42, R42, 0x8, RZ ;  /* 0x000000082a2a7810 */ /* 0x004fe20007ffe0ff */
[C---:B----4-:R-:W-:Y:S01]  /*e540*/  FFMA.FTZ R12, R15.reuse, R52, R44 ;  /* 0x000000340f0c7223 */ /* 0x050fe2000001002c */
[C---:B------:R-:W-:Y:S01]  /*e550*/  FFMA.FTZ R13, R15.reuse, R53, R48 ;  /* 0x000000350f0d7223 */ /* 0x040fe20000010030 */
[C---:B------:R-:W-:Y:S01]  /*e560*/  FFMA.FTZ R14, R15.reuse, R54, R45 ;  /* 0x000000360f0e7223 */ /* 0x040fe2000001002d */
[----:B------:R-:W-:-:S07]  /*e570*/  FFMA.FTZ R15, R15, R55, R46 ;  /* 0x000000370f0f7223 */ /* 0x000fce000001002e */
[----:B------:R-:W-:Y:S05]  /*e580*/  @!P0 BRA `(.L_x_2024) ;  /* 0xfffffffc00088947 */ /* 0x000fea000383ffff */
.L_x_2018:
[----:B------:R-:W-:Y:S05]  /*e590*/  BSYNC B1 ;  /* 0x0000000000017941 */ /* 0x000fea0003800000 */
.L_x_2017:
[----:B------:R-:W-:-:S13]  /*e5a0*/  ISETP.GE.AND P0, PT, R29, R24, PT ;  /* 0x000000181d00720c */ /* 0x000fda0003f06270 */
[----:B------:R-:W-:Y:S05]  /*e5b0*/  @P0 BRA `(.L_x_2016) ;  /* 0x0000000c00840947 */ /* 0x000fea0003800000 */
[----:B------:R-:W2:Y:S01]  /*e5c0*/  LDC R35, c[0x0][0x288] ;  /* 0x0000a200ff237b82 */ /* 0x000ea20000000800 */
[----:B------:R-:W-:Y:S01]  /*e5d0*/  LOP3.LUT R0, RZ, R38, RZ, 0x33, !PT ;  /* 0x00000026ff007212 */ /* 0x000fe200078e33ff */
[----:B------:R-:W-:Y:S01]  /*e5e0*/  BSSY B1, `(.L_x_2025) ;  /* 0x000004a000017945 */ /* 0x000fe20003800000 */
[----:B------:R-:W-:Y:S02]  /*e5f0*/  IADD3 R38, -R38, -0x2, R18 ;  /* 0xfffffffe26267810 */ /* 0x000fe40007ffe112 */
[----:B------:R-:W-:-:S03]  /*e600*/  IADD3 R0, -R5, R18, R0 ;  /* 0x0000001205007210 */ /* 0x000fc60007ffe100 */
[----:B------:R-:W4:Y:S01]  /*e610*/  LDC.64 R30, c[0x0][0x2e8] ;  /* 0x0000ba00ff1e7b82 */ /* 0x000f220000000a00 */
[----:B------:R-:W-:-:S04]  /*e620*/  LOP3.LUT R0, R0, 0x1, RZ, 0xc0, !PT ;  /* 0x0000000100007812 */ /* 0x000fc800078ec0ff */
[----:B------:R-:W-:Y:S01]  /*e630*/  ISETP.NE.U32.AND P0, PT, R0, 0x1, PT ;  /* 0x000000010000780c */ /* 0x000fe20003f05070 */
[----:B--2---:R-:W-:-:S04]  /*e640*/  IMAD R32, R17, R35, R20 ;  /* 0x0000002311207224 */ /* 0x004fc800078e0214 */
[----:B------:R-:W-:-:S04]  /*e650*/  IMAD R33, R32, 0xc0, R3 ;  /* 0x000000c020217824 */ /* 0x000fc800078e0203 */
[----:B----4-:R-:W-:-:S04]  /*e660*/  IMAD.WIDE R30, R33, 0x4, R30 ;  /* 0x00000004211e7825 */ /* 0x010fc800078e021e */
[----:B------:R-:W-:Y:S05]  /*e670*/  @P0 BRA `(.L_x_2026) ;  /* 0x0000000400000947 */ /* 0x000fea0003800000 */
[----:B-1----:R-:W1:Y:S01]  /*e680*/  LDC R36, c[0x0][0x284] ;  /* 0x0000a100ff247b82 */ /* 0x002e620000000800 */
[----:B------:R-:W-:Y:S01]  /*e690*/  BSSY B2, `(.L_x_2027) ;  /* 0x000003d000027945 */ /* 0x000fe20003800000 */
[----:B-1----:R-:W-:-:S13]  /*e6a0*/  ISETP.GE.AND P0, PT, R29, R36, PT ;  /* 0x000000241d00720c */ /* 0x002fda0003f06270 */
[----:B------:R-:W-:Y:S05]  /*e6b0*/  @!P0 BRA `(.L_x_2028) ;  /* 0x0000000000e88947 */ /* 0x000fea0003800000 */
[----:B------:R-:W-:Y:S01]  /*e6c0*/  IABS R37, R36 ;  /* 0x0000002400257213 */ /* 0x000fe20000000000 */
[----:B------:R-:W-:Y:S01]  /*e6d0*/  ULDC.64 UR6, c[0x0][0x258] ;  /* 0x0000960000067ab9 */ /* 0x000fe20000000a00 */
[----:B------:R-:W-:Y:S01]  /*e6e0*/  MOV R32, RZ ;  /* 0x000000ff00207202 */ /* 0x000fe20000000f00 */
[----:B------:R-:W1:Y:S01]  /*e6f0*/  LDS R39, [R39] ;  /* 0x0000000027277984 */ /* 0x000e620000000800 */
[----:B------:R-:W2:Y:S01]  /*e700*/  I2F.RP R34, R37 ;  /* 0x0000002500227306 */ /* 0x000ea20000209400 */
[----:B------:R-:W-:Y:S01]  /*e710*/  ISETP.GE.AND P1, PT, R29, RZ, PT ;  /* 0x000000ff1d00720c */ /* 0x000fe20003f26270 */
[----:B------:R-:W-:Y:S01]  /*e720*/  ULDC UR5, c[0x0][0x29c] ;  /* 0x0000a70000057ab9 */ /* 0x000fe20000000800 */
[----:B------:R-:W-:-:S05]  /*e730*/  ISETP.NE.AND P2, PT, R36, RZ, PT ;  /* 0x000000ff2400720c */ /* 0x000fca0003f45270 */
[----:B--2---:R-:W2:Y:S02]  /*e740*/  MUFU.RCP R34, R34 ;  /* 0x0000002200227308 */ /* 0x004ea40000001000 */
[----:B--2---:R-:W-:-:S06]  /*e750*/  VIADD R40, R34, 0xffffffe ;  /* 0x0ffffffe22287836 */ /* 0x004fcc0000000000 */
[----:B------:R-:W2:Y:S02]  /*e760*/  F2I.FTZ.U32.TRUNC.NTZ R33, R40 ;  /* 0x0000002800217305 */ /* 0x000ea4000021f000 */
[----:B--2---:R-:W-:-:S04]  /*e770*/  IMAD.MOV R0, RZ, RZ, -R33 ;  /* 0x000000ffff007224 */ /* 0x004fc800078e0a21 */
[----:B------:R-:W-:Y:S01]  /*e780*/  IMAD R41, R0, R37, RZ ;  /* 0x0000002500297224 */ /* 0x000fe200078e02ff */
[----:B------:R-:W-:-:S03]  /*e790*/  IABS R0, R29 ;  /* 0x0000001d00007213 */ /* 0x000fc60000000000 */
[----:B------:R-:W-:-:S04]  /*e7a0*/  IMAD.HI.U32 R41, R33, R41, R32 ;  /* 0x0000002921297227 */ /* 0x000fc800078e0020 */
[----:B------:R-:W-:-:S04]  /*e7b0*/  IMAD.MOV.U32 R32, RZ, RZ, R0 ;  /* 0x000000ffff207224 */ /* 0x000fc800078e0000 */
[----:B------:R-:W-:-:S04]  /*e7c0*/  IMAD.HI.U32 R0, R41, R32, RZ ;  /* 0x0000002029007227 */ /* 0x000fc800078e00ff */
[----:B------:R-:W-:-:S04]  /*e7d0*/  IMAD.MOV R33, RZ, RZ, -R0 ;  /* 0x000000ffff217224 */ /* 0x000fc800078e0a00 */
[----:B------:R-:W-:-:S05]  /*e7e0*/  IMAD R0, R37, R33, R32 ;  /* 0x0000002125007224 */ /* 0x000fca00078e0220 */
[----:B------:R-:W-:-:S13]  /*e7f0*/  ISETP.GT.U32.AND P0, PT, R37, R0, PT ;  /* 0x000000002500720c */ /* 0x000fda0003f04070 */
[----:B------:R-:W-:-:S04]  /*e800*/  @!P0 IADD3 R0, R0, -R37, RZ ;  /* 0x8000002500008210 */ /* 0x000fc80007ffe0ff */
[----:B------:R-:W-:-:S13]  /*e810*/  ISETP.GT.U32.AND P0, PT, R37, R0, PT ;  /* 0x000000002500720c */ /* 0x000fda0003f04070 */
[----:B------:R-:W-:Y:S02]  /*e820*/  @!P0 IMAD.IADD R0, R0, 0x1, -R37 ;  /* 0x0000000100008824 */ /* 0x000fe400078e0a25 */
[-C--:B------:R-:W-:Y:S02]  /*e830*/  IMAD R37, R2, R36.reuse, RZ ;  /* 0x0000002402257224 */ /* 0x080fe400078e02ff */
[----:B------:R-:W-:Y:S01]  /*e840*/  @!P1 IMAD.MOV R0, RZ, RZ, -R0 ;  /* 0x000000ffff009224 */ /* 0x000fe200078e0a00 */
        /* <DEDUP_REMOVED lines=18> */
[----:B---3--:R-:W1:-:S12]  /*e970*/  LDS.128 R44, [R25] ;  /* 0x00000000192c7984 */ /* 0x008e580000000c00 */
        /* <DEDUP_REMOVED lines=10> */
.L_x_2029:
[C---:B-----5:R-:W-:Y:S01]  /*ea20*/  FFMA.FTZ R12, R39.reuse, R40, R12 ;  /* 0x00000028270c7223 */ /* 0x060fe2000001000c */
[C---:B------:R-:W-:Y:S01]  /*ea30*/  FFMA.FTZ R13, R39.reuse, R41, R13 ;  /* 0x00000029270d7223 */ /* 0x040fe2000001000d */
[C---:B------:R-:W-:Y:S01]  /*ea40*/  FFMA.FTZ R14, R39.reuse, R42, R14 ;  /* 0x0000002a270e7223 */ /* 0x040fe2000001000e */
[----:B------:R-:W-:-:S07]  /*ea50*/  FFMA.FTZ R15, R39, R43, R15 ;  /* 0x0000002b270f7223 */ /* 0x000fce000001000f */
.L_x_2028:
[----:B------:R-:W-:Y:S05]  /*ea60*/  BSYNC B2 ;  /* 0x0000000000027941 */ /* 0x000fea0003800000 */
.L_x_2027:
[----:B------:R-:W-:-:S07]  /*ea70*/  IADD3 R29, R29, 0x1, RZ ;  /* 0x000000011d1d7810 */ /* 0x000fce0007ffe0ff */
.L_x_2026:
[----:B------:R-:W-:Y:S05]  /*ea80*/  BSYNC B1 ;  /* 0x0000000000017941 */ /* 0x000fea0003800000 */
.L_x_2025:
[----:B------:R-:W-:-:S13]  /*ea90*/  ISETP.NE.AND P0, PT, R38, R5, PT ;  /* 0x000000052600720c */ /* 0x000fda0003f05270 */
[----:B------:R-:W-:Y:S05]  /*eaa0*/  @!P0 BRA `(.L_x_2016) ;  /* 0x0000000800488947 */ /* 0x000fea0003800000 */
[----:B------:R-:W-:Y:S02]  /*eab0*/  IMAD.SHL.U32 R0, R5, 0x4, RZ ;  /* 0x0000000405007824 */ /* 0x000fe400078e00ff */
[----:B-1----:R-:W-:Y:S02]  /*eac0*/  IMAD.MOV.U32 R36, RZ, RZ, 0xc0 ;  /* 0x000000c0ff247424 */ /* 0x002fe400078e00ff */
[----:B------:R-:W-:Y:S01]  /*ead0*/  IMAD.MOV.U32 R37, RZ, RZ, RZ ;  /* 0x000000ffff257224 */ /* 0x000fe200078e00ff */
[C---:B------:R-:W-:Y:S01]  /*eae0*/  LEA R0, R29.reuse, -R0, 0x2 ;  /* 0x800000001d007211 */ /* 0x040fe200078e10ff */
[----:B------:R-:W-:-:S04]  /*eaf0*/  IMAD R36, R29, R36, 0xc0 ;  /* 0x000000c01d247424 */ /* 0x000fc800078e0224 */
[----:B------:R-:W-:-:S07]  /*eb00*/  VIADD R38, R0, UR4 ;  /* 0x0000000400267c36 */ /* 0x000fce0008000000 */
.L_x_2036:
[----:B-1----:R-:W1:Y:S01]  /*eb10*/  LDC R53, c[0x0][0x284] ;  /* 0x0000a100ff357b82 */ /* 0x002e620000000800 */
[----:B------:R-:W-:Y:S01]  /*eb20*/  IADD3 R0, R36, -0xc0, RZ ;  /* 0xffffff4024007810 */ /* 0x000fe20007ffe0ff */
[----:B------:R-:W-:Y:S01]  /*eb30*/  BSSY B1, `(.L_x_2030) ;  /* 0x0000044000017945 */ /* 0x000fe20003800000 */
[----:B------:R-:W-:Y:S02]  /*eb40*/  IMAD.IADD R52, R38, 0x1, R37 ;  /* 0x0000000126347824 */ /* 0x000fe400078e0225 */
[----:B---3--:R-:W-:-:S03]  /*eb50*/  IADD3 R22, P0, R6, R0, RZ ;  /* 0x0000000006167210 */ /* 0x008fc60007f1e0ff */
[----:B------:R-:W2:Y:S01]  /*eb60*/  LDC.64 R54, c[0x0][0x250] ;  /* 0x00009400ff367b82 */ /* 0x000ea20000000a00 */
[----:B------:R-:W-:Y:S02]  /*eb70*/  LEA.HI.X.SX32 R0, R0, R7, 0x1, P0 ;  /* 0x0000000700007211 */ /* 0x000fe400000f0eff */
[----:B-1----:R-:W-:Y:S02]  /*eb80*/  ISETP.GE.AND P0, PT, R29, R53, PT ;  /* 0x000000351d00720c */ /* 0x002fe40003f06270 */
[----:B--2---:R-:W-:-:S04]  /*eb90*/  LEA R34, P1, R22, R54, 0x2 ;  /* 0x0000003616227211 */ /* 0x004fc800078210ff */
[----:B------:R-:W-:-:S07]  /*eba0*/  LEA.HI.X R35, R22, R55, R0, 0x2, P1 ;  /* 0x0000003716237211 */ /* 0x000fce00008f1400 */
[----:B------:R-:W-:Y:S05]  /*ebb0*/  @!P0 BRA `(.L_x_2031) ;  /* 0x0000000000ec8947 */ /* 0x000fea0003800000 */
[----:B------:R-:W-:Y:S01]  /*ebc0*/  IABS R33, R53 ;  /* 0x0000003500217213 */ /* 0x000fe20000000000 */
[----:B------:R-:W-:Y:S01]  /*ebd0*/  IMAD.MOV.U32 R22, RZ, RZ, RZ ;  /* 0x000000ffff167224 */ /* 0x000fe200078e00ff */
[----:B------:R-:W-:Y:S01]  /*ebe0*/  ISETP.GE.AND P1, PT, R29, RZ, PT ;  /* 0x000000ff1d00720c */ /* 0x000fe20003f26270 */
[----:B------:R-:W-:Y:S01]  /*ebf0*/  ULDC.64 UR6, c[0x0][0x258] ;  /* 0x0000960000067ab9 */ /* 0x000fe20000000a00 */
[----:B------:R-:W1:Y:S01]  /*ec00*/  I2F.RP R32, R33 ;  /* 0x0000002100207306 */ /* 0x000e620000209400 */
[----:B------:R-:W-:Y:S01]  /*ec10*/  ISETP.NE.AND P2, PT, R53, RZ, PT ;  /* 0x000000ff3500720c */ /* 0x000fe20003f45270 */
[----:B------:R-:W-:-:S06]  /*ec20*/  ULDC UR5, c[0x0][0x288] ;  /* 0x0000a20000057ab9 */ /* 0x000fcc0000000800 */
[----:B-1----:R-:W1:Y:S02]  /*ec30*/  MUFU.RCP R32, R32 ;  /* 0x0000002000207308 */ /* 0x002e640000001000 */
[----:B-1----:R-:W-:-:S06]  /*ec40*/  VIADD R39, R32, 0xffffffe ;  /* 0x0ffffffe20277836 */ /* 0x002fcc0000000000 */
[----:B------:R1:W2:Y:S02]  /*ec50*/  F2I.FTZ.U32.TRUNC.NTZ R23, R39 ;  /* 0x0000002700177305 */ /* 0x0002a4000021f000 */
[----:B-1----:R1:W3:Y:S01]  /*ec60*/  LDS R39, [R52] ;  /* 0x0000000034277984 */ /* 0x0022e20000000800 */
        /* <DEDUP_REMOVED lines=31> */
[----:B-1-3--:R-:W-:Y:S05]  /*ee60*/  @P0 BRA `(.L_x_2032) ;  /* 0x0000000000300947 */ /* 0x00afea0003800000 */
        /* <DEDUP_REMOVED lines=12> */
.L_x_2032:
[C---:B-----5:R-:W-:Y:S01]  /*ef30*/  FFMA.FTZ R12, R39.reuse, R40, R12 ;  /* 0x00000028270c7223 */ /* 0x060fe2000001000c */
[C---:B------:R-:W-:Y:S01]  /*ef40*/  FFMA.FTZ R13, R39.reuse, R41, R13 ;  /* 0x00000029270d7223 */ /* 0x040fe2000001000d */
[C---:B------:R-:W-:Y:S01]  /*ef50*/  FFMA.FTZ R14, R39.reuse, R42, R14 ;  /* 0x0000002a270e7223 */ /* 0x040fe2000001000e */
[----:B------:R-:W-:-:S07]  /*ef60*/  FFMA.FTZ R15, R39, R43, R15 ;  /* 0x0000002b270f7223 */ /* 0x000fce000001000f */
.L_x_2031:
[----:B------:R-:W-:Y:S05]  /*ef70*/  BSYNC B1 ;  /* 0x0000000000017941 */ /* 0x000fea0003800000 */
.L_x_2030:
[----:B------:R-:W-:Y:S01]  /*ef80*/  VIADD R32, R29, 0x1 ;  /* 0x000000011d207836 */ /* 0x000fe20000000000 */
[----:B------:R-:W-:Y:S04]  /*ef90*/  BSSY B1, `(.L_x_2033) ;  /* 0x000003e000017945 */ /* 0x000fe80003800000 */
[----:B------:R-:W-:-:S13]  /*efa0*/  ISETP.GE.AND P0, PT, R32, R53, PT ;  /* 0x000000352000720c */ /* 0x000fda0003f06270 */
[----:B------:R-:W-:Y:S05]  /*efb0*/  @!P0 BRA `(.L_x_2034) ;  /* 0x0000000000ec8947 */ /* 0x000fea0003800000 */
[----:B------:R-:W-:Y:S01]  /*efc0*/  IABS R33, R53 ;  /* 0x0000003500217213 */ /* 0x000fe20000000000 */
[----:B------:R-:W-:Y:S01]  /*efd0*/  IMAD.MOV.U32 R22, RZ, RZ, RZ ;  /* 0x000000ffff167224 */ /* 0x000fe200078e00ff */
[----:B------:R-:W-:Y:S01]  /*efe0*/  ISETP.GE.AND P1, PT, R32, RZ, PT ;  /* 0x000000ff2000720c */ /* 0x000fe20003f26270 */
[----:B------:R-:W-:Y:S01]  /*eff0*/  ULDC.64 UR6, c[0x0][0x258] ;  /* 0x0000960000067ab9 */ /* 0x000fe20000000a00 */
[----:B------:R-:W2:Y:S01]  /*f000*/  I2F.RP R39, R33 ;  /* 0x0000002100277306 */ /* 0x000ea20000209400 */
[----:B------:R-:W-:Y:S01]  /*f010*/  ISETP.NE.AND P2, PT, R53, RZ, PT ;  /* 0x000000ff3500720c */ /* 0x000fe20003f45270 */
[----:B------:R-:W-:-:S06]  /*f020*/  ULDC UR5, c[0x0][0x288] ;  /* 0x0000a20000057ab9 */ /* 0x000fcc0000000800 */
[----:B--2---:R-:W1:Y:S02]  /*f030*/  MUFU.RCP R39, R39 ;  /* 0x0000002700277308 */ /* 0x004e640000001000 */
[----:B-1----:R-:W-:Y:S02]  /*f040*/  VIADD R40, R39, 0xffffffe ;  /* 0x0ffffffe27287836 */ /* 0x002fe40000000000 */
[----:B------:R1:W2:Y:S04]  /*f050*/  LDS R39, [R52+0x4] ;  /* 0x0000040034277984 */ /* 0x0002a80000000800 */
[----:B------:R-:W3:Y:S02]  /*f060*/  F2I.FTZ.U32.TRUNC.NTZ R23, R40 ;  /* 0x0000002800177305 */ /* 0x000ee4000021f000 */
[----:B---3--:R-:W-:-:S05]  /*f070*/  IADD3 R0, RZ, -R23, RZ ;  /* 0x80000017ff007210 */ /* 0x008fca0007ffe0ff */
        /* <DEDUP_REMOVED lines=43> */
.L_x_2035:
[C---:B-----5:R-:W-:Y:S01]  /*f330*/  FFMA.FTZ R12, R39.reuse, R40, R12 ;  /* 0x00000028270c7223 */ /* 0x060fe2000001000c */
[C---:B------:R-:W-:Y:S01]  /*f340*/  FFMA.FTZ R13, R39.reuse, R41, R13 ;  /* 0x00000029270d7223 */ /* 0x040fe2000001000d */
[C---:B------:R-:W-:Y:S01]  /*f350*/  FFMA.FTZ R14, R39.reuse, R42, R14 ;  /* 0x0000002a270e7223 */ /* 0x040fe2000001000e */
[----:B------:R-:W-:-:S07]  /*f360*/  FFMA.FTZ R15, R39, R43, R15 ;  /* 0x0000002b270f7223 */ /* 0x000fce000001000f */
.L_x_2034:
[----:B------:R-:W-:Y:S05]  /*f370*/  BSYNC B1 ;  /* 0x0000000000017941 */ /* 0x000fea0003800000 */
.L_x_2033:
[----:B------:R-:W-:Y:S01]  /*f380*/  VIADD R29, R29, 0x2 ;  /* 0x000000021d1d7836 */ /* 0x000fe20000000000 */
[----:B------:R-:W-:Y:S01]  /*f390*/  IADD3 R36, R36, 0x180, RZ ;  /* 0x0000018024247810 */ /* 0x000fe20007ffe0ff */
[----:B------:R-:W-:-:S03]  /*f3a0*/  VIADD R37, R37, 0x8 ;  /* 0x0000000825257836 */ /* 0x000fc60000000000 */
[----:B------:R-:W-:-:S13]  /*f3b0*/  ISETP.GE.AND P0, PT, R29, R24, PT ;  /* 0x000000181d00720c */ /* 0x000fda0003f06270 */
[----:B------:R-:W-:Y:S05]  /*f3c0*/  @!P0 BRA `(.L_x_2036) ;  /* 0xfffffff400d08947 */ /* 0x000fea000383ffff */
.L_x_2016:
[----:B------:R-:W-:Y:S05]  /*f3d0*/  BSYNC B0 ;  /* 0x0000000000007941 */ /* 0x000fea0003800000 */
.L_x_2015:
[----:B------:R-:W-:Y:S01]  /*f3e0*/  ISETP.GE.AND P0, PT, R16, 0x30, PT ;  /* 0x000000301000780c */ /* 0x000fe20003f06270 */
[----:B------:R-:W-:Y:S03]  /*f3f0*/  BSSY B0, `(.L_x_2037) ;  /* 0x000002e000007945 */ /* 0x000fe60003800000 */
[----:B------:R-:W-:-:S13]  /*f400*/  ISETP.LT.U32.AND P0, PT, R19, 0x7f, !P0 ;  /* 0x0000007f1300780c */ /* 0x000fda0004701070 */
[----:B------:R-:W-:Y:S05]  /*f410*/  @!P0 BRA `(.L_x_2038) ;  /* 0x0000000000ac8947 */ /* 0x000fea0003800000 */
[----:B------:R-:W-:Y:S01]  /*f420*/  IMAD.MOV.U32 R19, RZ, RZ, 0xc0 ;  /* 0x000000c0ff137424 */ /* 0x000fe200078e00ff */
[----:B------:R-:W-:Y:S01]  /*f430*/  ULDC.64 UR6, c[0x0][0x250] ;  /* 0x0000940000067ab9 */ /* 0x000fe20000000a00 */
[----:B------:R-:W2:Y:S01]  /*f440*/  S2R R21, SR_CgaCtaId ;  /* 0x0000000000157919 */ /* 0x000ea20000008800 */
[----:B------:R-:W-:Y:S01]  /*f450*/  IADD3 R5, R24, -R5, RZ ;  /* 0x8000000518057210 */ /* 0x000fe20007ffe0ff */
[----:B------:R-:W-:Y:S01]  /*f460*/  IMAD R18, R18, R19, -0xc0 ;  /* 0xffffff4012127424 */ /* 0x000fe200078e0213 */
[----:B------:R-:W-:-:S04]  /*f470*/  ULDC UR4, c[0x0][0x29c] ;  /* 0x0000a70000047ab9 */ /* 0x000fc80000000800 */
[----:B------:R-:W-:-:S04]  /*f480*/  IADD3 R0, P1, R6, R18, RZ ;  /* 0x0000001206007210 */ /* 0x000fc80007f3e0ff */
[----:B------:R-:W-:Y:S02]  /*f490*/  LEA.HI.X.SX32 R19, R18, R7, 0x1, P1 ;  /* 0x0000000712137211 */ /* 0x000fe400008f0eff */
[----:B------:R-:W-:-:S04]  /*f4a0*/  LEA R18, P1, R0, UR6, 0x2 ;  /* 0x0000000600127c11 */ /* 0x000fc8000f8210ff */
[----:B------:R-:W-:-:S05]  /*f4b0*/  LEA.HI.X R19, R0, UR7, R19, 0x2, P1 ;  /* 0x0000000700137c11 */ /* 0x000fca00088f1413 */
[----:B------:R4:W5:Y:S01]  /*f4c0*/  LDG.E.128 R28, desc[UR36][R18.64] ;  /* 0x00000024121c7981 */ /* 0x000962000c1e1d00 */
[----:B------:R-:W-:Y:S02]  /*f4d0*/  MOV R0, 0x400 ;  /* 0x0000040000007802 */ /* 0x000fe40000000f00 */
[----:B------:R-:W-:-:S03]  /*f4e0*/  ISETP.NE.AND P1, PT, RZ, UR4, PT ;  /* 0x00000004ff007c0c */ /* 0x000fc6000bf25270 */
[----:B------:R-:W-:-:S05]  /*f4f0*/  VIADD R0, R0, 0x810 ;  /* 0x0000081000007836 */ /* 0x000fca0000000000 */
[----:B--2---:R-:W-:-:S05]  /*f500*/  LEA R0, R21, R0, 0x18 ;  /* 0x0000000015007211 */ /* 0x004fca00078ec0ff */
[----:B------:R-:W-:-:S06]  /*f510*/  IMAD R5, R5, 0x4, R0 ;  /* 0x0000000405057824 */ /* 0x000fcc00078e0200 */
[----:B------:R-:W2:Y:S01]  /*f520*/  LDS R5, [R5] ;  /* 0x0000000005057984 */ /* 0x000ea20000000800 */
[----:B----4-:R-:W-:Y:S05]  /*f530*/  @P1 BRA `(.L_x_2039) ;  /* 0x0000000000541947 */ /* 0x010fea0003800000 */
[----:B------:R-:W-:-:S13]  /*f540*/  LOP3.LUT P2, RZ, R27, 0x10, RZ, 0xc0, !PT ;  /* 0x000000101bff7812 */ /* 0x000fda000784c0ff */
[----:B------:R-:W4:Y:S08]  /*f550*/  @P2 LDC R0, c[0x0][0x288] ;  /* 0x0000a200ff002b82 */ /* 0x000f300000000800 */
[----:B------:R-:W0:Y:S01]  /*f560*/  @P2 LDC.64 R18, c[0x0][0x2e8] ;  /* 0x0000ba00ff122b82 */ /* 0x000e220000000a00 */
[----:B----4-:R-:W-:-:S04]  /*f570*/  @P2 IMAD R0, R17, R0, R20 ;  /* 0x0000000011002224 */ /* 0x010fc800078e0214 */
[----:B------:R-:W-:-:S04]  /*f580*/  @P2 IMAD R17, R0, 0xc0, R3 ;  /* 0x000000c000112824 */ /* 0x000fc800078e0203 */
[----:B0-----:R-:W-:-:S06]  /*f590*/  @P2 IMAD.WIDE R18, R17, 0x4, R18 ;  /* 0x0000000411122825 */ /* 0x001fcc00078e0212 */
[----:B------:R-:W4:Y:S01]  /*f5a0*/  @P2 LDG.E.128 R16, desc[UR36][R18.64] ;  /* 0x0000002412102981 */ /* 0x000f22000c1e1d00 */
[----:B------:R-:W-:Y:S02]  /*f5b0*/  IMAD R26, R26, 0xc0, RZ ;  /* 0x000000c01a1a7824 */ /* 0x000fe400078e02ff */
[----:B-----5:R-:W-:Y:S01]  /*f5c0*/  FADD.FTZ R28, R28, R8 ;  /* 0x000000081c1c7221 */ /* 0x020fe20000010000 */
[----:B------:R-:W-:Y:S01]  /*f5d0*/  FADD.FTZ R29, R29, R9 ;  /* 0x000000091d1d7221 */ /* 0x000fe20000010000 */
[----:B------:R-:W-:Y:S01]  /*f5e0*/  FADD.FTZ R30, R30, R10 ;  /* 0x0000000a1e1e7221 */ /* 0x000fe20000010000 */
[----:B------:R-:W-:Y:S01]  /*f5f0*/  FADD.FTZ R31, R31, R11 ;  /* 0x0000000b1f1f7221 */ /* 0x000fe20000010000 */
[----:B------:R-:W-:-:S04]  /*f600*/  IADD3 R0, P1, R6, R26, RZ ;  /* 0x0000001a06007210 */ /* 0x000fc80007f3e0ff */
[----:B------:R-:W-:Y:S02]  /*f610*/  LEA.HI.X.SX32 R7, R26, R7, 0x1, P1 ;  /* 0x000000071a077211 */ /* 0x000fe400008f0eff */
[----:B------:R-:W-:-:S04]  /*f620*/  LEA R6, P1, R0, UR6, 0x2 ;  /* 0x0000000600067c11 */ /* 0x000fc8000f8210ff */
[----:B------:R-:W-:Y:S01]  /*f630*/  LEA.HI.X R7, R0, UR7, R7, 0x2, P1 ;  /* 0x0000000700077c11 */ /* 0x000fe200088f1407 */
[----:B----4-:R-:W-:Y:S01]  /*f640*/  @P2 FMUL.FTZ R28, R28, R16 ;  /* 0x000000101c1c2220 */ /* 0x010fe20000410000 */
[----:B------:R-:W-:Y:S01]  /*f650*/  @P2 FMUL.FTZ R29, R29, R17 ;  /* 0x000000111d1d2220 */ /* 0x000fe20000410000 */
[----:B------:R-:W-:Y:S01]  /*f660*/  @P2 FMUL.FTZ R30, R30, R18 ;  /* 0x000000121e1e2220 */ /* 0x000fe20000410000 */
[----:B------:R-:W-:-:S05]  /*f670*/  @P2 FMUL.FTZ R31, R31, R19 ;  /* 0x000000131f1f2220 */ /* 0x000fca0000410000 */
[----:B------:R4:W-:Y:S02]  /*f680*/  STG.E.128 desc[UR36][R6.64], R28 ;  /* 0x0000001c06007986 */ /* 0x0009e4000c101d24 */
.L_x_2039:
[C---:B--2--5:R-:W-:Y:S01]  /*f690*/  FFMA.FTZ R12, R5.reuse, R28, R12 ;  /* 0x0000001c050c7223 */ /* 0x064fe2000001000c */
[C---:B------:R-:W-:Y:S01]  /*f6a0*/  FFMA.FTZ R13, R5.reuse, R29, R13 ;  /* 0x0000001d050d7223 */ /* 0x040fe2000001000d */
[C---:B------:R-:W-:Y:S01]  /*f6b0*/  FFMA.FTZ R14, R5.reuse, R30, R14 ;  /* 0x0000001e050e7223 */ /* 0x040fe2000001000e */
[----:B------:R-:W-:-:S07]  /*f6c0*/  FFMA.FTZ R15, R5, R31, R15 ;  /* 0x0000001f050f7223 */ /* 0x000fce000001000f */
.L_x_2038:
[----:B------:R-:W-:Y:S05]  /*f6d0*/  BSYNC B0 ;  /* 0x0000000000007941 */ /* 0x000fea0003800000 */
.L_x_2037:
[----:B------:R-:W-:Y:S06]  /*f6e0*/  BAR.SYNC.DEFER_BLOCKING 0x0 ;  /* 0x0000000000007b1d */ /* 0x000fec0000010000 */
[----:B------:R-:W-:Y:S05]  /*f6f0*/  @!P0 EXIT ;  /* 0x000000000000894d */ /* 0x000fea0003800000 */
[----:B------:R-:W2:Y:S02]  /*f700*/  LDC R0, c[0x0][0x308] ;  /* 0x0000c200ff007b82 */ /* 0x000ea40000000800 */
[----:B--2---:R-:W-:-:S13]  /*f710*/  ISETP.NE.AND P0, PT, R0, 0x2, PT ;  /* 0x000000020000780c */ /* 0x004fda0003f05270 */
[----:B----4-:R-:W2:Y:S01]  /*f720*/  @P0 LDC.64 R6, c[0x0][0x210] ;  /* 0x00008400ff060b82 */ /* 0x010ea20000000a00 */
[----:B------:R-:W-:-:S04]  /*f730*/  @P0 IMAD R5, R4, 0xc0, R3 ;  /* 0x000000c004050824 */ /* 0x000fc800078e0203 */
[----:B--2---:R-:W-:-:S05]  /*f740*/  @P0 IMAD.WIDE R6, R5, 0x4, R6 ;  /* 0x0000000405060825 */ /* 0x004fca00078e0206 */
[----:B------:R2:W-:Y:S01]  /*f750*/  @P0 STG.E.128 desc[UR36][R6.64], R12 ;  /* 0x0000000c06000986 */ /* 0x0005e2000c101d24 */
[----:B------:R-:W-:Y:S05]  /*f760*/  @P0 EXIT ;  /* 0x000000000000094d */ /* 0x000fea0003800000 */
[----:B--2---:R-:W2:Y:S01]  /*f770*/  LDC.64 R6, c[0x0][0x300] ;  /* 0x0000c000ff067b82 */ /* 0x004ea20000000a00 */
[----:B------:R-:W-:Y:S01]  /*f780*/  IMAD R3, R4, 0xc0, R3 ;  /* 0x000000c004037824 */ /* 0x000fe200078e0203 */
[----:B------:R-:W-:Y:S01]  /*f790*/  ULDC.64 UR4, c[0x0][0x210] ;  /* 0x0000840000047ab9 */ /* 0x000fe20000000a00 */
[----:B--2---:R-:W2:Y:S02]  /*f7a0*/  LDG.E R6, desc[UR36][R6.64] ;  /* 0x0000002406067981 */ /* 0x004ea4000c1e1900 */
[C---:B--2---:R-:W-:Y:S01]  /*f7b0*/  FMUL.FTZ R12, R6.reuse, R12 ;  /* 0x0000000c060c7220 */ /* 0x044fe20000410000 */
[C---:B------:R-:W-:Y:S01]  /*f7c0*/  FMUL.FTZ R13, R6.reuse, R13 ;  /* 0x0000000d060d7220 */ /* 0x040fe20000410000 */
[C---:B------:R-:W-:Y:S01]  /*f7d0*/  FMUL.FTZ R14, R6.reuse, R14 ;  /* 0x0000000e060e7220 */ /* 0x040fe20000410000 */
[----:B------:R-:W-:-:S03]  /*f7e0*/  FMUL.FTZ R15, R6, R15 ;  /* 0x0000000f060f7220 */ /* 0x000fc60000410000 */
[----:B------:R-:W2:Y:S08]  /*f7f0*/  F2I.S8.NTZ R12, R12 ;  /* 0x0000000c000c7305 */ /* 0x000eb00000202100 */
[----:B------:R-:W4:Y:S01]  /*f800*/  F2I.S8.NTZ R13, R13 ;  /* 0x0000000d000d7305 */ /* 0x000f220000202100 */
[----:B--2---:R-:W-:-:S07]  /*f810*/  PRMT R0, R12, 0x8880, RZ ;  /* 0x000088800c007816 */ /* 0x004fce00000000ff */
[----:B------:R-:W2:Y:S01]  /*f820*/  F2I.S8.NTZ R14, R14 ;  /* 0x0000000e000e7305 */ /* 0x000ea20000202100 */
[----:B------:R-:W-:Y:S02]  /*f830*/  PRMT R0, R0, 0x7710, RZ ;  /* 0x0000771000007816 */ /* 0x000fe400000000ff */
[----:B----4-:R-:W-:-:S05]  /*f840*/  PRMT R2, R13, 0x8880, RZ ;  /* 0x000088800d027816 */ /* 0x010fca00000000ff */
[----:B------:R-:W4:Y:S01]  /*f850*/  F2I.S8.NTZ R15, R15 ;  /* 0x0000000f000f7305 */ /* 0x000f220000202100 */
[----:B------:R-:W-:Y:S02]  /*f860*/  LOP3.LUT R5, R0, 0xff, RZ, 0xc0, !PT ;  /* 0x000000ff00057812 */ /* 0x000fe400078ec0ff */
[----:B------:R-:W-:Y:S02]  /*f870*/  PRMT R2, R2, 0x7710, RZ ;  /* 0x0000771002027816 */ /* 0x000fe400000000ff */
[----:B--2---:R-:W-:Y:S02]  /*f880*/  PRMT R0, R14, 0x8880, RZ ;  /* 0x000088800e007816 */ /* 0x004fe400000000ff */
[----:B------:R-:W-:Y:S02]  /*f890*/  PRMT R5, R2, 0x7604, R5 ;  /* 0x0000760402057816 */ /* 0x000fe40000000005 */
[----:B------:R-:W-:Y:S02]  /*f8a0*/  PRMT R0, R0, 0x7710, RZ ;  /* 0x0000771000007816 */ /* 0x000fe400000000ff */
[----:B------:R-:W-:-:S02]  /*f8b0*/  IADD3 R2, P0, R3, UR4, RZ ;  /* 0x0000000403027c10 */ /* 0x000fc4000ff1e0ff */
[----:B----4-:R-:W-:Y:S02]  /*f8c0*/  PRMT R4, R15, 0x8880, RZ ;  /* 0x000088800f047816 */ /* 0x010fe400000000ff */
[----:B------:R-:W-:Y:S02]  /*f8d0*/  PRMT R5, R0, 0x7054, R5 ;  /* 0x0000705400057816 */ /* 0x000fe40000000005 */
[----:B------:R-:W-:Y:S02]  /*f8e0*/  PRMT R4, R4, 0x7710, RZ ;  /* 0x0000771004047816 */ /* 0x000fe400000000ff */
[----:B------:R-:W-:Y:S02]  /*f8f0*/  LEA.HI.X.SX32 R3, R3, UR5, 0x1, P0 ;  /* 0x0000000503037c11 */ /* 0x000fe400080f0eff */
[----:B------:R-:W-:-:S05]  /*f900*/  PRMT R5, R4, 0x654, R5 ;  /* 0x0000065404057816 */ /* 0x000fca0000000005 */
[----:B------:R-:W-:Y:S01]  /*f910*/  STG.E desc[UR36][R2.64], R5 ;  /* 0x0000000502007986 */ /* 0x000fe2000c101924 */
[----:B------:R-:W-:Y:S05]  /*f920*/  EXIT ;  /* 0x000000000000794d */ /* 0x000fea0003800000 */
.L_x_1979:
[----:B------:R-:W-:Y:S01]  /*f930*/  HFMA2.MMA R11, -RZ, RZ, 0, 1.847743988037109375e-06 ;  /* 0x0000001fff0b7435 */ /* 0x000fe200000001ff */
[----:B------:R-:W-:Y:S01]  /*f940*/  BSSY B1, `(.L_x_2040) ;  /* 0x0000006000017945 */ /* 0x000fe20003800000 */
[----:B------:R-:W-:Y:S02]  /*f950*/  IMAD.MOV.U32 R12, RZ, RZ, 0x2 ;  /* 0x00000002ff0c7424 */ /* 0x000fe400078e00ff */
[----:B-123--:R-:W-:-:S07]  /*f960*/  IMAD.MOV.U32 R15, RZ, RZ, -0x1 ;  /* 0xffffffffff0f7424 */ /* 0x00efce00078e00ff */
[----:B----4-:R-:W-:Y:S05]  /*f970*/  WARPSYNC.COLLECTIVE R15, `(.L_x_2041) ;  /* 0x000000000f087348 */ /* 0x010fea0003c00000 */
[----:B------:R0:W1:Y:S02]  /*f980*/  SHFL.BFLY P6, R14, R13, R12, R11 ;  /* 0x0c00000c0d0e7389 */ /* 0x00006400000c000b */
[----:B01--4-:R-:W-:Y:S01]  /*f990*/  ENDCOLLECTIVE ;  /* 0x000000000000791b */ /* 0x013fe20003800000 */
.L_x_2041:
[----:B------:R-:W-:Y:S05]  /*f9a0*/  BSYNC B1 ;  /* 0x0000000000017941 */ /* 0x000fea0003800000 */
.L_x_2040:
[----:B------:R-:W-:Y:S01]  /*f9b0*/  FADD.FTZ R13, R13, R14 ;  /* 0x0000000e0d0d7221 */ /* 0x000fe20000010000 */
[----:B------:R-:W-:Y:S01]  /*f9c0*/  IMAD.MOV.U32 R12, RZ, RZ, 0x1 ;  /* 0x00000001ff0c7424 */ /* 0x000fe200078e00ff */
[----:B------:R-:W-:Y:S01]  /*f9d0*/  MOV R11, 0x1f ;  /* 0x0000001f000b7802 */ /* 0x000fe20000000f00 */
[----:B------:R-:W-:-:S07]  /*f9e0*/  IMAD.MOV.U32 R15, RZ, RZ, -0x1 ;  /* 0xffffffffff0f7424 */ /* 0x000fce00078e00ff */
[----:B------:R-:W-:Y:S05]  /*f9f0*/  WARPSYNC.COLLECTIVE R15, `(.L_x_2042) ;  /* 0x000000000f087348 */ /* 0x000fea0003c00000 */
[----:B------:R0:W1:Y:S02]  /*fa00*/  SHFL.BFLY P6, R14, R13, R12, R11 ;  /* 0x0c00000c0d0e7389 */ /* 0x00006400000c000b */
[----:B01----:R-:W-:Y:S01]  /*fa10*/  ENDCOLLECTIVE ;  /* 0x000000000000791b */ /* 0x003fe20003800000 */
.L_x_2042:
[----:B------:R-:W-:Y:S05]  /*fa20*/  BRA `(.L_x_2043) ;  /* 0xffffffcc00247947 */ /* 0x000fea000383ffff */
.L_x_1983:
[----:B------:R-:W-:Y:S01]  /*fa30*/  HFMA2.MMA R12, -RZ, RZ, 0, 9.5367431640625e-07 ;  /* 0x00000010ff0c7435 */ /* 0x000fe200000001ff */
[----:B------:R-:W-:Y:S01]  /*fa40*/  BSSY B0, `(.L_x_2044) ;  /* 0x0000007000007945 */ /* 0x000fe20003800000 */
[----:B0-2---:R-:W-:Y:S02]  /*fa50*/  IMAD.MOV.U32 R13, RZ, RZ, R221 ;  /* 0x000000ffff0d7224 */ /* 0x005fe400078e00dd */
[----:B-1-3--:R-:W-:Y:S02]  /*fa60*/  IMAD.MOV.U32 R11, RZ, RZ, 0x1f ;  /* 0x0000001fff0b7424 */ /* 0x00afe400078e00ff */
[----:B------:R-:W-:-:S07]  /*fa70*/  IMAD.MOV.U32 R15, RZ, RZ, -0x1 ;  /* 0xffffffffff0f7424 */ /* 0x000fce00078e00ff */
[----:B----4-:R-:W-:Y:S05]  /*fa80*/  WARPSYNC.COLLECTIVE R15, `(.L_x_2045) ;  /* 0x000000000f087348 */ /* 0x010fea0003c00000 */
[----:B------:R0:W1:Y:S02]  /*fa90*/  SHFL.BFLY P6, R14, R13, R12, R11 ;  /* 0x0c00000c0d0e7389 */ /* 0x00006400000c000b */
[----:B01--4-:R-:W-:Y:S01]  /*faa0*/  ENDCOLLECTIVE ;  /* 0x000000000000791b */ /* 0x013fe20003800000 */
.L_x_2045:
[----:B------:R-:W-:Y:S05]  /*fab0*/  BSYNC B0 ;  /* 0x0000000000007941 */ /* 0x000fea0003800000 */
.L_x_2044:
[----:B------:R-:W-:Y:S01]  /*fac0*/  FMNMX.FTZ R13, R14, R221, !PT ;  /* 0x000000dd0e0d7209 */ /* 0x000fe20007810000 */
[----:B------:R-:W-:Y:S01]  /*fad0*/  IMAD.MOV.U32 R11, RZ, RZ, 0x1f ;  /* 0x0000001fff0b7424 */ /* 0x000fe200078e00ff */
[----:B------:R-:W-:Y:S01]  /*fae0*/  MOV R12, 0x8 ;  /* 0x00000008000c7802 */ /* 0x000fe20000000f00 */
[----:B------:R-:W-:-:S07]  /*faf0*/  IMAD.MOV.U32 R15, RZ, RZ, -0x1 ;  /* 0xffffffffff0f7424 */ /* 0x000fce00078e00ff */
[----:B------:R-:W-:Y:S05]  /*fb00*/  WARPSYNC.COLLECTIVE R15, `(.L_x_2046) ;  /* 0x000000000f087348 */ /* 0x000fea0003c00000 */
[----:B------:R0:W1:Y:S02]  /*fb10*/  SHFL.BFLY P6, R14, R13, R12, R11 ;  /* 0x0c00000c0d0e7389 */ /* 0x00006400000c000b */
[----:B01----:R-:W-:Y:S01]  /*fb20*/  ENDCOLLECTIVE ;  /* 0x000000000000791b */ /* 0x003fe20003800000 */
.L_x_2046:
[----:B------:R-:W-:Y:S01]  /*fb30*/  IMAD.MOV.U32 R12, RZ, RZ, 0x4 ;  /* 0x00000004ff0c7424 */ /* 0x000fe200078e00ff */
[----:B------:R-:W-:-:S04]  /*fb40*/  FMNMX.FTZ R0, R13, R14, !PT ;  /* 0x0000000e0d007209 */ /* 0x000fc80007810000 */
[----:B------:R-:W-:-:S07]  /*fb50*/  MOV R13, R0 ;  /* 0x00000000000d7202 */ /* 0x000fce0000000f00 */
[----:B------:R-:W-:Y:S05]  /*fb60*/  WARPSYNC.COLLECTIVE R15, `(.L_x_2047) ;  /* 0x000000000f087348 */ /* 0x000fea0003c00000 */
[----:B------:R0:W1:Y:S02]  /*fb70*/  SHFL.BFLY P6, R14, R13, R12, R11 ;  /* 0x0c00000c0d0e7389 */ /* 0x00006400000c000b */
[----:B01----:R-:W-:Y:S01]  /*fb80*/  ENDCOLLECTIVE ;  /* 0x000000000000791b */ /* 0x003fe20003800000 */
.L_x_2047:
[----:B------:R-:W-:Y:S05]  /*fb90*/  BRA `(.L_x_2048) ;  /* 0xffffffcc00787947 */ /* 0x000fea000383ffff */
.L_x_2049:
        /* <DEDUP_REMOVED lines=14> */
.L_x_4246:


//--------------------- .text._ZN4mmha33masked_multihead_attention_kernelIfLi192ELi256ELi1ELi64ELi256ELb1ELb0EEEv26Multihead_attention_paramsIT_XT5_EE --------------------------
	.section	.text._ZN4mmha33masked_multihead_attention_kernelIfLi192ELi256ELi1ELi64ELi256ELb1ELb0EEEv26Multihead_attention_paramsIT_XT5_EE,"ax",@progbits
	.align	128
        .global         _ZN4mmha33masked_multihead_attention_kernelIfLi192ELi256ELi1ELi64ELi256ELb1ELb0EEEv26Multihead_attention_paramsIT_XT5_EE
        .type           _ZN4mmha33masked_multihead_attention_kernelIfLi192ELi256ELi1ELi64ELi256ELb1ELb0EEEv26Multihead_attention_paramsIT_XT5_EE,@function
        .size           _ZN4mmha33masked_multihead_attention_kernelIfLi192ELi256ELi1ELi64ELi256ELb1ELb0EEEv26Multihead_attention_paramsIT_XT5_EE,(.L_x_4247 - _ZN4mmha33masked_multihead_attention_kernelIfLi192ELi256ELi1ELi64ELi256ELb1ELb0EEEv26Multihead_attention_paramsIT_XT5_EE)
        .other          _ZN4mmha33masked_multihead_attention_kernelIfLi192ELi256ELi1ELi64ELi256ELb1ELb0EEEv26Multihead_attention_paramsIT_XT5_EE,@"STO_CUDA_ENTRY STV_DEFAULT"
_ZN4mmha33masked_multihead_attention_kernelIfLi192ELi256ELi1ELi64ELi256ELb1ELb0EEEv26Multihead_attention_paramsIT_XT5_EE:
.text._ZN4mmha33masked_multihead_attention_kernelIfLi192ELi256ELi1ELi64ELi256ELb1ELb0EEEv26Multihead_attention_paramsIT_XT5_EE:
        /* <DEDUP_REMOVED lines=13> */
.L_x_2050:
[----:B------:R-:W0:Y:S01]  /*00d0*/  LDC.64 R4, c[0x0][0x328] ;  /* 0x0000ca00ff047b82 */ /* 0x000e220000000a00 */
[----:B------:R-:W-:-:S07]  /*00e0*/  ULDC UR8, c[0x0][0x284] ;  /* 0x0000a10000087ab9 */ /* 0x000fce0000000800 */
[----:B------:R-:W1:Y:S08]  /*00f0*/  LDC R14, c[0x0][0x280] ;  /* 0x0000a000ff0e7b82 */ /* 0x000e700000000800 */
[----:B------:R-:W2:Y:S01]  /*0100*/  LDC.64 R10, c[0x0][0x2f0] ;  /* 0x0000bc00ff0a7b82 */ /* 0x000ea20000000a00 */
[----:B0-----:R-:W-:-:S07]  /*0110*/  IMAD.WIDE R4, R15, 0x4, R4 ;  /* 0x000000040f047825 */ /* 0x001fce00078e0204 */
[----:B------:R-:W0:Y:S01]  /*0120*/  LDC R40, c[0x0][0x29c] ;  /* 0x0000a700ff287b82 */ /* 0x000e220000000800 */
[----:B------:R3:W4:Y:S01]  /*0130*/  LDG.E R12, desc[UR36][R4.64] ;  /* 0x00000024040c7981 */ /* 0x000722000c1e1900 */
[----:B-1----:R-:W-:Y:S01]  /*0140*/  IABS R3, R14 ;  /* 0x0000000e00037213 */ /* 0x002fe20000000000 */
[----:B------:R-:W-:Y:S01]  /*0150*/  HFMA2.MMA R16, -RZ, RZ, 0, 0 ;  /* 0x00000000ff107435 */ /* 0x000fe200000001ff */
[----:B------:R-:W-:Y:S01]  /*0160*/  UMOV UR4, URZ ;  /* 0x0000003f00047c82 */ /* 0x000fe20008000000 */
[----:B------:R-:W1:Y:S01]  /*0170*/  S2R R17, SR_TID.X ;  /* 0x0000000000117919 */ /* 0x000e620000002100 */
[----:B------:R-:W2:Y:S02]  /*0180*/  I2F.RP R0, R3 ;  /* 0x0000000300007306 */ /* 0x000ea40000209400 */
[----:B------:R-:W0:Y:S06]  /*0190*/  LDC.64 R20, c[0x0][0x2a8] ;  /* 0x0000aa00ff147b82 */ /* 0x000e2c0000000a00 */
[----:B--2---:R-:W2:Y:S02]  /*01a0*/  MUFU.RCP R0, R0 ;  /* 0x0000000000007308 */ /* 0x004ea40000001000 */
[----:B--2---:R-:W-:-:S06]  /*01b0*/  VIADD R6, R0, 0xffffffe ;  /* 0x0ffffffe00067836 */ /* 0x004fcc0000000000 */
[----:B------:R2:W3:Y:S01]  /*01c0*/  F2I.FTZ.U32.TRUNC.NTZ R7, R6 ;  /* 0x0000000600077305 */ /* 0x0004e2000021f000 */
[----:B------:R-:W-:Y:S01]  /*01d0*/  IABS R0, R15 ;  /* 0x0000000f00007213 */ /* 0x000fe20000000000 */
[----:B--2---:R-:W-:Y:S01]  /*01e0*/  IMAD.MOV.U32 R6, RZ, RZ, RZ ;  /* 0x000000ffff067224 */ /* 0x004fe200078e00ff */
[----:B---3--:R-:W-:-:S05]  /*01f0*/  IADD3 R8, RZ, -R7, RZ ;  /* 0x80000007ff087210 */ /* 0x008fca0007ffe0ff */
[----:B------:R-:W-:-:S04]  /*0200*/  IMAD R9, R8, R3, RZ ;  /* 0x0000000308097224 */ /* 0x000fc800078e02ff */
[----:B------:R-:W-:-:S06]  /*0210*/  IMAD.HI.U32 R7, R7, R9, R6 ;  /* 0x0000000907077227 */ /* 0x000fcc00078e0006 */
[----:B------:R-:W-:-:S05]  /*0220*/  IMAD.HI.U32 R7, R7, R0, RZ ;  /* 0x0000000007077227 */ /* 0x000fca00078e00ff */
[----:B------:R-:W-:-:S05]  /*0230*/  IADD3 R4, -R7, RZ, RZ ;  /* 0x000000ff07047210 */ /* 0x000fca0007ffe1ff */
        /* <DEDUP_REMOVED lines=13> */
[----:B------:R-:W2:Y:S01]  /*0310*/  I2F.RP R0, UR7 ;  /* 0x0000000700007d06 */ /* 0x000ea20008209400 */
[----:B------:R-:W-:-:S07]  /*0320*/  @!P1 IADD3 R7, R7, 0x1, RZ ;  /* 0x0000000107079810 */ /* 0x000fce0007ffe0ff */
[----:B--2---:R-:W2:Y:S01]  /*0330*/  MUFU.RCP R0, R0 ;  /* 0x0000000000007308 */ /* 0x004ea20000001000 */
[----:B------:R-:W-:Y:S01]  /*0340*/  ISETP.NE.AND P1, PT, R14, RZ, PT ;  /* 0x000000ff0e00720c */ /* 0x000fe20003f25270 */
[----:B------:R-:W-:-:S05]  /*0350*/  @P0 VIADD R7, R7, 0x1 ;  /* 0x0000000107070836 */ /* 0x000fca0000000000 */
[----:B------:R-:W-:Y:S02]  /*0360*/  MOV R19, R7 ;  /* 0x0000000700137202 */ /* 0x000fe40000000f00 */
[----:B--2---:R-:W-:-:S06]  /*0370*/  IADD3 R3, R0, 0xffffffe, RZ ;  /* 0x0ffffffe00037810 */ /* 0x004fcc0007ffe0ff */
[----:B------:R-:W2:Y:S01]  /*0380*/  F2I.FTZ.U32.TRUNC.NTZ R3, R3 ;  /* 0x0000000300037305 */ /* 0x000ea2000021f000 */
[----:B------:R-:W-:Y:S01]  /*0390*/  @!P2 IMAD.MOV R19, RZ, RZ, -R19 ;  /* 0x000000ffff13a224 */ /* 0x000fe200078e0a13 */
[----:B------:R-:W-:-:S05]  /*03a0*/  @!P1 LOP3.LUT R19, RZ, R14, RZ, 0x33, !PT ;  /* 0x0000000eff139212 */ /* 0x000fca00078e33ff */
[----:B0-----:R-:W-:-:S05]  /*03b0*/  @P3 IMAD.WIDE R4, R19, 0x4, R4 ;  /* 0x0000000413043825 */ /* 0x001fca00078e0204 */
[----:B------:R0:W5:Y:S01]  /*03c0*/  @P3 LDG.E R16, desc[UR36][R4.64] ;  /* 0x0000002404103981 */ /* 0x000162000c1e1900 */
[----:B--2---:R-:W-:Y:S01]  /*03d0*/  R2UR UR5, R3 ;  /* 0x00000000030572ca */ /* 0x004fe200000e0000 */
[----:B------:R-:W2:Y:S01]  /*03e0*/  S2R R41, SR_CTAID.X ;  /* 0x0000000000297919 */ /* 0x000ea20000002500 */
[----:B------:R-:W3:Y:S11]  /*03f0*/  LDC R3, c[0x0][0x278] ;  /* 0x00009e00ff037b82 */ /* 0x000ef60000000800 */
[----:B------:R-:W-:-:S04]  /*0400*/  UIADD3 UR6, URZ, -UR5, URZ ;  /* 0x800000053f067290 */ /* 0x000fc8000fffe03f */
[----:B------:R-:W-:-:S04]  /*0410*/  UIMAD UR6, UR6, UR7, URZ ;  /* 0x00000007060672a4 */ /* 0x000fc8000f8e023f */
[----:B------:R-:W-:Y:S01]  /*0420*/  UIMAD.WIDE.U32 UR4, UR5, UR6, UR4 ;  /* 0x00000006050472a5 */ /* 0x000fe2000f8e0004 */
[----:B------:R0:W-:Y:S01]  /*0430*/  STL [R1+0x7a0], R19 ;  /* 0x0007a01301007387 */ /* 0x0001e20000100800 */
[----:B-1----:R-:W-:Y:S02]  /*0440*/  ISETP.GT.AND P5, PT, R17, 0x2f, PT ;  /* 0x0000002f1100780c */ /* 0x002fe40003fa4270 */
[----:B---3--:R-:W-:Y:S01]  /*0450*/  ISETP.NE.AND P0, PT, R3, RZ, PT ;  /* 0x000000ff0300720c */ /* 0x008fe20003f05270 */
[----:B------:R-:W-:Y:S01]  /*0460*/  BSSY B0, `(.L_x_2051) ;  /* 0x0000035000007945 */ /* 0x000fe20003800000 */
[----:B------:R-:W-:Y:S01]  /*0470*/  LOP3.LUT R2, R2, 0xffffffef, RZ, 0xc0, !PT ;  /* 0xffffffef02027812 */ /* 0x000fe200078ec0ff */
[----:B--2---:R-:W-:Y:S01]  /*0480*/  IMAD R0, R41, 0xc0, RZ ;  /* 0x000000c029007824 */ /* 0x004fe200078e02ff */
[----:B----4-:R-:W-:-:S13]  /*0490*/  R2UR UR39, R12 ;  /* 0x000000000c2772ca */ /* 0x010fda00000e0000 */
[----:B------:R-:W-:-:S06]  /*04a0*/  UIADD3 UR40, UR39, -0x1, URZ ;  /* 0xffffffff27287890 */ /* 0x000fcc000fffe03f */
[----:B0-----:R-:W-:-:S05]  /*04b0*/  IMAD.U32 R4, RZ, RZ, UR40 ;  /* 0x00000028ff047e24 */ /* 0x001fca000f8e00ff */
        /* <DEDUP_REMOVED lines=19> */
[----:B------:R-:W-:Y:S02]  /*05f0*/  CS2R R34, SRZ ;  /* 0x0000000000227805 */ /* 0x000fe4000001ff00 */
[----:B------:R-:W-:Y:S02]  /*0600*/  SHF.L.U32 R13, R17, 0x2, RZ ;  /* 0x00000002110d7819 */ /* 0x000fe400000006ff */
[----:B------:R-:W-:Y:S01]  /*0610*/  SEL R3, R248, R3, !P0 ;  /* 0x00000003f8037207 */ /* 0x000fe20004000000 */
[----:B------:R-:W-:Y:S06]  /*0620*/  @P5 BRA `(.L_x_2052) ;  /* 0x0000000000605947 */ /* 0x000fec0003800000 */
        /* <DEDUP_REMOVED lines=24> */
.L_x_2052:
[----:B------:R-:W-:Y:S05]  /*07b0*/  BSYNC B0 ;  /* 0x0000000000007941 */ /* 0x000fea0003800000 */
.L_x_2051:
[----:B------:R-:W-:Y:S01]  /*07c0*/  ISETP.NE.U32.AND P1, PT, R20, RZ, PT ;  /* 0x000000ff1400720c */ /* 0x000fe20003f25070 */
[----:B------:R-:W-:Y:S01]  /*07d0*/  ULDC.64 UR6, c[0x0][0x220] ;  /* 0x0000880000067ab9 */ /* 0x000fe20000000a00 */
[----:B------:R-:W-:Y:S01]  /*07e0*/  ISETP.LT.AND P2, PT, R17, 0x40, P3 ;  /* 0x000000401100780c */ /* 0x000fe20001f41270 */
[----:B------:R-:W0:Y:S01]  /*07f0*/  @!P5 LDC.64 R4, c[0x0][0x248] ;  /* 0x00009200ff04db82 */ /* 0x000e220000000a00 */
[----:B------:R-:W-:Y:S01]  /*0800*/  ISETP.EQ.U32.AND P0, PT, RZ, UR6, PT ;  /* 0x00000006ff007c0c */ /* 0x000fe2000bf02070 */
[----:B------:R-:W-:Y:S01]  /*0810*/  IMAD.MOV.U32 R42, RZ, RZ, RZ ;  /* 0x000000ffff2a7224 */ /* 0x000fe200078e00ff */
        /* <DEDUP_REMOVED lines=16> */
[----:B0-----:R-:W-:Y:S01]  /*0920*/  @!P5 IMAD.WIDE R4, R3, 0x4, R4 ;  /* 0x000000040304d825 */ /* 0x001fe200078e0204 */
[----:B------:R-:W-:Y:S01]  /*0930*/  IADD3 R3, R0, R13, RZ ;  /* 0x0000000d00037210 */ /* 0x000fe20007ffe0ff */
[----:B------:R-:W3:Y:S02]  /*0940*/  @P1 LDG.E R42, desc[UR36][R10.64] ;  /* 0x000000240a2a1981 */ /* 0x000ee4000c1e1900 */
[----:B------:R-:W-:-:S02]  /*0950*/  @P2 IMAD R15, R12, 0xc0, R13 ;  /* 0x000000c00c0f2824 */ /* 0x000fc400078e020d */
[----:B------:R0:W5:Y:S01]  /*0960*/  @!P5 LDG.E.128 R24, desc[UR36][R4.64] ;  /* 0x000000240418d981 */ /* 0x000162000c1e1d00 */
[----:B------:R-:W4:Y:S01]  /*0970*/  LDC R12, c[0x0][0x290] ;  /* 0x0000a400ff0c7b82 */ /* 0x000f220000000800 */
        /* <DEDUP_REMOVED lines=19> */
.L_x_2054:
[----:B------:R-:W-:Y:S05]  /*0ab0*/  BSYNC B0 ;  /* 0x0000000000007941 */ /* 0x000fea0003800000 */
.L_x_2053:
        /* <DEDUP_REMOVED lines=32> */
[----:B0-----:R-:W-:Y:S01]  /*0cc0*/  HFMA2.MMA R4, -RZ, RZ, 0, 0 ;  /* 0x00000000ff047435 */ /* 0x001fe200000001ff */
[----:B-1----:R-:W-:-:S05]  /*0cd0*/  IADD3 R6, RZ, -R5, RZ ;  /* 0x80000005ff067210 */ /* 0x002fca0007ffe0ff */
[----:B------:R-:W-:Y:S02]  /*0ce0*/  IMAD R7, R6, R3, RZ ;  /* 0x0000000306077224 */ /* 0x000fe400078e02ff */
[----:B------:R-:W-:Y:S02]  /*0cf0*/  IMAD.MOV.U32 R6, RZ, RZ, R8 ;  /* 0x000000ffff067224 */ /* 0x000fe400078e0008 */
[----:B------:R-:W-:-:S06]  /*0d00*/  IMAD.HI.U32 R5, R5, R7, R4 ;  /* 0x0000000705057227 */ /* 0x000fcc00078e0004 */
[----:B------:R-:W-:-:S04]  /*0d10*/  IMAD.HI.U32 R5, R5, R6, RZ ;  /* 0x0000000605057227 */ /* 0x000fc800078e00ff */
[----:B------:R-:W-:-:S05]  /*0d20*/  IMAD R0, R5, R0, R6 ;  /* 0x0000000005007224 */ /* 0x000fca00078e0206 */
[----:B------:R-:W-:-:S13]  /*0d30*/  ISETP.GT.U32.AND P1, PT, R3, R0, PT ;  /* 0x000000000300720c */ /* 0x000fda0003f24070 */
[----:B------:R-:W-:Y:S01]  /*0d40*/  @!P1 IADD3 R0, R0, -R3, RZ ;  /* 0x8000000300009210 */ /* 0x000fe20007ffe0ff */
[----:B------:R-:W-:-:S03]  /*0d50*/  @!P1 VIADD R5, R5, 0x1 ;  /* 0x0000000105059836 */ /* 0x000fc60000000000 */
        /* <DEDUP_REMOVED lines=17> */
[----:B------:R-:W-:Y:S01]  /*0e70*/  MOV R4, UR4 ;  /* 0x0000000400047c02 */ /* 0x000fe20008000f00 */
[----:B------:R0:W1:Y:S01]  /*0e80*/  LDC.64 R14, c[0x4][R0] ;  /* 0x01000000000e7b82 */ /* 0x0000620000000a00 */
[----:B------:R-:W-:Y:S01]  /*0e90*/  IMAD.U32 R5, RZ, RZ, UR5 ;  /* 0x00000005ff057e24 */ /* 0x000fe2000f8e00ff */
[----:B------:R-:W-:Y:S01]  /*0ea0*/  ULDC.64 UR4, c[0x4][0xd0] ;  /* 0x0100340000047ab9 */ /* 0x000fe20000000a00 */
[----:B------:R-:W-:Y:S01]  /*0eb0*/  MOV R10, UR6 ;  /* 0x00000006000a7c02 */ /* 0x000fe20008000f00 */
[----:B------:R-:W-:Y:S01]  /*0ec0*/  IMAD.U32 R7, RZ, RZ, UR5 ;  /* 0x00000005ff077e24 */ /* 0x000fe2000f8e00ff */
[----:B------:R-:W-:Y:S01]  /*0ed0*/  MOV R6, UR4 ;  /* 0x0000000400067c02 */ /* 0x000fe20008000f00 */
[----:B------:R-:W-:Y:S01]  /*0ee0*/  IMAD.U32 R11, RZ, RZ, UR7 ;  /* 0x00000007ff0b7e24 */ /* 0x000fe2000f8e00ff */
[----:B------:R-:W-:Y:S01]  /*0ef0*/  MOV R8, 0x53f ;  /* 0x0000053f00087802 */ /* 0x000fe20000000f00 */
[----:B------:R-:W-:Y:S01]  /*0f00*/  IMAD.MOV.U32 R12, RZ, RZ, 0x1 ;  /* 0x00000001ff0c7424 */ /* 0x000fe200078e00ff */
[----:B0-----:R-:W-:-:S07]  /*0f10*/  MOV R13, RZ ;  /* 0x000000ff000d7202 */ /* 0x001fce0000000f00 */
[----:B------:R-:W-:-:S07]  /*0f20*/  LEPC R20, `(.L_x_2057) ;  /* 0x000000001014794e */ /* 0x000fce0000000000 */
[----:B-1----:R-:W-:Y:S05]  /*0f30*/  CALL.ABS.NOINC R14 ;  /* 0x000000000e007343 */ /* 0x002fea0003c00000 */
.L_x_2057:
[----:B------:R-:W0:Y:S01]  /*0f40*/  S2R R4, SR_CgaCtaId ;  /* 0x0000000000047919 */ /* 0x000e220000008800 */
[----:B------:R-:W1:Y:S01]  /*0f50*/  LDC R6, c[0x0][0x290] ;  /* 0x0000a400ff067b82 */ /* 0x000e620000000800 */
[----:B------:R-:W-:Y:S02]  /*0f60*/  MOV R0, 0x400 ;  /* 0x0000040000007802 */ /* 0x000fe40000000f00 */
[----:B------:R-:W-:-:S03]  /*0f70*/  ISETP.NE.AND P6, PT, R37, RZ, PT ;  /* 0x000000ff2500720c */ /* 0x000fc60003fc5270 */
[----:B------:R-:W-:Y:S02]  /*0f80*/  VIADD R3, R0, 0x840 ;  /* 0x0000084000037836 */ /* 0x000fe40000000000 */
[----:B------:R-:W-:-:S03]  /*0f90*/  IMAD R0, R22, R23, R36 ;  /* 0x0000001716007224 */ /* 0x000fc600078e0224 */
[----:B0-----:R-:W-:-:S04]  /*0fa0*/  LEA R3, R4, R3, 0x18 ;  /* 0x0000000304037211 */ /* 0x001fc800078ec0ff */
[----:B------:R-:W-:-:S05]  /*0fb0*/  LEA R13, R0, R3, 0x2 ;  /* 0x00000003000d7211 */ /* 0x000fca00078e10ff */
[----:B-1----:R-:W-:Y:S01]  /*0fc0*/  IMAD R14, R6, 0x4, R13 ;  /* 0x00000004060e7824 */ /* 0x002fe200078e020d */
[----:B------:R-:W-:Y:S06]  /*0fd0*/  @!P6 BRA `(.L_x_2058) ;  /* 0x00000000000ce947 */ /* 0x000fec0003800000 */
[----:B------:R-:W-:Y:S01]  /*0fe0*/  ISETP.NE.AND P5, PT, R40, RZ, PT ;  /* 0x000000ff2800720c */ /* 0x000fe20003fa5270 */
[----:B------:R0:W-:-:S12]  /*0ff0*/  STS.128 [R13], R32 ;  /* 0x000000200d007388 */ /* 0x0001d80000000c00 */
[----:B------:R0:W-:Y:S02]  /*1000*/  @!P5 STS.128 [R14], R24 ;  /* 0x000000180e00d388 */ /* 0x0001e40000000c00 */
.L_x_2058:
        /* <DEDUP_REMOVED lines=11> */
[----:B------:R-:W-:Y:S01]  /*10c0*/  LEA R15, R0, R3, 0x2 ;  /* 0x00000003000f7211 */ /* 0x000fe200078e10ff */
[----:B------:R-:W-:Y:S01]  /*10d0*/  BSSY B1, `(.L_x_2061) ;  /* 0x0000064000017945 */ /* 0x000fe20003800000 */
[----:B------:R-:W-:-:S03]  /*10e0*/  ISETP.NE.AND P0, PT, R40, RZ, PT ;  /* 0x000000ff2800720c */ /* 0x000fc60003f05270 */
[----:B------:R-:W-:Y:S01]  /*10f0*/  IMAD R22, R22, 0x4, R15 ;  /* 0x0000000416167824 */ /* 0x000fe200078e020f */
        /* <DEDUP_REMOVED lines=40> */
.L_x_2062:
[C---:B------:R-:W-:Y:S01]  /*1380*/  IMAD R21, R6.reuse, 0x4, R15 ;  /* 0x0000000406157824 */ /* 0x040fe200078e020f */
[----:B------:R-:W-:Y:S01]  /*1390*/  LEA R20, R6, R22, 0x2 ;  /* 0x0000001606147211 */ /* 0x000fe200078e10ff */
[----:B------:R-:W-:Y:S01]  /*13a0*/  BSSY B2, `(.L_x_2064) ;  /* 0x0000032000027945 */ /* 0x000fe20003800000 */
[----:B------:R-:W-:Y:S02]  /*13b0*/  LEA.HI R0, R0, R0, RZ, 0x1 ;  /* 0x0000000000007211 */ /* 0x000fe400078f08ff */
[----:B------:R0:W0:Y:S02]  /*13c0*/  LDS R24, [R21] ;  /* 0x0000000015187984 */ /* 0x0000240000000800 */
[----:B------:R-:W-:Y:S02]  /*13d0*/  SHF.L.U32 R0, R0, 0x1, RZ ;  /* 0x0000000100007819 */ /* 0x000fe400000006ff */
[----:B------:R0:W0:Y:S02]  /*13e0*/  LDS R26, [R21+0x4] ;  /* 0x00000400151a7984 */ /* 0x0000240000000800 */
[----:B------:R-:W-:-:S02]  /*13f0*/  LOP3.LUT R5, R0, 0xfffffffc, RZ, 0xc0, !PT ;  /* 0xfffffffc00057812 */ /* 0x000fc400078ec0ff */
[----:B------:R0:W0:Y:S02]  /*1400*/  LDS R25, [R20] ;  /* 0x0000000014197984 */ /* 0x0000240000000800 */
[----:B------:R-:W-:Y:S02]  /*1410*/  ISETP.GE.AND P0, PT, R5, R6, PT ;  /* 0x000000060500720c */ /* 0x000fe40003f06270 */
[----:B------:R0:W0:Y:S11]  /*1420*/  LDS R27, [R20+0x4] ;  /* 0x00000400141b7984 */ /* 0x0000360000000800 */
        /* <DEDUP_REMOVED lines=41> */
.L_x_2065:
[----:B------:R-:W-:Y:S05]  /*16c0*/  BSYNC B2 ;  /* 0x0000000000027941 */ /* 0x000fea0003800000 */
.L_x_2064:
[----:B0-----:R0:W-:Y:S04]  /*16d0*/  STS [R21], R24 ;  /* 0x0000001815007388 */ /* 0x0011e80000000800 */
[----:B------:R0:W-:Y:S04]  /*16e0*/  STS [R21+0x4], R26 ;  /* 0x0000041a15007388 */ /* 0x0001e80000000800 */
[----:B------:R0:W-:Y:S04]  /*16f0*/  STS [R20], R25 ;  /* 0x0000001914007388 */ /* 0x0001e80000000800 */
[----:B------:R0:W-:Y:S02]  /*1700*/  STS [R20+0x4], R27 ;  /* 0x0000041b14007388 */ /* 0x0001e40000000800 */
.L_x_2063:
[----:B------:R-:W-:Y:S05]  /*1710*/  BSYNC B1 ;  /* 0x0000000000017941 */ /* 0x000fea0003800000 */
.L_x_2061:
[----:B-1----:R1:W-:Y:S04]  /*1720*/  STS [R15], R32 ;  /* 0x000000200f007388 */ /* 0x0023e80000000800 */
[----:B--2---:R1:W-:Y:S04]  /*1730*/  STS [R15+0x4], R34 ;  /* 0x000004220f007388 */ /* 0x0043e80000000800 */
[----:B---3--:R1:W-:Y:S04]  /*1740*/  STS [R22], R33 ;  /* 0x0000002116007388 */ /* 0x0083e80000000800 */
[----:B----4-:R1:W-:Y:S02]  /*1750*/  STS [R22+0x4], R35 ;  /* 0x0000042316007388 */ /* 0x0103e40000000800 */
.L_x_2060:
[----:B------:R-:W-:Y:S05]  /*1760*/  BSYNC B0 ;  /* 0x0000000000007941 */ /* 0x000fea0003800000 */
.L_x_2059:
[----:B------:R-:W-:Y:S06]  /*1770*/  BAR.SYNC.DEFER_BLOCKING 0x0 ;  /* 0x0000000000007b1d */ /* 0x000fec0000010000 */
[----:B------:R-:W-:Y:S04]  /*1780*/  BSSY B0, `(.L_x_2066) ;  /* 0x0000005000007945 */ /* 0x000fe80003800000 */
[----:B------:R-:W-:Y:S05]  /*1790*/  @!P6 BRA `(.L_x_2067) ;  /* 0x00000000000ce947 */ /* 0x000fea0003800000 */
[----:B------:R-:W-:Y:S01]  /*17a0*/  ISETP.NE.AND P0, PT, R40, RZ, PT ;  /* 0x000000ff2800720c */ /* 0x000fe20003f05270 */
[----:B01----:R2:W3:-:S12]  /*17b0*/  LDS.128 R32, [R13] ;  /* 0x000000000d207984 */ /* 0x0034d80000000c00 */
[----:B------:R2:W4:Y:S02]  /*17c0*/  @!P0 LDS.128 R24, [R14] ;  /* 0x000000000e188984 */ /* 0x0005240000000c00 */
.L_x_2067:
[----:B------:R-:W-:Y:S05]  /*17d0*/  BSYNC B0 ;  /* 0x0000000000007941 */ /* 0x000fea0003800000 */
.L_x_2066:
[----:B------:R-:W-:Y:S06]  /*17e0*/  BAR.SYNC.DEFER_BLOCKING 0x0 ;  /* 0x0000000000007b1d */ /* 0x000fec0000010000 */
[----:B------:R-:W-:Y:S05]  /*17f0*/  BRA `(.L_x_2056) ;  /* 0x0000000400307947 */ /* 0x000fea0003800000 */
.L_x_2055:
        /* <DEDUP_REMOVED lines=8> */
[----:B------:R-:W-:-:S04]  /*1880*/  I2FP.F32.S32 R13, R13 ;  /* 0x0000000d000d7245 */ /* 0x000fc80000201400 */
        /* <DEDUP_REMOVED lines=26> */
.L_x_2068:
[----:B------:R-:W-:-:S13]  /*1a30*/  ISETP.GE.AND P0, PT, R13, R12, PT ;  /* 0x0000000c0d00720c */ /* 0x000fda0003f06270 */
[----:B------:R-:W-:Y:S05]  /*1a40*/  @P0 BRA `(.L_x_2069) ;  /* 0x0000000000980947 */ /* 0x000fea0003800000 */
[----:B------:R-:W-:Y:S02]  /*1a50*/  I2FP.F32.S32 R12, R12 ;  /* 0x0000000c000c7245 */ /* 0x000fe40000201400 */
[----:B------:R-:W-:Y:S02]  /*1a60*/  IADD3 R0, R13, 0x2, RZ ;  /* 0x000000020d007810 */ /* 0x000fe40007ffe0ff */
[----:B------:R-:W-:Y:S02]  /*1a70*/  I2FP.F32.S32 R13, R13 ;  /* 0x0000000d000d7245 */ /* 0x000fe40000201400 */
[----:B------:R-:W1:Y:S01]  /*1a80*/  MUFU.RCP R12, R12 ;  /* 0x0000000c000c7308 */ /* 0x000e620000001000 */
[----:B------:R-:W-:Y:S02]  /*1a90*/  I2FP.F32.S32 R3, R0 ;  /* 0x0000000000037245 */ /* 0x000fe40000201400 */
[----:B------:R-:W-:-:S03]  /*1aa0*/  I2FP.F32.S32 R40, R40 ;  /* 0x0000002800287245 */ /* 0x000fc60000201400 */
[-C--:B-1----:R-:W-:Y:S01]  /*1ab0*/  FMUL.FTZ R3, R3, R12.reuse ;  /* 0x0000000c03037220 */ /* 0x082fe20000410000 */
[----:B------:R-:W-:-:S03]  /*1ac0*/  FMUL.FTZ R13, R13, R12 ;  /* 0x0000000c0d0d7220 */ /* 0x000fc60000410000 */
[----:B------:R-:W-:Y:S01]  /*1ad0*/  FMUL.FTZ R3, R3, 13.28771209716796875 ;  /* 0x41549a7803037820 */ /* 0x000fe20000410000 */
[----:B------:R-:W-:-:S05]  /*1ae0*/  FMUL.FTZ R13, R13, 13.28771209716796875 ;  /* 0x41549a780d0d7820 */ /* 0x000fca0000410000 */
[----:B------:R-:W1:Y:S08]  /*1af0*/  MUFU.EX2 R3, -R3 ;  /* 0x8000000300037308 */ /* 0x000e700000000800 */
[----:B------:R-:W2:Y:S01]  /*1b00*/  MUFU.EX2 R13, -R13 ;  /* 0x8000000d000d7308 */ /* 0x000ea20000000800 */
[----:B-1----:R-:W-:-:S04]  /*1b10*/  FMUL.FTZ R0, R40, R3 ;  /* 0x0000000328007220 */ /* 0x002fc80000410000 */
[----:B0-----:R-:W-:Y:S01]  /*1b20*/  FMUL.RZ R6, R0, 0.15915493667125701904 ;  /* 0x3e22f98300067820 */ /* 0x001fe2000040c000 */
[----:B--2---:R-:W-:-:S03]  /*1b30*/  FMUL.FTZ R40, R40, R13 ;  /* 0x0000000d28287220 */ /* 0x004fc60000410000 */
        /* <DEDUP_REMOVED lines=8> */
[----:B------:R-:W0:Y:S01]  /*1bc0*/  MUFU.COS R5, R40 ;  /* 0x0000002800057308 */ /* 0x000e220000000000 */
[-C--:B-1----:R-:W-:Y:S01]  /*1bd0*/  FFMA.FTZ R9, R34, R8.reuse, -R7 ;  /* 0x0000000822097223 */ /* 0x082fe20000010807 */
[-C--:B------:R-:W-:Y:S01]  /*1be0*/  FFMA.FTZ R26, R26, R8.reuse, -R3 ;  /* 0x000000081a1a7223 */ /* 0x080fe20000010803 */
[-C--:B------:R-:W-:Y:S01]  /*1bf0*/  FFMA.FTZ R35, R35, R8.reuse, R10 ;  /* 0x0000000823237223 */ /* 0x080fe2000001000a */
[----:B------:R-:W-:Y:S01]  /*1c00*/  FFMA.FTZ R27, R27, R8, R4 ;  /* 0x000000081b1b7223 */ /* 0x000fe20000010004 */
[----:B------:R-:W-:Y:S02]  /*1c10*/  IMAD.MOV.U32 R34, RZ, RZ, R9 ;  /* 0x000000ffff227224 */ /* 0x000fe400078e0009 */
[-C--:B--2---:R-:W-:Y:S01]  /*1c20*/  FMUL.FTZ R7, R33, R0.reuse ;  /* 0x0000000021077220 */ /* 0x084fe20000410000 */
[-C--:B------:R-:W-:Y:S01]  /*1c30*/  FMUL.FTZ R3, R25, R0.reuse ;  /* 0x0000000019037220 */ /* 0x080fe20000410000 */
[-C--:B------:R-:W-:Y:S01]  /*1c40*/  FMUL.FTZ R6, R32, R0.reuse ;  /* 0x0000000020067220 */ /* 0x080fe20000410000 */
[----:B------:R-:W-:Y:S01]  /*1c50*/  FMUL.FTZ R0, R24, R0 ;  /* 0x0000000018007220 */ /* 0x000fe20000410000 */
[-C--:B0-----:R-:W-:Y:S01]  /*1c60*/  FFMA.FTZ R7, R32, R5.reuse, -R7 ;  /* 0x0000000520077223 */ /* 0x081fe20000010807 */
[-C--:B------:R-:W-:Y:S01]  /*1c70*/  FFMA.FTZ R24, R24, R5.reuse, -R3 ;  /* 0x0000000518187223 */ /* 0x080fe20000010803 */
[-C--:B------:R-:W-:Y:S01]  /*1c80*/  FFMA.FTZ R33, R33, R5.reuse, R6 ;  /* 0x0000000521217223 */ /* 0x080fe20000010006 */
[----:B------:R-:W-:-:S02]  /*1c90*/  FFMA.FTZ R25, R25, R5, R0 ;  /* 0x0000000519197223 */ /* 0x000fc40000010000 */
[----:B------:R-:W-:-:S07]  /*1ca0*/  MOV R32, R7 ;  /* 0x0000000700207202 */ /* 0x000fce0000000f00 */
.L_x_2069:
[----:B------:R-:W-:Y:S05]  /*1cb0*/  BSYNC B0 ;  /* 0x0000000000007941 */ /* 0x000fea0003800000 */
.L_x_2056:
        /* <DEDUP_REMOVED lines=13> */
[----:B------:R-:W-:-:S04]  /*1d90*/  @!P1 VIADD R3, R3, 0x440 ;  /* 0x0000044003039836 */ /* 0x000fc80000000000 */
[----:B------:R-:W-:Y:S02]  /*1da0*/  @!UP0 USHF.L.U32 UR4, UR38, 0x2, URZ ;  /* 0x0000000226048899 */ /* 0x000fe4000800063f */
[----:B------:R-:W1:Y:S01]  /*1db0*/  @!P0 LDC.64 R4, c[0x0][0x248] ;  /* 0x00009200ff048b82 */ /* 0x000e620000000a00 */
[C---:B0-----:R-:W-:Y:S02]  /*1dc0*/  LEA R0, R6.reuse, R0, 0x18 ;  /* 0x0000000006007211 */ /* 0x041fe400078ec0ff */
[----:B------:R-:W-:Y:S02]  /*1dd0*/  @!P1 LEA R6, R6, R3, 0x18 ;  /* 0x0000000306069211 */ /* 0x000fe400078ec0ff */
[----:B------:R-:W-:-:S03]  /*1de0*/  LEA R3, R17, R0, 0x4 ;  /* 0x0000000011037211 */ /* 0x000fc600078e20ff */
[----:B------:R-:W-:Y:S02]  /*1df0*/  @!P1 IMAD R6, R17, 0x10, R6 ;  /* 0x0000001011069824 */ /* 0x000fe400078e0206 */
[----:B-----5:R-:W-:Y:S01]  /*1e00*/  @!P0 IMAD R7, R18, R7, UR4 ;  /* 0x0000000412078e24 */ /* 0x020fe2000f8e0207 */
        /* <DEDUP_REMOVED lines=8> */
.L_x_2071:
[----:B------:R-:W-:Y:S05]  /*1e90*/  BSYNC B0 ;  /* 0x0000000000007941 */ /* 0x000fea0003800000 */
.L_x_2070:
        /* <DEDUP_REMOVED lines=31> */
[----:B0-----:R-:W-:Y:S02]  /*2090*/  IMAD.MOV.U32 R0, RZ, RZ, -0x800001 ;  /* 0xff7fffffff007424 */ /* 0x001fe400078e00ff */
[----:B------:R-:W-:-:S04]  /*20a0*/  VIADDMNMX R3, R3, UR39, RZ, !PT ;  /* 0x0000002703037c46 */ /* 0x000fc8000f8001ff */
[----:B------:R-:W-:Y:S02]  /*20b0*/  R2UR UR58, R3 ;  /* 0x00000000033a72ca */ /* 0x000fe400000e0000 */
[----:B------:R-:W-:-:S05]  /*20c0*/  MOV R3, UR5 ;  /* 0x0000000500037c02 */ /* 0x000fca0008000f00 */
[----:B------:R-:W-:Y:S04]  /*20d0*/  STL [R1+0x788], R3 ;  /* 0x0007880301007387 */ /* 0x000fe80000100800 */
[----:B------:R-:W0:Y:S02]  /*20e0*/  @!P1 LDS R7, [R8+0x8] ;  /* 0x0000080008079984 */ /* 0x000e240000000800 */
[----:B------:R-:W-:Y:S02]  /*20f0*/  UIADD3 UR31, UR40, -UR58, URZ ;  /* 0x8000003a281f7290 */ /* 0x000fe4000fffe03f */
[----:B------:R-:W-:Y:S04]  /*2100*/  STL [R1+0x780], R0 ;  /* 0x0007800001007387 */ /* 0x000fe80000100800 */
[----:B0-----:R-:W0:Y:S02]  /*2110*/  SHFL.BFLY PT, R4, R7, 0x1, 0x1f ;  /* 0x0c201f0007047f89 */ /* 0x001e2400000e0000 */
[----:B0-----:R-:W-:-:S06]  /*2120*/  FADD.FTZ R4, R4, R7 ;  /* 0x0000000704047221 */ /* 0x001fcc0000010000 */
[----:B------:R-:W0:Y:S01]  /*2130*/  SHFL.IDX PT, R4, R4, RZ, 0x1f ;  /* 0x00001fff04047589 */ /* 0x000e2200000e0000 */
[----:B------:R-:W-:Y:S05]  /*2140*/  @P0 BRA `(.L_x_2073) ;  /* 0x0000000000540947 */ /* 0x000fea0003800000 */
[----:B------:R-:W-:Y:S01]  /*2150*/  IMAD.U32 R0, RZ, RZ, UR31 ;  /* 0x0000001fff007e24 */ /* 0x000fe2000f8e00ff */
[----:B------:R-:W-:Y:S01]  /*2160*/  ULDC UR5, c[0x0][0x2a0] ;  /* 0x0000a80000057ab9 */ /* 0x000fe20000000800 */
[----:B------:R-:W-:Y:S02]  /*2170*/  ULDC.64 UR6, c[0x0][0x2c8] ;  /* 0x0000b20000067ab9 */ /* 0x000fe40000000a00 */
[----:B------:R-:W-:Y:S02]  /*2180*/  ISETP.NE.U32.AND P0, PT, RZ, UR6, PT ;  /* 0x00000006ff007c0c */ /* 0x000fe4000bf05070 */
[----:B------:R-:W-:Y:S01]  /*2190*/  LEA R0, R0, R3, 0x2 ;  /* 0x0000000300007211 */ /* 0x000fe200078e10ff */
[----:B0-----:R-:W-:Y:S01]  /*21a0*/  FMUL.FTZ R3, R4, UR5 ;  /* 0x0000000504037c20 */ /* 0x001fe20008410000 */
[----:B------:R-:W-:-:S04]  /*21b0*/  ISETP.NE.AND.EX P0, PT, RZ, UR7, PT, P0 ;  /* 0x00000007ff007c0c */ /* 0x000fc8000bf05300 */
[----:B------:R0:W-:Y:S09]  /*21c0*/  STL [R1+0x780], R3 ;  /* 0x0007800301007387 */ /* 0x0001f20000100800 */
[----:B------:R-:W-:Y:S05]  /*21d0*/  @!P0 BRA `(.L_x_2074) ;  /* 0x0000000000288947 */ /* 0x000fea0003800000 */
[----:B------:R-:W1:Y:S01]  /*21e0*/  LDC.64 R4, c[0x0][0x2c8] ;  /* 0x0000b200ff047b82 */ /* 0x000e620000000a00 */
[----:B------:R-:W-:Y:S01]  /*21f0*/  IMAD.MOV.U32 R7, RZ, RZ, R3 ;  /* 0x000000ffff077224 */ /* 0x000fe200078e0003 */
[----:B0-----:R-:W-:Y:S01]  /*2200*/  IADD3 R3, -R42, UR40, RZ ;  /* 0x000000282a037c10 */ /* 0x001fe2000fffe1ff */
[----:B------:R-:W-:-:S04]  /*2210*/  ULDC UR5, c[0x0][0x2d0] ;  /* 0x0000b40000057ab9 */ /* 0x000fc80000000800 */
[----:B------:R-:W-:-:S04]  /*2220*/  IMAD R6, R41, UR5, R3 ;  /* 0x0000000529067c24 */ /* 0x000fc8000f8e0203 */
[----:B------:R-:W-:-:S04]  /*2230*/  IMAD R3, R6, UR5, R3 ;  /* 0x0000000506037c24 */ /* 0x000fc8000f8e0203 */
[----:B-1----:R-:W-:-:S06]  /*2240*/  IMAD.WIDE R4, R3, 0x4, R4 ;  /* 0x0000000403047825 */ /* 0x002fcc00078e0204 */
[----:B------:R-:W5:Y:S02]  /*2250*/  LDG.E R4, desc[UR36][R4.64] ;  /* 0x0000002404047981 */ /* 0x000f64000c1e1900 */
[----:B-----5:R-:W-:-:S05]  /*2260*/  FADD.FTZ R7, R7, R4 ;  /* 0x0000000407077221 */ /* 0x020fca0000010000 */
[----:B------:R1:W-:Y:S02]  /*2270*/  STL [R1+0x780], R7 ;  /* 0x0007800701007387 */ /* 0x0003e40000100800 */
.L_x_2074:
[----:B0-----:R-:W5:Y:S04]  /*2280*/  LDL R3, [R1+0x780] ;  /* 0x0007800001037983 */ /* 0x001f680000100800 */
[----:B-----5:R0:W-:Y:S02]  /*2290*/  STS [R0], R3 ;  /* 0x0000000300007388 */ /* 0x0201e40000000800 */
.L_x_2073:
[----:B------:R-:W-:Y:S05]  /*22a0*/  BSYNC B0 ;  /* 0x0000000000007941 */ /* 0x000fea0003800000 */
.L_x_2072:
        /* <DEDUP_REMOVED lines=9> */
[----:B01----:R-:W0:Y:S04]  /*2340*/  LDS.128 R4, [UR30+0x380] ;  /* 0x0003801eff047984 */ /* 0x003e280008000c00 */
[----:B--2---:R-:W1:Y:S04]  /*2350*/  LDS.128 R12, [UR30+0x3a0] ;  /* 0x0003a01eff0c7984 */ /* 0x004e680008000c00 */
[----:B------:R-:W-:Y:S04]  /*2360*/  LDS.128 R8, [UR30+0x390] ;  /* 0x0003901eff087984 */ /* 0x000fe80008000c00 */
[----:B------:R-:W2:Y:S04]  /*2370*/  LDS.128 R52, [UR30+0x370] ;  /* 0x0003701eff347984 */ /* 0x000ea80008000c00 */
[----:B------:R-:W5:Y:S04]  /*2380*/  LDS.128 R20, [UR30+0x3b0] ;  /* 0x0003b01eff147984 */ /* 0x000f680008000c00 */
        /* <DEDUP_REMOVED lines=11> */
[----:B-1----:R-:W-:Y:S01]  /*2440*/  R2UR UR49, R15 ;  /* 0x000000000f3172ca */ /* 0x002fe200000e0000 */
[----:B------:R-:W0:Y:S01]  /*2450*/  LDS.128 R4, [UR30+0x430] ;  /* 0x0004301eff047984 */ /* 0x000e220008000c00 */
[----:B------:R-:W-:Y:S02]  /*2460*/  R2UR UR48, R14 ;  /* 0x000000000e3072ca */ /* 0x000fe400000e0000 */
[----:B------:R-:W-:Y:S01]  /*2470*/  R2UR UR47, R13 ;  /* 0x000000000d2f72ca */ /* 0x000fe200000e0000 */
[----:B--2---:R-:W-:Y:S01]  /*2480*/  STL.64 [R1+0x790], R52 ;  /* 0x0007903401007387 */ /* 0x004fe20000100a00 */
[----:B------:R-:W-:Y:S01]  /*2490*/  R2UR UR46, R12 ;  /* 0x000000000c2e72ca */ /* 0x000fe200000e0000 */
[----:B------:R-:W-:Y:S01]  /*24a0*/  IMAD.MOV.U32 R0, RZ, RZ, R54 ;  /* 0x000000ffff007224 */ /* 0x000fe200078e0036 */
[----:B------:R-:W-:Y:S01]  /*24b0*/  R2UR UR53, R11 ;  /* 0x000000000b3572ca */ /* 0x000fe200000e0000 */
[----:B------:R-:W1:Y:S01]  /*24c0*/  LDS.128 R12, [UR30+0x40] ;  /* 0x0000401eff0c7984 */ /* 0x000e620008000c00 */
[----:B------:R-:W-:-:S02]  /*24d0*/  R2UR UR52, R10 ;  /* 0x000000000a3472ca */ /* 0x000fc400000e0000 */
[----:B------:R-:W-:Y:S02]  /*24e0*/  R2UR UR51, R9 ;  /* 0x00000000093372ca */ /* 0x000fe400000e0000 */
[----:B------:R-:W-:Y:S02]  /*24f0*/  R2UR UR50, R8 ;  /* 0x00000000083272ca */ /* 0x000fe400000e0000 */
[----:B------:R-:W2:Y:S01]  /*2500*/  LDS.128 R8, [UR30+0x50] ;  /* 0x0000501eff087984 */ /* 0x000ea20008000c00 */
[----:B------:R-:W-:Y:S02]  /*2510*/  MOV R3, R55 ;  /* 0x0000003700037202 */ /* 0x000fe40000000f00 */
[----:B------:R-:W-:Y:S02]  /*2520*/  R2UR UR61, R0 ;  /* 0x00000000003d72ca */ /* 0x000fe400000e0000 */
[----:B------:R-:W-:Y:S02]  /*2530*/  IADD3 R0, R17, UR58, RZ ;  /* 0x0000003a11007c10 */ /* 0x000fe4000fffe0ff */
[----:B-----5:R-:W-:-:S02]  /*2540*/  R2UR UR45, R23 ;  /* 0x00000000172d72ca */ /* 0x020fc400000e0000 */
[----:B------:R-:W-:Y:S02]  /*2550*/  R2UR UR44, R22 ;  /* 0x00000000162c72ca */ /* 0x000fe400000e0000 */
[----:B------:R-:W-:Y:S02]  /*2560*/  R2UR UR43, R21 ;  /* 0x00000000152b72ca */ /* 0x000fe400000e0000 */
[----:B------:R-:W-:Y:S02]  /*2570*/  R2UR UR42, R20 ;  /* 0x00000000142a72ca */ /* 0x000fe400000e0000 */
[----:B----4-:R-:W-:Y:S02]  /*2580*/  R2UR UR41, R27 ;  /* 0x000000001b2972ca */ /* 0x010fe400000e0000 */
[----:B------:R-:W-:Y:S02]  /*2590*/  R2UR UR40, R26 ;  /* 0x000000001a2872ca */ /* 0x000fe400000e0000 */
[----:B------:R-:W-:-:S02]  /*25a0*/  R2UR UR35, R25 ;  /* 0x00000000192372ca */ /* 0x000fc400000e0000 */
[----:B------:R-:W-:Y:S02]  /*25b0*/  R2UR UR34, R24 ;  /* 0x00000000182272ca */ /* 0x000fe400000e0000 */
[----:B------:R-:W-:Y:S02]  /*25c0*/  R2UR UR33, R31 ;  /* 0x000000001f2172ca */ /* 0x000fe400000e0000 */
[----:B0-----:R-:W-:Y:S02]  /*25d0*/  R2UR UR7, R7 ;  /* 0x00000000070772ca */ /* 0x001fe400000e0000 */
[----:B------:R-:W-:Y:S02]  /*25e0*/  R2UR UR6, R6 ;  /* 0x00000000060672ca */ /* 0x000fe400000e0000 */
[----:B------:R-:W-:Y:S02]  /*25f0*/  R2UR UR5, R5 ;  /* 0x00000000050572ca */ /* 0x000fe400000e0000 */
[----:B------:R-:W-:-:S02]  /*2600*/  R2UR UR4, R4 ;  /* 0x00000000040472ca */ /* 0x000fc400000e0000 */
[----:B------:R-:W0:Y:S01]  /*2610*/  LDS.128 R4, [UR30+0x60] ;  /* 0x0000601eff047984 */ /* 0x000e220008000c00 */
[----:B------:R-:W-:Y:S02]  /*2620*/  R2UR UR32, R30 ;  /* 0x000000001e2072ca */ /* 0x000fe400000e0000 */
[----:B------:R-:W-:Y:S01]  /*2630*/  R2UR UR29, R29 ;  /* 0x000000001d1d72ca */ /* 0x000fe200000e0000 */
[----:B-1----:R-:W-:Y:S01]  /*2640*/  STL.64 [R1+0x770], R12 ;  /* 0x0007700c01007387 */ /* 0x002fe20000100a00 */
[----:B------:R-:W-:Y:S02]  /*2650*/  R2UR UR28, R28 ;  /* 0x000000001c1c72ca */ /* 0x000fe400000e0000 */
[----:B------:R-:W-:Y:S01]  /*2660*/  R2UR UR27, R35 ;  /* 0x00000000231b72ca */ /* 0x000fe200000e0000 */
[----:B------:R-:W-:Y:S01]  /*2670*/  STL.64 [R1+0x778], R14 ;  /* 0x0007780e01007387 */ /* 0x000fe20000100a00 */
[----:B------:R-:W-:Y:S02]  /*2680*/  R2UR UR26, R34 ;  /* 0x00000000221a72ca */ /* 0x000fe400000e0000 */
[----:B------:R-:W-:Y:S01]  /*2690*/  R2UR UR25, R33 ;  /* 0x00000000211972ca */ /* 0x000fe200000e0000 */
[----:B------:R-:W1:Y:S01]  /*26a0*/  LDS.128 R12, [UR30+0x70] ;  /* 0x0000701eff0c7984 */ /* 0x000e620008000c00 */
[----:B------:R-:W-:-:S02]  /*26b0*/  R2UR UR24, R32 ;  /* 0x00000000201872ca */ /* 0x000fc400000e0000 */
[----:B------:R-:W-:Y:S01]  /*26c0*/  R2UR UR23, R39 ;  /* 0x00000000271772ca */ /* 0x000fe200000e0000 */
[----:B--2---:R-:W-:Y:S01]  /*26d0*/  STL.64 [R1+0x760], R8 ;  /* 0x0007600801007387 */ /* 0x004fe20000100a00 */
[----:B------:R-:W-:Y:S02]  /*26e0*/  R2UR UR22, R38 ;  /* 0x00000000261672ca */ /* 0x000fe400000e0000 */
[----:B------:R-:W-:Y:S01]  /*26f0*/  R2UR UR21, R37 ;  /* 0x00000000251572ca */ /* 0x000fe200000e0000 */
[----:B------:R-:W-:Y:S01]  /*2700*/  STL.64 [R1+0x768], R10 ;  /* 0x0007680a01007387 */ /* 0x000fe20000100a00 */
[----:B------:R-:W-:Y:S02]  /*2710*/  R2UR UR20, R36 ;  /* 0x00000000241472ca */ /* 0x000fe400000e0000 */
[----:B------:R-:W-:Y:S01]  /*2720*/  R2UR UR19, R43 ;  /* 0x000000002b1372ca */ /* 0x000fe200000e0000 */
[----:B------:R-:W2:Y:S01]  /*2730*/  LDS.128 R8, [UR30+0x80] ;  /* 0x0000801eff087984 */ /* 0x000ea20008000c00 */
[----:B------:R-:W-:-:S02]  /*2740*/  R2UR UR18, R42 ;  /* 0x000000002a1272ca */ /* 0x000fc400000e0000 */
[----:B------:R-:W-:Y:S02]  /*2750*/  R2UR UR17, R41 ;  /* 0x00000000291172ca */ /* 0x000fe400000e0000 */
[----:B------:R-:W-:Y:S02]  /*2760*/  R2UR UR16, R40 ;  /* 0x00000000281072ca */ /* 0x000fe400000e0000 */
[----:B------:R-:W-:Y:S02]  /*2770*/  R2UR UR15, R47 ;  /* 0x000000002f0f72ca */ /* 0x000fe400000e0000 */
[----:B------:R-:W-:Y:S02]  /*2780*/  R2UR UR14, R46 ;  /* 0x000000002e0e72ca */ /* 0x000fe400000e0000 */
[----:B------:R-:W-:Y:S02]  /*2790*/  R2UR UR13, R45 ;  /* 0x000000002d0d72ca */ /* 0x000fe400000e0000 */
[----:B------:R-:W-:-:S02]  /*27a0*/  R2UR UR12, R44 ;  /* 0x000000002c0c72ca */ /* 0x000fc400000e0000 */
[----:B------:R-:W-:Y:S01]  /*27b0*/  R2UR UR11, R51 ;  /* 0x00000000330b72ca */ /* 0x000fe200000e0000 */
[----:B0-----:R-:W-:Y:S01]  /*27c0*/  STL.64 [R1+0x750], R4 ;  /* 0x0007500401007387 */ /* 0x001fe20000100a00 */
[----:B------:R-:W-:Y:S02]  /*27d0*/  R2UR UR10, R50 ;  /* 0x00000000320a72ca */ /* 0x000fe400000e0000 */
[----:B------:R-:W-:Y:S01]  /*27e0*/  R2UR UR9, R49 ;  /* 0x00000000310972ca */ /* 0x000fe200000e0000 */
[----:B------:R-:W-:Y:S01]  /*27f0*/  STL.64 [R1+0x758], R6 ;  /* 0x0007580601007387 */ /* 0x000fe20000100a00 */
[----:B------:R-:W-:Y:S02]  /*2800*/  R2UR UR8, R48 ;  /* 0x00000000300872ca */ /* 0x000fe400000e0000 */
        /* <DEDUP_REMOVED lines=337> */
.L_x_2075:
[----:B------:R-:W-:Y:S04]  /*3d20*/  BSSY B0, `(.L_x_2076) ;  /* 0x00014d9000007945 */ /* 0x000fe80003800000 */
[----:B------:R-:W-:Y:S05]  /*3d30*/  @P0 BRA `(.L_x_2077) ;  /* 0x0000014c005c0947 */ /* 0x000fea0003800000 */
[-C--:B------:R-:W-:Y:S01]  /*3d40*/  IABS R3, R250.reuse ;  /* 0x000000fa00037213 */ /* 0x080fe20000000000 */
[----:B------:R-:W-:Y:S01]  /*3d50*/  IMAD R19, R19, 0xc0, RZ ;  /* 0x000000c013137824 */ /* 0x000fe200078e02ff */
[----:B------:R-:W-:Y:S01]  /*3d60*/  ULDC UR30, c[0x0][0x298] ;  /* 0x0000a600001e7ab9 */ /* 0x000fe20000000800 */
[-C--:B------:R-:W-:Y:S02]  /*3d70*/  IMAD R248, R248, R250.reuse, RZ ;  /* 0x000000faf8f87224 */ /* 0x080fe400078e02ff */
[----:B-12---:R-:W-:Y:S02]  /*3d80*/  IMAD.MOV.U32 R6, RZ, RZ, R3 ;  /* 0x000000ffff067224 */ /* 0x006fe400078e0003 */
[----:B------:R-:W-:Y:S01]  /*3d90*/  IMAD R19, R19, R250, RZ ;  /* 0x000000fa13137224 */ /* 0x000fe200078e02ff */
[----:B------:R-:W-:Y:S01]  /*3da0*/  SHF.R.S32.HI R18, RZ, 0x1f, R248 ;  /* 0x0000001fff127819 */ /* 0x000fe200000114f8 */
[----:B------:R-:W0:Y:S01]  /*3db0*/  I2F.RP R4, R6 ;  /* 0x0000000600047306 */ /* 0x000e220000209400 */
[----:B------:R-:W-:Y:S02]  /*3dc0*/  STL [R1+0x784], R6 ;  /* 0x0007840601007387 */ /* 0x000fe40000100800 */
[----:B------:R-:W-:-:S05]  /*3dd0*/  SHF.R.S32.HI R17, RZ, 0x1f, R19 ;  /* 0x0000001fff117819 */ /* 0x000fca0000011413 */
        /* <DEDUP_REMOVED lines=10> */
[----:B0-----:R-:W-:-:S07]  /*3e80*/  VIADD R0, R3, UR30 ;  /* 0x0000001e03007c36 */ /* 0x001fce0008000000 */
.L_x_2208:
[----:B------:R0:W-:Y:S01]  /*3e90*/  STL.64 [R1+0x7a8], R4 ;  /* 0x0007a80401007387 */ /* 0x0001e20000100a00 */
[----:B------:R-:W-:-:S03]  /*3ea0*/  ULDC UR30, c[0x0][0x284] ;  /* 0x0000a100001e7ab9 */ /* 0x000fc60000000800 */
[----:B------:R-:W0:Y:S04]  /*3eb0*/  LDL R252, [R1+0x40] ;  /* 0x0000400001fc7983 */ /* 0x000e280000100800 */
[----:B--2---:R-:W2:Y:S01]  /*3ec0*/  LDL R249, [R1+0x798] ;  /* 0x0007980001f97983 */ /* 0x004ea20000100800 */
[----:B-1----:R-:W1:Y:S01]  /*3ed0*/  S2R R0, SR_CTAID.Y ;  /* 0x0000000000007919 */ /* 0x002e620000002600 */
[----:B------:R-:W-:Y:S01]  /*3ee0*/  MOV R250, UR30 ;  /* 0x0000001e00fa7c02 */ /* 0x000fe20008000f00 */
[----:B------:R-:W-:Y:S02]  /*3ef0*/  ULDC.64 UR30, c[0x0][0x2b0] ;  /* 0x0000ac00001e7ab9 */ /* 0x000fe40000000a00 */
[----:B------:R-:W-:-:S04]  /*3f00*/  ISETP.NE.U32.AND P0, PT, RZ, UR30, PT ;  /* 0x0000001eff007c0c */ /* 0x000fc8000bf05070 */
[----:B------:R-:W-:-:S13]  /*3f10*/  ISETP.NE.AND.EX P0, PT, RZ, UR31, PT, P0 ;  /* 0x0000001fff007c0c */ /* 0x000fda000bf05300 */
[----:B-1----:R-:W-:-:S05]  /*3f20*/  @P0 IMAD R0, R0, R250, RZ ;  /* 0x000000fa00000224 */ /* 0x002fca00078e02ff */
[--C-:B------:R-:W-:Y:S02]  /*3f30*/  @P0 SHF.R.S32.HI R3, RZ, 0x1f, R0.reuse ;  /* 0x0000001fff030819 */ /* 0x100fe40000011400 */
[----:B0-----:R-:W-:Y:S02]  /*3f40*/  @P0 IADD3 R4, P1, P2, R252, UR30, R0 ;  /* 0x0000001efc040c10 */ /* 0x001fe4000fa3e000 */
[----:B------:R-:W-:-:S04]  /*3f50*/  @P0 SHF.R.S32.HI R0, RZ, 0x1f, R252 ;  /* 0x0000001fff000819 */ /* 0x000fc800000114fc */
[----:B------:R-:W-:Y:S02]  /*3f60*/  @P0 IADD3.X R5, R0, UR31, R3, P1, P2 ;  /* 0x0000001f00050c10 */ /* 0x000fe40008fe4403 */
[----:B------:R-:W-:Y:S02]  /*3f70*/  IABS R3, R252 ;  /* 0x000000fc00037213 */ /* 0x000fe40000000000 */
[----:B------:R-:W-:Y:S01]  /*3f80*/  IABS R0, R250 ;  /* 0x000000fa00007213 */ /* 0x000fe20000000000 */
[----:B---3--:R-:W3:Y:S02]  /*3f90*/  @P0 LDG.E.U8 R251, desc[UR36][R4.64] ;  /* 0x0000002404fb0981 */ /* 0x008ee4000c1e1100 */
[----:B--2---:R-:W-:-:S04]  /*3fa0*/  IMAD.HI.U32 R249, R249, R3, RZ ;  /* 0x00000003f9f97227 */ /* 0x004fc800078e00ff */
[----:B------:R-:W-:Y:S01]  /*3fb0*/  IMAD.MOV R249, RZ, RZ, -R249 ;  /* 0x000000fffff97224 */ /* 0x000fe200078e0af9 */
[----:B------:R0:W5:Y:S03]  /*3fc0*/  LDL.LU.64 R4, [R1+0x7a8] ;  /* 0x0007a80001047983 */ /* 0x0001660000300a00 */
[----:B------:R-:W-:Y:S02]  /*3fd0*/  IMAD R3, R0, R249, R3 ;  /* 0x000000f900037224 */ /* 0x000fe400078e0203 */
[----:B------:R-:W2:Y:S01]  /*3fe0*/  LDL R249, [R1+0x784] ;  /* 0x0007840001f97983 */ /* 0x000ea20000100800 */
[----:B------:R-:W-:Y:S01]  /*3ff0*/  UIADD3 UR30, UR39, -0x1, URZ ;  /* 0xffffffff271e7890 */ /* 0x000fe2000fffe03f */
[----:B------:R-:W-:Y:S02]  /*4000*/  ISETP.GE.AND P2, PT, R252, RZ, PT ;  /* 0x000000fffc00720c */ /* 0x000fe40003f46270 */
[----:B------:R-:W-:Y:S01]  /*4010*/  ISETP.NE.AND P3, PT, R250, RZ, PT ;  /* 0x000000fffa00720c */ /* 0x000fe20003f65270 */
[----:B------:R-:W-:Y:S01]  /*4020*/  BSSY B1, `(.L_x_2078) ;  /* 0x0000063000017945 */ /* 0x000fe20003800000 */
[----:B--2---:R-:W-:-:S13]  /*4030*/  ISETP.GT.U32.AND P1, PT, R249, R3, PT ;  /* 0x00000003f900720c */ /* 0x004fda0003f24070 */
[----:B------:R-:W-:-:S04]  /*4040*/  @!P1 IADD3 R3, R3, -R0, RZ ;  /* 0x8000000003039210 */ /* 0x000fc80007ffe0ff */
[----:B------:R-:W-:-:S13]  /*4050*/  ISETP.GT.U32.AND P1, PT, R249, R3, PT ;  /* 0x00000003f900720c */ /* 0x000fda0003f24070 */
[----:B------:R-:W-:Y:S01]  /*4060*/  @!P1 IMAD.IADD R3, R3, 0x1, -R0 ;  /* 0x0000000103039824 */ /* 0x000fe200078e0a00 */
[----:B------:R-:W-:Y:S01]  /*4070*/  ISETP.GE.AND P1, PT, R252, UR30, PT ;  /* 0x0000001efc007c0c */ /* 0x000fe2000bf26270 */
[----:B------:R-:W-:Y:S01]  /*4080*/  IMAD R0, R250, 0xc0, RZ ;  /* 0x000000c0fa007824 */ /* 0x000fe200078e02ff */
[----:B---3--:R-:W-:Y:S02]  /*4090*/  ISETP.NE.AND P0, PT, R251, RZ, P0 ;  /* 0x000000fffb00720c */ /* 0x008fe40000705270 */
[----:B------:R-:W-:Y:S02]  /*40a0*/  @!P2 IADD3 R3, -R3, RZ, RZ ;  /* 0x000000ff0303a210 */ /* 0x000fe40007ffe1ff */
[----:B------:R-:W-:-:S07]  /*40b0*/  @!P3 LOP3.LUT R3, RZ, R250, RZ, 0x33, !PT ;  /* 0x000000faff03b212 */ /* 0x000fce00078e33ff */
[----:B0-----:R-:W-:Y:S05]  /*40c0*/  @P1 BRA `(.L_x_2079) ;  /* 0x0000000400601947 */ /* 0x001fea0003800000 */
[----:B------:R-:W-:Y:S01]  /*40d0*/  IMAD.SHL.U32 R251, R3, 0x4, RZ ;  /* 0x0000000403fb7824 */ /* 0x000fe200078e00ff */
[----:B------:R0:W-:Y:S01]  /*40e0*/  STL.64 [R1+0x7b8], R8 ;  /* 0x0007b80801007387 */ /* 0x0001e20000100a00 */
[----:B------:R-:W-:-:S03]  /*40f0*/  ULDC UR30, c[0x0][0x29c] ;  /* 0x0000a700001e7ab9 */ /* 0x000fc60000000800 */
[----:B------:R-:W-:Y:S01]  /*4100*/  ISETP.GE.AND P2, PT, R251, R0, PT ;  /* 0x00000000fb00720c */ /* 0x000fe20003f46270 */
[----:B------:R1:W-:Y:S04]  /*4110*/  STL.64 [R1+0x7b0], R6 ;  /* 0x0007b00601007387 */ /* 0x0003e80000100a00 */
[----:B-----5:R2:W-:Y:S08]  /*4120*/  STL.64 [R1+0x7a8], R4 ;  /* 0x0007a80401007387 */ /* 0x0205f00000100a00 */
[----:B0-----:R-:W2:Y:S01]  /*4130*/  @!P2 LDC.64 R8, c[0x0][0x248] ;  /* 0x00009200ff08ab82 */ /* 0x001ea20000000a00 */
[----:B------:R-:W-:-:S02]  /*4140*/  @!P2 IADD3 R249, P3, R19, R251, RZ ;  /* 0x000000fb13f9a210 */ /* 0x000fc40007f7e0ff */
[----:B-1----:R-:W-:Y:S02]  /*4150*/  CS2R R6, SRZ ;  /* 0x0000000000067805 */ /* 0x002fe4000001ff00 */
[----:B------:R-:W-:Y:S02]  /*4160*/  @!P2 LEA.HI.X.SX32 R252, R251, R17, 0x1, P3 ;  /* 0x00000011fbfca211 */ /* 0x000fe400018f0eff */
[----:B--2---:R-:W-:Y:S01]  /*4170*/  MOV R5, R8 ;  /* 0x0000000800057202 */ /* 0x004fe20000000f00 */
[----:B------:R-:W-:-:S03]  /*4180*/  IMAD.MOV.U32 R4, RZ, RZ, R9 ;  /* 0x000000ffff047224 */ /* 0x000fc600078e0009 */
[----:B------:R-:W-:-:S04]  /*4190*/  @!P2 LEA R8, P4, R249, R5, 0x2 ;  /* 0x00000005f908a211 */ /* 0x000fc800078810ff */
[----:B------:R-:W-:Y:S02]  /*41a0*/  @!P2 LEA.HI.X R9, R249, R4, R252, 0x2, P4 ;  /* 0x00000004f909a211 */ /* 0x000fe400020f14fc */
[----:B------:R-:W-:-:S06]  /*41b0*/  CS2R R4, SRZ ;  /* 0x0000000000047805 */ /* 0x000fcc000001ff00 */
[----:B------:R-:W2:Y:S04]  /*41c0*/  @!P2 LDG.E.128 R4, desc[UR36][R8.64] ;  /* 0x000000240804a981 */ /* 0x000ea8000c1e1d00 */
[----:B------:R0:W5:Y:S01]  /*41d0*/  LDL.LU.64 R8, [R1+0x7b8] ;  /* 0x0007b80001087983 */ /* 0x0001620000300a00 */
[----:B------:R-:W-:-:S03]  /*41e0*/  ISETP.NE.AND P3, PT, RZ, UR30, PT ;  /* 0x0000001eff007c0c */ /* 0x000fc6000bf65270 */
[----:B--2---:R-:W-:Y:S01]  /*41f0*/  STL.64 [R1+0x30], R4 ;  /* 0x0000300401007387 */ /* 0x004fe20000100a00 */
[----:B------:R-:W-:Y:S01]  /*4200*/  MOV R252, R6 ;  /* 0x0000000600fc7202 */ /* 0x000fe20000000f00 */
[----:B------:R-:W-:Y:S02]  /*4210*/  IMAD.MOV.U32 R249, RZ, RZ, R7 ;  /* 0x000000fffff97224 */ /* 0x000fe400078e0007 */
[----:B------:R1:W-:Y:S04]  /*4220*/  STL.64 [R1+0x38], R6 ;  /* 0x0000380601007387 */ /* 0x0003e80000100a00 */
[----:B-1----:R0:W5:Y:S04]  /*4230*/  LDL.LU.64 R6, [R1+0x7b0] ;  /* 0x0007b00001067983 */ /* 0x0021680000300a00 */
[----:B------:R0:W5:Y:S01]  /*4240*/  LDL.LU.64 R4, [R1+0x7a8] ;  /* 0x0007a80001047983 */ /* 0x0001620000300a00 */
[----:B------:R-:W-:Y:S05]  /*4250*/  @P3 BRA `(.L_x_2079) ;  /* 0x0000000000fc3947 */ /* 0x000fea0003800000 */
[----:B------:R-:W-:Y:S04]  /*4260*/  STL.64 [R1+0x7e8], R22 ;  /* 0x0007e81601007387 */ /* 0x000fe80000100a00 */
[----:B------:R-:W-:Y:S04]  /*4270*/  STL.64 [R1+0x7e0], R20 ;  /* 0x0007e01401007387 */ /* 0x000fe80000100a00 */
[----:B------:R1:W-:Y:S04]  /*4280*/  STL.64 [R1+0x7d8], R14 ;  /* 0x0007d80e01007387 */ /* 0x0003e80000100a00 */
[----:B------:R-:W-:Y:S01]  /*4290*/  STL [R1+0x7d4], R13 ;  /* 0x0007d40d01007387 */ /* 0x000fe20000100800 */
[----:B------:R-:W-:-:S03]  /*42a0*/  LOP3.LUT P5, RZ, R2, 0x10, RZ, 0xc0, !PT ;  /* 0x0000001002ff7812 */ /* 0x000fc600078ac0ff */
[----:B------:R-:W-:Y:S04]  /*42b0*/  STL [R1+0x7d0], R12 ;  /* 0x0007d00c01007387 */ /* 0x000fe80000100800 */
[----:B------:R-:W-:Y:S01]  /*42c0*/  STL [R1+0x7cc], R11 ;  /* 0x0007cc0b01007387 */ /* 0x000fe20000100800 */
[----:B-1----:R-:W1:Y:S03]  /*42d0*/  @!P2 LDC.64 R14, c[0x0][0x248] ;  /* 0x00009200ff0eab82 */ /* 0x002e660000000a00 */
[----:B------:R-:W-:Y:S04]  /*42e0*/  STL [R1+0x7c8], R10 ;  /* 0x0007c80a01007387 */ /* 0x000fe80000100800 */
[----:B------:R-:W-:Y:S04]  /*42f0*/  STL [R1+0x7c4], R3 ;  /* 0x0007c40301007387 */ /* 0x000fe80000100800 */
[----:B------:R-:W-:Y:S04]  /*4300*/  STL [R1+0x7c0], R0 ;  /* 0x0007c00001007387 */ /* 0x000fe80000100800 */
[----:B-----5:R2:W-:Y:S04]  /*4310*/  STL.64 [R1+0x7b8], R8 ;  /* 0x0007b80801007387 */ /* 0x0205e80000100a00 */
[----:B------:R3:W-:Y:S04]  /*4320*/  STL.64 [R1+0x7b0], R6 ;  /* 0x0007b00601007387 */ /* 0x0007e80000100a00 */
[----:B------:R4:W-:Y:S01]  /*4330*/  STL.64 [R1+0x7a8], R4 ;  /* 0x0007a80401007387 */ /* 0x0009e20000100a00 */
[----:B--2---:R-:W2:Y:S01]  /*4340*/  @P5 LDC.64 R8, c[0x0][0x2e0] ;  /* 0x0000b800ff085b82 */ /* 0x004ea20000000a00 */
[----:B---3--:R-:W-:-:S02]  /*4350*/  MOV R6, R252 ;  /* 0x000000fc00067202 */ /* 0x008fc40000000f00 */
[----:B------:R-:W3:Y:S01]  /*4360*/  S2R R252, SR_CTAID.X ;  /* 0x0000000000fc7919 */ /* 0x000ee20000002500 */
[----:B------:R-:W-:-:S04]  /*4370*/  IMAD.MOV.U32 R7, RZ, RZ, R249 ;  /* 0x000000ffff077224 */ /* 0x000fc800078e00f9 */
[----:B------:R-:W3:Y:S01]  /*4380*/  @P5 LDC R249, c[0x0][0x288] ;  /* 0x0000a200fff95b82 */ /* 0x000ee20000000800 */
[----:B----4-:R-:W4:Y:S01]  /*4390*/  LDL.LU R4, [R1+0x30] ;  /* 0x0000300001047983 */ /* 0x010f220000300800 */
[----:B-1----:R-:W-:-:S03]  /*43a0*/  IMAD.MOV.U32 R13, RZ, RZ, R15 ;  /* 0x000000ffff0d7224 */ /* 0x002fc600078e000f */
[----:B------:R-:W4:Y:S04]  /*43b0*/  LDL.LU R5, [R1+0x34] ;  /* 0x0000340001057983 */ /* 0x000f280000300800 */
[----:B------:R-:W4:Y:S04]  /*43c0*/  LDL R12, [R1+0x440] ;  /* 0x00044000010c7983 */ /* 0x000f280000100800 */
[----:B------:R-:W4:Y:S01]  /*43d0*/  LDL R11, [R1+0x444] ;  /* 0x00044400010b7983 */ /* 0x000f220000100800 */
[----:B---3--:R-:W-:-:S04]  /*43e0*/  @P5 IMAD R249, R16, R249, R252 ;  /* 0x000000f910f95224 */ /* 0x008fc800078e02fc */
[----:B------:R-:W-:-:S04]  /*43f0*/  @P5 IMAD R249, R249, 0xc0, RZ ;  /* 0x000000c0f9f95824 */ /* 0x000fc800078e02ff */
[----:B--2---:R-:W-:-:S05]  /*4400*/  @P5 IMAD.WIDE R8, R249, 0x4, R8 ;  /* 0x00000004f9085825 */ /* 0x004fca00078e0208 */
[----:B------:R1:W2:Y:S01]  /*4410*/  @P5 LDG.E.128 R20, desc[UR36][R8.64] ;  /* 0x0000002408145981 */ /* 0x0002a2000c1e1d00 */
[----:B------:R-:W-:-:S04]  /*4420*/  @!P2 IADD3 R249, P3, R248, R251, RZ ;  /* 0x000000fbf8f9a210 */ /* 0x000fc80007f7e0ff */
[----:B------:R-:W-:Y:S02]  /*4430*/  @!P2 LEA.HI.X.SX32 R251, R251, R18, 0x1, P3 ;  /* 0x00000012fbfba211 */ /* 0x000fe400018f0eff */
[----:B-1----:R-:W-:-:S04]  /*4440*/  MOV R8, R14 ;  /* 0x0000000e00087202 */ /* 0x002fc80000000f00 */
        /* <DEDUP_REMOVED lines=10> */
[----:B------:R-:W2:Y:S04]  /*44f0*/  LDL R249, [R1+0x448] ;  /* 0x0004480001f97983 */ /* 0x000ea80000100800 */
[----:B------:R-:W3:Y:S01]  /*4500*/  LDL R251, [R1+0x44c] ;  /* 0x00044c0001fb7983 */ /* 0x000ee20000100800 */
[----:B----4-:R-:W-:Y:S01]  /*4510*/  FADD.FTZ R4, R12, R4 ;  /* 0x000000040c047221 */ /* 0x010fe20000010000 */
[----:B------:R-:W-:-:S02]  /*4520*/  FADD.FTZ R5, R11, R5 ;  /* 0x000000050b057221 */ /* 0x000fc40000010000 */
[----:B------:R1:W5:Y:S01]  /*4530*/  LDL.LU R12, [R1+0x7d0] ;  /* 0x0007d000010c7983 */ /* 0x0003620000300800 */
[----:B------:R-:W-:Y:S01]  /*4540*/  @P5 FMUL.FTZ R4, R4, R10 ;  /* 0x0000000a04045220 */ /* 0x000fe20000410000 */
[----:B------:R-:W-:Y:S02]  /*4550*/  @P5 FMUL.FTZ R5, R5, R3 ;  /* 0x0000000305055220 */ /* 0x000fe40000410000 */
[----:B------:R1:W5:Y:S04]  /*4560*/  LDL.LU R11, [R1+0x7cc] ;  /* 0x0007cc00010b7983 */ /* 0x0003680000300800 */
[----:B------:R1:W5:Y:S04]  /*4570*/  LDL.LU R10, [R1+0x7c8] ;  /* 0x0007c800010a7983 */ /* 0x0003680000300800 */
[----:B------:R1:W5:Y:S04]  /*4580*/  LDL.LU R3, [R1+0x7c4] ;  /* 0x0007c40001037983 */ /* 0x0003680000300800 */
[----:B------:R-:W-:Y:S01]  /*4590*/  STL [R1+0x30], R4 ;  /* 0x0000300401007387 */ /* 0x000fe20000100800 */
[----:B--2---:R-:W-:Y:S01]  /*45a0*/  FADD.FTZ R6, R249, R6 ;  /* 0x00000006f9067221 */ /* 0x004fe20000010000 */
[----:B---3--:R-:W-:-:S03]  /*45b0*/  FADD.FTZ R7, R251, R7 ;  /* 0x00000007fb077221 */ /* 0x008fc60000010000 */
[----:B------:R-:W-:Y:S02]  /*45c0*/  @P5 FMUL.FTZ R6, R6, R0 ;  /* 0x0000000006065220 */ /* 0x000fe40000410000 */
[----:B------:R1:W5:Y:S01]  /*45d0*/  LDL.LU R0, [R1+0x7c0] ;  /* 0x0007c00001007983 */ /* 0x0003620000300800 */
[----:B------:R-:W-:-:S03]  /*45e0*/  @P5 FMUL.FTZ R7, R7, R252 ;  /* 0x000000fc07075220 */ /* 0x000fc60000410000 */
[----:B------:R-:W-:Y:S04]  /*45f0*/  STL [R1+0x34], R5 ;  /* 0x0000340501007387 */ /* 0x000fe80000100800 */
[----:B------:R-:W-:Y:S04]  /*4600*/  STL.64 [R1+0x38], R6 ;  /* 0x0000380601007387 */ /* 0x000fe80000100a00 */
[----:B------:R2:W-:Y:S04]  /*4610*/  @!P2 STG.E.128 desc[UR36][R8.64], R4 ;  /* 0x000000040800a986 */ /* 0x0005e8000c101d24 */
[----:B--2---:R1:W5:Y:S04]  /*4620*/  LDL.LU.64 R8, [R1+0x7b8] ;  /* 0x0007b80001087983 */ /* 0x0043680000300a00 */
[----:B------:R1:W5:Y:S04]  /*4630*/  LDL.LU.64 R6, [R1+0x7b0] ;  /* 0x0007b00001067983 */ /* 0x0003680000300a00 */
[----:B------:R1:W5:Y:S02]  /*4640*/  LDL.LU.64 R4, [R1+0x7a8] ;  /* 0x0007a80001047983 */ /* 0x0003640000300a00 */
.L_x_2079:
[----:B------:R-:W-:Y:S05]  /*4650*/  BSYNC B1 ;  /* 0x0000000000017941 */ /* 0x000fea0003800000 */
.L_x_2078:
[----:B------:R-:W-:Y:S04]  /*4660*/  BSSY B1, `(.L_x_2080) ;  /* 0x000005c000017945 */ /* 0x000fe80003800000 */
[----:B------:R-:W-:Y:S05]  /*4670*/  @P1 BRA `(.L_x_2081) ;  /* 0x0000000400681947 */ /* 0x000fea0003800000 */
[----:B-----5:R-:W-:Y:S01]  /*4680*/  IADD3 R249, R3, R250, RZ ;  /* 0x000000fa03f97210 */ /* 0x020fe20007ffe0ff */
[----:B------:R-:W-:Y:S01]  /*4690*/  STL.64 [R1+0x7b8], R8 ;  /* 0x0007b80801007387 */ /* 0x000fe20000100a00 */
[----:B------:R-:W-:-:S03]  /*46a0*/  ULDC UR30, c[0x0][0x29c] ;  /* 0x0000a700001e7ab9 */ /* 0x000fc60000000800 */
[----:B------:R-:W-:Y:S01]  /*46b0*/  IMAD.SHL.U32 R249, R249, 0x4, RZ ;  /* 0x00000004f9f97824 */ /* 0x000fe200078e00ff */
[----:B------:R2:W-:Y:S04]  /*46c0*/  STL.64 [R1+0x7b0], R6 ;  /* 0x0007b00601007387 */ /* 0x0005e80000100a00 */
[----:B------:R-:W-:Y:S01]  /*46d0*/  ISETP.GE.AND P2, PT, R249, R0, PT ;  /* 0x00000000f900720c */ /* 0x000fe20003f46270 */
[----:B------:R3:W-:Y:S01]  /*46e0*/  STL.64 [R1+0x7a8], R4 ;  /* 0x0007a80401007387 */ /* 0x0007e20000100a00 */
[----:B--2---:R-:W-:-:S11]  /*46f0*/  CS2R R6, SRZ ;  /* 0x0000000000067805 */ /* 0x004fd6000001ff00 */
[----:B------:R-:W3:Y:S01]  /*4700*/  @!P2 LDC.64 R8, c[0x0][0x248] ;  /* 0x00009200ff08ab82 */ /* 0x000ee20000000a00 */
[----:B------:R-:W-:-:S04]  /*4710*/  @!P2 IADD3 R251, P3, R19, R249, RZ ;  /* 0x000000f913fba210 */ /* 0x000fc80007f7e0ff */
[----:B------:R-:W-:Y:S02]  /*4720*/  @!P2 LEA.HI.X.SX32 R252, R249, R17, 0x1, P3 ;  /* 0x00000011f9fca211 */ /* 0x000fe400018f0eff */
[----:B---3--:R-:W-:Y:S01]  /*4730*/  MOV R5, R8 ;  /* 0x0000000800057202 */ /* 0x008fe20000000f00 */
        /* <DEDUP_REMOVED lines=11> */
[----:B--2---:R3:W5:Y:S04]  /*47f0*/  LDL.LU.64 R6, [R1+0x7b0] ;  /* 0x0007b00001067983 */ /* 0x0047680000300a00 */
        /* <DEDUP_REMOVED lines=9> */
[----:B--2---:R-:W2:Y:S03]  /*4890*/  @!P2 LDC.64 R14, c[0x0][0x248] ;  /* 0x00009200ff0eab82 */ /* 0x004ea60000000a00 */
[----:B------:R-:W-:Y:S04]  /*48a0*/  STL [R1+0x7c8], R10 ;  /* 0x0007c80a01007387 */ /* 0x000fe80000100800 */
[----:B------:R-:W-:Y:S04]  /*48b0*/  STL [R1+0x7c4], R3 ;  /* 0x0007c40301007387 */ /* 0x000fe80000100800 */
[----:B------:R-:W-:Y:S04]  /*48c0*/  STL [R1+0x7c0], R0 ;  /* 0x0007c00001007387 */ /* 0x000fe80000100800 */
[----:B-----5:R4:W-:Y:S04]  /*48d0*/  STL.64 [R1+0x7b8], R8 ;  /* 0x0007b80801007387 */ /* 0x0209e80000100a00 */
[----:B------:R0:W-:Y:S04]  /*48e0*/  STL.64 [R1+0x7b0], R6 ;  /* 0x0007b00601007387 */ /* 0x0001e80000100a00 */
[----:B------:R1:W-:Y:S01]  /*48f0*/  STL.64 [R1+0x7a8], R4 ;  /* 0x0007a80401007387 */ /* 0x0003e20000100a00 */
[----:B----4-:R-:W4:Y:S01]  /*4900*/  @P5 LDC.64 R8, c[0x0][0x2e0] ;  /* 0x0000b800ff085b82 */ /* 0x010f220000000a00 */
[----:B0-----:R-:W-:-:S02]  /*4910*/  MOV R6, R252 ;  /* 0x000000fc00067202 */ /* 0x001fc40000000f00 */
[----:B------:R-:W0:Y:S01]  /*4920*/  S2R R252, SR_CTAID.X ;  /* 0x0000000000fc7919 */ /* 0x000e220000002500 */
[----:B------:R-:W-:-:S04]  /*4930*/  IMAD.MOV.U32 R7, RZ, RZ, R251 ;  /* 0x000000ffff077224 */ /* 0x000fc800078e00fb */
[----:B------:R-:W0:Y:S01]  /*4940*/  @P5 LDC R251, c[0x0][0x288] ;  /* 0x0000a200fffb5b82 */ /* 0x000e220000000800 */
[----:B-1----:R-:W3:Y:S01]  /*4950*/  LDL.LU R4, [R1+0x20] ;  /* 0x0000200001047983 */ /* 0x002ee20000300800 */
[----:B--2---:R-:W-:-:S03]  /*4960*/  MOV R13, R15 ;  /* 0x0000000f000d7202 */ /* 0x004fc60000000f00 */
[----:B------:R-:W2:Y:S04]  /*4970*/  LDL.LU R5, [R1+0x24] ;  /* 0x0000240001057983 */ /* 0x000ea80000300800 */
[----:B------:R-:W3:Y:S04]  /*4980*/  LDL R12, [R1+0x430] ;  /* 0x00043000010c7983 */ /* 0x000ee80000100800 */
[----:B------:R-:W2:Y:S01]  /*4990*/  LDL R11, [R1+0x434] ;  /* 0x00043400010b7983 */ /* 0x000ea20000100800 */
[----:B0-----:R-:W-:Y:S01]  /*49a0*/  @P5 IMAD R251, R16, R251, R252 ;  /* 0x000000fb10fb5224 */ /* 0x001fe200078e02fc */
[----:B------:R-:W-:-:S10]  /*49b0*/  HFMA2.MMA R252, -RZ, RZ, 0, 1.1444091796875e-05 ;  /* 0x000000c0fffc7435 */ /* 0x000fd400000001ff */
[----:B------:R-:W-:-:S04]  /*49c0*/  @P5 IMAD R251, R251, R252, 0x4 ;  /* 0x00000004fbfb5424 */ /* 0x000fc800078e02fc */
[----:B----4-:R-:W-:-:S05]  /*49d0*/  @P5 IMAD.WIDE R8, R251, 0x4, R8 ;  /* 0x00000004fb085825 */ /* 0x010fca00078e0208 */
[----:B------:R0:W4:Y:S01]  /*49e0*/  @P5 LDG.E.128 R20, desc[UR36][R8.64] ;  /* 0x0000002408145981 */ /* 0x000122000c1e1d00 */
[----:B------:R-:W-:-:S04]  /*49f0*/  @!P2 IADD3 R251, P3, R248, R249, RZ ;  /* 0x000000f9f8fba210 */ /* 0x000fc80007f7e0ff */
[----:B------:R-:W-:Y:S01]  /*4a00*/  @!P2 LEA.HI.X.SX32 R249, R249, R18, 0x1, P3 ;  /* 0x00000012f9f9a211 */ /* 0x000fe200018f0eff */
[----:B0-----:R-:W-:-:S05]  /*4a10*/  IMAD.MOV.U32 R8, RZ, RZ, R14 ;  /* 0x000000ffff087224 */ /* 0x001fca00078e000e */
[----:B------:R-:W-:-:S04]  /*4a20*/  @!P2 LEA R8, P3, R251, R8, 0x2 ;  /* 0x00000008fb08a211 */ /* 0x000fc800078610ff */
[----:B------:R-:W-:Y:S01]  /*4a30*/  @!P2 LEA.HI.X R9, R251, R13, R249, 0x2, P3 ;  /* 0x0000000dfb09a211 */ /* 0x000fe200018f14f9 */
[----:B----4-:R-:W-:Y:S01]  /*4a40*/  IMAD.MOV.U32 R0, RZ, RZ, R22 ;  /* 0x000000ffff007224 */ /* 0x010fe200078e0016 */
[----:B------:R-:W-:Y:S01]  /*4a50*/  MOV R252, R23 ;  /* 0x0000001700fc7202 */ /* 0x000fe20000000f00 */
[----:B------:R-:W-:Y:S01]  /*4a60*/  IMAD.MOV.U32 R10, RZ, RZ, R20 ;  /* 0x000000ffff0a7224 */ /* 0x000fe200078e0014 */
[----:B------:R-:W-:Y:S01]  /*4a70*/  MOV R3, R21 ;  /* 0x0000001500037202 */ /* 0x000fe20000000f00 */
[----:B------:R4:W5:Y:S04]  /*4a80*/  LDL.LU.64 R22, [R1+0x7e8] ;  /* 0x0007e80001167983 */ /* 0x0009680000300a00 */
[----:B------:R4:W5:Y:S04]  /*4a90*/  LDL.LU.64 R20, [R1+0x7e0] ;  /* 0x0007e00001147983 */ /* 0x0009680000300a00 */
[----:B------:R4:W5:Y:S04]  /*4aa0*/  LDL.LU.64 R14, [R1+0x7d8] ;  /* 0x0007d800010e7983 */ /* 0x0009680000300a00 */
[----:B------:R4:W5:Y:S04]  /*4ab0*/  LDL.LU R13, [R1+0x7d4] ;  /* 0x0007d400010d7983 */ /* 0x0009680000300800 */
[----:B------:R-:W4:Y:S04]  /*4ac0*/  LDL R251, [R1+0x438] ;  /* 0x0004380001fb7983 */ /* 0x000f280000100800 */
[----:B------:R-:W4:Y:S01]  /*4ad0*/  LDL R249, [R1+0x43c] ;  /* 0x00043c0001f97983 */ /* 0x000f220000100800 */
[----:B---3--:R-:W-:Y:S01]  /*4ae0*/  FADD.FTZ R4, R12, R4 ;  /* 0x000000040c047221 */ /* 0x008fe20000010000 */
[----:B--2---:R-:W-:-:S02]  /*4af0*/  FADD.FTZ R5, R11, R5 ;  /* 0x000000050b057221 */ /* 0x004fc40000010000 */
[----:B------:R2:W5:Y:S01]  /*4b00*/  LDL.LU R12, [R1+0x7d0] ;  /* 0x0007d000010c7983 */ /* 0x0005620000300800 */
[----:B------:R-:W-:Y:S01]  /*4b10*/  @P5 FMUL.FTZ R4, R4, R10 ;  /* 0x0000000a04045220 */ /* 0x000fe20000410000 */
[----:B------:R-:W-:Y:S02]  /*4b20*/  @P5 FMUL.FTZ R5, R5, R3 ;  /* 0x0000000305055220 */ /* 0x000fe40000410000 */
[----:B------:R2:W5:Y:S04]  /*4b30*/  LDL.LU R11, [R1+0x7cc] ;  /* 0x0007cc00010b7983 */ /* 0x0005680000300800 */
[----:B------:R2:W5:Y:S04]  /*4b40*/  LDL.LU R10, [R1+0x7c8] ;  /* 0x0007c800010a7983 */ /* 0x0005680000300800 */
[----:B------:R2:W5:Y:S04]  /*4b50*/  LDL.LU R3, [R1+0x7c4] ;  /* 0x0007c40001037983 */ /* 0x0005680000300800 */
[----:B------:R-:W-:Y:S01]  /*4b60*/  STL [R1+0x20], R4 ;  /* 0x0000200401007387 */ /* 0x000fe20000100800 */
[----:B----4-:R-:W-:Y:S01]  /*4b70*/  FADD.FTZ R6, R251, R6 ;  /* 0x00000006fb067221 */ /* 0x010fe20000010000 */
[----:B------:R-:W-:-:S03]  /*4b80*/  FADD.FTZ R7, R249, R7 ;  /* 0x00000007f9077221 */ /* 0x000fc60000010000 */
[----:B------:R-:W-:Y:S02]  /*4b90*/  @P5 FMUL.FTZ R6, R6, R0 ;  /* 0x0000000006065220 */ /* 0x000fe40000410000 */
[----:B------:R2:W5:Y:S01]  /*4ba0*/  LDL.LU R0, [R1+0x7c0] ;  /* 0x0007c00001007983 */ /* 0x0005620000300800 */
[----:B------:R-:W-:-:S03]  /*4bb0*/  @P5 FMUL.FTZ R7, R7, R252 ;  /* 0x000000fc07075220 */ /* 0x000fc60000410000 */
[----:B------:R-:W-:Y:S04]  /*4bc0*/  STL [R1+0x24], R5 ;  /* 0x0000240501007387 */ /* 0x000fe80000100800 */
[----:B------:R-:W-:Y:S04]  /*4bd0*/  STL.64 [R1+0x28], R6 ;  /* 0x0000280601007387 */ /* 0x000fe80000100a00 */
[----:B------:R0:W-:Y:S04]  /*4be0*/  @!P2 STG.E.128 desc[UR36][R8.64], R4 ;  /* 0x000000040800a986 */ /* 0x0001e8000c101d24 */
[----:B0-----:R2:W5:Y:S04]  /*4bf0*/  LDL.LU.64 R8, [R1+0x7b8] ;  /* 0x0007b80001087983 */ /* 0x0015680000300a00 */
[----:B------:R2:W5:Y:S04]  /*4c00*/  LDL.LU.64 R6, [R1+0x7b0] ;  /* 0x0007b00001067983 */ /* 0x0005680000300a00 */
[----:B------:R2:W5:Y:S02]  /*4c10*/  LDL.LU.64 R4, [R1+0x7a8] ;  /* 0x0007a80001047983 */ /* 0x0005640000300a00 */
.L_x_2081:
[----:B------:R-:W-:Y:S05]  /*4c20*/  BSYNC B1 ;  /* 0x0000000000017941 */ /* 0x000fea0003800000 */
.L_x_2080:
[----:B------:R-:W-:Y:S04]  /*4c30*/  BSSY B1, `(.L_x_2082) ;  /* 0x000005c000017945 */ /* 0x000fe80003800000 */
[----:B------:R-:W-:Y:S05]  /*4c40*/  @P1 BRA `(.L_x_2083) ;  /* 0x0000000400681947 */ /* 0x000fea0003800000 */
[----:B-----5:R-:W-:Y:S01]  /*4c50*/  IMAD R249, R250, 0x2, R3 ;  /* 0x00000002faf97824 */ /* 0x020fe200078e0203 */
[----:B------:R-:W-:Y:S01]  /*4c60*/  STL.64 [R1+0x7b8], R8 ;  /* 0x0007b80801007387 */ /* 0x000fe20000100a00 */
[----:B------:R-:W-:-:S03]  /*4c70*/  ULDC UR30, c[0x0][0x29c] ;  /* 0x0000a700001e7ab9 */ /* 0x000fc60000000800 */
[----:B------:R-:W-:Y:S01]  /*4c80*/  SHF.L.U32 R249, R249, 0x2, RZ ;  /* 0x00000002f9f97819 */ /* 0x000fe200000006ff */
[----:B------:R4:W-:Y:S03]  /*4c90*/  STL.64 [R1+0x7b0], R6 ;  /* 0x0007b00601007387 */ /* 0x0009e60000100a00 */
[----:B------:R-:W-:Y:S01]  /*4ca0*/  ISETP.GE.AND P2, PT, R249, R0, PT ;  /* 0x00000000f900720c */ /* 0x000fe20003f46270 */
[----:B------:R0:W-:Y:S01]  /*4cb0*/  STL.64 [R1+0x7a8], R4 ;  /* 0x0007a80401007387 */ /* 0x0001e20000100a00 */
[----:B----4-:R-:W-:-:S11]  /*4cc0*/  CS2R R6, SRZ ;  /* 0x0000000000067805 */ /* 0x010fd6000001ff00 */
[----:B------:R-:W0:Y:S01]  /*4cd0*/  @!P2 LDC.64 R8, c[0x0][0x248] ;  /* 0x00009200ff08ab82 */ /* 0x000e220000000a00 */
[----:B------:R-:W-:-:S04]  /*4ce0*/  @!P2 IADD3 R251, P3, R19, R249, RZ ;  /* 0x000000f913fba210 */ /* 0x000fc80007f7e0ff */
[----:B------:R-:W-:Y:S01]  /*4cf0*/  @!P2 LEA.HI.X.SX32 R252, R249, R17, 0x1, P3 ;  /* 0x00000011f9fca211 */ /* 0x000fe200018f0eff */
[----:B0-----:R-:W-:Y:S01]  /*4d00*/  IMAD.MOV.U32 R5, RZ, RZ, R8 ;  /* 0x000000ffff057224 */ /* 0x001fe200078e0008 */
[----:B------:R-:W-:-:S04]  /*4d10*/  MOV R4, R9 ;  /* 0x0000000900047202 */ /* 0x000fc80000000f00 */
[----:B------:R-:W-:-:S04]  /*4d20*/  @!P2 LEA R8, P4, R251, R5, 0x2 ;  /* 0x00000005fb08a211 */ /* 0x000fc800078810ff */
[----:B------:R-:W-:Y:S02]  /*4d30*/  @!P2 LEA.HI.X R9, R251, R4, R252, 0x2, P4 ;  /* 0x00000004fb09a211 */ /* 0x000fe400020f14fc */
[----:B------:R-:W-:-:S06]  /*4d40*/  CS2R R4, SRZ ;  /* 0x0000000000047805 */ /* 0x000fcc000001ff00 */
[----:B------:R-:W4:Y:S04]  /*4d50*/  @!P2 LDG.E.128 R4, desc[UR36][R8.64] ;  /* 0x000000240804a981 */ /* 0x000f28000c1e1d00 */
[----:B------:R0:W5:Y:S01]  /*4d60*/  LDL.LU.64 R8, [R1+0x7b8] ;  /* 0x0007b80001087983 */ /* 0x0001620000300a00 */
[----:B------:R-:W-:-:S03]  /*4d70*/  ISETP.NE.AND P3, PT, RZ, UR30, PT ;  /* 0x0000001eff007c0c */ /* 0x000fc6000bf65270 */
[----:B----4-:R-:W-:Y:S01]  /*4d80*/  STL.64 [R1+0x10], R4 ;  /* 0x0000100401007387 */ /* 0x010fe20000100a00 */
[----:B------:R-:W-:Y:S01]  /*4d90*/  IMAD.MOV.U32 R252, RZ, RZ, R6 ;  /* 0x000000fffffc7224 */ /* 0x000fe200078e0006 */
[----:B------:R-:W-:Y:S02]  /*4da0*/  MOV R251, R7 ;  /* 0x0000000700fb7202 */ /* 0x000fe40000000f00 */
[----:B------:R4:W-:Y:S04]  /*4db0*/  STL.64 [R1+0x18], R6 ;  /* 0x0000180601007387 */ /* 0x0009e80000100a00 */
[----:B----4-:R0:W5:Y:S04]  /*4dc0*/  LDL.LU.64 R6, [R1+0x7b0] ;  /* 0x0007b00001067983 */ /* 0x0101680000300a00 */
        /* <DEDUP_REMOVED lines=9> */
[----:B----4-:R-:W4:Y:S03]  /*4e60*/  @!P2 LDC.64 R14, c[0x0][0x248] ;  /* 0x00009200ff0eab82 */ /* 0x010f260000000a00 */
[----:B------:R-:W-:Y:S04]  /*4e70*/  STL [R1+0x7c8], R10 ;  /* 0x0007c80a01007387 */ /* 0x000fe80000100800 */
[----:B------:R-:W-:Y:S04]  /*4e80*/  STL [R1+0x7c4], R3 ;  /* 0x0007c40301007387 */ /* 0x000fe80000100800 */
[----:B------:R-:W-:Y:S04]  /*4e90*/  STL [R1+0x7c0], R0 ;  /* 0x0007c00001007387 */ /* 0x000fe80000100800 */
[----:B-----5:R1:W-:Y:S04]  /*4ea0*/  STL.64 [R1+0x7b8], R8 ;  /* 0x0007b80801007387 */ /* 0x0203e80000100a00 */
[----:B------:R2:W-:Y:S04]  /*4eb0*/  STL.64 [R1+0x7b0], R6 ;  /* 0x0007b00601007387 */ /* 0x0005e80000100a00 */
[----:B------:R3:W-:Y:S01]  /*4ec0*/  STL.64 [R1+0x7a8], R4 ;  /* 0x0007a80401007387 */ /* 0x0007e20000100a00 */
[----:B-1----:R-:W1:Y:S01]  /*4ed0*/  @P5 LDC.64 R8, c[0x0][0x2e0] ;  /* 0x0000b800ff085b82 */ /* 0x002e620000000a00 */
[----:B--2---:R-:W-:-:S02]  /*4ee0*/  IMAD.MOV.U32 R6, RZ, RZ, R252 ;  /* 0x000000ffff067224 */ /* 0x004fc400078e00fc */
[----:B------:R-:W2:Y:S01]  /*4ef0*/  S2R R252, SR_CTAID.X ;  /* 0x0000000000fc7919 */ /* 0x000ea20000002500 */
[----:B------:R-:W-:-:S04]  /*4f00*/  MOV R7, R251 ;  /* 0x000000fb00077202 */ /* 0x000fc80000000f00 */
[----:B------:R-:W2:Y:S01]  /*4f10*/  @P5 LDC R251, c[0x0][0x288] ;  /* 0x0000a200fffb5b82 */ /* 0x000ea20000000800 */
[----:B---3--:R-:W3:Y:S01]  /*4f20*/  LDL.LU R4, [R1+0x10] ;  /* 0x0000100001047983 */ /* 0x008ee20000300800 */
[----:B----4-:R-:W-:-:S03]  /*4f30*/  IMAD.MOV.U32 R13, RZ, RZ, R15 ;  /* 0x000000ffff0d7224 */ /* 0x010fc600078e000f */
[----:B------:R-:W4:Y:S04]  /*4f40*/  LDL.LU R5, [R1+0x14] ;  /* 0x0000140001057983 */ /* 0x000f280000300800 */
[----:B------:R-:W3:Y:S04]  /*4f50*/  LDL R12, [R1+0x420] ;  /* 0x00042000010c7983 */ /* 0x000ee80000100800 */
[----:B------:R-:W4:Y:S01]  /*4f60*/  LDL R11, [R1+0x424] ;  /* 0x00042400010b7983 */ /* 0x000f220000100800 */
[----:B--2---:R-:W-:Y:S02]  /*4f70*/  @P5 IMAD R251, R16, R251, R252 ;  /* 0x000000fb10fb5224 */ /* 0x004fe400078e02fc */
[----:B------:R-:W-:-:S04]  /*4f80*/  IMAD.MOV.U32 R252, RZ, RZ, 0xc0 ;  /* 0x000000c0fffc7424 */ /* 0x000fc800078e00ff */
[----:B------:R-:W-:-:S04]  /*4f90*/  @P5 IMAD R251, R251, R252, 0x8 ;  /* 0x00000008fbfb5424 */ /* 0x000fc800078e02fc */
[----:B-1----:R-:W-:-:S05]  /*4fa0*/  @P5 IMAD.WIDE R8, R251, 0x4, R8 ;  /* 0x00000004fb085825 */ /* 0x002fca00078e0208 */
        /* <DEDUP_REMOVED lines=15> */
[----:B------:R-:W2:Y:S01]  /*50a0*/  LDL R249, [R1+0x42c] ;  /* 0x00042c0001f97983 */ /* 0x000ea20000100800 */
[----:B---3--:R-:W-:Y:S01]  /*50b0*/  FADD.FTZ R4, R12, R4 ;  /* 0x000000040c047221 */ /* 0x008fe20000010000 */
[----:B----4-:R-:W-:-:S02]  /*50c0*/  FADD.FTZ R5, R11, R5 ;  /* 0x000000050b057221 */ /* 0x010fc40000010000 */
        /* <DEDUP_REMOVED lines=8> */
[----:B------:R-:W-:-:S03]  /*5150*/  FADD.FTZ R7, R249, R7 ;  /* 0x00000007f9077221 */ /* 0x000fc60000010000 */
        /* <DEDUP_REMOVED lines=9> */
.L_x_2083:
[----:B------:R-:W-:Y:S05]  /*51f0*/  BSYNC B1 ;  /* 0x0000000000017941 */ /* 0x000fea0003800000 */
.L_x_2082:
        /* <DEDUP_REMOVED lines=21> */
[----:B----4-:R-:W-:Y:S01]  /*5350*/  STL.64 [R1], R4 ;  /* 0x0000000401007387 */ /* 0x010fe20000100a00 */
        /* <DEDUP_REMOVED lines=25> */
[----:B---3--:R-:W3:Y:S01]  /*54f0*/  LDL.LU R4, [R1] ;  /* 0x0000000001047983 */ /* 0x008ee20000300800 */
        /* <DEDUP_REMOVED lines=32> */
[----:B------:R-:W-:Y:S01]  /*5700*/  STL [R1], R4 ;  /* 0x0000000401007387 */ /* 0x000fe20000100800 */
        /* <DEDUP_REMOVED lines=11> */
.L_x_2085:
[----:B------:R-:W-:Y:S05]  /*57c0*/  BSYNC B1 ;  /* 0x0000000000017941 */ /* 0x000fea0003800000 */
.L_x_2084:
[----:B------:R-:W-:Y:S04]  /*57d0*/  BSSY B1, `(.L_x_2086) ;  /* 0x0000047000017945 */ /* 0x000fe80003800000 */
[----:B------:R-:W-:Y:S05]  /*57e0*/  @P1 BRA `(.L_x_2087) ;  /* 0x0000000400141947 */ /* 0x000fea0003800000 */
[----:B-----5:R-:W-:Y:S01]  /*57f0*/  LEA R4, R250, R3, 0x2 ;  /* 0x00000003fa047211 */ /* 0x020fe200078e10ff */
[----:B------:R4:W-:Y:S01]  /*5800*/  STL.64 [R1+0x7a8], R8 ;  /* 0x0007a80801007387 */ /* 0x0009e20000100a00 */
[----:B------:R-:W-:-:S03]  /*5810*/  ULDC UR30, c[0x0][0x29c] ;  /* 0x0000a700001e7ab9 */ /* 0x000fc60000000800 */
[----:B------:R-:W-:-:S05]  /*5820*/  IMAD.SHL.U32 R249, R4, 0x4, RZ ;  /* 0x0000000404f97824 */ /* 0x000fca00078e00ff */
[----:B------:R-:W-:-:S13]  /*5830*/  ISETP.GE.AND P2, PT, R249, R0, PT ;  /* 0x00000000f900720c */ /* 0x000fda0003f46270 */
[----:B------:R-:W4:Y:S01]  /*5840*/  @!P2 LDC.64 R4, c[0x0][0x248] ;  /* 0x00009200ff04ab82 */ /* 0x000f220000000a00 */
[----:B------:R-:W-:-:S04]  /*5850*/  @!P2 IADD3 R6, P3, R19, R249, RZ ;  /* 0x000000f91306a210 */ /* 0x000fc80007f7e0ff */
[----:B----4-:R-:W-:Y:S02]  /*5860*/  @!P2 LEA R8, P4, R6, R4, 0x2 ;  /* 0x000000040608a211 */ /* 0x010fe400078810ff */
[----:B------:R-:W-:-:S04]  /*5870*/  @!P2 LEA.HI.X.SX32 R4, R249, R17, 0x1, P3 ;  /* 0x00000011f904a211 */ /* 0x000fc800018f0eff */
[----:B------:R-:W-:Y:S02]  /*5880*/  @!P2 LEA.HI.X R9, R6, R5, R4, 0x2, P4 ;  /* 0x000000050609a211 */ /* 0x000fe400020f1404 */
[----:B------:R-:W-:Y:S02]  /*5890*/  CS2R R6, SRZ ;  /* 0x0000000000067805 */ /* 0x000fe4000001ff00 */
[----:B------:R-:W-:-:S06]  /*58a0*/  CS2R R4, SRZ ;  /* 0x0000000000047805 */ /* 0x000fcc000001ff00 */
[----:B------:R4:W5:Y:S04]  /*58b0*/  @!P2 LDG.E.128 R4, desc[UR36][R8.64] ;  /* 0x000000240804a981 */ /* 0x000968000c1e1d00 */
[----:B------:R4:W5:Y:S01]  /*58c0*/  LDL.LU.64 R8, [R1+0x7a8] ;  /* 0x0007a80001087983 */ /* 0x0009620000300a00 */
[----:B------:R-:W-:-:S13]  /*58d0*/  ISETP.NE.AND P3, PT, RZ, UR30, PT ;  /* 0x0000001eff007c0c */ /* 0x000fda000bf65270 */
[----:B----4-:R-:W-:Y:S05]  /*58e0*/  @P3 BRA `(.L_x_2087) ;  /* 0x0000000000d43947 */ /* 0x010fea0003800000 */
[----:B------:R-:W-:Y:S01]  /*58f0*/  LOP3.LUT P5, RZ, R2, 0x10, RZ, 0xc0, !PT ;  /* 0x0000001002ff7812 */ /* 0x000fe200078ac0ff */
[----:B------:R-:W4:Y:S01]  /*5900*/  S2R R252, SR_CTAID.X ;  /* 0x0000000000fc7919 */ /* 0x000f220000002500 */
[----:B------:R0:W-:Y:S04]  /*5910*/  STL.64 [R1+0x7d8], R22 ;  /* 0x0007d81601007387 */ /* 0x0001e80000100a00 */
[----:B------:R-:W-:Y:S07]  /*5920*/  STL.64 [R1+0x7d0], R20 ;  /* 0x0007d01401007387 */ /* 0x000fee0000100a00 */
[----:B------:R-:W4:Y:S01]  /*5930*/  @P5 LDC R251, c[0x0][0x288] ;  /* 0x0000a200fffb5b82 */ /* 0x000f220000000800 */
[----:B------:R1:W-:Y:S04]  /*5940*/  STL.64 [R1+0x7c8], R14 ;  /* 0x0007c80e01007387 */ /* 0x0003e80000100a00 */
[----:B------:R-:W-:Y:S03]  /*5950*/  STL [R1+0x7c4], R13 ;  /* 0x0007c40d01007387 */ /* 0x000fe60000100800 */
[----:B0-----:R-:W0:Y:S01]  /*5960*/  @P5 LDC.64 R22, c[0x0][0x2e0] ;  /* 0x0000b800ff165b82 */ /* 0x001e220000000a00 */
[----:B------:R2:W-:Y:S04]  /*5970*/  STL [R1+0x7c0], R12 ;  /* 0x0007c00c01007387 */ /* 0x0005e80000100800 */
[----:B------:R3:W-:Y:S03]  /*5980*/  STL [R1+0x7bc], R11 ;  /* 0x0007bc0b01007387 */ /* 0x0007e60000100800 */
[----:B-1----:R-:W1:Y:S01]  /*5990*/  @!P2 LDC.64 R14, c[0x0][0x248] ;  /* 0x00009200ff0eab82 */ /* 0x002e620000000a00 */
[----:B------:R-:W-:Y:S04]  /*59a0*/  STL [R1+0x7b8], R10 ;  /* 0x0007b80a01007387 */ /* 0x000fe80000100800 */
[----:B------:R-:W-:Y:S01]  /*59b0*/  STL [R1+0x7b4], R3 ;  /* 0x0007b40301007387 */ /* 0x000fe20000100800 */
[----:B----4-:R-:W-:Y:S01]  /*59c0*/  @P5 IMAD R251, R16, R251, R252 ;  /* 0x000000fb10fb5224 */ /* 0x010fe200078e02fc */
[----:B------:R-:W-:-:S02]  /*59d0*/  HFMA2.MMA R252, -RZ, RZ, 0, 1.1444091796875e-05 ;  /* 0x000000c0fffc7435 */ /* 0x000fc400000001ff */
[----:B------:R-:W-:Y:S04]  /*59e0*/  STL [R1+0x7b0], R0 ;  /* 0x0007b00001007387 */ /* 0x000fe80000100800 */
[----:B-----5:R0:W-:Y:S04]  /*59f0*/  STL.64 [R1+0x7a8], R8 ;  /* 0x0007a80801007387 */ /* 0x0201e80000100a00 */
[----:B--2---:R-:W2:Y:S01]  /*5a00*/  LDL R12, [R1+0x400] ;  /* 0x00040000010c7983 */ /* 0x004ea20000100800 */
[----:B------:R-:W-:-:S03]  /*5a10*/  @P5 IMAD R251, R251, R252, 0x10 ;  /* 0x00000010fbfb5424 */ /* 0x000fc600078e02fc */
[----:B---3--:R-:W3:Y:S01]  /*5a20*/  LDL R11, [R1+0x404] ;  /* 0x00040400010b7983 */ /* 0x008ee20000100800 */
[----:B0-----:R-:W-:-:S05]  /*5a30*/  @P5 IMAD.WIDE R8, R251, 0x4, R22 ;  /* 0x00000004fb085825 */ /* 0x001fca00078e0216 */
[----:B------:R0:W4:Y:S01]  /*5a40*/  @P5 LDG.E.128 R20, desc[UR36][R8.64] ;  /* 0x0000002408145981 */ /* 0x000122000c1e1d00 */
[----:B------:R-:W-:Y:S02]  /*5a50*/  @!P2 IADD3 R251, P3, R248, R249, RZ ;  /* 0x000000f9f8fba210 */ /* 0x000fe40007f7e0ff */
[----:B-1----:R-:W-:Y:S02]  /*5a60*/  MOV R13, R15 ;  /* 0x0000000f000d7202 */ /* 0x002fe40000000f00 */
        /* <DEDUP_REMOVED lines=14> */
[----:B--2---:R-:W-:Y:S01]  /*5b50*/  FADD.FTZ R4, R12, R4 ;  /* 0x000000040c047221 */ /* 0x004fe20000010000 */
[----:B---3--:R-:W-:-:S02]  /*5b60*/  FADD.FTZ R5, R11, R5 ;  /* 0x000000050b057221 */ /* 0x008fc40000010000 */
[----:B------:R0:W5:Y:S01]  /*5b70*/  LDL.LU R12, [R1+0x7c0] ;  /* 0x0007c000010c7983 */ /* 0x0001620000300800 */
[----:B------:R-:W-:Y:S01]  /*5b80*/  @P5 FMUL.FTZ R4, R4, R10 ;  /* 0x0000000a04045220 */ /* 0x000fe20000410000 */
[----:B------:R-:W-:Y:S02]  /*5b90*/  @P5 FMUL.FTZ R5, R5, R3 ;  /* 0x0000000305055220 */ /* 0x000fe40000410000 */
[----:B------:R0:W5:Y:S04]  /*5ba0*/  LDL.LU R11, [R1+0x7bc] ;  /* 0x0007bc00010b7983 */ /* 0x0001680000300800 */
[----:B------:R0:W5:Y:S04]  /*5bb0*/  LDL.LU R10, [R1+0x7b8] ;  /* 0x0007b800010a7983 */ /* 0x0001680000300800 */
[----:B------:R0:W5:Y:S01]  /*5bc0*/  LDL.LU R3, [R1+0x7b4] ;  /* 0x0007b40001037983 */ /* 0x0001620000300800 */
[----:B----4-:R-:W-:Y:S01]  /*5bd0*/  FADD.FTZ R6, R251, R6 ;  /* 0x00000006fb067221 */ /* 0x010fe20000010000 */
[----:B------:R-:W-:-:S03]  /*5be0*/  FADD.FTZ R7, R249, R7 ;  /* 0x00000007f9077221 */ /* 0x000fc60000010000 */
[----:B------:R-:W-:Y:S02]  /*5bf0*/  @P5 FMUL.FTZ R6, R6, R0 ;  /* 0x0000000006065220 */ /* 0x000fe40000410000 */
[----:B------:R0:W5:Y:S01]  /*5c00*/  LDL.LU R0, [R1+0x7b0] ;  /* 0x0007b00001007983 */ /* 0x0001620000300800 */
[----:B------:R-:W-:-:S05]  /*5c10*/  @P5 FMUL.FTZ R7, R7, R252 ;  /* 0x000000fc07075220 */ /* 0x000fca0000410000 */
[----:B------:R1:W-:Y:S04]  /*5c20*/  @!P2 STG.E.128 desc[UR36][R8.64], R4 ;  /* 0x000000040800a986 */ /* 0x0003e8000c101d24 */
[----:B-1----:R0:W5:Y:S02]  /*5c30*/  LDL.LU.64 R8, [R1+0x7a8] ;  /* 0x0007a80001087983 */ /* 0x0021640000300a00 */
.L_x_2087:
[----:B------:R-:W-:Y:S05]  /*5c40*/  BSYNC B1 ;  /* 0x0000000000017941 */ /* 0x000fea0003800000 */
.L_x_2086:
[----:B------:R-:W-:Y:S04]  /*5c50*/  BSSY B1, `(.L_x_2088) ;  /* 0x0000047000017945 */ /* 0x000fe80003800000 */
[----:B------:R-:W-:Y:S05]  /*5c60*/  @P1 BRA `(.L_x_2089) ;  /* 0x0000000400141947 */ /* 0x000fea0003800000 */
[----:B-----5:R-:W-:Y:S01]  /*5c70*/  IMAD R8, R250, 0x5, R3 ;  /* 0x00000005fa087824 */ /* 0x020fe200078e0203 */
[----:B------:R4:W-:Y:S01]  /*5c80*/  STL.64 [R1+0x7a8], R4 ;  /* 0x0007a80401007387 */ /* 0x0009e20000100a00 */
[----:B------:R-:W-:Y:S02]  /*5c90*/  ULDC UR30, c[0x0][0x29c] ;  /* 0x0000a700001e7ab9 */ /* 0x000fe40000000800 */
        /* <DEDUP_REMOVED lines=66> */
.L_x_2089:
[----:B------:R-:W-:Y:S05]  /*60c0*/  BSYNC B1 ;  /* 0x0000000000017941 */ /* 0x000fea0003800000 */
.L_x_2088:
        /* <DEDUP_REMOVED lines=71> */
.L_x_2091:
[----:B------:R-:W-:Y:S05]  /*6540*/  BSYNC B1 ;  /* 0x0000000000017941 */ /* 0x000fea0003800000 */
.L_x_2090:
        /* <DEDUP_REMOVED lines=71> */
.L_x_2093:
[----:B------:R-:W-:Y:S05]  /*69c0*/  BSYNC B1 ;  /* 0x0000000000017941 */ /* 0x000fea0003800000 */
.L_x_2092:
[----:B------:R-:W-:Y:S04]  /*69d0*/  BSSY B1, `(.L_x_2094) ;  /* 0x0000047000017945 */ /* 0x000fe80003800000 */
[----:B------:R-:W-:Y:S05]  /*69e0*/  @P1 BRA `(.L_x_2095) ;  /* 0x0000000400141947 */ /* 0x000fea0003800000 */
[----:B-----5:R-:W-:Y:S01]  /*69f0*/  IMAD R24, R250, 0x8, R3 ;  /* 0x00000008fa187824 */ /* 0x020fe200078e0203 */
[----:B------:R4:W-:Y:S01]  /*6a00*/  STL.64 [R1+0x7a8], R4 ;  /* 0x0007a80401007387 */ /* 0x0009e20000100a00 */
[----:B------:R-:W-:-:S03]  /*6a10*/  ULDC UR30, c[0x0][0x29c] ;  /* 0x0000a700001e7ab9 */ /* 0x000fc60000000800 */
[----:B------:R-:W-:-:S04]  /*6a20*/  SHF.L.U32 R249, R24, 0x2, RZ ;  /* 0x0000000218f97819 */ /* 0x000fc800000006ff */
        /* <DEDUP_REMOVED lines=25> */
[----:B----4-:R-:W-:-:S03]  /*6bc0*/  @P5 IMAD R251, R16, R251, R252 ;  /* 0x000000fb10fb5224 */ /* 0x010fc600078e02fc */
[----:B------:R-:W-:Y:S01]  /*6bd0*/  STL [R1+0x7b0], R0 ;  /* 0x0007b00001007387 */ /* 0x000fe20000100800 */
[----:B------:R-:W-:-:S03]  /*6be0*/  IMAD.MOV.U32 R252, RZ, RZ, 0xc0 ;  /* 0x000000c0fffc7424 */ /* 0x000fc600078e00ff */
[----:B-----5:R0:W-:Y:S01]  /*6bf0*/  STL.64 [R1+0x7a8], R4 ;  /* 0x0007a80401007387 */ /* 0x0201e20000100a00 */
[----:B------:R-:W-:-:S03]  /*6c00*/  @P5 IMAD R251, R251, R252, 0x20 ;  /* 0x00000020fbfb5424 */ /* 0x000fc600078e02fc */
[----:B--2---:R-:W2:Y:S04]  /*6c10*/  LDL R8, [R1+0x3b8] ;  /* 0x0003b80001087983 */ /* 0x004ea80000100800 */
[----:B---3--:R-:W3:Y:S01]  /*6c20*/  LDL R7, [R1+0x3bc] ;  /* 0x0003bc0001077983 */ /* 0x008ee20000100800 */
[----:B0-----:R-:W-:-:S05]  /*6c30*/  @P5 IMAD.WIDE R4, R251, 0x4, R14 ;  /* 0x00000004fb045825 */ /* 0x001fca00078e020e */
[----:B------:R0:W4:Y:S01]  /*6c40*/  @P5 LDG.E.128 R12, desc[UR36][R4.64] ;  /* 0x00000024040c5981 */ /* 0x000122000c1e1d00 */
[----:B------:R-:W-:Y:S01]  /*6c50*/  @!P2 IADD3 R251, P3, R248, R249, RZ ;  /* 0x000000f9f8fba210 */ /* 0x000fe20007f7e0ff */
[----:B-1----:R-:W-:-:S03]  /*6c60*/  IMAD.MOV.U32 R9, RZ, RZ, R11 ;  /* 0x000000ffff097224 */ /* 0x002fc600078e000b */
[----:B------:R-:W-:Y:S02]  /*6c70*/  @!P2 LEA.HI.X.SX32 R249, R249, R18, 0x1, P3 ;  /* 0x00000012f9f9a211 */ /* 0x000fe400018f0eff */
[----:B0-----:R-:W-:-:S04]  /*6c80*/  MOV R4, R10 ;  /* 0x0000000a00047202 */ /* 0x001fc80000000f00 */
[----:B------:R-:W-:-:S04]  /*6c90*/  @!P2 LEA R4, P3, R251, R4, 0x2 ;  /* 0x00000004fb04a211 */ /* 0x000fc800078610ff */
[----:B------:R-:W-:Y:S02]  /*6ca0*/  @!P2 LEA.HI.X R5, R251, R9, R249, 0x2, P3 ;  /* 0x00000009fb05a211 */ /* 0x000fe400018f14f9 */
[----:B----4-:R-:W-:Y:S01]  /*6cb0*/  MOV R0, R14 ;  /* 0x0000000e00007202 */ /* 0x010fe20000000f00 */
[----:B------:R-:W-:Y:S01]  /*6cc0*/  IMAD.MOV.U32 R252, RZ, RZ, R15 ;  /* 0x000000fffffc7224 */ /* 0x000fe200078e000f */
[----:B------:R-:W-:Y:S01]  /*6cd0*/  MOV R6, R12 ;  /* 0x0000000c00067202 */ /* 0x000fe20000000f00 */
[----:B------:R-:W-:Y:S01]  /*6ce0*/  IMAD.MOV.U32 R3, RZ, RZ, R13 ;  /* 0x000000ffff037224 */ /* 0x000fe200078e000d */
        /* <DEDUP_REMOVED lines=21> */
.L_x_2095:
[----:B------:R-:W-:Y:S05]  /*6e40*/  BSYNC B1 ;  /* 0x0000000000017941 */ /* 0x000fea0003800000 */
.L_x_2094:
        /* <DEDUP_REMOVED lines=71> */
.L_x_2097:
[----:B------:R-:W-:Y:S05]  /*72c0*/  BSYNC B1 ;  /* 0x0000000000017941 */ /* 0x000fea0003800000 */
.L_x_2096:
        /* <DEDUP_REMOVED lines=71> */
.L_x_2099:
[----:B------:R-:W-:Y:S05]  /*7740*/  BSYNC B1 ;  /* 0x0000000000017941 */ /* 0x000fea0003800000 */
.L_x_2098:
        /* <DEDUP_REMOVED lines=71> */
.L_x_2101:
[----:B------:R-:W-:Y:S05]  /*7bc0*/  BSYNC B1 ;  /* 0x0000000000017941 */ /* 0x000fea0003800000 */
.L_x_2100:
        /* <DEDUP_REMOVED lines=71> */
.L_x_2103:
[----:B------:R-:W-:Y:S05]  /*8040*/  BSYNC B1 ;  /* 0x0000000000017941 */ /* 0x000fea0003800000 */
.L_x_2102:
        /* <DEDUP_REMOVED lines=71> */
.L_x_2105:
[----:B------:R-:W-:Y:S05]  /*84c0*/  BSYNC B1 ;  /* 0x0000000000017941 */ /* 0x000fea0003800000 */
.L_x_2104:
        /* <DEDUP_REMOVED lines=71> */
.L_x_2107:
[----:B------:R-:W-:Y:S05]  /*8940*/  BSYNC B1 ;  /* 0x0000000000017941 */ /* 0x000fea0003800000 */
.L_x_2106:
        /* <DEDUP_REMOVED lines=71> */
.L_x_2109:
[----:B------:R-:W-:Y:S05]  /*8dc0*/  BSYNC B1 ;  /* 0x0000000000017941 */ /* 0x000fea0003800000 */
.L_x_2108:
        /* <DEDUP_REMOVED lines=32> */
[----:B------:R-:W-:-:S02]  /*8fd0*/  @P5 MOV R252, 0xc0 ;  /* 0x000000c000fc5802 */ /* 0x000fc40000000f00 */
[----:B------:R-:W-:Y:S03]  /*8fe0*/  STL [R1+0x7b0], R0 ;  /* 0x0007b00001007387 */ /* 0x000fe60000100800 */
[----:B------:R-:W-:Y:S01]  /*8ff0*/  @P5 IMAD R251, R251, R252, 0x40 ;  /* 0x00000040fbfb5424 */ /* 0x000fe200078e02fc */
[----:B-----5:R0:W-:Y:S04]  /*9000*/  STL.64 [R1+0x7a8], R4 ;  /* 0x0007a80401007387 */ /* 0x0201e80000100a00 */
[----:B--2---:R-:W2:Y:S04]  /*9010*/  LDL R8, [R1+0x338] ;  /* 0x0003380001087983 */ /* 0x004ea80000100800 */
        /* <DEDUP_REMOVED lines=34> */
.L_x_2111:
[----:B------:R-:W-:Y:S05]  /*9240*/  BSYNC B1 ;  /* 0x0000000000017941 */ /* 0x000fea0003800000 */
.L_x_2110:
        /* <DEDUP_REMOVED lines=71> */
.L_x_2113:
[----:B------:R-:W-:Y:S05]  /*96c0*/  BSYNC B1 ;  /* 0x0000000000017941 */ /* 0x000fea0003800000 */
.L_x_2112:
        /* <DEDUP_REMOVED lines=71> */
.L_x_2115:
[----:B------:R-:W-:Y:S05]  /*9b40*/  BSYNC B1 ;  /* 0x0000000000017941 */ /* 0x000fea0003800000 */
.L_x_2114:
        /* <DEDUP_REMOVED lines=71> */
.L_x_2117:
[----:B------:R-:W-:Y:S05]  /*9fc0*/  BSYNC B1 ;  /* 0x0000000000017941 */ /* 0x000fea0003800000 */
.L_x_2116:
        /* <DEDUP_REMOVED lines=71> */
.L_x_2119:
[----:B------:R-:W-:Y:S05]  /*a440*/  BSYNC B1 ;  /* 0x0000000000017941 */ /* 0x000fea0003800000 */
.L_x_2118:
        /* <DEDUP_REMOVED lines=71> */
.L_x_2121:
[----:B------:R-:W-:Y:S05]  /*a8c0*/  BSYNC B1 ;  /* 0x0000000000017941 */ /* 0x000fea0003800000 */
.L_x_2120:
        /* <DEDUP_REMOVED lines=71> */
.L_x_2123:
[----:B------:R-:W-:Y:S05]  /*ad40*/  BSYNC B1 ;  /* 0x0000000000017941 */ /* 0x000fea0003800000 */
.L_x_2122:
        /* <DEDUP_REMOVED lines=71> */
.L_x_2125:
[----:B------:R-:W-:Y:S05]  /*b1c0*/  BSYNC B1 ;  /* 0x0000000000017941 */ /* 0x000fea0003800000 */
.L_x_2124:
        /* <DEDUP_REMOVED lines=71> */
.L_x_2127:
[----:B------:R-:W-:Y:S05]  /*b640*/  BSYNC B1 ;  /* 0x0000000000017941 */ /* 0x000fea0003800000 */
.L_x_2126:
        /* <DEDUP_REMOVED lines=71> */
.L_x_2129:
[----:B------:R-:W-:Y:S05]  /*bac0*/  BSYNC B1 ;  /* 0x0000000000017941 */ /* 0x000fea0003800000 */
.L_x_2128:
        /* <DEDUP_REMOVED lines=71> */
.L_x_2131:
[----:B------:R-:W-:Y:S05]  /*bf40*/  BSYNC B1 ;  /* 0x0000000000017941 */ /* 0x000fea0003800000 */
.L_x_2130:
        /* <DEDUP_REMOVED lines=71> */
.L_x_2133:
[----:B------:R-:W-:Y:S05]  /*c3c0*/  BSYNC B1 ;  /* 0x0000000000017941 */ /* 0x000fea0003800000 */
.L_x_2132:
        /* <DEDUP_REMOVED lines=71> */
.L_x_2135:
[----:B------:R-:W-:Y:S05]  /*c840*/  BSYNC B1 ;  /* 0x0000000000017941 */ /* 0x000fea0003800000 */
.L_x_2134:
        /* <DEDUP_REMOVED lines=71> */
.L_x_2137:
[----:B------:R-:W-:Y:S05]  /*ccc0*/  BSYNC B1 ;  /* 0x0000000000017941 */ /* 0x000fea0003800000 */
.L_x_2136:
        /* <DEDUP_REMOVED lines=71> */
.L_x_2139:
[----:B------:R-:W-:Y:S05]  /*d140*/  BSYNC B1 ;  /* 0x0000000000017941 */ /* 0x000fea0003800000 */
.L_x_2138:
        /* <DEDUP_REMOVED lines=71> */
.L_x_2141:
[----:B------:R-:W-:Y:S05]  /*d5c0*/  BSYNC B1 ;  /* 0x0000000000017941 */ /* 0x000fea0003800000 */
.L_x_2140:
        /* <DEDUP_REMOVED lines=33> */
[----:B------:R-:W-:-:S03]  /*d7e0*/  @P5 IMAD.MOV.U32 R251, RZ, RZ, 0xc0 ;  /* 0x000000c0fffb5424 */ /* 0x000fc600078e00ff */
        /* <DEDUP_REMOVED lines=37> */
.L_x_2143:
[----:B------:R-:W-:Y:S05]  /*da40*/  BSYNC B1 ;  /* 0x0000000000017941 */ /* 0x000fea0003800000 */
.L_x_2142:
        /* <DEDUP_REMOVED lines=71> */
.L_x_2145:
[----:B------:R-:W-:Y:S05]  /*dec0*/  BSYNC B1 ;  /* 0x0000000000017941 */ /* 0x000fea0003800000 */
.L_x_2144:
        /* <DEDUP_REMOVED lines=71> */
.L_x_2147:
[----:B------:R-:W-:Y:S05]  /*e340*/  BSYNC B1 ;  /* 0x0000000000017941 */ /* 0x000fea0003800000 */
.L_x_2146:
        /* <DEDUP_REMOVED lines=71> */
.L_x_2149:
[----:B------:R-:W-:Y:S05]  /*e7c0*/  BSYNC B1 ;  /* 0x0000000000017941 */ /* 0x000fea0003800000 */
.L_x_2148:
        /* <DEDUP_REMOVED lines=71> */
.L_x_2151:
[----:B------:R-:W-:Y:S05]  /*ec40*/  BSYNC B1 ;  /* 0x0000000000017941 */ /* 0x000fea0003800000 */
.L_x_2150:
        /* <DEDUP_REMOVED lines=71> */
.L_x_2153:
[----:B------:R-:W-:Y:S05]  /*f0c0*/  BSYNC B1 ;  /* 0x0000000000017941 */ /* 0x000fea0003800000 */
.L_x_2152:
        /* <DEDUP_REMOVED lines=71> */
.L_x_2155:
[----:B------:R-:W-:Y:S05]  /*f540*/  BSYNC B1 ;  /* 0x0000000000017941 */ /* 0x000fea0003800000 */
.L_x_2154:
        /* <DEDUP_REMOVED lines=71> */
.L_x_2157:
[----:B------:R-:W-:Y:S05]  /*f9c0*/  BSYNC B1 ;  /* 0x0000000000017941 */ /* 0x000fea0003800000 */
.L_x_2156:
        /* <DEDUP_REMOVED lines=71> */
.L_x_2159:
[----:B------:R-:W-:Y:S05]  /*fe40*/  BSYNC B1 ;  /* 0x0000000000017941 */ /* 0x000fea0003800000 */
.L_x_2158:
        /* <DEDUP_REMOVED lines=71> */
.L_x_2161:
[----:B------:R-:W-:Y:S05]  /*102c0*/  BSYNC B1 ;  /* 0x0000000000017941 */ /* 0x000fea0003800000 */
.L_x_2160:
        /* <DEDUP_REMOVED lines=71> */
.L_x_2163:
[----:B------:R-:W-:Y:S05]  /*10740*/  BSYNC B1 ;  /* 0x0000000000017941 */ /* 0x000fea0003800000 */
.L_x_2162:
        /* <DEDUP_REMOVED lines=71> */
.L_x_2165:
[----:B------:R-:W-:Y:S05]  /*10bc0*/  BSYNC B1 ;  /* 0x0000000000017941 */ /* 0x000fea0003800000 */
.L_x_2164:
        /* <DEDUP_REMOVED lines=71> */
.L_x_2167:
[----:B------:R-:W-:Y:S05]  /*11040*/  BSYNC B1 ;  /* 0x0000000000017941 */ /* 0x000fea0003800000 */
.L_x_2166:
        /* <DEDUP_REMOVED lines=71> */
.L_x_2169:
[----:B------:R-:W-:Y:S05]  /*114c0*/  BSYNC B1 ;  /* 0x0000000000017941 */ /* 0x000fea0003800000 */
.L_x_2168:
        /* <DEDUP_REMOVED lines=45> */
[----:B------:R-:W-:Y:S02]  /*117a0*/  @!P2 LEA.HI.X R5, R251, R9, R249, 0x2, P3 ;  /* 0x00000009fb05a211 */ /* 0x000fe400018f14f9 */
[----:B----4-:R-:W-:Y:S01]  /*117b0*/  MOV R0, R14 ;  /* 0x0000000e00007202 */ /* 0x010fe20000000f00 */
[----:B------:R-:W-:Y:S01]  /*117c0*/  IMAD.MOV.U32 R3, RZ, RZ, R13 ;  /* 0x000000ffff037224 */ /* 0x000fe200078e000d */
[----:B------:R-:W-:Y:S02]  /*117d0*/  MOV R252, R15 ;  /* 0x0000000f00fc7202 */ /* 0x000fe40000000f00 */
        /* <DEDUP_REMOVED lines=22> */
.L_x_2171:
[----:B------:R-:W-:Y:S05]  /*11940*/  BSYNC B1 ;  /* 0x0000000000017941 */ /* 0x000fea0003800000 */
.L_x_2170:
        /* <DEDUP_REMOVED lines=45> */
[----:B------:R-:W-:Y:S01]  /*11c20*/  @!P2 LEA.HI.X R5, R251, R9, R249, 0x2, P3 ;  /* 0x00000009fb05a211 */ /* 0x000fe200018f14f9 */
[----:B----4-:R-:W-:Y:S01]  /*11c30*/  IMAD.MOV.U32 R0, RZ, RZ, R14 ;  /* 0x000000ffff007224 */ /* 0x010fe200078e000e */
[----:B------:R-:W-:Y:S02]  /*11c40*/  MOV R252, R15 ;  /* 0x0000000f00fc7202 */ /* 0x000fe40000000f00 */
[----:B------:R-:W-:Y:S01]  /*11c50*/  MOV R6, R12 ;  /* 0x0000000c00067202 */ /* 0x000fe20000000f00 */
[----:B------:R4:W5:Y:S01]  /*11c60*/  LDL.LU.64 R14, [R1+0x7d8] ;  /* 0x0007d800010e7983 */ /* 0x0009620000300a00 */
[----:B------:R-:W-:-:S03]  /*11c70*/  MOV R3, R13 ;  /* 0x0000000d00037202 */ /* 0x000fc60000000f00 */
        /* <DEDUP_REMOVED lines=20> */
.L_x_2173:
[----:B------:R-:W-:Y:S05]  /*11dc0*/  BSYNC B1 ;  /* 0x0000000000017941 */ /* 0x000fea0003800000 */
.L_x_2172:
        /* <DEDUP_REMOVED lines=71> */
.L_x_2175:
[----:B------:R-:W-:Y:S05]  /*12240*/  BSYNC B1 ;  /* 0x0000000000017941 */ /* 0x000fea0003800000 */
.L_x_2174:
        /* <DEDUP_REMOVED lines=71> */
.L_x_2177:
[----:B------:R-:W-:Y:S05]  /*126c0*/  BSYNC B1 ;  /* 0x0000000000017941 */ /* 0x000fea0003800000 */
.L_x_2176:
        /* <DEDUP_REMOVED lines=71> */
.L_x_2179:
[----:B------:R-:W-:Y:S05]  /*12b40*/  BSYNC B1 ;  /* 0x0000000000017941 */ /* 0x000fea0003800000 */
.L_x_2178:
        /* <DEDUP_REMOVED lines=71> */
.L_x_2181:
[----:B------:R-:W-:Y:S05]  /*12fc0*/  BSYNC B1 ;  /* 0x0000000000017941 */ /* 0x000fea0003800000 */
.L_x_2180:
        /* <DEDUP_REMOVED lines=71> */
.L_x_2183:
[----:B------:R-:W-:Y:S05]  /*13440*/  BSYNC B1 ;  /* 0x0000000000017941 */ /* 0x000fea0003800000 */
.L_x_2182:
        /* <DEDUP_REMOVED lines=71> */
.L_x_2185:
[----:B------:R-:W-:Y:S05]  /*138c0*/  BSYNC B1 ;  /* 0x0000000000017941 */ /* 0x000fea0003800000 */
.L_x_2184:
        /* <DEDUP_REMOVED lines=71> */
.L_x_2187:
[----:B------:R-:W-:Y:S05]  /*13d40*/  BSYNC B1 ;  /* 0x0000000000017941 */ /* 0x000fea0003800000 */
.L_x_2186:
        /* <DEDUP_REMOVED lines=71> */
.L_x_2189:
[----:B------:R-:W-:Y:S05]  /*141c0*/  BSYNC B1 ;  /* 0x0000000000017941 */ /* 0x000fea0003800000 */
.L_x_2188:
        /* <DEDUP_REMOVED lines=71> */
.L_x_2191:
[----:B------:R-:W-:Y:S05]  /*14640*/  BSYNC B1 ;  /* 0x0000000000017941 */ /* 0x000fea0003800000 */
.L_x_2190:
        /* <DEDUP_REMOVED lines=71> */
.L_x_2193:
[----:B------:R-:W-:Y:S05]  /*14ac0*/  BSYNC B1 ;  /* 0x0000000000017941 */ /* 0x000fea0003800000 */
.L_x_2192:
        /* <DEDUP_REMOVED lines=71> */
.L_x_2195:
[----:B------:R-:W-:Y:S05]  /*14f40*/  BSYNC B1 ;  /* 0x0000000000017941 */ /* 0x000fea0003800000 */
.L_x_2194:
        /* <DEDUP_REMOVED lines=71> */
.L_x_2197:
[----:B------:R-:W-:Y:S05]  /*153c0*/  BSYNC B1 ;  /* 0x0000000000017941 */ /* 0x000fea0003800000 */
.L_x_2196:
        /* <DEDUP_REMOVED lines=71> */
.L_x_2199:
[----:B------:R-:W-:Y:S05]  /*15840*/  BSYNC B1 ;  /* 0x0000000000017941 */ /* 0x000fea0003800000 */
.L_x_2198:
        /* <DEDUP_REMOVED lines=71> */
.L_x_2201:
[----:B------:R-:W-:Y:S05]  /*15cc0*/  BSYNC B1 ;  /* 0x0000000000017941 */ /* 0x000fea0003800000 */
.L_x_2200:
        /* <DEDUP_REMOVED lines=71> */
.L_x_2203:
[----:B------:R-:W-:Y:S05]  /*16140*/  BSYNC B1 ;  /* 0x0000000000017941 */ /* 0x000fea0003800000 */
.L_x_2202:
[----:B------:R-:W-:Y:S04]  /*16150*/  BSSY B1, `(.L_x_2204) ;  /* 0x0000043000017945 */ /* 0x000fe80003800000 */
[----:B------:R-:W-:Y:S05]  /*16160*/  @P1 BRA `(.L_x_2205) ;  /* 0x0000000400041947 */ /* 0x000fea0003800000 */
[----:B-----5:R-:W-:Y:S01]  /*16170*/  IMAD R3, R250, 0x3f, R3 ;  /* 0x0000003ffa037824 */ /* 0x020fe200078e0203 */
[----:B------:R4:W-:Y:S01]  /*16180*/  STL.64 [R1+0x7a8], R4 ;  /* 0x0007a80401007387 */ /* 0x0009e20000100a00 */
[----:B------:R-:W-:Y:S01]  /*16190*/  CS2R R246, SRZ ;  /* 0x0000000000f67805 */ /* 0x000fe2000001ff00 */
[----:B------:R-:W-:Y:S02]  /*161a0*/  ULDC UR30, c[0x0][0x29c] ;  /* 0x0000a700001e7ab9 */ /* 0x000fe40000000800 */
[----:B------:R-:W-:-:S04]  /*161b0*/  SHF.L.U32 R249, R3, 0x2, RZ ;  /* 0x0000000203f97819 */ /* 0x000fc800000006ff */
[----:B------:R-:W-:-:S13]  /*161c0*/  ISETP.GE.AND P2, PT, R249, R0, PT ;  /* 0x00000000f900720c */ /* 0x000fda0003f46270 */
[----:B------:R-:W4:Y:S01]  /*161d0*/  @!P2 LDC.64 R244, c[0x0][0x248] ;  /* 0x00009200fff4ab82 */ /* 0x000f220000000a00 */
[----:B------:R-:W-:-:S04]  /*161e0*/  @!P2 IADD3 R0, P3, R19, R249, RZ ;  /* 0x000000f91300a210 */ /* 0x000fc80007f7e0ff */
[----:B------:R-:W-:Y:S02]  /*161f0*/  @!P2 LEA.HI.X.SX32 R3, R249, R17, 0x1, P3 ;  /* 0x00000011f903a211 */ /* 0x000fe400018f0eff */
[----:B----4-:R-:W-:-:S04]  /*16200*/  @!P2 LEA R4, P4, R0, R244, 0x2 ;  /* 0x000000f40004a211 */ /* 0x010fc800078810ff */
[----:B------:R-:W-:Y:S02]  /*16210*/  @!P2 LEA.HI.X R5, R0, R245, R3, 0x2, P4 ;  /* 0x000000f50005a211 */ /* 0x000fe400020f1403 */
        /* <DEDUP_REMOVED lines=14> */
[----:B------:R-:W-:Y:S03]  /*16300*/  STL [R1+0x7b4], R7 ;  /* 0x0007b40701007387 */ /* 0x000fe60000100800 */
[----:B-1----:R-:W1:Y:S01]  /*16310*/  @!P2 LDC.64 R10, c[0x0][0x248] ;  /* 0x00009200ff0aab82 */ /* 0x002e620000000a00 */
[----:B------:R-:W-:Y:S04]  /*16320*/  STL [R1+0x7b0], R6 ;  /* 0x0007b00601007387 */ /* 0x000fe80000100800 */
[----:B-----5:R0:W-:Y:S01]  /*16330*/  STL.64 [R1+0x7a8], R4 ;  /* 0x0007a80401007387 */ /* 0x0201e20000100a00 */
[----:B----4-:R-:W-:Y:S01]  /*16340*/  @P5 IMAD R3, R16, R0, R251 ;  /* 0x0000000010035224 */ /* 0x010fe200078e02fb */
[----:B------:R-:W-:-:S02]  /*16350*/  @P5 MOV R0, 0xc0 ;  /* 0x000000c000005802 */ /* 0x000fc40000000f00 */
[----:B--2---:R-:W2:Y:S03]  /*16360*/  LDL R8, [R1+0x48] ;  /* 0x0000480001087983 */ /* 0x004ea60000100800 */
[----:B------:R-:W-:-:S04]  /*16370*/  @P5 IMAD R0, R3, R0, 0xfc ;  /* 0x000000fc03005424 */ /* 0x000fc800078e0200 */
        /* <DEDUP_REMOVED lines=15> */
[----:B------:R-:W3:Y:S04]  /*16470*/  LDL R249, [R1+0x54] ;  /* 0x0000540001f97983 */ /* 0x000ee80000100800 */
[----:B------:R4:W5:Y:S04]  /*16480*/  LDL.LU R9, [R1+0x7bc] ;  /* 0x0007bc0001097983 */ /* 0x0009680000300800 */
[----:B------:R-:W4:Y:S04]  /*16490*/  LDL R0, [R1+0x4c] ;  /* 0x00004c0001007983 */ /* 0x000f280000100800 */
[----:B------:R-:W4:Y:S01]  /*164a0*/  LDL R3, [R1+0x50] ;  /* 0x0000500001037983 */ /* 0x000f220000100800 */
[----:B--2---:R-:W-:-:S03]  /*164b0*/  FADD.FTZ R244, R8, R244 ;  /* 0x000000f408f47221 */ /* 0x004fc60000010000 */
[----:B------:R0:W5:Y:S01]  /*164c0*/  LDL.LU R8, [R1+0x7b8] ;  /* 0x0007b80001087983 */ /* 0x0001620000300800 */
[----:B------:R-:W-:-:S03]  /*164d0*/  @P5 FMUL.FTZ R244, R244, R7 ;  /* 0x00000007f4f45220 */ /* 0x000fc60000410000 */
[----:B------:R0:W5:Y:S01]  /*164e0*/  LDL.LU R7, [R1+0x7b4] ;  /* 0x0007b40001077983 */ /* 0x0001620000300800 */
[----:B---3--:R-:W-:-:S04]  /*164f0*/  FADD.FTZ R247, R249, R247 ;  /* 0x000000f7f9f77221 */ /* 0x008fc80000010000 */
[----:B------:R-:W-:Y:S01]  /*16500*/  @P5 FMUL.FTZ R247, R247, R251 ;  /* 0x000000fbf7f75220 */ /* 0x000fe20000410000 */
[----:B----4-:R-:W-:Y:S01]  /*16510*/  FADD.FTZ R245, R0, R245 ;  /* 0x000000f500f57221 */ /* 0x010fe20000010000 */
[----:B------:R-:W-:-:S03]  /*16520*/  FADD.FTZ R246, R3, R246 ;  /* 0x000000f603f67221 */ /* 0x000fc60000010000 */
[----:B------:R-:W-:Y:S02]  /*16530*/  @P5 FMUL.FTZ R245, R245, R6 ;  /* 0x00000006f5f55220 */ /* 0x000fe40000410000 */
[----:B------:R0:W5:Y:S01]  /*16540*/  LDL.LU R6, [R1+0x7b0] ;  /* 0x0007b00001067983 */ /* 0x0001620000300800 */
[----:B------:R-:W-:-:S05]  /*16550*/  @P5 FMUL.FTZ R246, R246, R252 ;  /* 0x000000fcf6f65220 */ /* 0x000fca0000410000 */
[----:B------:R1:W-:Y:S04]  /*16560*/  @!P2 STG.E.128 desc[UR36][R4.64], R244 ;  /* 0x000000f40400a986 */ /* 0x0003e8000c101d24 */
[----:B-1----:R0:W5:Y:S02]  /*16570*/  LDL.LU.64 R4, [R1+0x7a8] ;  /* 0x0007a80001047983 */ /* 0x0021640000300a00 */
.L_x_2205:
[----:B------:R-:W-:Y:S05]  /*16580*/  BSYNC B1 ;  /* 0x0000000000017941 */ /* 0x000fea0003800000 */
.L_x_2204:
[----:B------:R-:W-:Y:S04]  /*16590*/  BSSY B1, `(.L_x_2206) ;  /* 0x000024c000017945 */ /* 0x000fe80003800000 */
[----:B------:R-:W-:Y:S05]  /*165a0*/  @P1 BRA `(.L_x_2207) ;  /* 0x0000002400281947 */ /* 0x000fea0003800000 */
[----:B------:R-:W4:Y:S01]  /*165b0*/  LDL R249, [R1+0x744] ;  /* 0x0007440001f97983 */ /* 0x000f220000100800 */
[----:B------:R-:W-:-:S03]  /*165c0*/  ULDC.64 UR30, c[0x0][0x2c8] ;  /* 0x0000b200001e7ab9 */ /* 0x000fc60000000a00 */
[----:B-----5:R0:W-:Y:S04]  /*165d0*/  STL [R1+0x820], R202 ;  /* 0x000820ca01007387 */ /* 0x0201e80000100800 */
[----:B0-----:R-:W4:Y:S04]  /*165e0*/  LDL R202, [R1+0x4] ;  /* 0x0000040001ca7983 */ /* 0x001f280000100800 */
[----:B------:R0:W-:Y:S04]  /*165f0*/  STL [R1+0x81c], R199 ;  /* 0x00081cc701007387 */ /* 0x0001e80000100800 */
[----:B0-----:R-:W2:Y:S04]  /*16600*/  LDL R199, [R1+0x740] ;  /* 0x0007400001c77983 */ /* 0x001ea80000100800 */
[----:B------:R0:W-:Y:S04]  /*16610*/  STL [R1+0x818], R206 ;  /* 0x000818ce01007387 */ /* 0x0001e80000100800 */
[----:B0-----:R-:W2:Y:S04]  /*16620*/  LDL R206, [R1] ;  /* 0x0000000001ce7983 */ /* 0x001ea80000100800 */
[----:B------:R0:W-:Y:S04]  /*16630*/  STL [R1+0x814], R203 ;  /* 0x000814cb01007387 */ /* 0x0001e80000100800 */
[----:B0-----:R-:W3:Y:S04]  /*16640*/  LDL R203, [R1+0x754] ;  /* 0x0007540001cb7983 */ /* 0x001ee80000100800 */
[----:B------:R0:W-:Y:S04]  /*16650*/  STL [R1+0x810], R210 ;  /* 0x000810d201007387 */ /* 0x0001e80000100800 */
[----:B0-----:R-:W3:Y:S04]  /*16660*/  LDL R210, [R1+0x14] ;  /* 0x0000140001d27983 */ /* 0x001ee80000100800 */
[----:B------:R0:W-:Y:S04]  /*16670*/  STL [R1+0x80c], R207 ;  /* 0x00080ccf01007387 */ /* 0x0001e80000100800 */
[----:B0-----:R-:W2:Y:S04]  /*16680*/  LDL R207, [R1+0x750] ;  /* 0x0007500001cf7983 */ /* 0x001ea80000100800 */
[----:B------:R0:W-:Y:S04]  /*16690*/  STL [R1+0x808], R214 ;  /* 0x000808d601007387 */ /* 0x0001e80000100800 */
[----:B0-----:R-:W2:Y:S04]  /*166a0*/  LDL R214, [R1+0x10] ;  /* 0x0000100001d67983 */ /* 0x001ea80000100800 */
[----:B------:R0:W-:Y:S04]  /*166b0*/  STL [R1+0x804], R211 ;  /* 0x000804d301007387 */ /* 0x0001e80000100800 */
[----:B0-----:R-:W4:Y:S04]  /*166c0*/  LDL R211, [R1+0x774] ;  /* 0x0007740001d37983 */ /* 0x001f280000100800 */
[----:B------:R0:W-:Y:S04]  /*166d0*/  STL [R1+0x800], R218 ;  /* 0x000800da01007387 */ /* 0x0001e80000100800 */
[----:B0-----:R-:W4:Y:S04]  /*166e0*/  LDL R218, [R1+0x34] ;  /* 0x0000340001da7983 */ /* 0x001f280000100800 */
[----:B------:R0:W-:Y:S04]  /*166f0*/  STL [R1+0x7fc], R215 ;  /* 0x0007fcd701007387 */ /* 0x0001e80000100800 */
[----:B0-----:R-:W2:Y:S04]  /*16700*/  LDL R215, [R1+0x770] ;  /* 0x0007700001d77983 */ /* 0x001ea80000100800 */
[----:B------:R0:W-:Y:S04]  /*16710*/  STL [R1+0x7f8], R222 ;  /* 0x0007f8de01007387 */ /* 0x0001e80000100800 */
[----:B0-----:R-:W2:Y:S04]  /*16720*/  LDL R222, [R1+0x30] ;  /* 0x0000300001de7983 */ /* 0x001ea80000100800 */
[----:B------:R0:W-:Y:S04]  /*16730*/  STL [R1+0x7f4], R219 ;  /* 0x0007f4db01007387 */ /* 0x0001e80000100800 */
[----:B0-----:R-:W3:Y:S04]  /*16740*/  LDL R219, [R1+0x764] ;  /* 0x0007640001db7983 */ /* 0x001ee80000100800 */
[----:B------:R0:W-:Y:S04]  /*16750*/  STL [R1+0x7f0], R226 ;  /* 0x0007f0e201007387 */ /* 0x0001e80000100800 */
[----:B0-----:R-:W3:Y:S04]  /*16760*/  LDL R226, [R1+0x24] ;  /* 0x0000240001e27983 */ /* 0x001ee80000100800 */
[----:B------:R0:W-:Y:S04]  /*16770*/  STL [R1+0x7ec], R223 ;  /* 0x0007ecdf01007387 */ /* 0x0001e80000100800 */
[----:B0-----:R-:W4:Y:S04]  /*16780*/  LDL R223, [R1+0x760] ;  /* 0x0007600001df7983 */ /* 0x001f280000100800 */
[----:B------:R0:W-:Y:S04]  /*16790*/  STL [R1+0x7e8], R230 ;  /* 0x0007e8e601007387 */ /* 0x0001e80000100800 */
[----:B0-----:R-:W4:Y:S04]  /*167a0*/  LDL R230, [R1+0x20] ;  /* 0x0000200001e67983 */ /* 0x001f280000100800 */
[----:B------:R-:W-:Y:S04]  /*167b0*/  STL [R1+0x7e4], R227 ;  /* 0x0007e4e301007387 */ /* 0x000fe80000100800 */
[----:B------:R-:W-:Y:S04]  /*167c0*/  STL [R1+0x7e0], R234 ;  /* 0x0007e0ea01007387 */ /* 0x000fe80000100800 */
[----:B------:R-:W-:Y:S04]  /*167d0*/  STL [R1+0x7dc], R231 ;  /* 0x0007dce701007387 */ /* 0x000fe80000100800 */
[----:B------:R-:W-:Y:S04]  /*167e0*/  STL [R1+0x7d8], R238 ;  /* 0x0007d8ee01007387 */ /* 0x000fe80000100800 */
[----:B------:R0:W-:Y:S04]  /*167f0*/  STL [R1+0x7d4], R235 ;  /* 0x0007d4eb01007387 */ /* 0x0001e80000100800 */
[----:B------:R-:W-:Y:S04]  /*16800*/  STL [R1+0x7d0], R242 ;  /* 0x0007d0f201007387 */ /* 0x000fe80000100800 */
[----:B------:R-:W-:Y:S01]  /*16810*/  STL [R1+0x7cc], R239 ;  /* 0x0007ccef01007387 */ /* 0x000fe20000100800 */
[----:B0-----:R-:W0:Y:S03]  /*16820*/  LDC.64 R234, c[0x0][0x2d8] ;  /* 0x0000b600ffea7b82 */ /* 0x001e260000000a00 */
        /* <DEDUP_REMOVED lines=8> */
[----:B------:R-:W-:Y:S04]  /*168b0*/  STL [R1+0x7a8], R16 ;  /* 0x0007a81001007387 */ /* 0x000fe80000100800 */
[----:B------:R1:W-:Y:S01]  /*168c0*/  STL [R1+0x7a4], R2 ;  /* 0x0007a40201007387 */ /* 0x0003e20000100800 */
[----:B------:R-:W-:Y:S01]  /*168d0*/  ISETP.NE.U32.AND P1, PT, RZ, UR30, PT ;  /* 0x0000001eff007c0c */ /* 0x000fe2000bf25070 */
[----:B0-----:R-:W-:Y:S01]  /*168e0*/  IMAD.MOV.U32 R3, RZ, RZ, R234 ;  /* 0x000000ffff037224 */ /* 0x001fe200078e00ea */
[----:B------:R-:W0:Y:S01]  /*168f0*/  S2R R251, SR_CTAID.X ;  /* 0x0000000000fb7919 */ /* 0x000e220000002500 */
[----:B------:R-:W-:Y:S01]  /*16900*/  MOV R0, R235 ;  /* 0x000000eb00007202 */ /* 0x000fe20000000f00 */
[----:B------:R-:W-:Y:S01]  /*16910*/  ULDC UR30, c[0x0][0x298] ;  /* 0x0000a600001e7ab9 */ /* 0x000fe20000000800 */
[----:B-1----:R-:W2:Y:S04]  /*16920*/  LDL R250, [R1+0x730] ;  /* 0x0007300001fa7983 */ /* 0x002ea80000100800 */
[----:B------:R-:W3:Y:S01]  /*16930*/  LDL R2, [R1+0x40] ;  /* 0x0000400001027983 */ /* 0x000ee20000100800 */
[----:B------:R-:W-:-:S02]  /*16940*/  ISETP.NE.AND.EX P2, PT, RZ, UR31, PT, P1 ;  /* 0x0000001fff007c0c */ /* 0x000fc4000bf45310 */
[----:B------:R-:W-:Y:S01]  /*16950*/  ISETP.NE.U32.AND P1, PT, R3, RZ, PT ;  /* 0x000000ff0300720c */ /* 0x000fe20003f25070 */
[----:B------:R-:W2:Y:S03]  /*16960*/  LDL R248, [R1+0x720] ;  /* 0x0007200001f87983 */ /* 0x000ea60000100800 */
[----:B------:R-:W-:Y:S01]  /*16970*/  ISETP.NE.AND.EX P1, PT, R0, RZ, PT, P1 ;  /* 0x000000ff0000720c */ /* 0x000fe20003f25310 */
[----:B------:R-:W2:Y:S04]  /*16980*/  LDL R246, [R1+0x710] ;  /* 0x0007100001f67983 */ /* 0x000ea80000100800 */
[----:B------:R-:W2:Y:S02]  /*16990*/  LDL R247, [R1+0x724] ;  /* 0x0007240001f77983 */ /* 0x000ea40000100800 */
[----:B------:R-:W0:Y:S02]  /*169a0*/  @P2 LDC R3, c[0x0][0x2d0] ;  /* 0x0000b400ff032b82 */ /* 0x000e240000000800 */
[----:B------:R-:W2:Y:S04]  /*169b0*/  LDL R242, [R1+0x700] ;  /* 0x0007000001f27983 */ /* 0x000ea80000100800 */
[----:B------:R-:W2:Y:S02]  /*169c0*/  LDL R243, [R1+0x714] ;  /* 0x0007140001f37983 */ /* 0x000ea40000100800 */
[----:B------:R-:W1:Y:S02]  /*169d0*/  @P2 LDC.64 R16, c[0x0][0x2c8] ;  /* 0x0000b200ff102b82 */ /* 0x000e640000000a00 */
[----:B------:R-:W2:Y:S04]  /*169e0*/  LDL R238, [R1+0x6f0] ;  /* 0x0006f00001ee7983 */ /* 0x000ea80000100800 */
[----:B------:R-:W2:Y:S02]  /*169f0*/  LDL R239, [R1+0x704] ;  /* 0x0007040001ef7983 */ /* 0x000ea40000100800 */
[----:B------:R-:W1:Y:S02]  /*16a00*/  @P1 LDC.64 R18, c[0x0][0x2d8] ;  /* 0x0000b600ff121b82 */ /* 0x000e640000000a00 */
[----:B------:R-:W2:Y:S04]  /*16a10*/  LDL R234, [R1+0x6e0] ;  /* 0x0006e00001ea7983 */ /* 0x000ea80000100800 */
[----:B------:R-:W2:Y:S01]  /*16a20*/  LDL R235, [R1+0x6f4] ;  /* 0x0006f40001eb7983 */ /* 0x000ea20000100800 */
[----:B0-----:R-:W-:-:S03]  /*16a30*/  @P2 IMAD R0, R251, R3, UR39 ;  /* 0x00000027fb002e24 */ /* 0x001fc6000f8e0203 */
[----:B------:R-:W2:Y:S02]  /*16a40*/  LDL R231, [R1+0x6e4] ;  /* 0x0006e40001e77983 */ /* 0x000ea40000100800 */
[----:B------:R-:W-:Y:S02]  /*16a50*/  @P2 IADD3 R0, R0, -0x1, RZ ;  /* 0xffffffff00002810 */ /* 0x000fe40007ffe0ff */
[----:B------:R-:W2:Y:S01]  /*16a60*/  LDL R227, [R1+0x6d4] ;  /* 0x0006d40001e37983 */ /* 0x000ea20000100800 */
[----:B-1----:R-:W-:-:S05]  /*16a70*/  @P1 IMAD.WIDE R18, R251, 0x4, R18 ;  /* 0x00000004fb121825 */ /* 0x002fca00078e0212 */
[----:B------:R-:W2:Y:S04]  /*16a80*/  @P1 LDG.E R252, desc[UR36][R18.64] ;  /* 0x0000002412fc1981 */ /* 0x000ea8000c1e1900 */
[----:B------:R-:W2:Y:S04]  /*16a90*/  LDL R19, [R1+0x650] ;  /* 0x0006500001137983 */ /* 0x000ea80000100800 */
[----:B------:R-:W2:Y:S01]  /*16aa0*/  LDL R18, [R1+0x654] ;  /* 0x0006540001127983 */ /* 0x000ea20000100800 */
[----:B---3--:R-:W-:-:S04]  /*16ab0*/  @P2 IMAD R0, R0, R3, R2 ;  /* 0x0000000300002224 */ /* 0x008fc800078e0202 */
[----:B------:R-:W-:-:S04]  /*16ac0*/  @P2 IMAD.WIDE R16, R0, 0x4, R16 ;  /* 0x0000000400102825 */ /* 0x000fc800078e0210 */
[----:B------:R-:W-:Y:S01]  /*16ad0*/  FMUL.FTZ R0, R219, R226 ;  /* 0x000000e2db007220 */ /* 0x000fe20000410000 */
[----:B----4-:R-:W-:Y:S01]  /*16ae0*/  FMUL.FTZ R3, R223, R230 ;  /* 0x000000e6df037220 */ /* 0x010fe20000410000 */
[----:B------:R-:W3:Y:S02]  /*16af0*/  LDL R226, [R1+0x6c0] ;  /* 0x0006c00001e27983 */ /* 0x000ee40000100800 */
[----:B------:R-:W-:Y:S02]  /*16b00*/  FFMA.FTZ R0, R211, R218, R0 ;  /* 0x000000dad3007223 */ /* 0x000fe40000010000 */
[----:B------:R-:W4:Y:S02]  /*16b10*/  LDL R230, [R1+0x6d0] ;  /* 0x0006d00001e67983 */ /* 0x000f240000100800 */
[----:B------:R-:W-:Y:S01]  /*16b20*/  FFMA.FTZ R0, R203, R210, R0 ;  /* 0x000000d2cb007223 */ /* 0x000fe20000010000 */
[----:B--2---:R-:W-:Y:S01]  /*16b30*/  FFMA.FTZ R3, R215, R222, R3 ;  /* 0x000000ded7037223 */ /* 0x004fe20000010003 */
[----:B------:R-:W2:Y:S02]  /*16b40*/  LDL R223, [R1+0x6c4] ;  /* 0x0006c40001df7983 */ /* 0x000ea40000100800 */
[----:B------:R-:W-:-:S02]  /*16b50*/  FFMA.FTZ R0, R249, R202, R0 ;  /* 0x000000caf9007223 */ /* 0x000fc40000010000 */
[----:B------:R-:W3:Y:S04]  /*16b60*/  LDL R249, [R1+0x734] ;  /* 0x0007340001f97983 */ /* 0x000ee80000100800 */
[----:B------:R-:W2:Y:S01]  /*16b70*/  LDL R222, [R1+0x6b0] ;  /* 0x0006b00001de7983 */ /* 0x000ea20000100800 */
[----:B------:R-:W-:-:S03]  /*16b80*/  FFMA.FTZ R3, R207, R214, R3 ;  /* 0x000000d6cf037223 */ /* 0x000fc60000010003 */
[----:B------:R-:W2:Y:S04]  /*16b90*/  LDL R218, [R1+0x6a0] ;  /* 0x0006a00001da7983 */ /* 0x000ea80000100800 */
[----:B------:R-:W2:Y:S04]  /*16ba0*/  LDL R219, [R1+0x6b4] ;  /* 0x0006b40001db7983 */ /* 0x000ea80000100800 */
        /* <DEDUP_REMOVED lines=10> */
[----:B------:R-:W2:Y:S01]  /*16c50*/  @P2 LDG.E R251, desc[UR36][R16.64] ;  /* 0x0000002410fb2981 */ /* 0x000ea2000c1e1900 */
[----:B------:R-:W-:-:S03]  /*16c60*/  FFMA.FTZ R3, R250, R4, R3 ;  /* 0x00000004fa037223 */ /* 0x000fc60000010003 */
[----:B------:R-:W2:Y:S04]  /*16c70*/  LDL R250, [R1+0x630] ;  /* 0x0006300001fa7983 */ /* 0x000ea80000100800 */
        /* <DEDUP_REMOVED lines=20> */
[----:B----4-:R-:W-:Y:S01]  /*16dc0*/  FFMA.FTZ R3, R230, R32, R3 ;  /* 0x00000020e6037223 */ /* 0x010fe20000010003 */
        /* <DEDUP_REMOVED lines=35> */
[----:B------:R-:W-:-:S03]  /*17000*/  FFMA.FTZ R3, R19, R64, R3 ;  /* 0x0000004013037223 */ /* 0x000fc60000010003 */
[----:B------:R-:W2:Y:S01]  /*17010*/  LDL R19, [R1+0x550] ;  /* 0x0005500001137983 */ /* 0x000ea20000100800 */
[----:B------:R-:W-:Y:S01]  /*17020*/  FFMA.FTZ R3, R17, R68, R3 ;  /* 0x0000004411037223 */ /* 0x000fe20000010003 */
[----:B------:R-:W-:Y:S02]  /*17030*/  FFMA.FTZ R0, R18, R65, R0 ;  /* 0x0000004112007223 */ /* 0x000fe40000010000 */
[----:B------:R-:W2:Y:S01]  /*17040*/  LDL R18, [R1+0x554] ;  /* 0x0005540001127983 */ /* 0x000ea20000100800 */
[----:B------:R-:W-:Y:S01]  /*17050*/  FFMA.FTZ R3, R250, R72, R3 ;  /* 0x00000048fa037223 */ /* 0x000fe20000010003 */
[----:B------:R-:W-:Y:S02]  /*17060*/  FFMA.FTZ R0, R16, R69, R0 ;  /* 0x0000004510007223 */ /* 0x000fe40000010000 */
        /* <DEDUP_REMOVED lines=44> */
[----:B------:R-:W3:Y:S01]  /*17330*/  LDL R210, [R1+0x510] ;  /* 0x0005100001d27983 */ /* 0x000ee20000100800 */
[----:B------:R-:W-:-:S03]  /*17340*/  FFMA.FTZ R0, R211, R113, R0 ;  /* 0x00000071d3007223 */ /* 0x000fc60000010000 */
[----:B------:R-:W2:Y:S01]  /*17350*/  LDL R211, [R1+0x460] ;  /* 0x0004600001d37983 */ /* 0x000ea20000100800 */
[----:B------:R-:W-:-:S03]  /*17360*/  FFMA.FTZ R3, R206, R120, R3 ;  /* 0x00000078ce037223 */ /* 0x000fc60000010003 */
[----:B------:R-:W4:Y:S01]  /*17370*/  LDL R206, [R1+0x520] ;  /* 0x0005200001ce7983 */ /* 0x000f220000100800 */
        /* <DEDUP_REMOVED lines=16> */
[----:B---3--:R-:W-:-:S03]  /*17480*/  FFMA.FTZ R3, R202, R136, R3 ;  /* 0x00000088ca037223 */ /* 0x008fc60000010003 */
[----:B------:R-:W3:Y:S01]  /*17490*/  LDL.LU R202, [R1+0x820] ;  /* 0x0008200001ca7983 */ /* 0x000ee20000300800 */
[----:B----4-:R-:W-:Y:S01]  /*174a0*/  FFMA.FTZ R3, R206, R140, R3 ;  /* 0x0000008cce037223 */ /* 0x010fe20000010003 */
[----:B--2---:R-:W-:-:S03]  /*174b0*/  FFMA.FTZ R0, R199, R137, R0 ;  /* 0x00000089c7007223 */ /* 0x004fc60000010000 */
[----:B------:R-:W-:Y:S01]  /*174c0*/  FFMA.FTZ R3, R210, R144, R3 ;  /* 0x00000090d2037223 */ /* 0x000fe20000010003 */
[----:B------:R-:W2:Y:S01]  /*174d0*/  LDL.LU R199, [R1+0x81c] ;  /* 0x00081c0001c77983 */ /* 0x000ea20000300800 */
        /* <DEDUP_REMOVED lines=18> */
[----:B------:R-:W-:Y:S02]  /*17600*/  FFMA.FTZ R0, R234, R165, R0 ;  /* 0x000000a5ea007223 */ /* 0x000fe40000010000 */
[----:B------:R-:W-:Y:S01]  /*17610*/  FFMA.FTZ R3, R227, R172, R3 ;  /* 0x000000ace3037223 */ /* 0x000fe20000010003 */
[----:B------:R-:W3:Y:S04]  /*17620*/  LDL R234, [R1+0x28] ;  /* 0x0000280001ea7983 */ /* 0x000ee80000100800 */
[----:B------:R-:W3:Y:S01]  /*17630*/  LDL R231, [R1+0x768] ;  /* 0x0007680001e77983 */ /* 0x000ee20000100800 */
[----:B------:R-:W-:Y:S01]  /*17640*/  FFMA.FTZ R0, R230, R169, R0 ;  /* 0x000000a9e6007223 */ /* 0x000fe20000010000 */
[----:B------:R-:W-:-:S02]  /*17650*/  FFMA.FTZ R3, R223, R176, R3 ;  /* 0x000000b0df037223 */ /* 0x000fc40000010003 */
[----:B------:R-:W2:Y:S01]  /*17660*/  LDL R230, [R1+0x38] ;  /* 0x0000380001e67983 */ /* 0x000ea20000100800 */
        /* <DEDUP_REMOVED lines=14> */
[----:B------:R-:W4:Y:S04]  /*17750*/  LDL R211, [R1+0x8] ;  /* 0x0000080001d37983 */ /* 0x000f280000100800 */
[----:B------:R-:W4:Y:S01]  /*17760*/  LDL R19, [R1+0x748] ;  /* 0x0007480001137983 */ /* 0x000f220000100800 */
[----:B------:R-:W-:Y:S01]  /*17770*/  FFMA.FTZ R0, R214, R185, R0 ;  /* 0x000000b9d6007223 */ /* 0x000fe20000010000 */
[----:B------:R-:W-:-:S02]  /*17780*/  FFMA.FTZ R3, R17, R196, R3 ;  /* 0x000000c411037223 */ /* 0x000fc40000010003 */
[----:B------:R-:W4:Y:S01]  /*17790*/  LDL R214, [R1+0x1c] ;  /* 0x00001c0001d67983 */ /* 0x000f220000100800 */
[----:B------:R-:W-:Y:S01]  /*177a0*/  FFMA.FTZ R0, R207, R189, R0 ;  /* 0x000000bdcf007223 */ /* 0x000fe20000010000 */
[----:B------:R-:W-:Y:S02]  /*177b0*/  FFMA.FTZ R3, R200, UR54, R3 ;  /* 0x00000036c8037c23 */ /* 0x000fe40008010003 */
[----:B------:R-:W4:Y:S01]  /*177c0*/  LDL R207, [R1+0xc] ;  /* 0x00000c0001cf7983 */ /* 0x000f220000100800 */
[----:B------:R-:W-:Y:S01]  /*177d0*/  FFMA.FTZ R0, R18, R193, R0 ;  /* 0x000000c112007223 */ /* 0x000fe20000010000 */
[----:B------:R-:W-:Y:S02]  /*177e0*/  FFMA.FTZ R3, R204, UR50, R3 ;  /* 0x00000032cc037c23 */ /* 0x000fe40008010003 */
[----:B------:R-:W4:Y:S01]  /*177f0*/  LDL R18, [R1+0x75c] ;  /* 0x00075c0001127983 */ /* 0x000f220000100800 */
[----:B------:R-:W-:Y:S01]  /*17800*/  FFMA.FTZ R0, R16, R197, R0 ;  /* 0x000000c510007223 */ /* 0x000fe20000010000 */
[----:B------:R-:W-:-:S02]  /*17810*/  FFMA.FTZ R3, R208, UR46, R3 ;  /* 0x0000002ed0037c23 */ /* 0x000fc40008010003 */
[----:B------:R-:W4:Y:S01]  /*17820*/  LDL R16, [R1+0x74c] ;  /* 0x00074c0001107983 */ /* 0x000f220000100800 */
[----:B------:R-:W-:-:S03]  /*17830*/  FFMA.FTZ R0, R201, UR55, R0 ;  /* 0x00000037c9007c23 */ /* 0x000fc60008010000 */
[----:B------:R-:W4:Y:S01]  /*17840*/  LDL R17, [R1+0x738] ;  /* 0x0007380001117983 */ /* 0x000f220000100800 */
[----:B------:R-:W-:-:S03]  /*17850*/  FFMA.FTZ R0, R205, UR51, R0 ;  /* 0x00000033cd007c23 */ /* 0x000fc60008010000 */
[----:B------:R-:W4:Y:S01]  /*17860*/  LDL R238, [R1+0x72c] ;  /* 0x00072c0001ee7983 */ /* 0x000f220000100800 */
[----:B------:R-:W-:Y:S01]  /*17870*/  FFMA.FTZ R0, R209, UR47, R0 ;  /* 0x0000002fd1007c23 */ /* 0x000fe20008010000 */
[----:B------:R-:W-:Y:S02]  /*17880*/  FFMA.FTZ R3, R212, UR42, R3 ;  /* 0x0000002ad4037c23 */ /* 0x000fe40008010003 */
[----:B------:R-:W4:Y:S01]  /*17890*/  LDL R235, [R1+0x708] ;  /* 0x0007080001eb7983 */ /* 0x000f220000100800 */
[----:B------:R-:W-:Y:S01]  /*178a0*/  FFMA.FTZ R0, R213, UR43, R0 ;  /* 0x0000002bd5007c23 */ /* 0x000fe20008010000 */
[----:B------:R-:W-:Y:S02]  /*178b0*/  FFMA.FTZ R3, R216, UR34, R3 ;  /* 0x00000022d8037c23 */ /* 0x000fe40008010003 */
[----:B------:R-:W4:Y:S01]  /*178c0*/  LDL R248, [R1+0x65c] ;  /* 0x00065c0001f87983 */ /* 0x000f220000100800 */
[----:B------:R-:W-:Y:S01]  /*178d0*/  FFMA.FTZ R0, R217, UR35, R0 ;  /* 0x00000023d9007c23 */ /* 0x000fe20008010000 */
[----:B------:R-:W-:-:S02]  /*178e0*/  FFMA.FTZ R3, R220, UR28, R3 ;  /* 0x0000001cdc037c23 */ /* 0x000fc40008010003 */
        /* <DEDUP_REMOVED lines=16> */
[----:B------:R-:W-:Y:S01]  /*179f0*/  FADD.FTZ R249, R3, R0 ;  /* 0x0000000003f97221 */ /* 0x000fe20000010000 */
[----:B---3--:R-:W-:Y:S02]  /*17a00*/  FMUL.FTZ R0, R231, R234 ;  /* 0x000000eae7007220 */ /* 0x008fe40000410000 */
[----:B------:R-:W3:Y:S04]  /*17a10*/  LDL R234, [R1+0x71c] ;  /* 0x00071c0001ea7983 */ /* 0x000ee80000100800 */
[----:B------:R-:W3:Y:S01]  /*17a20*/  LDL R231, [R1+0x6f8] ;  /* 0x0006f80001e77983 */ /* 0x000ee20000100800 */
[----:B--2---:R-:W-:-:S03]  /*17a30*/  FFMA.FTZ R0, R227, R230, R0 ;  /* 0x000000e6e3007223 */ /* 0x004fc60000010000 */
[----:B------:R-:W2:Y:S04]  /*17a40*/  LDL R230, [R1+0x70c] ;  /* 0x00070c0001e67983 */ /* 0x000ea80000100800 */
[----:B------:R-:W2:Y:S01]  /*17a50*/  LDL R227, [R1+0x6e8] ;  /* 0x0006e80001e37983 */ /* 0x000ea20000100800 */
[----:B----4-:R-:W-:-:S03]  /*17a60*/  FMUL.FTZ R3, R223, R226 ;  /* 0x000000e2df037220 */ /* 0x010fc60000410000 */
[----:B------:R-:W4:Y:S04]  /*17a70*/  LDL R226, [R1+0x6fc] ;  /* 0x0006fc0001e27983 */ /* 0x000f280000100800 */
[----:B------:R-:W4:Y:S01]  /*17a80*/  LDL R223, [R1+0x6d8] ;  /* 0x0006d80001df7983 */ /* 0x000f220000100800 */
[----:B------:R-:W-:-:S03]  /*17a90*/  FFMA.FTZ R0, R219, R222, R0 ;  /* 0x000000dedb007223 */ /* 0x000fc60000010000 */
        /* <DEDUP_REMOVED lines=26> */
[----:B---3--:R-:W-:-:S03]  /*17c40*/  FFMA.FTZ R3, R234, R15, R3 ;  /* 0x0000000fea037223 */ /* 0x008fc60000010003 */
[----:B------:R-:W3:Y:S01]  /*17c50*/  LDL R234, [R1+0x61c] ;  /* 0x00061c0001ea7983 */ /* 0x000ee20000100800 */
[----:B------:R-:W-:-:S03]  /*17c60*/  FFMA.FTZ R0, R231, R26, R0 ;  /* 0x0000001ae7007223 */ /* 0x000fc60000010000 */
[----:B------:R-:W3:Y:S01]  /*17c70*/  LDL R231, [R1+0x5f8] ;  /* 0x0005f80001e77983 */ /* 0x000ee20000100800 */
[----:B--2---:R-:W-:-:S03]  /*17c80*/  FFMA.FTZ R3, R230, R23, R3 ;  /* 0x00000017e6037223 */ /* 0x004fc60000010003 */
[----:B------:R-:W2:Y:S01]  /*17c90*/  LDL R230, [R1+0x60c] ;  /* 0x00060c0001e67983 */ /* 0x000ea20000100800 */
[----:B------:R-:W-:-:S03]  /*17ca0*/  FFMA.FTZ R0, R227, R30, R0 ;  /* 0x0000001ee3007223 */ /* 0x000fc60000010000 */
[----:B------:R-:W2:Y:S01]  /*17cb0*/  LDL R227, [R1+0x5e8] ;  /* 0x0005e80001e37983 */ /* 0x000ea20000100800 */
[----:B----4-:R-:W-:-:S03]  /*17cc0*/  FFMA.FTZ R3, R226, R27, R3 ;  /* 0x0000001be2037223 */ /* 0x010fc60000010003 */
[----:B------:R-:W4:Y:S01]  /*17cd0*/  LDL R226, [R1+0x5fc] ;  /* 0x0005fc0001e27983 */ /* 0x000f220000100800 */
[----:B------:R-:W-:-:S03]  /*17ce0*/  FFMA.FTZ R0, R223, R34, R0 ;  /* 0x00000022df007223 */ /* 0x000fc60000010000 */
[----:B------:R-:W4:Y:S01]  /*17cf0*/  LDL R223, [R1+0x5d8] ;  /* 0x0005d80001df7983 */ /* 0x000f220000100800 */
[----:B------:R-:W-:-:S03]  /*17d00*/  FFMA.FTZ R3, R222, R31, R3 ;  /* 0x0000001fde037223 */ /* 0x000fc60000010003 */
[----:B------:R-:W4:Y:S01]  /*17d10*/  LDL R222, [R1+0x5ec] ;  /* 0x0005ec0001de7983 */ /* 0x000f220000100800 */
[----:B------:R-:W-:-:S03]  /*17d20*/  FFMA.FTZ R0, R219, R38, R0 ;  /* 0x00000026db007223 */ /* 0x000fc60000010000 */
[----:B------:R-:W3:Y:S01]  /*17d30*/  LDL R219, [R1+0x678] ;  /* 0x0006780001db7983 */ /* 0x000ee20000100800 */
        /* <DEDUP_REMOVED lines=18> */
[----:B---3--:R-:W-:-:S03]  /*17e60*/  FFMA.FTZ R0, R219, R58, R0 ;  /* 0x0000003adb007223 */ /* 0x008fc60000010000 */
[----:B------:R-:W3:Y:S01]  /*17e70*/  LDL R219, [R1+0x5a8] ;  /* 0x0005a80001db7983 */ /* 0x000ee20000100800 */
[----:B--2---:R-:W-:-:S03]  /*17e80*/  FFMA.FTZ R3, R218, R55, R3 ;  /* 0x00000037da037223 */ /* 0x004fc60000010003 */
[----:B------:R-:W2:Y:S01]  /*17e90*/  LDL R218, [R1+0x5bc] ;  /* 0x0005bc0001da7983 */ /* 0x000ea20000100800 */
[----:B----4-:R-:W-:-:S03]  /*17ea0*/  FFMA.FTZ R0, R215, R62, R0 ;  /* 0x0000003ed7007223 */ /* 0x010fc60000010000 */
[----:B------:R-:W4:Y:S01]  /*17eb0*/  LDL R215, [R1+0x598] ;  /* 0x0005980001d77983 */ /* 0x000f220000100800 */
[----:B------:R-:W-:-:S03]  /*17ec0*/  FFMA.FTZ R3, R211, R59, R3 ;  /* 0x0000003bd3037223 */ /* 0x000fc60000010003 */
[----:B------:R-:W4:Y:S01]  /*17ed0*/  LDL R211, [R1+0x5ac] ;  /* 0x0005ac0001d37983 */ /* 0x000f220000100800 */
[----:B------:R-:W-:Y:S01]  /*17ee0*/  FFMA.FTZ R3, R214, R63, R3 ;  /* 0x0000003fd6037223 */ /* 0x000fe20000010003 */
[----:B------:R-:W-:-:S03]  /*17ef0*/  FFMA.FTZ R0, R207, R66, R0 ;  /* 0x00000042cf007223 */ /* 0x000fc60000010000 */
[----:B------:R-:W-:Y:S01]  /*17f00*/  FFMA.FTZ R3, R248, R67, R3 ;  /* 0x00000043f8037223 */ /* 0x000fe20000010003 */
[----:B------:R-:W4:Y:S01]  /*17f10*/  LDL.LU R207, [R1+0x80c] ;  /* 0x00080c0001cf7983 */ /* 0x000f220000300800 */
[----:B------:R-:W-:Y:S02]  /*17f20*/  FFMA.FTZ R0, R250, R70, R0 ;  /* 0x00000046fa007223 */ /* 0x000fe40000010000 */
[----:B------:R-:W-:Y:S01]  /*17f30*/  FFMA.FTZ R3, R246, R71, R3 ;  /* 0x00000047f6037223 */ /* 0x000fe20000010003 */
[----:B------:R-:W4:Y:S01]  /*17f40*/  LDL.LU R214, [R1+0x808] ;  /* 0x0008080001d67983 */ /* 0x000f220000300800 */
[----:B------:R-:W-:Y:S02]  /*17f50*/  FFMA.FTZ R0, R247, R74, R0 ;  /* 0x0000004af7007223 */ /* 0x000fe40000010000 */
[----:B------:R-:W-:Y:S01]  /*17f60*/  FFMA.FTZ R3, R242, R75, R3 ;  /* 0x0000004bf2037223 */ /* 0x000fe20000010003 */
[----:B------:R-:W4:Y:S01]  /*17f70*/  LDL R250, [R1+0x56c] ;  /* 0x00056c0001fa7983 */ /* 0x000f220000100800 */
        /* <DEDUP_REMOVED lines=21> */
[----:B------:R-:W-:-:S03]  /*180d0*/  FFMA.FTZ R0, R19, R106, R0 ;  /* 0x0000006a13007223 */ /* 0x000fc60000010000 */
        /* <DEDUP_REMOVED lines=19> */
[----:B------:R-:W3:Y:S01]  /*18210*/  LDL R211, [R1+0x588] ;  /* 0x0005880001d37983 */ /* 0x000ee20000100800 */
[----:B--2---:R-:W-:Y:S01]  /*18220*/  FFMA.FTZ R3, R218, R115, R3 ;  /* 0x00000073da037223 */ /* 0x004fe20000010003 */
[----:B---3--:R-:W-:-:S03]  /*18230*/  FFMA.FTZ R0, R211, R118, R0 ;  /* 0x00000076d3007223 */ /* 0x008fc60000010000 */
[----:B------:R-:W-:Y:S01]  /*18240*/  FFMA.FTZ R3, R222, R119, R3 ;  /* 0x00000077de037223 */ /* 0x000fe20000010003 */
[----:B------:R-:W2:Y:S01]  /*18250*/  LDL.LU R211, [R1+0x804] ;  /* 0x0008040001d37983 */ /* 0x000ea20000300800 */
[----:B----4-:R-:W-:Y:S02]  /*18260*/  FFMA.FTZ R0, R215, R122, R0 ;  /* 0x0000007ad7007223 */ /* 0x010fe40000010000 */
[----:B------:R-:W-:Y:S01]  /*18270*/  FFMA.FTZ R3, R226, R123, R3 ;  /* 0x0000007be2037223 */ /* 0x000fe20000010003 */
[----:B------:R-:W3:Y:S01]  /*18280*/  LDL.LU R218, [R1+0x800] ;  /* 0x0008000001da7983 */ /* 0x000ee20000300800 */
        /* <DEDUP_REMOVED lines=21> */
[----:B------:R-:W-:-:S03]  /*183e0*/  FFMA.FTZ R0, R230, R154, R0 ;  /* 0x0000009ae6007223 */ /* 0x000fc60000010000 */
[----:B------:R-:W4:Y:S04]  /*183f0*/  LDL R230, [R1+0x4c8] ;  /* 0x0004c80001e67983 */ /* 0x000f280000100800 */
[----:B------:R-:W2:Y:S04]  /*18400*/  LDL R227, [R1+0x4dc] ;  /* 0x0004dc0001e37983 */ /* 0x000ea80000100800 */
[----:B------:R-:W3:Y:S04]  /*18410*/  LDL R231, [R1+0x4cc] ;  /* 0x0004cc0001e77983 */ /* 0x000ee80000100800 */
        /* <DEDUP_REMOVED lines=16> */
[----:B----4-:R-:W-:-:S03]  /*18520*/  FFMA.FTZ R0, R230, R166, R0 ;  /* 0x000000a6e6007223 */ /* 0x010fc60000010000 */
[----:B------:R-:W4:Y:S01]  /*18530*/  LDL.LU R230, [R1+0x7e8] ;  /* 0x0007e80001e67983 */ /* 0x000f220000300800 */
[----:B--2---:R-:W-:-:S03]  /*18540*/  FFMA.FTZ R3, R227, R163, R3 ;  /* 0x000000a3e3037223 */ /* 0x004fc60000010003 */
[----:B------:R-:W2:Y:S01]  /*18550*/  LDL.LU R227, [R1+0x7e4] ;  /* 0x0007e40001e37983 */ /* 0x000ea20000300800 */
[----:B---3--:R-:W-:Y:S01]  /*18560*/  FFMA.FTZ R0, R234, R170, R0 ;  /* 0x000000aaea007223 */ /* 0x008fe20000010000 */
[----:B------:R-:W-:Y:S02]  /*18570*/  FFMA.FTZ R3, R231, R167, R3 ;  /* 0x000000a7e7037223 */ /* 0x000fe40000010003 */
[----:B------:R-:W3:Y:S01]  /*18580*/  LDL.LU R234, [R1+0x7e0] ;  /* 0x0007e00001ea7983 */ /* 0x000ee20000300800 */
[----:B------:R-:W-:-:S03]  /*18590*/  FFMA.FTZ R0, R238, R174, R0 ;  /* 0x000000aeee007223 */ /* 0x000fc60000010000 */
        /* <DEDUP_REMOVED lines=10> */
[----:B------:R-:W3:Y:S04]  /*18640*/  LDL.LU R246, [R1+0x7c8] ;  /* 0x0007c80001f67983 */ /* 0x000ee80000300800 */
[----:B------:R-:W3:Y:S01]  /*18650*/  LDL.LU R243, [R1+0x7c4] ;  /* 0x0007c40001f37983 */ /* 0x000ee20000300800 */
[----:B------:R-:W-:-:S03]  /*18660*/  FFMA.FTZ R0, R247, R186, R0 ;  /* 0x000000baf7007223 */ /* 0x000fc60000010000 */
[----:B------:R-:W3:Y:S01]  /*18670*/  LDL.LU R247, [R1+0x7c0] ;  /* 0x0007c00001f77983 */ /* 0x000ee20000300800 */
        /* <DEDUP_REMOVED lines=27> */
[----:B----4-:R-:W-:-:S03]  /*18830*/  FFMA.FTZ R0, R230, UR22, R0 ;  /* 0x00000016e6007c23 */ /* 0x010fc60008010000 */
[----:B--2---:R-:W-:Y:S01]  /*18840*/  FFMA.FTZ R3, R227, UR27, R3 ;  /* 0x0000001be3037c23 */ /* 0x004fe20008010003 */
[----:B---3--:R-:W-:-:S03]  /*18850*/  FFMA.FTZ R0, R234, UR18, R0 ;  /* 0x00000012ea007c23 */ /* 0x008fc60008010000 */
        /* <DEDUP_REMOVED lines=25> */
[----:B------:R-:W-:Y:S02]  /*189f0*/  VIADD R3, R2, -UR58 ;  /* 0x8000003a02037c36 */ /* 0x000fe40008000000 */
[----:B------:R0:W5:Y:S02]  /*18a00*/  LDL.LU R2, [R1+0x7a4] ;  /* 0x0007a40001027983 */ /* 0x0001640000300800 */
[----:B--2---:R-:W-:Y:S02]  /*18a10*/  @!P0 FMNMX.FTZ R249, R249, R0, !PT ;  /* 0x00000000f9f98209 */ /* 0x004fe40007810000 */
[----:B---3--:R-:W-:-:S03]  /*18a20*/  LEA R3, R3, R251, 0x2 ;  /* 0x000000fb03037211 */ /* 0x008fc600078e10ff */
[----:B------:R0:W-:Y:S04]  /*18a30*/  @!P0 STL [R1+0x780], R249 ;  /* 0x000780f901008387 */ /* 0x0001e80000100800 */
[----:B------:R0:W-:Y:S02]  /*18a40*/  STS [R3], R0 ;  /* 0x0000000003007388 */ /* 0x0001e40000000800 */
.L_x_2207:
[----:B------:R-:W-:Y:S05]  /*18a50*/  BSYNC B1 ;  /* 0x0000000000017941 */ /* 0x000fea0003800000 */
.L_x_2206:
[----:B0----5:R-:W4:Y:S02]  /*18a60*/  LDL.LU R0, [R1+0x40] ;  /* 0x0000400001007983 */ /* 0x021f240000300800 */
[----:B----4-:R-:W-:-:S04]  /*18a70*/  IADD3 R0, R0, 0x100, RZ ;  /* 0x0000010000007810 */ /* 0x010fc80007ffe0ff */
[----:B------:R-:W-:Y:S01]  /*18a80*/  ISETP.GE.AND P0, PT, R0, UR59, PT ;  /* 0x0000003b00007c0c */ /* 0x000fe2000bf06270 */
[----:B------:R0:W-:-:S12]  /*18a90*/  STL [R1+0x40], R0 ;  /* 0x0000400001007387 */ /* 0x0001d80000100800 */
[----:B0-----:R-:W-:Y:S05]  /*18aa0*/  @!P0 BRA `(.L_x_2208) ;  /* 0xfffffeb000f88947 */ /* 0x001fea000383ffff */
.L_x_2077:
[----:B------:R-:W-:Y:S05]  /*18ab0*/  BSYNC B0 ;  /* 0x0000000000007941 */ /* 0x000fea0003800000 */
.L_x_2076:
[----:B------:R-:W4:Y:S01]  /*18ac0*/  LDL.LU R3, [R1+0x780] ;  /* 0x0007800001037983 */ /* 0x000f220000300800 */
[----:B------:R-:W-:Y:S03]  /*18ad0*/  BSSY B0, `(.L_x_2209) ;  /* 0x00000a0000007945 */ /* 0x000fe60003800000 */
[----:B----4-:R-:W0:Y:S02]  /*18ae0*/  SHFL.BFLY PT, R0, R3, 0x10, 0x1f ;  /* 0x0e001f0003007f89 */ /* 0x010e2400000e0000 */
[----:B0-----:R-:W-:Y:S02]  /*18af0*/  FMNMX.FTZ R0, R0, R3, !PT ;  /* 0x0000000300007209 */ /* 0x001fe40007810000 */
[----:B------:R-:W0:Y:S03]  /*18b00*/  S2R R3, SR_TID.X ;  /* 0x0000000000037919 */ /* 0x000e260000002100 */
[----:B-12---:R-:W1:Y:S02]  /*18b10*/  SHFL.BFLY PT, R5, R0, 0x8, 0x1f ;  /* 0x0d001f0000057f89 */ /* 0x006e6400000e0000 */
[----:B-1----:R-:W-:-:S02]  /*18b20*/  FMNMX.FTZ R5, R0, R5, !PT ;  /* 0x0000000500057209 */ /* 0x002fc40007810000 */
[----:B0-----:R-:W-:-:S03]  /*18b30*/  SHF.R.S32.HI R8, RZ, 0x1f, R3 ;  /* 0x0000001fff087819 */ /* 0x001fc60000011403 */
[----:B------:R-:W0:Y:S01]  /*18b40*/  SHFL.BFLY PT, R4, R5, 0x4, 0x1f ;  /* 0x0c801f0005047f89 */ /* 0x000e2200000e0000 */
[----:B------:R-:W-:-:S04]  /*18b50*/  LEA.HI R6, R8, R3, RZ, 0x5 ;  /* 0x0000000308067211 */ /* 0x000fc800078f28ff */
[----:B------:R-:W-:-:S05]  /*18b60*/  LOP3.LUT R10, R6, 0xffffffe0, RZ, 0xc0, !PT ;  /* 0xffffffe0060a7812 */ /* 0x000fca00078ec0ff */
[----:B------:R-:W-:-:S05]  /*18b70*/  IMAD.IADD R10, R3, 0x1, -R10 ;  /* 0x00000001030a7824 */ /* 0x000fca00078e0a0a */
[C---:B------:R-:W-:Y:S02]  /*18b80*/  ISETP.NE.AND P0, PT, R10.reuse, RZ, PT ;  /* 0x000000ff0a00720c */ /* 0x040fe40003f05270 */
[----:B------:R-:W-:Y:S02]  /*18b90*/  ISETP.GT.AND P1, PT, R10, 0x7, PT ;  /* 0x000000070a00780c */ /* 0x000fe40003f24270 */
[----:B0-----:R-:W-:-:S05]  /*18ba0*/  FMNMX.FTZ R4, R5, R4, !PT ;  /* 0x0000000405047209 */ /* 0x001fca0007810000 */
[----:B------:R-:W0:Y:S04]  /*18bb0*/  SHFL.BFLY PT, R7, R4, 0x2, 0x1f ;  /* 0x0c401f0004077f89 */ /* 0x000e2800000e0000 */
[----:B------:R-:W-:Y:S02]  /*18bc0*/  @!P0 MOV R5, 0x400 ;  /* 0x0000040000058802 */ /* 0x000fe40000000f00 */
[----:B------:R-:W-:Y:S01]  /*18bd0*/  @!P1 MOV R9, 0x400 ;  /* 0x0000040000099802 */ /* 0x000fe20000000f00 */
[----:B------:R-:W1:Y:S01]  /*18be0*/  @!P0 S2R R12, SR_CgaCtaId ;  /* 0x00000000000c8919 */ /* 0x000e620000008800 */
[----:B------:R-:W-:Y:S01]  /*18bf0*/  @!P0 SHF.R.S32.HI R6, RZ, 0x5, R6 ;  /* 0x00000005ff068819 */ /* 0x000fe20000011406 */
[----:B------:R-:W2:Y:S01]  /*18c00*/  @!P1 S2R R14, SR_CgaCtaId ;  /* 0x00000000000e9919 */ /* 0x000ea20000008800 */
[----:B0-----:R-:W-:-:S05]  /*18c10*/  FMNMX.FTZ R7, R4, R7, !PT ;  /* 0x0000000704077209 */ /* 0x001fca0007810000 */
[----:B------:R-:W0:Y:S01]  /*18c20*/  SHFL.BFLY PT, R0, R7, 0x1, 0x1f ;  /* 0x0c201f0007007f89 */ /* 0x000e2200000e0000 */
[----:B-1----:R-:W-:Y:S02]  /*18c30*/  @!P0 LEA R5, R12, R5, 0x18 ;  /* 0x000000050c058211 */ /* 0x002fe400078ec0ff */
[----:B--2---:R-:W-:Y:S02]  /*18c40*/  @!P1 LEA R11, R14, R9, 0x18 ;  /* 0x000000090e0b9211 */ /* 0x004fe400078ec0ff */
[----:B------:R-:W-:Y:S02]  /*18c50*/  @!P0 LEA R6, R6, R5, 0x2 ;  /* 0x0000000506068211 */ /* 0x000fe400078e10ff */
[----:B------:R-:W-:Y:S02]  /*18c60*/  @!P1 LEA R10, R10, R11, 0x2 ;  /* 0x0000000b0a0a9211 */ /* 0x000fe400078e10ff */
[----:B0-----:R-:W-:Y:S01]  /*18c70*/  FMNMX.FTZ R9, R7, R0, !PT ;  /* 0x0000000007097209 */ /* 0x001fe20007810000 */
[----:B------:R-:W-:-:S04]  /*18c80*/  IMAD.MOV.U32 R0, RZ, RZ, -0x800001 ;  /* 0xff7fffffff007424 */ /* 0x000fc800078e00ff */
        /* <DEDUP_REMOVED lines=24> */
[----:B------:R-:W4:Y:S01]  /*18e10*/  S2R R251, SR_CTAID.Y ;  /* 0x0000000000fb7919 */ /* 0x000f220000002600 */
[----:B------:R-:W-:Y:S02]  /*18e20*/  ISETP.NE.U32.AND P0, PT, RZ, UR4, PT ;  /* 0x00000004ff007c0c */ /* 0x000fe4000bf05070 */
[----:B0-----:R-:W-:Y:S02]  /*18e30*/  MOV R7, R4 ;  /* 0x0000000400077202 */ /* 0x001fe40000000f00 */
[----:B------:R-:W-:Y:S01]  /*18e40*/  ISETP.NE.AND.EX P0, PT, RZ, UR5, PT, P0 ;  /* 0x00000005ff007c0c */ /* 0x000fe2000bf05300 */
[----:B----4-:R-:W-:-:S05]  /*18e50*/  IMAD R12, R251, R250, RZ ;  /* 0x000000fafb0c7224 */ /* 0x010fca00078e02ff */
[----:B------:R-:W-:Y:S02]  /*18e60*/  SHF.R.S32.HI R6, RZ, 0x1f, R12 ;  /* 0x0000001fff067819 */ /* 0x000fe4000001140c */
[----:B------:R-:W-:-:S04]  /*18e70*/  IADD3 R12, P2, P3, R12, UR4, R9 ;  /* 0x000000040c0c7c10 */ /* 0x000fc8000fb5e009 */
[----:B------:R-:W-:Y:S01]  /*18e80*/  IADD3.X R5, R6, UR5, R5, P2, P3 ;  /* 0x0000000506057c10 */ /* 0x000fe200097e6405 */
[----:B------:R-:W-:Y:S01]  /*18e90*/  IMAD.MOV.U32 R6, RZ, RZ, RZ ;  /* 0x000000ffff067224 */ /* 0x000fe200078e00ff */
[----:B--2---:R-:W-:-:S07]  /*18ea0*/  LEA R10, R3, R249, 0x2 ;  /* 0x000000f9030a7211 */ /* 0x004fce00078e10ff */
.L_x_2216:
[----:B------:R-:W-:Y:S04]  /*18eb0*/  BSSY B2, `(.L_x_2213) ;  /* 0x000000b000027945 */ /* 0x000fe80003800000 */
[----:B0-----:R-:W-:Y:S05]  /*18ec0*/  @!P0 BRA `(.L_x_2214) ;  /* 0x0000000000148947 */ /* 0x001fea0003800000 */
[----:B------:R-:W-:-:S06]  /*18ed0*/  MOV R4, R12 ;  /* 0x0000000c00047202 */ /* 0x000fcc0000000f00 */
[----:B------:R-:W2:Y:S01]  /*18ee0*/  LDG.E.U8 R4, desc[UR36][R4.64] ;  /* 0x0000002404047981 */ /* 0x000ea2000c1e1100 */
[----:B------:R-:W-:Y:S01]  /*18ef0*/  HFMA2.MMA R11, -RZ, RZ, 0, 0 ;  /* 0x00000000ff0b7435 */ /* 0x000fe200000001ff */
[----:B--2---:R-:W-:-:S13]  /*18f00*/  ISETP.NE.AND P2, PT, R4, RZ, PT ;  /* 0x000000ff0400720c */ /* 0x004fda0003f45270 */
[----:B------:R-:W-:Y:S05]  /*18f10*/  @P2 BRA `(.L_x_2215) ;  /* 0x0000000000102947 */ /* 0x000fea0003800000 */
.L_x_2214:
[----:B------:R-:W1:Y:S02]  /*18f20*/  LDS R4, [R10] ;  /* 0x000000000a047984 */ /* 0x000e640000000800 */
[----:B-1----:R-:W-:-:S04]  /*18f30*/  FADD.FTZ R4, -R13, R4 ;  /* 0x000000040d047221 */ /* 0x002fc80000010100 */
[----:B------:R-:W-:-:S04]  /*18f40*/  FMUL.FTZ R4, R4, 1.4426950216293334961 ;  /* 0x3fb8aa3b04047820 */ /* 0x000fc80000410000 */
[----:B------:R0:W2:Y:S03]  /*18f50*/  MUFU.EX2 R11, R4 ;  /* 0x00000004000b7308 */ /* 0x0000a60000000800 */
.L_x_2215:
[----:B------:R-:W-:Y:S05]  /*18f60*/  BSYNC B2 ;  /* 0x0000000000027941 */ /* 0x000fea0003800000 */
.L_x_2213:
[----:B------:R-:W-:Y:S01]  /*18f70*/  VIADD R7, R7, 0xffffffff ;  /* 0xffffffff07077836 */ /* 0x000fe20000000000 */
[----:B------:R-:W-:Y:S01]  /*18f80*/  IADD3 R12, P3, R12, 0x100, RZ ;  /* 0x000001000c0c7810 */ /* 0x000fe20007f7e0ff */
[----:B--2---:R2:W-:Y:S01]  /*18f90*/  STS [R10], R11 ;  /* 0x0000000b0a007388 */ /* 0x0045e20000000800 */
[----:B------:R-:W-:Y:S01]  /*18fa0*/  FADD.FTZ R6, R11, R6 ;  /* 0x000000060b067221 */ /* 0x000fe20000010000 */
[----:B------:R-:W-:Y:S02]  /*18fb0*/  IADD3 R9, R9, 0x100, RZ ;  /* 0x0000010009097810 */ /* 0x000fe40007ffe0ff */
[----:B------:R-:W-:Y:S01]  /*18fc0*/  ISETP.NE.AND P2, PT, R7, RZ, PT ;  /* 0x000000ff0700720c */ /* 0x000fe20003f45270 */
[----:B------:R-:W-:Y:S01]  /*18fd0*/  IMAD.X R5, RZ, RZ, R5, P3 ;  /* 0x000000ffff057224 */ /* 0x000fe200018e0605 */
[----:B--2---:R-:W-:-:S11]  /*18fe0*/  IADD3 R10, R10, 0x400, RZ ;  /* 0x000004000a0a7810 */ /* 0x004fd60007ffe0ff */
[----:B------:R-:W-:Y:S05]  /*18ff0*/  @P2 BRA `(.L_x_2216) ;  /* 0xfffffffc00ac2947 */ /* 0x000fea000383ffff */
.L_x_2212:
[----:B------:R-:W-:Y:S05]  /*19000*/  BSYNC B1 ;  /* 0x0000000000017941 */ /* 0x000fea0003800000 */
.L_x_2211:
        /* <DEDUP_REMOVED lines=17> */
.L_x_2229:
[----:B------:R-:W-:Y:S01]  /*19120*/  BSSY B1, `(.L_x_2217) ;  /* 0x000000b000017945 */ /* 0x000fe20003800000 */
[----:B------:R-:W-:-:S03]  /*19130*/  IMAD.MOV.U32 R4, RZ, RZ, R10 ;  /* 0x000000ffff047224 */ /* 0x000fc600078e000a */
[----:B------:R-:W-:Y:S05]  /*19140*/  @!P0 BRA `(.L_x_2218) ;  /* 0x0000000000108947 */ /* 0x000fea0003800000 */
[----:B------:R-:W2:Y:S02]  /*19150*/  LDG.E.U8 R7, desc[UR36][R4.64] ;  /* 0x0000002404077981 */ /* 0x000ea4000c1e1100 */
[----:B--2---:R-:W-:-:S13]  /*19160*/  ISETP.NE.AND P2, PT, R7, RZ, PT ;  /* 0x000000ff0700720c */ /* 0x004fda0003f45270 */
[----:B------:R-:W-:Y:S01]  /*19170*/  @P2 MOV R7, RZ ;  /* 0x000000ff00072202 */ /* 0x000fe20000000f00 */
[----:B------:R-:W-:Y:S06]  /*19180*/  @P2 BRA `(.L_x_2219) ;  /* 0x0000000000102947 */ /* 0x000fec0003800000 */
.L_x_2218:
[----:B------:R-:W1:Y:S02]  /*19190*/  LDS R7, [R0+-0x800] ;  /* 0xfff8000000077984 */ /* 0x000e640000000800 */
[----:B-1----:R-:W-:-:S04]  /*191a0*/  FADD.FTZ R7, -R13, R7 ;  /* 0x000000070d077221 */ /* 0x002fc80000010100 */
[----:B------:R-:W-:-:S06]  /*191b0*/  FMUL.FTZ R7, R7, 1.4426950216293334961 ;  /* 0x3fb8aa3b07077820 */ /* 0x000fcc0000410000 */
[----:B------:R-:W0:Y:S02]  /*191c0*/  MUFU.EX2 R7, R7 ;  /* 0x0000000700077308 */ /* 0x000e240000000800 */
.L_x_2219:
[----:B------:R-:W-:Y:S05]  /*191d0*/  BSYNC B1 ;  /* 0x0000000000017941 */ /* 0x000fea0003800000 */
.L_x_2217:
        /* <DEDUP_REMOVED lines=8> */
.L_x_2221:
[----:B------:R-:W1:Y:S02]  /*19260*/  LDS R6, [R0+-0x400] ;  /* 0xfffc000000067984 */ /* 0x000e640000000800 */
[----:B-1----:R-:W-:-:S04]  /*19270*/  FADD.FTZ R6, -R13, R6 ;  /* 0x000000060d067221 */ /* 0x002fc80000010100 */
[----:B------:R-:W-:-:S04]  /*19280*/  FMUL.FTZ R6, R6, 1.4426950216293334961 ;  /* 0x3fb8aa3b06067820 */ /* 0x000fc80000410000 */
[----:B0-----:R0:W2:Y:S03]  /*19290*/  MUFU.EX2 R7, R6 ;  /* 0x0000000600077308 */ /* 0x0010a60000000800 */
.L_x_2222:
[----:B------:R-:W-:Y:S05]  /*192a0*/  BSYNC B1 ;  /* 0x0000000000017941 */ /* 0x000fea0003800000 */
.L_x_2220:
[----:B--2---:R2:W-:Y:S01]  /*192b0*/  STS [R0+-0x400], R7 ;  /* 0xfffc000700007388 */ /* 0x0045e20000000800 */
[----:B------:R-:W-:Y:S01]  /*192c0*/  BSSY B1, `(.L_x_2223) ;  /* 0x000000b000017945 */ /* 0x000fe20003800000 */
[----:B------:R-:W-:-:S03]  /*192d0*/  FADD.FTZ R10, R10, R7 ;  /* 0x000000070a0a7221 */ /* 0x000fc60000010000 */
[----:B------:R-:W-:Y:S05]  /*192e0*/  @!P0 BRA `(.L_x_2224) ;  /* 0x0000000000108947 */ /* 0x000fea0003800000 */
[----:B0-----:R-:W4:Y:S01]  /*192f0*/  LDG.E.U8 R6, desc[UR36][R4.64+0x200] ;  /* 0x0002002404067981 */ /* 0x001f22000c1e1100 */
[----:B--2---:R-:W-:Y:S01]  /*19300*/  IMAD.MOV.U32 R7, RZ, RZ, RZ ;  /* 0x000000ffff077224 */ /* 0x004fe200078e00ff */
[----:B----4-:R-:W-:-:S13]  /*19310*/  ISETP.NE.AND P2, PT, R6, RZ, PT ;  /* 0x000000ff0600720c */ /* 0x010fda0003f45270 */
[----:B------:R-:W-:Y:S05]  /*19320*/  @P2 BRA `(.L_x_2225) ;  /* 0x0000000000102947 */ /* 0x000fea0003800000 */
.L_x_2224:
[----:B0-----:R-:W1:Y:S02]  /*19330*/  LDS R6, [R0] ;  /* 0x0000000000067984 */ /* 0x001e640000000800 */
[----:B-1----:R-:W-:-:S04]  /*19340*/  FADD.FTZ R6, -R13, R6 ;  /* 0x000000060d067221 */ /* 0x002fc80000010100 */
[----:B------:R-:W-:-:S04]  /*19350*/  FMUL.FTZ R6, R6, 1.4426950216293334961 ;  /* 0x3fb8aa3b06067820 */ /* 0x000fc80000410000 */
[----:B--2---:R0:W2:Y:S03]  /*19360*/  MUFU.EX2 R7, R6 ;  /* 0x0000000600077308 */ /* 0x0040a60000000800 */
.L_x_2225:
[----:B------:R-:W-:Y:S05]  /*19370*/  BSYNC B1 ;  /* 0x0000000000017941 */ /* 0x000fea0003800000 */
.L_x_2223:
[----:B--2---:R2:W-:Y:S01]  /*19380*/  STS [R0], R7 ;  /* 0x0000000700007388 */ /* 0x0045e20000000800 */
[----:B------:R-:W-:Y:S01]  /*19390*/  BSSY B1, `(.L_x_2226) ;  /* 0x000000b000017945 */ /* 0x000fe20003800000 */
[----:B------:R-:W-:-:S03]  /*193a0*/  FADD.FTZ R12, R10, R7 ;  /* 0x000000070a0c7221 */ /* 0x000fc60000010000 */
[----:B------:R-:W-:Y:S05]  /*193b0*/  @!P0 BRA `(.L_x_2227) ;  /* 0x0000000000108947 */ /* 0x000fea0003800000 */
[----:B0-----:R-:W4:Y:S02]  /*193c0*/  LDG.E.U8 R6, desc[UR36][R4.64+0x300] ;  /* 0x0003002404067981 */ /* 0x001f24000c1e1100 */
[----:B----4-:R-:W-:-:S13]  /*193d0*/  ISETP.NE.AND P2, PT, R6, RZ, PT ;  /* 0x000000ff0600720c */ /* 0x010fda0003f45270 */
[----:B--2---:R-:W-:Y:S01]  /*193e0*/  @P2 MOV R7, RZ ;  /* 0x000000ff00072202 */ /* 0x004fe20000000f00 */
[----:B------:R-:W-:Y:S06]  /*193f0*/  @P2 BRA `(.L_x_2228) ;  /* 0x0000000000102947 */ /* 0x000fec0003800000 */
.L_x_2227:
[----:B0-----:R-:W1:Y:S02]  /*19400*/  LDS R6, [R0+0x400] ;  /* 0x0004000000067984 */ /* 0x001e640000000800 */
[----:B-1----:R-:W-:-:S04]  /*19410*/  FADD.FTZ R6, -R13, R6 ;  /* 0x000000060d067221 */ /* 0x002fc80000010100 */
[----:B------:R-:W-:-:S04]  /*19420*/  FMUL.FTZ R6, R6, 1.4426950216293334961 ;  /* 0x3fb8aa3b06067820 */ /* 0x000fc80000410000 */
[----:B--2---:R0:W2:Y:S03]  /*19430*/  MUFU.EX2 R7, R6 ;  /* 0x0000000600077308 */ /* 0x0040a60000000800 */
.L_x_2228:
[----:B------:R-:W-:Y:S05]  /*19440*/  BSYNC B1 ;  /* 0x0000000000017941 */ /* 0x000fea0003800000 */
.L_x_2226:
[----:B------:R-:W-:Y:S01]  /*19450*/  IADD3 R9, R9, 0x400, RZ ;  /* 0x0000040009097810 */ /* 0x000fe20007ffe0ff */
[----:B--2---:R2:W-:Y:S01]  /*19460*/  STS [R0+0x400], R7 ;  /* 0x0004000700007388 */ /* 0x0045e20000000800 */
[----:B------:R-:W-:Y:S01]  /*19470*/  IADD3 R10, P3, R4, 0x400, RZ ;  /* 0x00000400040a7810 */ /* 0x000fe20007f7e0ff */
[----:B0-----:R-:W-:Y:S01]  /*19480*/  FADD.FTZ R6, R12, R7 ;  /* 0x000000070c067221 */ /* 0x001fe20000010000 */
[----:B------:R-:W-:-:S03]  /*19490*/  ISETP.GE.AND P2, PT, R9, UR39, PT ;  /* 0x0000002709007c0c */ /* 0x000fc6000bf46270 */
[----:B------:R-:W-:Y:S01]  /*194a0*/  IMAD.X R5, RZ, RZ, R5, P3 ;  /* 0x000000ffff057224 */ /* 0x000fe200018e0605 */
[----:B--2---:R-:W-:-:S09]  /*194b0*/  IADD3 R0, R0, 0x1000, RZ ;  /* 0x0000100000007810 */ /* 0x004fd20007ffe0ff */
[----:B------:R-:W-:Y:S05]  /*194c0*/  @!P2 BRA `(.L_x_2229) ;  /* 0xfffffffc0014a947 */ /* 0x000fea000383ffff */
.L_x_2210:
[----:B------:R-:W-:Y:S05]  /*194d0*/  BSYNC B0 ;  /* 0x0000000000007941 */ /* 0x000fea0003800000 */
.L_x_2209:
[----:B------:R-:W2:Y:S01]  /*194e0*/  SHFL.BFLY PT, R5, R6, 0x10, 0x1f ;  /* 0x0e001f0006057f89 */ /* 0x000ea200000e0000 */
[C---:B------:R-:W-:Y:S01]  /*194f0*/  LOP3.LUT P0, RZ, R3.reuse, 0x1f, RZ, 0xc0, !PT ;  /* 0x0000001f03ff7812 */ /* 0x040fe2000780c0ff */
[----:B------:R-:W-:Y:S01]  /*19500*/  ULDC.U8 UR4, c[0x0][0x31c] ;  /* 0x0000c70000047ab9 */ /* 0x000fe20000000000 */
[----:B------:R-:W-:-:S04]  /*19510*/  LOP3.LUT R9, R3, 0x1f, RZ, 0xc0, !PT ;  /* 0x0000001f03097812 */ /* 0x000fc800078ec0ff */
[----:B------:R-:W-:-:S07]  /*19520*/  ISETP.GT.U32.AND P2, PT, R9, 0x7, PT ;  /* 0x000000070900780c */ /* 0x000fce0003f44070 */
[----:B------:R-:W4:Y:S06]  /*19530*/  @!P0 S2R R9, SR_CgaCtaId ;  /* 0x0000000000098919 */ /* 0x000f2c0000008800 */
[----:B------:R-:W5:Y:S01]  /*19540*/  @!P2 S2R R11, SR_CgaCtaId ;  /* 0x00000000000ba919 */ /* 0x000f620000008800 */
[----:B------:R-:W-:Y:S01]  /*19550*/  @!P2 MOV R10, 0x400 ;  /* 0x00000400000aa802 */ /* 0x000fe20000000f00 */
[----:B--2---:R-:W-:Y:S01]  /*19560*/  FADD.FTZ R5, R5, R6 ;  /* 0x0000000605057221 */ /* 0x004fe20000010000 */
[----:B------:R-:W-:-:S04]  /*19570*/  @!P0 MOV R6, 0x400 ;  /* 0x0000040000068802 */ /* 0x000fc80000000f00 */
[----:B------:R-:W2:Y:S01]  /*19580*/  SHFL.BFLY PT, R0, R5, 0x8, 0x1f ;  /* 0x0d001f0005007f89 */ /* 0x000ea200000e0000 */
[----:B----4-:R-:W-:Y:S02]  /*19590*/  @!P0 LEA R9, R9, R6, 0x18 ;  /* 0x0000000609098211 */ /* 0x010fe400078ec0ff */
        /* <DEDUP_REMOVED lines=30> */
[----:B------:R-:W4:Y:S01]  /*19780*/  LDC R0, c[0x0][0x318] ;  /* 0x0000c600ff007b82 */ /* 0x000f220000000800 */
[----:B------:R-:W-:Y:S01]  /*19790*/  ULDC UR5, c[0x0][0x288] ;  /* 0x0000a20000057ab9 */ /* 0x000fe20000000800 */
[----:B------:R-:W2:Y:S06]  /*197a0*/  S2R R15, SR_CTAID.X ;  /* 0x00000000000f7919 */ /* 0x000eac0000002500 */
[----:B------:R-:W4:Y:S08]  /*197b0*/  LDC R5, c[0x0][0x29c] ;  /* 0x0000a700ff057b82 */ /* 0x000f300000000800 */
[----:B------:R-:W5:Y:S01]  /*197c0*/  LDC R7, c[0x0][0x284] ;  /* 0x0000a100ff077b82 */ /* 0x000f620000000800 */
[----:B--2---:R-:W-:-:S04]  /*197d0*/  IMAD R4, R14, UR5, R15 ;  /* 0x000000050e047c24 */ /* 0x004fc8000f8e020f */
[----:B----4-:R-:W-:-:S04]  /*197e0*/  IMAD R0, R4, R0, R5 ;  /* 0x0000000004007224 */ /* 0x010fc800078e0205 */
[----:B-----5:R-:W-:-:S05]  /*197f0*/  IMAD R4, R0, R7, RZ ;  /* 0x0000000700047224 */ /* 0x020fca00078e02ff */
[----:B------:R-:W-:-:S07]  /*19800*/  SHF.R.S32.HI R5, RZ, 0x1f, R4 ;  /* 0x0000001fff057819 */ /* 0x000fce0000011404 */
.L_x_2230:
        /* <DEDUP_REMOVED lines=18> */
.L_x_2235:
[----:B--2---:R-:W1:Y:S01]  /*19930*/  LDS R6, [R10] ;  /* 0x000000000a067984 */ /* 0x004e620000000800 */
[----:B------:R-:W-:Y:S01]  /*19940*/  @P0 IMAD.MOV.U32 R7, RZ, RZ, R12 ;  /* 0x000000ffff070224 */ /* 0x000fe200078e000c */
[----:B------:R-:W-:Y:S02]  /*19950*/  IADD3 R0, R0, -0x1, RZ ;  /* 0xffffffff00007810 */ /* 0x000fe40007ffe0ff */
[----:B------:R-:W-:Y:S02]  /*19960*/  IADD3 R9, R9, 0x100, RZ ;  /* 0x0000010009097810 */ /* 0x000fe40007ffe0ff */
[----:B------:R-:W-:Y:S01]  /*19970*/  ISETP.NE.AND P3, PT, R0, RZ, PT ;  /* 0x000000ff0000720c */ /* 0x000fe20003f65270 */
[----:B-1----:R-:W-:Y:S01]  /*19980*/  FMUL.FTZ R15, R6, R13 ;  /* 0x0000000d060f7220 */ /* 0x002fe20000410000 */
[----:B------:R-:W-:Y:S02]  /*19990*/  @P0 MOV R6, R11 ;  /* 0x0000000b00060202 */ /* 0x000fe40000000f00 */
[----:B------:R-:W-:-:S02]  /*199a0*/  IADD3 R11, P2, R11, 0x400, RZ ;  /* 0x000004000b0b7810 */ /* 0x000fc40007f5e0ff */
[----:B------:R0:W-:Y:S03]  /*199b0*/  STS [R10], R15 ;  /* 0x0000000f0a007388 */ /* 0x0001e60000000800 */
[----:B------:R-:W-:Y:S01]  /*199c0*/  IMAD.X R12, RZ, RZ, R12, P2 ;  /* 0x000000ffff0c7224 */ /* 0x000fe200010e060c */
[----:B------:R2:W-:Y:S01]  /*199d0*/  @P0 STG.E desc[UR36][R6.64], R15 ;  /* 0x0000000f06000986 */ /* 0x0005e2000c101924 */
[----:B0-----:R-:W-:Y:S02]  /*199e0*/  IADD3 R10, R10, 0x400, RZ ;  /* 0x000004000a0a7810 */ /* 0x001fe40007ffe0ff */
[----:B------:R-:W-:Y:S05]  /*199f0*/  @P3 BRA `(.L_x_2235) ;  /* 0xfffffffc00cc3947 */ /* 0x000fea000383ffff */
.L_x_2234:
[----:B------:R-:W-:Y:S05]  /*19a00*/  BSYNC B1 ;  /* 0x0000000000017941 */ /* 0x000fea0003800000 */
.L_x_2233:
[----:B------:R-:W-:Y:S05]  /*19a10*/  @!P1 BRA `(.L_x_2232) ;  /* 0x00000000008c9947 */ /* 0x000fea0003800000 */
[----:B--2---:R-:W2:Y:S01]  /*19a20*/  LDL R6, [R1+0x788] ;  /* 0x0007880001067983 */ /* 0x004ea20000100800 */
[C---:B------:R-:W-:Y:S01]  /*19a30*/  IADD3 R12, P0, R9.reuse, R4, RZ ;  /* 0x00000004090c7210 */ /* 0x040fe20007f1e0ff */
[----:B------:R-:W-:Y:S01]  /*19a40*/  ULDC.64 UR6, c[0x0][0x310] ;  /* 0x0000c40000067ab9 */ /* 0x000fe20000000a00 */
[C---:B------:R-:W-:Y:S02]  /*19a50*/  LEA R0, R9.reuse, 0x800, 0x2 ;  /* 0x0000080009007811 */ /* 0x040fe400078e10ff */
[----:B------:R-:W-:Y:S02]  /*19a60*/  MOV R7, UR58 ;  /* 0x0000003a00077c02 */ /* 0x000fe40008000f00 */
[----:B------:R-:W-:Y:S02]  /*19a70*/  LEA.HI.X.SX32 R5, R9, R5, 0x1, P0 ;  /* 0x0000000509057211 */ /* 0x000fe400000f0eff */
[----:B------:R-:W-:Y:S01]  /*19a80*/  LEA R11, P0, R12, UR6, 0x2 ;  /* 0x000000060c0b7c11 */ /* 0x000fe2000f8010ff */
[----:B------:R-:W-:Y:S01]  /*19a90*/  IMAD R0, R7, -0x4, R0 ;  /* 0xfffffffc07007824 */ /* 0x000fe200078e0200 */
[----:B------:R-:W-:-:S02]  /*19aa0*/  ISETP.NE.AND P2, PT, RZ, UR4, PT ;  /* 0x00000004ff007c0c */ /* 0x000fc4000bf45270 */
[----:B------:R-:W-:Y:S01]  /*19ab0*/  LEA.HI.X R12, R12, UR7, R5, 0x2, P0 ;  /* 0x000000070c0c7c11 */ /* 0x000fe200080f1405 */
[----:B--2---:R-:W-:-:S10]  /*19ac0*/  IMAD.IADD R0, R6, 0x1, R0 ;  /* 0x0000000106007824 */ /* 0x004fd400078e0200 */
.L_x_2236:
[----:B------:R-:W1:Y:S01]  /*19ad0*/  LDS R4, [R0+-0x800] ;  /* 0xfff8000000047984 */ /* 0x000e620000000800 */
[----:B------:R-:W-:Y:S01]  /*19ae0*/  MOV R5, R12 ;  /* 0x0000000c00057202 */ /* 0x000fe20000000f00 */
[----:B------:R-:W-:Y:S02]  /*19af0*/  VIADD R9, R9, 0x400 ;  /* 0x0000040009097836 */ /* 0x000fe40000000000 */
[----:B------:R-:W2:Y:S03]  /*19b00*/  LDS R6, [R0+-0x400] ;  /* 0xfffc000000067984 */ /* 0x000ea60000000800 */
[----:B------:R-:W-:Y:S01]  /*19b10*/  ISETP.GE.AND P0, PT, R9, UR39, PT ;  /* 0x0000002709007c0c */ /* 0x000fe2000bf06270 */
[----:B------:R-:W4:Y:S04]  /*19b20*/  LDS R7, [R0] ;  /* 0x0000000000077984 */ /* 0x000f280000000800 */
[----:B0-----:R-:W0:Y:S01]  /*19b30*/  LDS R10, [R0+0x400] ;  /* 0x00040000000a7984 */ /* 0x001e220000000800 */
[----:B-1----:R-:W-:Y:S01]  /*19b40*/  FMUL.FTZ R15, R4, R13 ;  /* 0x0000000d040f7220 */ /* 0x002fe20000410000 */
[----:B------:R-:W-:Y:S01]  /*19b50*/  MOV R4, R11 ;  /* 0x0000000b00047202 */ /* 0x000fe20000000f00 */
[----:B--2---:R-:W-:-:S03]  /*19b60*/  FMUL.FTZ R17, R6, R13 ;  /* 0x0000000d06117220 */ /* 0x004fc60000410000 */
[----:B------:R-:W-:Y:S01]  /*19b70*/  IADD3 R11, P1, R4, 0x1000, RZ ;  /* 0x00001000040b7810 */ /* 0x000fe20007f3e0ff */
[----:B------:R-:W-:Y:S01]  /*19b80*/  @P2 STG.E desc[UR36][R4.64], R15 ;  /* 0x0000000f04002986 */ /* 0x000fe2000c101924 */
[----:B----4-:R-:W-:Y:S02]  /*19b90*/  FMUL.FTZ R7, R7, R13 ;  /* 0x0000000d07077220 */ /* 0x010fe40000410000 */
        /* <DEDUP_REMOVED lines=11> */
.L_x_2232:
[----:B------:R-:W-:Y:S05]  /*19c50*/  BSYNC B0 ;  /* 0x0000000000007941 */ /* 0x000fea0003800000 */
.L_x_2231:
[----:B------:R-:W4:Y:S01]  /*19c60*/  LDL.LU R5, [R1+0x7a0] ;  /* 0x0007a00001057983 */ /* 0x000f220000300800 */
[----:B------:R-:W-:Y:S01]  /*19c70*/  UIADD3 UR12, UR39, -0x1, URZ ;  /* 0xffffffff270c7890 */ /* 0x000fe2000fffe03f */
[-C--:B------:R-:W-:Y:S01]  /*19c80*/  LEA.HI R8, R8, R3.reuse, RZ, 0x6 ;  /* 0x0000000308087211 */ /* 0x080fe200078f30ff */
[----:B------:R-:W5:Y:S01]  /*19c90*/  S2UR UR6, SR_CgaCtaId ;  /* 0x00000000000679c3 */ /* 0x000f620000008800 */
[----:B------:R-:W0:Y:S01]  /*19ca0*/  S2R R19, SR_CTAID.X ;  /* 0x0000000000137919 */ /* 0x000e220000002500 */
[----:B------:R-:W-:Y:S01]  /*19cb0*/  USHF.R.S32.HI UR4, URZ, 0x1f, UR12 ;  /* 0x0000001f3f047899 */ /* 0x000fe2000801140c */
[----:B------:R-:W-:Y:S01]  /*19cc0*/  LOP3.LUT R0, R8, 0xffffffc0, RZ, 0xc0, !PT ;  /* 0xffffffc008007812 */ /* 0x000fe200078ec0ff */
[----:B------:R-:W-:Y:S01]  /*19cd0*/  ULDC UR10, c[0x0][0x29c] ;  /* 0x0000a700000a7ab9 */ /* 0x000fe20000000800 */
[----:B------:R-:W0:Y:S01]  /*19ce0*/  S2R R4, SR_CTAID.Y ;  /* 0x0000000000047919 */ /* 0x000e220000002600 */
[----:B------:R-:W-:Y:S01]  /*19cf0*/  ULEA.HI UR4, UR4, UR12, URZ, 0x2 ;  /* 0x0000000c04047291 */ /* 0x000fe2000f8f103f */
[----:B------:R-:W-:Y:S01]  /*19d00*/  IADD3 R18, -R0, R3, RZ ;  /* 0x0000000300127210 */ /* 0x000fe20007ffe1ff */
[----:B------:R-:W-:Y:S01]  /*19d10*/  ULDC UR7, c[0x0][0x288] ;  /* 0x0000a20000077ab9 */ /* 0x000fe20000000800 */
[----:B------:R-:W-:Y:S01]  /*19d20*/  SHF.R.S32.HI R14, RZ, 0x6, R8 ;  /* 0x00000006ff0e7819 */ /* 0x000fe20000011408 */
[----:B------:R-:W-:Y:S01]  /*19d30*/  ULOP3.LUT UR4, UR4, 0xfffffffc, URZ, 0xc0, !UPT ;  /* 0xfffffffc04047892 */ /* 0x000fe2000f8ec03f */
[C---:B------:R-:W-:Y:S01]  /*19d40*/  ISETP.GT.AND P2, PT, R18.reuse, 0x2f, PT ;  /* 0x0000002f1200780c */ /* 0x040fe20003f44270 */
[----:B------:R-:W-:Y:S01]  /*19d50*/  UMOV UR5, 0x400 ;  /* 0x0000040000057882 */ /* 0x000fe20000000000 */
[----:B------:R-:W-:Y:S01]  /*19d60*/  ULDC.64 UR8, c[0x0][0x280] ;  /* 0x0000a00000087ab9 */ /* 0x000fe20000000a00 */
[----:B------:R-:W-:Y:S01]  /*19d70*/  UIADD3 UR4, UR12, -UR4, URZ ;  /* 0x800000040c047290 */ /* 0x000fe2000fffe03f */
[----:B------:R-:W-:Y:S01]  /*19d80*/  ISETP.NE.OR P1, PT, RZ, UR10, P2 ;  /* 0x0000000aff007c0c */ /* 0x000fe20009725670 */
[----:B------:R-:W-:Y:S01]  /*19d90*/  UIADD3 UR5, UR5, 0x440, URZ ;  /* 0x0000044005057890 */ /* 0x000fe2000fffe03f */
[----:B-1----:R-:W-:Y:S01]  /*19da0*/  SHF.L.U32 R13, R18, 0x2, RZ ;  /* 0x00000002120d7819 */ /* 0x002fe200000006ff */
[----:B------:R-:W-:Y:S01]  /*19db0*/  UIMAD UR11, UR9, 0xc0, URZ ;  /* 0x000000c0090b78a4 */ /* 0x000fe2000f8e023f */
[----:B------:R-:W-:Y:S01]  /*19dc0*/  BSSY B0, `(.L_x_2237) ;  /* 0x000001b000007945 */ /* 0x000fe20003800000 */
[C---:B------:R-:W-:Y:S01]  /*19dd0*/  ISETP.NE.OR P1, PT, R14.reuse, UR4, P1 ;  /* 0x000000040e007c0c */ /* 0x040fe20008f25670 */
[----:B------:R-:W-:Y:S01]  /*19de0*/  IMAD.MOV.U32 R11, RZ, RZ, RZ ;  /* 0x000000ffff0b7224 */ /* 0x000fe200078e00ff */
[----:B------:R-:W-:-:S02]  /*19df0*/  ISETP.NE.AND P0, PT, R14, UR4, PT ;  /* 0x000000040e007c0c */ /* 0x000fc4000bf05270 */
[----:B--2---:R-:W-:Y:S01]  /*19e00*/  CS2R R6, SRZ ;  /* 0x0000000000067805 */ /* 0x004fe2000001ff00 */
[----:B-----5:R-:W-:-:S06]  /*19e10*/  ULEA UR5, UR6, UR5, 0x18 ;  /* 0x0000000506057291 */ /* 0x020fcc000f8ec03f */
[----:B------:R-:W-:Y:S01]  /*19e20*/  LEA R28, R18, UR5, 0x4 ;  /* 0x00000005121c7c11 */ /* 0x000fe2000f8e20ff */
[----:B0-----:R-:W-:-:S04]  /*19e30*/  IMAD R12, R4, UR7, R19 ;  /* 0x00000007040c7c24 */ /* 0x001fc8000f8e0213 */
[----:B------:R-:W-:-:S05]  /*19e40*/  IMAD R17, R12, UR11, R13 ;  /* 0x0000000b0c117c24 */ /* 0x000fca000f8e020d */
[----:B------:R-:W-:Y:S01]  /*19e50*/  SHF.R.S32.HI R15, RZ, 0x1f, R17 ;  /* 0x0000001fff0f7819 */ /* 0x000fe20000011411 */
[----:B----4-:R-:W-:Y:S01]  /*19e60*/  IMAD R0, R5, UR7, RZ ;  /* 0x0000000705007c24 */ /* 0x010fe2000f8e02ff */
[----:B------:R-:W-:-:S03]  /*19e70*/  CS2R R4, SRZ ;  /* 0x0000000000047805 */ /* 0x000fc6000001ff00 */
[----:B------:R-:W-:-:S04]  /*19e80*/  IMAD R0, R0, UR8, R19 ;  /* 0x0000000800007c24 */ /* 0x000fc8000f8e0213 */
[----:B------:R-:W-:-:S05]  /*19e90*/  IMAD R35, R0, UR11, R13 ;  /* 0x0000000b00237c24 */ /* 0x000fca000f8e020d */
        /* <DEDUP_REMOVED lines=12> */
.L_x_2239:
[----:B-----5:R0:W-:Y:S02]  /*19f60*/  STS.128 [R28], R4 ;  /* 0x000000041c007388 */ /* 0x0201e40000000c00 */
.L_x_2238:
[----:B------:R-:W-:Y:S05]  /*19f70*/  BSYNC B0 ;  /* 0x0000000000007941 */ /* 0x000fea0003800000 */
.L_x_2237:
[----:B------:R-:W-:Y:S01]  /*19f80*/  BAR.SYNC.DEFER_BLOCKING 0x0 ;  /* 0x0000000000007b1d */ /* 0x000fe20000010000 */
[----:B------:R-:W-:Y:S01]  /*19f90*/  IMAD.MOV.U32 R10, RZ, RZ, RZ ;  /* 0x000000ffff0a7224 */ /* 0x000fe200078e00ff */
[----:B------:R-:W-:-:S04]  /*19fa0*/  CS2R R8, SRZ ;  /* 0x0000000000087805 */ /* 0x000fc8000001ff00 */
[----:B------:R-:W-:Y:S04]  /*19fb0*/  BSSY B0, `(.L_x_2240) ;  /* 0x0000143000007945 */ /* 0x000fe80003800000 */
[----:B------:R-:W-:Y:S05]  /*19fc0*/  @P2 BRA `(.L_x_2241) ;  /* 0x0000001400042947 */ /* 0x000fea0003800000 */
[----:B------:R-:W2:Y:S01]  /*19fd0*/  LDL R46, [R1+0x788] ;  /* 0x00078800012e7983 */ /* 0x000ea20000100800 */
[----:B------:R-:W-:Y:S01]  /*19fe0*/  IADD3 R32, R14, UR58, RZ ;  /* 0x0000003a0e207c10 */ /* 0x000fe2000fffe0ff */
[----:B------:R-:W1:Y:S01]  /*19ff0*/  LDC.64 R44, c[0x0][0x250] ;  /* 0x00009400ff2c7b82 */ /* 0x000e620000000a00 */
[----:B------:R-:W-:Y:S01]  /*1a000*/  MOV R29, UR9 ;  /* 0x00000009001d7c02 */ /* 0x000fe20008000f00 */
[----:B------:R-:W-:Y:S01]  /*1a010*/  BSSY B1, `(.L_x_2242) ;  /* 0x0000078000017945 */ /* 0x000fe20003800000 */
[----:B------:R-:W-:Y:S01]  /*1a020*/  CS2R R10, SRZ ;  /* 0x00000000000a7805 */ /* 0x000fe2000001ff00 */
[----:B------:R-:W-:Y:S01]  /*1a030*/  IMAD R0, R32, 0xc0, RZ ;  /* 0x000000c020007824 */ /* 0x000fe200078e02ff */
[----:B------:R-:W-:-:S04]  /*1a040*/  VIMNMX R29, R29, UR12, PT ;  /* 0x0000000c1d1d7c48 */ /* 0x000fc8000bfe0100 */
[----:B------:R-:W-:Y:S02]  /*1a050*/  SHF.R.S32.HI R24, RZ, 0x1f, R0 ;  /* 0x0000001fff187819 */ /* 0x000fe40000011400 */
[----:B------:R-:W-:-:S05]  /*1a060*/  IADD3 R8, P1, R17, R0, RZ ;  /* 0x0000000011087210 */ /* 0x000fca0007f3e0ff */
[----:B------:R-:W-:Y:S01]  /*1a070*/  IMAD.X R9, R15, 0x1, R24, P1 ;  /* 0x000000010f097824 */ /* 0x000fe200008e0618 */
[----:B------:R-:W-:Y:S02]  /*1a080*/  ISETP.GE.AND P1, PT, R32, R29, PT ;  /* 0x0000001d2000720c */ /* 0x000fe40003f26270 */
[----:B-1----:R-:W-:-:S04]  /*1a090*/  LEA R20, P3, R8, R44, 0x2 ;  /* 0x0000002c08147211 */ /* 0x002fc800078610ff */
[----:B------:R-:W-:Y:S02]  /*1a0a0*/  LEA.HI.X R21, R8, R45, R9, 0x2, P3 ;  /* 0x0000002d08157211 */ /* 0x000fe400018f1409 */
[----:B------:R-:W-:Y:S02]  /*1a0b0*/  CS2R R8, SRZ ;  /* 0x0000000000087805 */ /* 0x000fe4000001ff00 */
[----:B--2---:R-:W-:-:S03]  /*1a0c0*/  LEA R30, R14, R46, 0x2 ;  /* 0x0000002e0e1e7211 */ /* 0x004fc600078e10ff */
[----:B------:R-:W-:Y:S05]  /*1a0d0*/  @P1 BRA `(.L_x_2243) ;  /* 0x0000000400ac1947 */ /* 0x000fea0003800000 */
[----:B------:R-:W-:Y:S01]  /*1a0e0*/  ULOP3.LUT UR5, URZ, UR9, URZ, 0x33, !UPT ;  /* 0x000000093f057292 */ /* 0x000fe2000f8e333f */
[----:B------:R-:W-:Y:S01]  /*1a0f0*/  MOV R11, UR58 ;  /* 0x0000003a000b7c02 */ /* 0x000fe20008000f00 */
[----:B------:R-:W-:Y:S01]  /*1a100*/  UIADD3 UR4, -UR39, URZ, URZ ;  /* 0x0000003f27047290 */ /* 0x000fe2000fffe13f */
[----:B------:R-:W1:Y:S01]  /*1a110*/  LDC.64 R8, c[0x0][0x2e8] ;  /* 0x0000ba00ff087b82 */ /* 0x000e620000000a00 */
[----:B------:R-:W-:Y:S01]  /*1a120*/  IMAD R26, R16, UR7, R19 ;  /* 0x00000007101a7c24 */ /* 0x000fe2000f8e0213 */
[----:B------:R-:W-:Y:S01]  /*1a130*/  IADD3 R10, -R11, -0x2, -R14 ;  /* 0xfffffffe0b0a7810 */ /* 0x000fe20007ffe90e */
[----:B------:R-:W-:Y:S01]  /*1a140*/  UISETP.LT.AND UP0, UPT, UR5, UR4, UPT ;  /* 0x000000040500728c */ /* 0x000fe2000bf01270 */
[----:B------:R-:W-:Y:S01]  /*1a150*/  BSSY B2, `(.L_x_2244) ;  /* 0x0000023000027945 */ /* 0x000fe20003800000 */
[----:B------:R-:W-:Y:S01]  /*1a160*/  IMAD R27, R26, 0xc0, R13 ;  /* 0x000000c01a1b7824 */ /* 0x000fe200078e020d */
[----:B------:R-:W-:Y:S01]  /*1a170*/  MOV R34, R32 ;  /* 0x0000002000227202 */ /* 0x000fe20000000f00 */
[----:B------:R-:W-:-:S06]  /*1a180*/  USEL UR4, UR5, UR4, !UP0 ;  /* 0x0000000405047287 */ /* 0x000fcc000c000000 */
[----:B------:R-:W-:Y:S01]  /*1a190*/  VIADD R22, R10, -UR4 ;  /* 0x800000040a167c36 */ /* 0x000fe20008000000 */
[----:B------:R-:W-:-:S04]  /*1a1a0*/  CS2R R10, SRZ ;  /* 0x00000000000a7805 */ /* 0x000fc8000001ff00 */
[----:B------:R-:W-:Y:S01]  /*1a1b0*/  LOP3.LUT P1, RZ, R22, 0x4, RZ, 0xc0, !PT ;  /* 0x0000000416ff7812 */ /* 0x000fe2000782c0ff */
[----:B-1----:R-:W-:Y:S01]  /*1a1c0*/  IMAD.WIDE R26, R27, 0x4, R8 ;  /* 0x000000041b1a7825 */ /* 0x002fe200078e0208 */
[----:B------:R-:W-:-:S11]  /*1a1d0*/  CS2R R8, SRZ ;  /* 0x0000000000087805 */ /* 0x000fd6000001ff00 */
[----:B------:R-:W-:Y:S05]  /*1a1e0*/  @P1 BRA `(.L_x_2245) ;  /* 0x0000000000641947 */ /* 0x000fea0003800000 */
[----:B------:R-:W-:-:S04]  /*1a1f0*/  IADD3 R0, P1, R35, R0, RZ ;  /* 0x0000000023007210 */ /* 0x000fc80007f3e0ff */
[----:B------:R-:W-:Y:S02]  /*1a200*/  IADD3.X R24, R49, R24, RZ, P1, !PT ;  /* 0x0000001831187210 */ /* 0x000fe40000ffe4ff */
[----:B------:R-:W-:-:S04]  /*1a210*/  LEA R8, P1, R0, R44, 0x2 ;  /* 0x0000002c00087211 */ /* 0x000fc800078210ff */
[----:B------:R-:W-:Y:S02]  /*1a220*/  LEA.HI.X R9, R0, R45, R24, 0x2, P1 ;  /* 0x0000002d00097211 */ /* 0x000fe400008f1418 */
[----:B------:R1:W2:Y:S04]  /*1a230*/  LDS R0, [R30] ;  /* 0x000000001e007984 */ /* 0x0002a80000000800 */
[----:B------:R-:W5:Y:S01]  /*1a240*/  LDG.E.128 R8, desc[UR36][R8.64] ;  /* 0x0000002408087981 */ /* 0x000f62000c1e1d00 */
[----:B------:R-:W-:-:S13]  /*1a250*/  ISETP.NE.AND P1, PT, RZ, UR10, PT ;  /* 0x0000000aff007c0c */ /* 0x000fda000bf25270 */
[----:B-1----:R-:W-:Y:S05]  /*1a260*/  @P1 BRA `(.L_x_2246) ;  /* 0x0000000000301947 */ /* 0x002fea0003800000 */
[----:B------:R-:W-:Y:S01]  /*1a270*/  LOP3.LUT P4, RZ, R2, 0x10, RZ, 0xc0, !PT ;  /* 0x0000001002ff7812 */ /* 0x000fe2000788c0ff */
[----:B------:R-:W1:-:S12]  /*1a280*/  LDS.128 R36, [R28] ;  /* 0x000000001c247984 */ /* 0x000e580000000c00 */
[----:B------:R-:W4:Y:S01]  /*1a290*/  @P4 LDG.E.128 R40, desc[UR36][R26.64] ;  /* 0x000000241a284981 */ /* 0x000f22000c1e1d00 */
[----:B-1---5:R-:W-:Y:S01]  /*1a2a0*/  FADD.FTZ R8, R8, R36 ;  /* 0x0000002408087221 */ /* 0x022fe20000010000 */
[----:B------:R-:W-:Y:S01]  /*1a2b0*/  FADD.FTZ R9, R9, R37 ;  /* 0x0000002509097221 */ /* 0x000fe20000010000 */
[----:B------:R-:W-:Y:S01]  /*1a2c0*/  FADD.FTZ R10, R10, R38 ;  /* 0x000000260a0a7221 */ /* 0x000fe20000010000 */
[----:B------:R-:W-:Y:S01]  /*1a2d0*/  FADD.FTZ R11, R11, R39 ;  /* 0x000000270b0b7221 */ /* 0x000fe20000010000 */
[----:B----4-:R-:W-:Y:S01]  /*1a2e0*/  @P4 FMUL.FTZ R8, R8, R40 ;  /* 0x0000002808084220 */ /* 0x010fe20000410000 */
[----:B------:R-:W-:Y:S01]  /*1a2f0*/  @P4 FMUL.FTZ R9, R9, R41 ;  /* 0x0000002909094220 */ /* 0x000fe20000410000 */
[----:B------:R-:W-:Y:S01]  /*1a300*/  @P4 FMUL.FTZ R10, R10, R42 ;  /* 0x0000002a0a0a4220 */ /* 0x000fe20000410000 */
[----:B------:R-:W-:-:S05]  /*1a310*/  @P4 FMUL.FTZ R11, R11, R43 ;  /* 0x0000002b0b0b4220 */ /* 0x000fca0000410000 */
[----:B------:R1:W-:Y:S02]  /*1a320*/  STG.E.128 desc[UR36][R20.64], R8 ;  /* 0x0000000814007986 */ /* 0x0003e4000c101d24 */
.L_x_2246:
[C---:B-12--5:R-:W-:Y:S01]  /*1a330*/  FFMA.FTZ R8, R0.reuse, R8, RZ ;  /* 0x0000000800087223 */ /* 0x066fe200000100ff */
[C---:B------:R-:W-:Y:S01]  /*1a340*/  FFMA.FTZ R9, R0.reuse, R9, RZ ;  /* 0x0000000900097223 */ /* 0x040fe200000100ff */
[C---:B------:R-:W-:Y:S01]  /*1a350*/  FFMA.FTZ R10, R0.reuse, R10, RZ ;  /* 0x0000000a000a7223 */ /* 0x040fe200000100ff */
[----:B------:R-:W-:Y:S01]  /*1a360*/  FFMA.FTZ R11, R0, R11, RZ ;  /* 0x0000000b000b7223 */ /* 0x000fe200000100ff */
[----:B------:R-:W-:-:S07]  /*1a370*/  VIADD R34, R32, 0x4 ;  /* 0x0000000420227836 */ /* 0x000fce0000000000 */
.L_x_2245:
[----:B------:R-:W-:Y:S05]  /*1a380*/  BSYNC B2 ;  /* 0x0000000000027941 */ /* 0x000fea0003800000 */
.L_x_2244:
[----:B------:R-:W-:-:S13]  /*1a390*/  LOP3.LUT P1, RZ, R22, 0xfffffffc, RZ, 0xc0, !PT ;  /* 0xfffffffc16ff7812 */ /* 0x000fda000782c0ff */
[----:B------:R-:W-:Y:S05]  /*1a3a0*/  @!P1 BRA `(.L_x_2243) ;  /* 0x0000000000f89947 */ /* 0x000fea0003800000 */
[C---:B------:R-:W-:Y:S01]  /*1a3b0*/  IMAD R0, R34.reuse, 0xc0, RZ ;  /* 0x000000c022007824 */ /* 0x040fe200078e02ff */
[----:B------:R-:W-:Y:S02]  /*1a3c0*/  LEA R22, R34, 0x10, 0x2 ;  /* 0x0000001022167811 */ /* 0x000fe400078e10ff */
[----:B------:R-:W-:Y:S02]  /*1a3d0*/  MOV R25, UR58 ;  /* 0x0000003a00197c02 */ /* 0x000fe40008000f00 */
[----:B------:R-:W-:Y:S02]  /*1a3e0*/  SHF.R.S32.HI R24, RZ, 0x1f, R0 ;  /* 0x0000001fff187819 */ /* 0x000fe40000011400 */
[-C--:B------:R-:W-:Y:S01]  /*1a3f0*/  IADD3 R23, P4, R17, R0.reuse, RZ ;  /* 0x0000000011177210 */ /* 0x080fe20007f9e0ff */
[----:B------:R-:W-:Y:S01]  /*1a400*/  IMAD R22, R25, -0x4, R22 ;  /* 0xfffffffc19167824 */ /* 0x000fe200078e0216 */
[----:B------:R-:W-:Y:S02]  /*1a410*/  IADD3 R0, P3, R35, R0, RZ ;  /* 0x0000000023007210 */ /* 0x000fe40007f7e0ff */
[----:B------:R-:W-:-:S02]  /*1a420*/  IADD3.X R36, R15, R24, RZ, P4, !PT ;  /* 0x000000180f247210 */ /* 0x000fc400027fe4ff */
[CC--:B------:R-:W-:Y:S01]  /*1a430*/  LEA R31, P5, R0.reuse, R44.reuse, 0x2 ;  /* 0x0000002c001f7211 */ /* 0x0c0fe200078a10ff */
[----:B------:R-:W-:Y:S01]  /*1a440*/  IMAD.X R24, R49, 0x1, R24, P3 ;  /* 0x0000000131187824 */ /* 0x000fe200018e0618 */
[C---:B------:R-:W-:Y:S02]  /*1a450*/  LEA R33, P4, R23.reuse, R44, 0x2 ;  /* 0x0000002c17217211 */ /* 0x040fe400078810ff */
[----:B------:R-:W-:Y:S02]  /*1a460*/  ISETP.NE.AND P1, PT, RZ, UR10, PT ;  /* 0x0000000aff007c0c */ /* 0x000fe4000bf25270 */
[-C--:B------:R-:W-:Y:S02]  /*1a470*/  LEA.HI.X R25, R0, R45.reuse, R24, 0x2, P5 ;  /* 0x0000002d00197211 */ /* 0x080fe400028f1418 */
[----:B------:R-:W-:Y:S02]  /*1a480*/  LEA.HI.X R23, R23, R45, R36, 0x2, P4 ;  /* 0x0000002d17177211 */ /* 0x000fe400020f1424 */
[----:B------:R-:W-:-:S07]  /*1a490*/  IADD3 R0, R46, R22, RZ ;  /* 0x000000162e007210 */ /* 0x000fce0007ffe0ff */
.L_x_2249:
[----:B------:R-:W-:Y:S01]  /*1a4a0*/  IMAD.MOV.U32 R24, RZ, RZ, R31 ;  /* 0x000000ffff187224 */ /* 0x000fe200078e001f */
[----:B------:R-:W-:Y:S02]  /*1a4b0*/  LOP3.LUT P3, RZ, R2, 0x10, RZ, 0xc0, !PT ;  /* 0x0000001002ff7812 */ /* 0x000fe4000786c0ff */
[----:B------:R-:W-:Y:S02]  /*1a4c0*/  MOV R22, R33 ;  /* 0x0000002100167202 */ /* 0x000fe40000000f00 */
[----:B------:R1:W5:Y:S01]  /*1a4d0*/  LDG.E.128 R36, desc[UR36][R24.64] ;  /* 0x0000002418247981 */ /* 0x000362000c1e1d00 */
[----:B------:R-:W-:Y:S08]  /*1a4e0*/  @P1 BRA `(.L_x_2247) ;  /* 0x00000000002c1947 */ /* 0x000ff00003800000 */
[----:B------:R-:W2:Y:S04]  /*1a4f0*/  @P3 LDG.E.128 R44, desc[UR36][R26.64] ;  /* 0x000000241a2c3981 */ /* 0x000ea8000c1e1d00 */
[----:B------:R-:W4:Y:S02]  /*1a500*/  LDS.128 R40, [R28] ;  /* 0x000000001c287984 */ /* 0x000f240000000c00 */
[----:B----45:R-:W-:Y:S01]  /*1a510*/  FADD.FTZ R36, R36, R40 ;  /* 0x0000002824247221 */ /* 0x030fe20000010000 */
        /* <DEDUP_REMOVED lines=8> */
.L_x_2247:
[----:B------:R4:W5:Y:S04]  /*1a5a0*/  LDG.E.128 R40, desc[UR36][R24.64+0xc00] ;  /* 0x000c002418287981 */ /* 0x000968000c1e1d00 */
[----:B------:R-:W0:Y:S02]  /*1a5b0*/  LDS R31, [R0+-0x10] ;  /* 0xfffff000001f7984 */ /* 0x000e240000000800 */
[C---:B0----5:R-:W-:Y:S01]  /*1a5c0*/  FFMA.FTZ R44, R31.reuse, R37, R9 ;  /* 0x000000251f2c7223 */ /* 0x061fe20000010009 */
[C---:B--2---:R-:W-:Y:S01]  /*1a5d0*/  FFMA.FTZ R37, R31.reuse, R38, R10 ;  /* 0x000000261f257223 */ /* 0x044fe2000001000a */
[C---:B------:R-:W-:Y:S01]  /*1a5e0*/  FFMA.FTZ R36, R31.reuse, R36, R8 ;  /* 0x000000241f247223 */ /* 0x040fe20000010008 */
[----:B------:R-:W-:Y:S01]  /*1a5f0*/  FFMA.FTZ R38, R31, R39, R11 ;  /* 0x000000271f267223 */ /* 0x000fe2000001000b */
[----:B----4-:R-:W-:Y:S06]  /*1a600*/  @P1 BRA `(.L_x_2248) ;  /* 0x00000000002c1947 */ /* 0x010fec0003800000 */
[----:B------:R-:W2:Y:S04]  /*1a610*/  @P3 LDG.E.128 R8, desc[UR36][R26.64] ;  /* 0x000000241a083981 */ /* 0x000ea8000c1e1d00 */
[----:B------:R-:W0:Y:S02]  /*1a620*/  LDS.128 R52, [R28] ;  /* 0x000000001c347984 */ /* 0x000e240000000c00 */
[----:B0-----:R-:W-:Y:S01]  /*1a630*/  FADD.FTZ R40, R52, R40 ;  /* 0x0000002834287221 */ /* 0x001fe20000010000 */
        /* <DEDUP_REMOVED lines=8> */
.L_x_2248:
[----:B------:R2:W4:Y:S01]  /*1a6c0*/  LDS R11, [R0] ;  /* 0x00000000000b7984 */ /* 0x0005220000000800 */
[----:B------:R-:W-:Y:S02]  /*1a6d0*/  IADD3 R33, P3, R22, 0x1800, RZ ;  /* 0x0000180016217810 */ /* 0x000fe40007f7e0ff */
[----:B------:R-:W-:Y:S02]  /*1a6e0*/  IADD3 R34, R34, 0x8, RZ ;  /* 0x0000000822227810 */ /* 0x000fe40007ffe0ff */
[----:B0-----:R-:W-:Y:S02]  /*1a6f0*/  IADD3.X R23, RZ, R23, RZ, P3, !PT ;  /* 0x00000017ff177210 */ /* 0x001fe40001ffe4ff */
[----:B------:R-:W-:Y:S02]  /*1a700*/  ISETP.GE.AND P3, PT, R34, R29, PT ;  /* 0x0000001d2200720c */ /* 0x000fe40003f66270 */
[----:B------:R-:W-:Y:S02]  /*1a710*/  IADD3 R31, P4, R24, 0x1800, RZ ;  /* 0x00001800181f7810 */ /* 0x000fe40007f9e0ff */
[----:B--2---:R-:W-:-:S03]  /*1a720*/  IADD3 R0, R0, 0x20, RZ ;  /* 0x0000002000007810 */ /* 0x004fc60007ffe0ff */
[----:B-1----:R-:W-:Y:S02]  /*1a730*/  IMAD.X R25, RZ, RZ, R25, P4 ;  /* 0x000000ffff197224 */ /* 0x002fe400020e0619 */
[C---:B----4-:R-:W-:Y:S01]  /*1a740*/  FFMA.FTZ R8, R11.reuse, R40, R36 ;  /* 0x000000280b087223 */ /* 0x050fe20000010024 */
[C---:B------:R-:W-:Y:S01]  /*1a750*/  FFMA.FTZ R9, R11.reuse, R41, R44 ;  /* 0x000000290b097223 */ /* 0x040fe2000001002c */
[C---:B------:R-:W-:Y:S01]  /*1a760*/  FFMA.FTZ R10, R11.reuse, R42, R37 ;  /* 0x0000002a0b0a7223 */ /* 0x040fe20000010025 */
[----:B------:R-:W-:Y:S01]  /*1a770*/  FFMA.FTZ R11, R11, R43, R38 ;  /* 0x0000002b0b0b7223 */ /* 0x000fe20000010026 */
[----:B------:R-:W-:Y:S06]  /*1a780*/  @!P3 BRA `(.L_x_2249) ;  /* 0xfffffffc0044b947 */ /* 0x000fec000383ffff */
.L_x_2243:
[----:B------:R-:W-:Y:S05]  /*1a790*/  BSYNC B1 ;  /* 0x0000000000017941 */ /* 0x000fea0003800000 */
.L_x_2242:
[----:B------:R-:W-:-:S13]  /*1a7a0*/  ISETP.GE.AND P1, PT, R32, UR12, PT ;  /* 0x0000000c20007c0c */ /* 0x000fda000bf26270 */
[----:B------:R-:W-:Y:S05]  /*1a7b0*/  @P1 BRA `(.L_x_2241) ;  /* 0x0000000c00081947 */ /* 0x000fea0003800000 */
[----:B------:R-:W-:Y:S01]  /*1a7c0*/  MOV R25, UR39 ;  /* 0x0000002700197c02 */ /* 0x000fe20008000f00 */
[----:B------:R-:W1:Y:S01]  /*1a7d0*/  LDC.64 R22, c[0x0][0x2e8] ;  /* 0x0000ba00ff167b82 */ /* 0x000e620000000a00 */
[----:B------:R-:W-:Y:S01]  /*1a7e0*/  ULDC UR4, c[0x0][0x288] ;  /* 0x0000a20000047ab9 */ /* 0x000fe20000000800 */
[----:B------:R-:W-:Y:S01]  /*1a7f0*/  BSSY B1, `(.L_x_2250) ;  /* 0x000003f000017945 */ /* 0x000fe20003800000 */
[----:B------:R-:W-:Y:S01]  /*1a800*/  IADD3 R0, -R14, -0x2, R25 ;  /* 0xfffffffe0e007810 */ /* 0x000fe20007ffe119 */
[----:B------:R-:W-:-:S04]  /*1a810*/  IMAD R24, R16, UR4, R19 ;  /* 0x0000000410187c24 */ /* 0x000fc8000f8e0213 */
[----:B------:R-:W-:Y:S02]  /*1a820*/  VIADD R0, R0, -UR58 ;  /* 0x8000003a00007c36 */ /* 0x000fe40008000000 */
[----:B------:R-:W-:-:S03]  /*1a830*/  IMAD R25, R24, 0xc0, R13 ;  /* 0x000000c018197824 */ /* 0x000fc600078e020d */
[----:B------:R-:W-:Y:S01]  /*1a840*/  LOP3.LUT P1, RZ, R0, 0x4, RZ, 0xc0, !PT ;  /* 0x0000000400ff7812 */ /* 0x000fe2000782c0ff */
[----:B-1----:R-:W-:-:S12]  /*1a850*/  IMAD.WIDE R24, R25, 0x4, R22 ;  /* 0x0000000419187825 */ /* 0x002fd800078e0216 */
[----:B------:R-:W-:Y:S05]  /*1a860*/  @P1 BRA `(.L_x_2251) ;  /* 0x0000000000dc1947 */ /* 0x000fea0003800000 */
[----:B------:R-:W1:Y:S01]  /*1a870*/  LDC R27, c[0x0][0x284] ;  /* 0x0000a100ff1b7b82 */ /* 0x000e620000000800 */
[----:B------:R-:W-:Y:S01]  /*1a880*/  BSSY B2, `(.L_x_2252) ;  /* 0x0000034000027945 */ /* 0x000fe20003800000 */
[----:B-1----:R-:W-:-:S13]  /*1a890*/  ISETP.GE.AND P1, PT, R32, R27, PT ;  /* 0x0000001b2000720c */ /* 0x002fda0003f26270 */
[----:B------:R-:W-:Y:S05]  /*1a8a0*/  @!P1 BRA `(.L_x_2253) ;  /* 0x0000000000c49947 */ /* 0x000fea0003800000 */
[----:B------:R-:W-:Y:S01]  /*1a8b0*/  IABS R29, R27 ;  /* 0x0000001b001d7213 */ /* 0x000fe20000000000 */
[----:B------:R-:W-:Y:S01]  /*1a8c0*/  ULDC.64 UR4, c[0x0][0x250] ;  /* 0x0000940000047ab9 */ /* 0x000fe20000000a00 */
[----:B------:R-:W-:Y:S02]  /*1a8d0*/  IABS R34, R32 ;  /* 0x0000002000227213 */ /* 0x000fe40000000000 */
[----:B------:R-:W1:Y:S01]  /*1a8e0*/  I2F.RP R26, R29 ;  /* 0x0000001d001a7306 */ /* 0x000e620000209400 */
[----:B------:R-:W-:Y:S02]  /*1a8f0*/  ISETP.GE.AND P3, PT, R32, RZ, PT ;  /* 0x000000ff2000720c */ /* 0x000fe40003f66270 */
[----:B------:R-:W-:-:S05]  /*1a900*/  ISETP.NE.AND P4, PT, R27, RZ, PT ;  /* 0x000000ff1b00720c */ /* 0x000fca0003f85270 */
[----:B-1----:R-:W1:Y:S02]  /*1a910*/  MUFU.RCP R26, R26 ;  /* 0x0000001a001a7308 */ /* 0x002e640000001000 */
[----:B-1----:R-:W-:-:S06]  /*1a920*/  IADD3 R31, R26, 0xffffffe, RZ ;  /* 0x0ffffffe1a1f7810 */ /* 0x002fcc0007ffe0ff */
[----:B------:R-:W1:Y:S02]  /*1a930*/  F2I.FTZ.U32.TRUNC.NTZ R23, R31 ;  /* 0x0000001f00177305 */ /* 0x000e64000021f000 */
[----:B-1----:R-:W-:-:S05]  /*1a940*/  IADD3 R22, RZ, -R23, RZ ;  /* 0x80000017ff167210 */ /* 0x002fca0007ffe0ff */
[----:B------:R-:W-:Y:S02]  /*1a950*/  IMAD R33, R22, R29, RZ ;  /* 0x0000001d16217224 */ /* 0x000fe400078e02ff */
[----:B------:R-:W-:-:S04]  /*1a960*/  IMAD.MOV.U32 R22, RZ, RZ, RZ ;  /* 0x000000ffff167224 */ /* 0x000fc800078e00ff */
        /* <DEDUP_REMOVED lines=8> */
[----:B------:R-:W-:-:S04]  /*1a9f0*/  @!P1 IADD3 R22, R22, -R29, RZ ;  /* 0x8000001d16169210 */ /* 0x000fc80007ffe0ff */
[----:B------:R-:W-:Y:S02]  /*1aa00*/  @!P3 IADD3 R22, -R22, RZ, RZ ;  /* 0x000000ff1616b210 */ /* 0x000fe40007ffe1ff */
[----:B------:R-:W-:Y:S02]  /*1aa10*/  @!P4 LOP3.LUT R22, RZ, R27, RZ, 0x33, !PT ;  /* 0x0000001bff16c212 */ /* 0x000fe400078e33ff */
[----:B------:R1:W2:Y:S03]  /*1aa20*/  LDS R27, [R30] ;  /* 0x000000001e1b7984 */ /* 0x0002a60000000800 */
[----:B------:R-:W-:-:S05]  /*1aa30*/  IMAD R22, R22, 0xc0, RZ ;  /* 0x000000c016167824 */ /* 0x000fca00078e02ff */
[----:B------:R-:W-:-:S04]  /*1aa40*/  IADD3 R23, P1, R35, R22, RZ ;  /* 0x0000001623177210 */ /* 0x000fc80007f3e0ff */
[----:B------:R-:W-:Y:S02]  /*1aa50*/  LEA.HI.X.SX32 R26, R22, R49, 0x1, P1 ;  /* 0x00000031161a7211 */ /* 0x000fe400008f0eff */
[----:B------:R-:W-:Y:S01]  /*1aa60*/  LEA R22, P1, R23, UR4, 0x2 ;  /* 0x0000000417167c11 */ /* 0x000fe2000f8210ff */
[----:B------:R-:W-:-:S03]  /*1aa70*/  ULDC UR4, c[0x0][0x29c] ;  /* 0x0000a70000047ab9 */ /* 0x000fc60000000800 */
[----:B------:R-:W-:-:S05]  /*1aa80*/  LEA.HI.X R23, R23, UR5, R26, 0x2, P1 ;  /* 0x0000000517177c11 */ /* 0x000fca00088f141a */
[----:B------:R1:W5:Y:S01]  /*1aa90*/  LDG.E.128 R36, desc[UR36][R22.64] ;  /* 0x0000002416247981 */ /* 0x000362000c1e1d00 */
        /* <DEDUP_REMOVED lines=14> */
.L_x_2254:
[C---:B--2--5:R-:W-:Y:S01]  /*1ab80*/  FFMA.FTZ R8, R27.reuse, R36, R8 ;  /* 0x000000241b087223 */ /* 0x064fe20000010008 */
[C---:B------:R-:W-:Y:S01]  /*1ab90*/  FFMA.FTZ R9, R27.reuse, R37, R9 ;  /* 0x000000251b097223 */ /* 0x040fe20000010009 */
[C---:B------:R-:W-:Y:S01]  /*1aba0*/  FFMA.FTZ R10, R27.reuse, R38, R10 ;  /* 0x000000261b0a7223 */ /* 0x040fe2000001000a */
[----:B------:R-:W-:-:S07]  /*1abb0*/  FFMA.FTZ R11, R27, R39, R11 ;  /* 0x000000271b0b7223 */ /* 0x000fce000001000b */
.L_x_2253:
[----:B------:R-:W-:Y:S05]  /*1abc0*/  BSYNC B2 ;  /* 0x0000000000027941 */ /* 0x000fea0003800000 */
.L_x_2252:
[----:B------:R-:W-:-:S07]  /*1abd0*/  VIADD R32, R32, 0x4 ;  /* 0x0000000420207836 */ /* 0x000fce0000000000 */
.L_x_2251:
[----:B------:R-:W-:Y:S05]  /*1abe0*/  BSYNC B1 ;  /* 0x0000000000017941 */ /* 0x000fea0003800000 */
.L_x_2250:
[----:B------:R-:W-:-:S13]  /*1abf0*/  LOP3.LUT P1, RZ, R0, 0xfffffffc, RZ, 0xc0, !PT ;  /* 0xfffffffc00ff7812 */ /* 0x000fda000782c0ff */
[----:B------:R-:W-:Y:S05]  /*1ac00*/  @!P1 BRA `(.L_x_2241) ;  /* 0x0000000400f49947 */ /* 0x000fea0003800000 */
[----:B-1----:R-:W2:Y:S01]  /*1ac10*/  LDL R20, [R1+0x788] ;  /* 0x0007880001147983 */ /* 0x002ea20000100800 */
[----:B------:R-:W-:Y:S01]  /*1ac20*/  USHF.L.U32 UR4, UR58, 0x2, URZ ;  /* 0x000000023a047899 */ /* 0x000fe2000800063f */
[----:B------:R-:W-:Y:S01]  /*1ac30*/  HFMA2.MMA R21, -RZ, RZ, 0, 1.1444091796875e-05 ;  /* 0x000000c0ff157435 */ /* 0x000fe200000001ff */
[----:B------:R-:W-:-:S04]  /*1ac40*/  MOV R27, RZ ;  /* 0x000000ff001b7202 */ /* 0x000fc80000000f00 */
[----:B------:R-:W-:-:S05]  /*1ac50*/  LEA R0, R32, -UR4, 0x2 ;  /* 0x8000000420007c11 */ /* 0x000fca000f8e10ff */
[----:B------:R-:W-:Y:S02]  /*1ac60*/  IMAD R26, R32, R21, 0x300 ;  /* 0x00000300201a7424 */ /* 0x000fe400078e0215 */
[----:B--2---:R-:W-:-:S07]  /*1ac70*/  IMAD.IADD R30, R20, 0x1, R0 ;  /* 0x00000001141e7824 */ /* 0x004fce00078e0200 */
.L_x_2261:
[----:B-1----:R-:W1:Y:S01]  /*1ac80*/  LDC R33, c[0x0][0x284] ;  /* 0x0000a100ff217b82 */ /* 0x002e620000000800 */
        /* <DEDUP_REMOVED lines=12> */
[----:B------:R-:W-:Y:S01]  /*1ad50*/  ISETP.GE.AND P3, PT, R32, RZ, PT ;  /* 0x000000ff2000720c */ /* 0x000fe20003f66270 */
[----:B------:R-:W-:Y:S01]  /*1ad60*/  ULDC UR4, c[0x0][0x29c] ;  /* 0x0000a70000047ab9 */ /* 0x000fe20000000800 */
[----:B------:R-:W1:Y:S01]  /*1ad70*/  I2F.RP R34, R29 ;  /* 0x0000001d00227306 */ /* 0x000e620000209400 */
[----:B------:R-:W-:-:S07]  /*1ad80*/  ISETP.NE.AND P4, PT, R33, RZ, PT ;  /* 0x000000ff2100720c */ /* 0x000fce0003f85270 */
[----:B-1----:R-:W1:Y:S02]  /*1ad90*/  MUFU.RCP R34, R34 ;  /* 0x0000002200227308 */ /* 0x002e640000001000 */
[----:B-1----:R-:W-:-:S06]  /*1ada0*/  VIADD R36, R34, 0xffffffe ;  /* 0x0ffffffe22247836 */ /* 0x002fcc0000000000 */
[----:B------:R-:W1:Y:S02]  /*1adb0*/  F2I.FTZ.U32.TRUNC.NTZ R21, R36 ;  /* 0x0000002400157305 */ /* 0x000e64000021f000 */
[----:B-1----:R-:W-:-:S05]  /*1adc0*/  IADD3 R0, RZ, -R21, RZ ;  /* 0x80000015ff007210 */ /* 0x002fca0007ffe0ff */
        /* <DEDUP_REMOVED lines=10> */
[----:B------:R-:W-:Y:S02]  /*1ae70*/  @!P1 IMAD.IADD R0, R0, 0x1, -R29 ;  /* 0x0000000100009824 */ /* 0x000fe400078e0a1d */
[----:B------:R1:W2:Y:S03]  /*1ae80*/  LDS R29, [R31] ;  /* 0x000000001f1d7984 */ /* 0x0002a60000000800 */
        /* <DEDUP_REMOVED lines=22> */
.L_x_2257:
[C---:B-----5:R-:W-:Y:S01]  /*1aff0*/  FFMA.FTZ R8, R29.reuse, R36, R8 ;  /* 0x000000241d087223 */ /* 0x060fe20000010008 */
[C---:B------:R-:W-:Y:S01]  /*1b000*/  FFMA.FTZ R9, R29.reuse, R37, R9 ;  /* 0x000000251d097223 */ /* 0x040fe20000010009 */
[C---:B------:R-:W-:Y:S01]  /*1b010*/  FFMA.FTZ R10, R29.reuse, R38, R10 ;  /* 0x000000261d0a7223 */ /* 0x040fe2000001000a */
[----:B------:R-:W-:-:S07]  /*1b020*/  FFMA.FTZ R11, R29, R39, R11 ;  /* 0x000000271d0b7223 */ /* 0x000fce000001000b */
.L_x_2256:
[----:B------:R-:W-:Y:S05]  /*1b030*/  BSYNC B1 ;  /* 0x0000000000017941 */ /* 0x000fea0003800000 */
.L_x_2255:
[----:B------:R-:W-:Y:S01]  /*1b040*/  IADD3 R29, R32, 0x4, RZ ;  /* 0x00000004201d7810 */ /* 0x000fe20007ffe0ff */
[----:B------:R-:W-:Y:S03]  /*1b050*/  BSSY B1, `(.L_x_2258) ;  /* 0x0000033000017945 */ /* 0x000fe60003800000 */
[----:B------:R-:W-:-:S13]  /*1b060*/  ISETP.GE.AND P1, PT, R29, R33, PT ;  /* 0x000000211d00720c */ /* 0x000fda0003f26270 */
[----:B------:R-:W-:Y:S05]  /*1b070*/  @!P1 BRA `(.L_x_2259) ;  /* 0x0000000000c09947 */ /* 0x000fea0003800000 */
[----:B-1----:R-:W-:Y:S01]  /*1b080*/  IABS R37, R33 ;  /* 0x0000002100257213 */ /* 0x002fe20000000000 */
[----:B------:R-:W-:Y:S01]  /*1b090*/  ULDC UR4, c[0x0][0x29c] ;  /* 0x0000a70000047ab9 */ /* 0x000fe20000000800 */
[----:B------:R-:W-:Y:S02]  /*1b0a0*/  MOV R20, RZ ;  /* 0x000000ff00147202 */ /* 0x000fe40000000f00 */
[----:B------:R-:W1:Y:S01]  /*1b0b0*/  I2F.RP R34, R37 ;  /* 0x0000002500227306 */ /* 0x000e620000209400 */
[----:B------:R-:W-:Y:S02]  /*1b0c0*/  ISETP.GE.AND P3, PT, R29, RZ, PT ;  /* 0x000000ff1d00720c */ /* 0x000fe40003f66270 */
[----:B------:R-:W-:-:S05]  /*1b0d0*/  ISETP.NE.AND P4, PT, R33, RZ, PT ;  /* 0x000000ff2100720c */ /* 0x000fca0003f85270 */
[----:B-1----:R-:W1:Y:S02]  /*1b0e0*/  MUFU.RCP R34, R34 ;  /* 0x0000002200227308 */ /* 0x002e640000001000 */
[----:B-1----:R-:W-:-:S06]  /*1b0f0*/  VIADD R36, R34, 0xffffffe ;  /* 0x0ffffffe22247836 */ /* 0x002fcc0000000000 */
[----:B------:R-:W1:Y:S02]  /*1b100*/  F2I.FTZ.U32.TRUNC.NTZ R21, R36 ;  /* 0x0000002400157305 */ /* 0x000e64000021f000 */
[----:B-1----:R-:W-:-:S05]  /*1b110*/  IADD3 R0, RZ, -R21, RZ ;  /* 0x80000015ff007210 */ /* 0x002fca0007ffe0ff */
[----:B------:R-:W-:Y:S01]  /*1b120*/  IMAD R39, R0, R37, RZ ;  /* 0x0000002500277224 */ /* 0x000fe200078e02ff */
[----:B------:R-:W-:Y:S02]  /*1b130*/  IABS R0, R29 ;  /* 0x0000001d00007213 */ /* 0x000fe40000000000 */
[----:B------:R1:W2:Y:S01]  /*1b140*/  LDS R29, [R31+0x10] ;  /* 0x000010001f1d7984 */ /* 0x0002a20000000800 */
        /* <DEDUP_REMOVED lines=31> */
.L_x_2260:
[C---:B-----5:R-:W-:Y:S01]  /*1b340*/  FFMA.FTZ R8, R29.reuse, R36, R8 ;  /* 0x000000241d087223 */ /* 0x060fe20000010008 */
[C---:B------:R-:W-:Y:S01]  /*1b350*/  FFMA.FTZ R9, R29.reuse, R37, R9 ;  /* 0x000000251d097223 */ /* 0x040fe20000010009 */
[C---:B------:R-:W-:Y:S01]  /*1b360*/  FFMA.FTZ R10, R29.reuse, R38, R10 ;  /* 0x000000261d0a7223 */ /* 0x040fe2000001000a */
[----:B------:R-:W-:-:S07]  /*1b370*/  FFMA.FTZ R11, R29, R39, R11 ;  /* 0x000000271d0b7223 */ /* 0x000fce000001000b */
.L_x_2259:
[----:B------:R-:W-:Y:S05]  /*1b380*/  BSYNC B1 ;  /* 0x0000000000017941 */ /* 0x000fea0003800000 */
.L_x_2258:
[----:B------:R-:W-:Y:S01]  /*1b390*/  IADD3 R32, R32, 0x8, RZ ;  /* 0x0000000820207810 */ /* 0x000fe20007ffe0ff */
[----:B------:R-:W-:Y:S01]  /*1b3a0*/  VIADD R27, R27, 0x20 ;  /* 0x000000201b1b7836 */ /* 0x000fe20000000000 */
[----:B------:R-:W-:Y:S02]  /*1b3b0*/  IADD3 R26, R26, 0x600, RZ ;  /* 0x000006001a1a7810 */ /* 0x000fe40007ffe0ff */
[----:B------:R-:W-:-:S13]  /*1b3c0*/  ISETP.GE.AND P1, PT, R32, UR12, PT ;  /* 0x0000000c20007c0c */ /* 0x000fda000bf26270 */
[----:B------:R-:W-:Y:S05]  /*1b3d0*/  @!P1 BRA `(.L_x_2261) ;  /* 0xfffffff800289947 */ /* 0x000fea000383ffff */
.L_x_2241:
[----:B------:R-:W-:Y:S05]  /*1b3e0*/  BSYNC B0 ;  /* 0x0000000000007941 */ /* 0x000fea0003800000 */
.L_x_2240:
[----:B------:R-:W-:Y:S01]  /*1b3f0*/  ISETP.GT.OR P0, PT, R18, 0x2f, P0 ;  /* 0x0000002f1200780c */ /* 0x000fe20000704670 */
[----:B------:R-:W-:-:S12]  /*1b400*/  BSSY B0, `(.L_x_2262) ;  /* 0x0000032000007945 */ /* 0x000fd80003800000 */
[----:B------:R-:W-:Y:S05]  /*1b410*/  @P0 BRA `(.L_x_2263) ;  /* 0x0000000000c00947 */ /* 0x000fea0003800000 */
[----:B------:R-:W-:Y:S01]  /*1b420*/  UMOV UR4, 0xc0 ;  /* 0x000000c000047882 */ /* 0x000fe20000000000 */
[----:B------:R-:W-:Y:S01]  /*1b430*/  ULDC.64 UR6, c[0x0][0x250] ;  /* 0x0000940000067ab9 */ /* 0x000fe20000000a00 */
[----:B------:R-:W-:-:S06]  /*1b440*/  UIMAD UR4, UR39, UR4, -0xc0 ;  /* 0xffffff40270474a4 */ /* 0x000fcc000f8e0204 */
[----:B------:R-:W-:Y:S02]  /*1b450*/  IADD3 R0, P0, R17, UR4, RZ ;  /* 0x0000000411007c10 */ /* 0x000fe4000ff1e0ff */
[----:B------:R-:W-:-:S04]  /*1b460*/  MOV R18, UR4 ;  /* 0x0000000400127c02 */ /* 0x000fc80008000f00 */
[----:B-1----:R-:W-:Y:S02]  /*1b470*/  LEA.HI.X.SX32 R21, R18, R15, 0x1, P0 ;  /* 0x0000000f12157211 */ /* 0x002fe400000f0eff */
[----:B------:R-:W-:-:S04]  /*1b480*/  LEA R20, P0, R0, UR6, 0x2 ;  /* 0x0000000600147c11 */ /* 0x000fc8000f8010ff */
[----:B------:R-:W-:-:S05]  /*1b490*/  LEA.HI.X R21, R0, UR7, R21, 0x2, P0 ;  /* 0x0000000700157c11 */ /* 0x000fca00080f1415 */
[----:B------:R1:W5:Y:S01]  /*1b4a0*/  LDG.E.128 R24, desc[UR36][R20.64] ;  /* 0x0000002414187981 */ /* 0x000362000c1e1d00 */
[----:B------:R-:W2:Y:S01]  /*1b4b0*/  S2UR UR5, SR_CgaCtaId ;  /* 0x00000000000579c3 */ /* 0x000ea20000008800 */
[----:B------:R-:W-:Y:S01]  /*1b4c0*/  UMOV UR4, 0x400 ;  /* 0x0000040000047882 */ /* 0x000fe20000000000 */
[----:B------:R-:W-:Y:S02]  /*1b4d0*/  UIADD3 UR8, UR12, -UR58, URZ ;  /* 0x8000003a0c087290 */ /* 0x000fe4000fffe03f */
[----:B------:R-:W-:-:S04]  /*1b4e0*/  UIADD3 UR4, UR4, 0x840, URZ ;  /* 0x0000084004047890 */ /* 0x000fc8000fffe03f */
[----:B------:R-:W-:Y:S01]  /*1b4f0*/  IMAD.U32 R29, RZ, RZ, UR8 ;  /* 0x00000008ff1d7e24 */ /* 0x000fe2000f8e00ff */
[----:B--2---:R-:W-:-:S06]  /*1b500*/  ULEA UR4, UR5, UR4, 0x18 ;  /* 0x0000000405047291 */ /* 0x004fcc000f8ec03f */
[----:B------:R-:W-:Y:S01]  /*1b510*/  MOV R22, UR4 ;  /* 0x0000000400167c02 */ /* 0x000fe20008000f00 */
[----:B------:R-:W-:Y:S02]  /*1b520*/  ULDC UR4, c[0x0][0x29c] ;  /* 0x0000a70000047ab9 */ /* 0x000fe40000000800 */
[----:B------:R-:W-:Y:S02]  /*1b530*/  ISETP.NE.AND P0, PT, RZ, UR4, PT ;  /* 0x00000004ff007c0c */ /* 0x000fe4000bf05270 */
[----:B------:R-:W-:Y:S01]  /*1b540*/  LEA R29, R29, R22, 0x2 ;  /* 0x000000161d1d7211 */ /* 0x000fe200078e10ff */
[----:B------:R1:W-:Y:S05]  /*1b550*/  STL [R1+0x788], R22 ;  /* 0x0007881601007387 */ /* 0x0003ea0000100800 */
[----:B------:R-:W2:Y:S05]  /*1b560*/  LDS R29, [R29] ;  /* 0x000000001d1d7984 */ /* 0x000eaa0000000800 */
[----:B-1----:R-:W-:Y:S05]  /*1b570*/  @P0 BRA `(.L_x_2264) ;  /* 0x0000000000580947 */ /* 0x002fea0003800000 */
[----:B------:R-:W-:-:S13]  /*1b580*/  LOP3.LUT P1, RZ, R2, 0x10, RZ, 0xc0, !PT ;  /* 0x0000001002ff7812 */ /* 0x000fda000782c0ff */
[----:B------:R-:W1:Y:S08]  /*1b590*/  @P1 LDC R0, c[0x0][0x288] ;  /* 0x0000a200ff001b82 */ /* 0x000e700000000800 */
[----:B------:R-:W4:Y:S01]  /*1b5a0*/  @P1 LDC.64 R20, c[0x0][0x2e8] ;  /* 0x0000ba00ff141b82 */ /* 0x000f220000000a00 */
[----:B-1----:R-:W-:-:S04]  /*1b5b0*/  @P1 IMAD R0, R16, R0, R19 ;  /* 0x0000000010001224 */ /* 0x002fc800078e0213 */
[----:B------:R-:W-:-:S04]  /*1b5c0*/  @P1 IMAD R19, R0, 0xc0, R13 ;  /* 0x000000c000131824 */ /* 0x000fc800078e020d */
[----:B----4-:R-:W-:-:S06]  /*1b5d0*/  @P1 IMAD.WIDE R20, R19, 0x4, R20 ;  /* 0x0000000413141825 */ /* 0x010fcc00078e0214 */
[----:B------:R-:W4:Y:S01]  /*1b5e0*/  @P1 LDG.E.128 R20, desc[UR36][R20.64] ;  /* 0x0000002414141981 */ /* 0x000f22000c1e1d00 */
[----:B------:R-:W-:Y:S01]  /*1b5f0*/  UIMAD UR4, UR38, 0xc0, URZ ;  /* 0x000000c0260478a4 */ /* 0x000fe2000f8e023f */
[----:B-----5:R-:W-:Y:S01]  /*1b600*/  FADD.FTZ R24, R24, R4 ;  /* 0x0000000418187221 */ /* 0x020fe20000010000 */
[----:B------:R-:W-:Y:S01]  /*1b610*/  FADD.FTZ R25, R25, R5 ;  /* 0x0000000519197221 */ /* 0x000fe20000010000 */
[----:B------:R-:W-:Y:S01]  /*1b620*/  FADD.FTZ R26, R26, R6 ;  /* 0x000000061a1a7221 */ /* 0x000fe20000010000 */
[----:B------:R-:W-:Y:S02]  /*1b630*/  FADD.FTZ R27, R27, R7 ;  /* 0x000000071b1b7221 */ /* 0x000fe40000010000 */
[----:B------:R-:W-:Y:S01]  /*1b640*/  IMAD.U32 R0, RZ, RZ, UR4 ;  /* 0x00000004ff007e24 */ /* 0x000fe2000f8e00ff */
[----:B------:R-:W-:-:S04]  /*1b650*/  IADD3 R17, P0, R17, UR4, RZ ;  /* 0x0000000411117c10 */ /* 0x000fc8000ff1e0ff */
[----:B------:R-:W-:Y:S02]  /*1b660*/  LEA.HI.X.SX32 R0, R0, R15, 0x1, P0 ;  /* 0x0000000f00007211 */ /* 0x000fe400000f0eff */
[----:B0-----:R-:W-:-:S04]  /*1b670*/  LEA R4, P0, R17, UR6, 0x2 ;  /* 0x0000000611047c11 */ /* 0x001fc8000f8010ff */
[----:B------:R-:W-:Y:S01]  /*1b680*/  LEA.HI.X R5, R17, UR7, R0, 0x2, P0 ;  /* 0x0000000711057c11 */ /* 0x000fe200080f1400 */
[----:B----4-:R-:W-:Y:S01]  /*1b690*/  @P1 FMUL.FTZ R24, R24, R20 ;  /* 0x0000001418181220 */ /* 0x010fe20000410000 */
[----:B------:R-:W-:Y:S01]  /*1b6a0*/  @P1 FMUL.FTZ R25, R25, R21 ;  /* 0x0000001519191220 */ /* 0x000fe20000410000 */
[----:B------:R-:W-:Y:S01]  /*1b6b0*/  @P1 FMUL.FTZ R26, R26, R22 ;  /* 0x000000161a1a1220 */ /* 0x000fe20000410000 */
[----:B------:R-:W-:-:S05]  /*1b6c0*/  @P1 FMUL.FTZ R27, R27, R23 ;  /* 0x000000171b1b1220 */ /* 0x000fca0000410000 */
[----:B------:R1:W-:Y:S02]  /*1b6d0*/  STG.E.128 desc[UR36][R4.64], R24 ;  /* 0x0000001804007986 */ /* 0x0003e4000c101d24 */
.L_x_2264:
[C---:B--2--5:R-:W-:Y:S01]  /*1b6e0*/  FFMA.FTZ R8, R29.reuse, R24, R8 ;  /* 0x000000181d087223 */ /* 0x064fe20000010008 */
[C---:B------:R-:W-:Y:S01]  /*1b6f0*/  FFMA.FTZ R9, R29.reuse, R25, R9 ;  /* 0x000000191d097223 */ /* 0x040fe20000010009 */
[C---:B------:R-:W-:Y:S01]  /*1b700*/  FFMA.FTZ R10, R29.reuse, R26, R10 ;  /* 0x0000001a1d0a7223 */ /* 0x040fe2000001000a */
[----:B------:R-:W-:-:S07]  /*1b710*/  FFMA.FTZ R11, R29, R27, R11 ;  /* 0x0000001b1d0b7223 */ /* 0x000fce000001000b */
.L_x_2263:
[----:B------:R-:W-:Y:S05]  /*1b720*/  BSYNC B0 ;  /* 0x0000000000007941 */ /* 0x000fea0003800000 */
.L_x_2262:
[----:B------:R-:W-:Y:S01]  /*1b730*/  IADD3 R0, R3, 0x3f, RZ ;  /* 0x0000003f03007810 */ /* 0x000fe20007ffe0ff */
[----:B------:R-:W-:Y:S03]  /*1b740*/  BAR.SYNC.DEFER_BLOCKING 0x0 ;  /* 0x0000000000007b1d */ /* 0x000fe60000010000 */
[----:B------:R-:W-:-:S03]  /*1b750*/  ISETP.GT.U32.OR P0, PT, R0, 0x7e, P2 ;  /* 0x0000007e0000780c */ /* 0x000fc60001704470 */
[----:B------:R-:W-:Y:S10]  /*1b760*/  @P2 BRA `(.L_x_2265) ;  /* 0x0000000000682947 */ /* 0x000ff40003800000 */
[----:B------:R-:W2:Y:S01]  /*1b770*/  LDL.LU R2, [R1+0x788] ;  /* 0x0007880001027983 */ /* 0x000ea20000300800 */
[C---:B------:R-:W-:Y:S01]  /*1b780*/  LOP3.LUT R0, R3.reuse, 0xffffff80, RZ, 0xc0, !PT ;  /* 0xffffff8003007812 */ /* 0x040fe200078ec0ff */
        /* <DEDUP_REMOVED lines=10> */
[----:B01----:R-:W0:Y:S02]  /*1b830*/  @!P2 LDS.128 R4, [R14] ;  /* 0x000000000e04a984 */ /* 0x003e240000000c00 */
        /* <DEDUP_REMOVED lines=13> */
.L_x_2265:
[----:B------:R-:W-:Y:S05]  /*1b910*/  @P0 EXIT ;  /* 0x000000000000094d */ /* 0x000fea0003800000 */
[----:B------:R-:W2:Y:S02]  /*1b920*/  LDC R0, c[0x0][0x308] ;  /* 0x0000c200ff007b82 */ /* 0x000ea40000000800 */
[----:B--2---:R-:W-:-:S13]  /*1b930*/  ISETP.NE.AND P0, PT, R0, 0x2, PT ;  /* 0x000000020000780c */ /* 0x004fda0003f05270 */
[----:B------:R-:W2:Y:S01]  /*1b940*/  @P0 LDC.64 R2, c[0x0][0x210] ;  /* 0x00008400ff020b82 */ /* 0x000ea20000000a00 */
[----:B01----:R-:W-:-:S04]  /*1b950*/  @P0 IMAD R5, R12, 0xc0, R13 ;  /* 0x000000c00c050824 */ /* 0x003fc800078e020d */
        /* <DEDUP_REMOVED lines=12> */
[----:B------:R-:W1:Y:S01]  /*1ba20*/  F2I.S8.NTZ R9, R9 ;  /* 0x0000000900097305 */ /* 0x000e620000202100 */
[----:B0-----:R-:W-:-:S07]  /*1ba30*/  PRMT R0, R8, 0x8880, RZ ;  /* 0x0000888008007816 */ /* 0x001fce00000000ff */
[----:B------:R-:W0:Y:S01]  /*1ba40*/  F2I.S8.NTZ R10, R10 ;  /* 0x0000000a000a7305 */ /* 0x000e220000202100 */
[----:B------:R-:W-:Y:S02]  /*1ba50*/  PRMT R0, R0, 0x7710, RZ ;  /* 0x0000771000007816 */ /* 0x000fe400000000ff */
[----:B-1----:R-:W-:-:S05]  /*1ba60*/  PRMT R4, R9, 0x8880, RZ ;  /* 0x0000888009047816 */ /* 0x002fca00000000ff */
[----:B------:R-:W1:Y:S01]  /*1ba70*/  F2I.S8.NTZ R11, R11 ;  /* 0x0000000b000b7305 */ /* 0x000e620000202100 */
[----:B------:R-:W-:Y:S02]  /*1ba80*/  LOP3.LUT R3, R0, 0xff, RZ, 0xc0, !PT ;  /* 0x000000ff00037812 */ /* 0x000fe400078ec0ff */
[----:B------:R-:W-:Y:S02]  /*1ba90*/  PRMT R2, R4, 0x7710, RZ ;  /* 0x0000771004027816 */ /* 0x000fe400000000ff */
[----:B0-----:R-:W-:Y:S02]  /*1baa0*/  PRMT R0, R10, 0x8880, RZ ;  /* 0x000088800a007816 */ /* 0x001fe400000000ff */
[----:B------:R-:W-:Y:S02]  /*1bab0*/  PRMT R3, R2, 0x7604, R3 ;  /* 0x0000760402037816 */ /* 0x000fe40000000003 */
[----:B------:R-:W-:Y:S02]  /*1bac0*/  PRMT R0, R0, 0x7710, RZ ;  /* 0x0000771000007816 */ /* 0x000fe400000000ff */
[----:B------:R-:W-:-:S02]  /*1bad0*/  IADD3 R2, P0, R12, UR4, RZ ;  /* 0x000000040c027c10 */ /* 0x000fc4000ff1e0ff */
[----:B-1----:R-:W-:Y:S02]  /*1bae0*/  PRMT R4, R11, 0x8880, RZ ;  /* 0x000088800b047816 */ /* 0x002fe400000000ff */
[----:B------:R-:W-:Y:S02]  /*1baf0*/  PRMT R5, R0, 0x7054, R3 ;  /* 0x0000705400057816 */ /* 0x000fe40000000003 */
[----:B------:R-:W-:Y:S02]  /*1bb00*/  PRMT R4, R4, 0x7710, RZ ;  /* 0x0000771004047816 */ /* 0x000fe400000000ff */
[----:B------:R-:W-:Y:S02]  /*1bb10*/  LEA.HI.X.SX32 R3, R12, UR5, 0x1, P0 ;  /* 0x000000050c037c11 */ /* 0x000fe400080f0eff */
[----:B------:R-:W-:-:S05]  /*1bb20*/  PRMT R5, R4, 0x654, R5 ;  /* 0x0000065404057816 */ /* 0x000fca0000000005 */
[----:B------:R-:W-:Y:S01]  /*1bb30*/  STG.E desc[UR36][R2.64], R5 ;  /* 0x0000000502007986 */ /* 0x000fe2000c101924 */
[----:B------:R-:W-:Y:S05]  /*1bb40*/  EXIT ;  /* 0x000000000000794d */ /* 0x000fea0003800000 */
.L_x_2266:
        /* <DEDUP_REMOVED lines=11> */
.L_x_4247:


//--------------------- .text._ZN4mmha33masked_multihead_attention_kernelIfLi192ELi256ELi2ELi64ELi128ELb1ELb0EEEv26Multihead_attention_paramsIT_XT5_EE --------------------------
	.section	.text._ZN4mmha33masked_multihead_attention_kernelIfLi192ELi256ELi2ELi64ELi128ELb1ELb0EEEv26Multihead_attention_paramsIT_XT5_EE,"ax",@progbits
	.align	128
        .global         _ZN4mmha33masked_multihead_attention_kernelIfLi192ELi256ELi2ELi64ELi128ELb1ELb0EEEv26Multihead_attention_paramsIT_XT5_EE
        .type           _ZN4mmha33masked_multihead_attention_kernelIfLi192ELi256ELi2ELi64ELi128ELb1ELb0EEEv26Multihead_attention_paramsIT_XT5_EE,@function
        .size           _ZN4mmha33masked_multihead_attention_kernelIfLi192ELi256ELi2ELi64ELi128ELb1ELb0EEEv26Multihead_attention_paramsIT_XT5_EE,(.L_x_4248 - _ZN4mmha33masked_multihead_attention_kernelIfLi192ELi256ELi2ELi64ELi128ELb1ELb0EEEv26Multihead_attention_paramsIT_XT5_EE)
        .other          _ZN4mmha33masked_multihead_attention_kernelIfLi192ELi256ELi2ELi64ELi128ELb1ELb0EEEv26Multihead_attention_paramsIT_XT5_EE,@"STO_CUDA_ENTRY STV_DEFAULT"
_ZN4mmha33masked_multihead_attention_kernelIfLi192ELi256ELi2ELi64ELi128ELb1ELb0EEEv26Multihead_attention_paramsIT_XT5_EE:
.text._ZN4mmha33masked_multihead_attention_kernelIfLi192ELi256ELi2ELi64ELi128ELb1ELb0EEEv26Multihead_attention_paramsIT_XT5_EE:
        /* <DEDUP_REMOVED lines=13> */
.L_x_2267:
        /* <DEDUP_REMOVED lines=25> */
[----:B------:R-:W-:Y:S02]  /*0260*/  IMAD.HI.U32 R3, R3, R7, R2 ;  /* 0x0000000703037227 */ /* 0x000fe400078e0002 */
[----:B------:R-:W1:Y:S04]  /*0270*/  @P3 LDC.64 R6, c[0x0][0x2f0] ;  /* 0x0000bc00ff063b82 */ /* 0x000e680000000a00 */
        /* <DEDUP_REMOVED lines=8> */
[----:B------:R-:W2:Y:S01]  /*0300*/  LDC.64 R4, c[0x0][0x328] ;  /* 0x0000ca00ff047b82 */ /* 0x000ea20000000a00 */
[----:B------:R-:W-:-:S04]  /*0310*/  LOP3.LUT R0, R21, R14, RZ, 0x3c, !PT ;  /* 0x0000000e15007212 */ /* 0x000fc800078e3cff */
[----:B------:R-:W-:-:S06]  /*0320*/  ISETP.GE.AND P2, PT, R0, RZ, PT ;  /* 0x000000ff0000720c */ /* 0x000fcc0003f46270 */
[----:B------:R-:W-:-:S04]  /*0330*/  @P0 VIADD R3, R3, 0x1 ;  /* 0x0000000103030836 */ /* 0x000fc80000000000 */
[----:B------:R-:W-:Y:S02]  /*0340*/  IMAD.MOV.U32 R46, RZ, RZ, R3 ;  /* 0x000000ffff2e7224 */ /* 0x000fe400078e0003 */
[----:B------:R-:W3:Y:S03]  /*0350*/  LDC R3, c[0x0][0x278] ;  /* 0x00009e00ff037b82 */ /* 0x000ee60000000800 */
[----:B------:R-:W-:Y:S02]  /*0360*/  @!P2 IADD3 R46, -R46, RZ, RZ ;  /* 0x000000ff2e2ea210 */ /* 0x000fe40007ffe1ff */
        /* <DEDUP_REMOVED lines=38> */
.L_x_2269:
[----:B------:R-:W-:Y:S05]  /*05d0*/  BSYNC B0 ;  /* 0x0000000000007941 */ /* 0x000fea0003800000 */
.L_x_2268:
        /* <DEDUP_REMOVED lines=15> */
[----:B------:R-:W-:Y:S02]  /*06d0*/  ISETP.EQ.OR.EX P0, PT, RZ, UR7, P5, P0 ;  /* 0x00000007ff007c0c */ /* 0x000fe4000af02700 */
[C---:B------:R-:W-:Y:S01]  /*06e0*/  @P1 LEA R10, P3, R21.reuse, R12, 0x2 ;  /* 0x0000000c150a1211 */ /* 0x040fe200078610ff */
[----:B------:R-:W2:Y:S01]  /*06f0*/  @P2 LDC.64 R8, c[0x0][0x2e0] ;  /* 0x0000b800ff082b82 */ /* 0x000ea20000000a00 */
[----:B------:R-:W-:Y:S02]  /*0700*/  @P2 IMAD R12, R2, UR4, R252 ;  /* 0x00000004020c2c24 */ /* 0x000fe4000f8e02fc */
[----:B------:R-:W-:-:S02]  /*0710*/  @P1 LEA.HI.X R11, R21, R13, R24, 0x2, P3 ;  /* 0x0000000d150b1211 */ /* 0x000fc400018f1418 */
[----:B------:R-:W-:Y:S01]  /*0720*/  CS2R R24, SRZ ;  /* 0x0000000000187805 */ /* 0x000fe2000001ff00 */
[----:B------:R-:W-:Y:S02]  /*0730*/  @P2 IMAD R13, R12, 0xc0, R15 ;  /* 0x000000c00c0d2824 */ /* 0x000fe400078e020f */
        /* <DEDUP_REMOVED lines=16> */
[----:B-1----:R-:W-:-:S05]  /*0840*/  VIADD R12, R0, 0xffffffe ;  /* 0x0ffffffe000c7836 */ /* 0x002fca0000000000 */
[----:B------:R1:W2:Y:S02]  /*0850*/  F2I.FTZ.U32.TRUNC.NTZ R13, R12 ;  /* 0x0000000c000d7305 */ /* 0x0002a4000021f000 */
[----:B-1----:R-:W-:Y:S01]  /*0860*/  HFMA2.MMA R12, -RZ, RZ, 0, 0 ;  /* 0x00000000ff0c7435 */ /* 0x002fe200000001ff */
[----:B--2---:R-:W-:-:S04]  /*0870*/  IMAD.MOV R10, RZ, RZ, -R13 ;  /* 0x000000ffff0a7224 */ /* 0x004fc800078e0a0d */
[----:B------:R-:W-:-:S05]  /*0880*/  IMAD R5, R10, R21, RZ ;  /* 0x000000150a057224 */ /* 0x000fca00078e02ff */
[----:B------:R-:W-:-:S06]  /*0890*/  IMAD.HI.U32 R13, R13, R5, R12 ;  /* 0x000000050d0d7227 */ /* 0x000fcc00078e000c */
[----:B------:R-:W-:-:S04]  /*08a0*/  IMAD.HI.U32 R13, R13, R4, RZ ;  /* 0x000000040d0d7227 */ /* 0x000fc800078e00ff */
[----:B------:R-:W-:-:S04]  /*08b0*/  IMAD.MOV R13, RZ, RZ, -R13 ;  /* 0x000000ffff0d7224 */ /* 0x000fc800078e0a0d */
[----:B------:R-:W-:-:S05]  /*08c0*/  IMAD R0, R21, R13, R4 ;  /* 0x0000000d15007224 */ /* 0x000fca00078e0204 */
[----:B------:R-:W-:-:S13]  /*08d0*/  ISETP.GT.U32.AND P0, PT, R21, R0, PT ;  /* 0x000000001500720c */ /* 0x000fda0003f04070 */
[----:B------:R-:W-:-:S05]  /*08e0*/  @!P0 IMAD.IADD R0, R0, 0x1, -R21 ;  /* 0x0000000100008824 */ /* 0x000fca00078e0a15 */
[----:B------:R-:W-:Y:S02]  /*08f0*/  ISETP.GT.U32.AND P1, PT, R21, R0, PT ;  /* 0x000000001500720c */ /* 0x000fe40003f24070 */
[----:B------:R-:W-:-:S11]  /*0900*/  ISETP.NE.AND P0, PT, R20, RZ, PT ;  /* 0x000000ff1400720c */ /* 0x000fd60003f05270 */
[----:B------:R-:W-:-:S04]  /*0910*/  @!P1 IMAD.IADD R0, R0, 0x1, -R21 ;  /* 0x0000000100009824 */ /* 0x000fc800078e0a15 */
[----:B------:R-:W-:-:S05]  /*0920*/  IMAD.MOV.U32 R45, RZ, RZ, R0 ;  /* 0x000000ffff2d7224 */ /* 0x000fca00078e0000 */
[----:B------:R-:W-:Y:S02]  /*0930*/  @!P3 IADD3 R45, -R45, RZ, RZ ;  /* 0x000000ff2d2db210 */ /* 0x000fe40007ffe1ff */
        /* <DEDUP_REMOVED lines=17> */
.L_x_2271:
[----:B------:R-:W-:Y:S05]  /*0a50*/  BSYNC B0 ;  /* 0x0000000000007941 */ /* 0x000fea0003800000 */
.L_x_2270:
        /* <DEDUP_REMOVED lines=29> */
[----:B0-----:R-:W-:Y:S01]  /*0c30*/  VIADD R4, R0, 0xffffffe ;  /* 0x0ffffffe00047836 */ /* 0x001fe20000000000 */
[----:B------:R-:W-:-:S05]  /*0c40*/  IADD3 R0, RZ, -R10, RZ ;  /* 0x8000000aff007210 */ /* 0x000fca0007ffe0ff */
[----:B------:R0:W2:Y:S02]  /*0c50*/  F2I.FTZ.U32.TRUNC.NTZ R5, R4 ;  /* 0x0000000400057305 */ /* 0x0000a4000021f000 */
[----:B0-----:R-:W-:Y:S02]  /*0c60*/  IMAD.MOV.U32 R4, RZ, RZ, RZ ;  /* 0x000000ffff047224 */ /* 0x001fe400078e00ff */
[----:B--2---:R-:W-:-:S04]  /*0c70*/  IMAD.MOV R8, RZ, RZ, -R5 ;  /* 0x000000ffff087224 */ /* 0x004fc800078e0a05 */
        /* <DEDUP_REMOVED lines=26> */
[----:B------:R0:W2:Y:S01]  /*0e20*/  LDC.64 R14, c[0x4][R0] ;  /* 0x01000000000e7b82 */ /* 0x0000a20000000a00 */
[----:B------:R-:W-:Y:S01]  /*0e30*/  IMAD.U32 R5, RZ, RZ, UR5 ;  /* 0x00000005ff057e24 */ /* 0x000fe2000f8e00ff */
[----:B------:R-:W-:Y:S01]  /*0e40*/  ULDC.64 UR4, c[0x4][0xd0] ;  /* 0x0100340000047ab9 */ /* 0x000fe20000000a00 */
[----:B------:R-:W-:Y:S01]  /*0e50*/  HFMA2.MMA R13, -RZ, RZ, 0, 0 ;  /* 0x00000000ff0d7435 */ /* 0x000fe200000001ff */
[----:B------:R-:W-:Y:S01]  /*0e60*/  IMAD.U32 R6, RZ, RZ, UR4 ;  /* 0x00000004ff067e24 */ /* 0x000fe2000f8e00ff */
[----:B------:R-:W-:Y:S01]  /*0e70*/  MOV R7, UR5 ;  /* 0x0000000500077c02 */ /* 0x000fe20008000f00 */
[----:B------:R-:W-:-:S02]  /*0e80*/  IMAD.U32 R10, RZ, RZ, UR6 ;  /* 0x00000006ff0a7e24 */ /* 0x000fc4000f8e00ff */
[----:B------:R-:W-:Y:S02]  /*0e90*/  IMAD.U32 R11, RZ, RZ, UR7 ;  /* 0x00000007ff0b7e24 */ /* 0x000fe4000f8e00ff */
[----:B------:R-:W-:Y:S02]  /*0ea0*/  IMAD.MOV.U32 R8, RZ, RZ, 0x53f ;  /* 0x0000053fff087424 */ /* 0x000fe400078e00ff */
[----:B0-----:R-:W-:-:S07]  /*0eb0*/  IMAD.MOV.U32 R12, RZ, RZ, 0x1 ;  /* 0x00000001ff0c7424 */ /* 0x001fce00078e00ff */
[----:B------:R-:W-:-:S07]  /*0ec0*/  LEPC R20, `(.L_x_2274) ;  /* 0x000000001014794e */ /* 0x000fce0000000000 */
[----:B-12---:R-:W-:Y:S05]  /*0ed0*/  CALL.ABS.NOINC R14 ;  /* 0x000000000e007343 */ /* 0x006fea0003c00000 */
.L_x_2274:
[----:B------:R-:W0:Y:S01]  /*0ee0*/  S2R R4, SR_CgaCtaId ;  /* 0x0000000000047919 */ /* 0x000e220000008800 */
[----:B------:R-:W2:Y:S01]  /*0ef0*/  LDC R6, c[0x0][0x290] ;  /* 0x0000a400ff067b82 */ /* 0x000ea20000000800 */
[----:B------:R-:W-:Y:S02]  /*0f00*/  MOV R0, 0x400 ;  /* 0x0000040000007802 */ /* 0x000fe40000000f00 */
[----:B------:R-:W-:-:S03]  /*0f10*/  ISETP.NE.AND P6, PT, R39, RZ, PT ;  /* 0x000000ff2700720c */ /* 0x000fc60003fc5270 */
[----:B------:R-:W-:Y:S02]  /*0f20*/  VIADD R3, R0, 0x820 ;  /* 0x0000082000037836 */ /* 0x000fe40000000000 */
[----:B------:R-:W-:-:S03]  /*0f30*/  IMAD R0, R36, R37, R38 ;  /* 0x0000002524007224 */ /* 0x000fc600078e0226 */
[----:B0-----:R-:W-:-:S05]  /*0f40*/  LEA R3, R4, R3, 0x18 ;  /* 0x0000000304037211 */ /* 0x001fca00078ec0ff */
[----:B------:R-:W-:-:S04]  /*0f50*/  IMAD R13, R0, 0x4, R3 ;  /* 0x00000004000d7824 */ /* 0x000fc800078e0203 */
[----:B--2---:R-:W-:Y:S01]  /*0f60*/  IMAD R14, R6, 0x4, R13 ;  /* 0x00000004060e7824 */ /* 0x004fe200078e020d */
[----:B------:R-:W-:Y:S06]  /*0f70*/  @!P6 BRA `(.L_x_2275) ;  /* 0x00000000000ce947 */ /* 0x000fec0003800000 */
[----:B------:R-:W-:Y:S01]  /*0f80*/  ISETP.NE.AND P5, PT, R23, RZ, PT ;  /* 0x000000ff1700720c */ /* 0x000fe20003fa5270 */
[----:B------:R0:W-:-:S12]  /*0f90*/  STS.128 [R13], R32 ;  /* 0x000000200d007388 */ /* 0x0001d80000000c00 */
[----:B------:R0:W-:Y:S02]  /*0fa0*/  @!P5 STS.128 [R14], R24 ;  /* 0x000000180e00d388 */ /* 0x0001e40000000c00 */
.L_x_2275:
        /* <DEDUP_REMOVED lines=55> */
.L_x_2279:
[C---:B------:R-:W-:Y:S01]  /*1320*/  IMAD R21, R6.reuse, 0x4, R15 ;  /* 0x0000000406157824 */ /* 0x040fe200078e020f */
[----:B------:R-:W-:Y:S01]  /*1330*/  LEA R20, R6, R36, 0x2 ;  /* 0x0000002406147211 */ /* 0x000fe200078e10ff */
[----:B------:R-:W-:Y:S01]  /*1340*/  BSSY B2, `(.L_x_2281) ;  /* 0x0000032000027945 */ /* 0x000fe20003800000 */
[----:B------:R-:W-:Y:S02]  /*1350*/  LEA.HI R0, R0, R0, RZ, 0x1 ;  /* 0x0000000000007211 */ /* 0x000fe400078f08ff */
[----:B------:R0:W0:Y:S03]  /*1360*/  LDS R24, [R21] ;  /* 0x0000000015187984 */ /* 0x0000260000000800 */
[----:B------:R-:W-:Y:S01]  /*1370*/  IMAD.SHL.U32 R0, R0, 0x2, RZ ;  /* 0x0000000200007824 */ /* 0x000fe200078e00ff */
[----:B------:R0:W0:Y:S04]  /*1380*/  LDS R26, [R21+0x4] ;  /* 0x00000400151a7984 */ /* 0x0000280000000800 */
[----:B------:R0:W0:Y:S01]  /*1390*/  LDS R25, [R20] ;  /* 0x0000000014197984 */ /* 0x0000220000000800 */
[----:B------:R-:W-:-:S03]  /*13a0*/  LOP3.LUT R5, R0, 0xfffffffc, RZ, 0xc0, !PT ;  /* 0xfffffffc00057812 */ /* 0x000fc600078ec0ff */
[----:B------:R0:W0:Y:S01]  /*13b0*/  LDS R27, [R20+0x4] ;  /* 0x00000400141b7984 */ /* 0x0000220000000800 */
[----:B------:R-:W-:-:S13]  /*13c0*/  ISETP.GE.AND P0, PT, R5, R6, PT ;  /* 0x000000060500720c */ /* 0x000fda0003f06270 */
        /* <DEDUP_REMOVED lines=21> */
[----:B------:R2:W1:Y:S01]  /*1520*/  MUFU.COS R7, R6 ;  /* 0x0000000600077308 */ /* 0x0004620000000000 */
[-C--:B0-----:R-:W-:Y:S01]  /*1530*/  FMUL.FTZ R9, R35, R5.reuse ;  /* 0x0000000523097220 */ /* 0x081fe20000410000 */
[-C--:B------:R-:W-:Y:S01]  /*1540*/  FMUL.FTZ R11, R27, R5.reuse ;  /* 0x000000051b0b7220 */ /* 0x080fe20000410000 */
[-C--:B---3--:R-:W-:Y:S01]  /*1550*/  FMUL.FTZ R8, R34, R5.reuse ;  /* 0x0000000522087220 */ /* 0x088fe20000410000 */
[----:B------:R-:W-:-:S04]  /*1560*/  FMUL.FTZ R10, R26, R5 ;  /* 0x000000051a0a7220 */ /* 0x000fc80000410000 */
[----:B------:R-:W0:Y:S01]  /*1570*/  MUFU.COS R0, R12 ;  /* 0x0000000c00007308 */ /* 0x000e220000000000 */
[-C--:B----4-:R-:W-:Y:S01]  /*1580*/  FMUL.FTZ R3, R33, R4.reuse ;  /* 0x0000000421037220 */ /* 0x090fe20000410000 */
[-C--:B------:R-:W-:Y:S01]  /*1590*/  FMUL.FTZ R5, R25, R4.reuse ;  /* 0x0000000419057220 */ /* 0x080fe20000410000 */
[-C--:B--2---:R-:W-:Y:S01]  /*15a0*/  FMUL.FTZ R6, R32, R4.reuse ;  /* 0x0000000420067220 */ /* 0x084fe20000410000 */
[----:B------:R-:W-:Y:S01]  /*15b0*/  FMUL.FTZ R4, R24, R4 ;  /* 0x0000000418047220 */ /* 0x000fe20000410000 */
[-C--:B-1----:R-:W-:Y:S01]  /*15c0*/  FFMA.FTZ R9, R34, R7.reuse, -R9 ;  /* 0x0000000722097223 */ /* 0x082fe20000010809 */
[-C--:B------:R-:W-:Y:S01]  /*15d0*/  FFMA.FTZ R26, R26, R7.reuse, -R11 ;  /* 0x000000071a1a7223 */ /* 0x080fe2000001080b */
[-C--:B------:R-:W-:Y:S01]  /*15e0*/  FFMA.FTZ R35, R35, R7.reuse, R8 ;  /* 0x0000000723237223 */ /* 0x080fe20000010008 */
[----:B------:R-:W-:Y:S01]  /*15f0*/  FFMA.FTZ R27, R27, R7, R10 ;  /* 0x000000071b1b7223 */ /* 0x000fe2000001000a */
[----:B------:R-:W-:Y:S02]  /*1600*/  IMAD.MOV.U32 R34, RZ, RZ, R9 ;  /* 0x000000ffff227224 */ /* 0x000fe400078e0009 */
[-C--:B0-----:R-:W-:Y:S01]  /*1610*/  FFMA.FTZ R3, R32, R0.reuse, -R3 ;  /* 0x0000000020037223 */ /* 0x081fe20000010803 */
[-C--:B------:R-:W-:Y:S01]  /*1620*/  FFMA.FTZ R24, R24, R0.reuse, -R5 ;  /* 0x0000000018187223 */ /* 0x080fe20000010805 */
[-C--:B------:R-:W-:Y:S01]  /*1630*/  FFMA.FTZ R33, R33, R0.reuse, R6 ;  /* 0x0000000021217223 */ /* 0x080fe20000010006 */
[----:B------:R-:W-:Y:S01]  /*1640*/  FFMA.FTZ R25, R25, R0, R4 ;  /* 0x0000000019197223 */ /* 0x000fe20000010004 */
[----:B------:R-:W-:-:S07]  /*1650*/  IMAD.MOV.U32 R32, RZ, RZ, R3 ;  /* 0x000000ffff207224 */ /* 0x000fce00078e0003 */
.L_x_2282:
[----:B------:R-:W-:Y:S05]  /*1660*/  BSYNC B2 ;  /* 0x0000000000027941 */ /* 0x000fea0003800000 */
.L_x_2281:
[----:B0-----:R0:W-:Y:S04]  /*1670*/  STS [R21], R24 ;  /* 0x0000001815007388 */ /* 0x0011e80000000800 */
[----:B------:R0:W-:Y:S04]  /*1680*/  STS [R21+0x4], R26 ;  /* 0x0000041a15007388 */ /* 0x0001e80000000800 */
[----:B------:R0:W-:Y:S04]  /*1690*/  STS [R20], R25 ;  /* 0x0000001914007388 */ /* 0x0001e80000000800 */
[----:B------:R0:W-:Y:S02]  /*16a0*/  STS [R20+0x4], R27 ;  /* 0x0000041b14007388 */ /* 0x0001e40000000800 */
.L_x_2280:
[----:B------:R-:W-:Y:S05]  /*16b0*/  BSYNC B1 ;  /* 0x0000000000017941 */ /* 0x000fea0003800000 */
.L_x_2278:
[----:B--2---:R2:W-:Y:S04]  /*16c0*/  STS [R15], R32 ;  /* 0x000000200f007388 */ /* 0x0045e80000000800 */
[----:B---3--:R2:W-:Y:S04]  /*16d0*/  STS [R15+0x4], R34 ;  /* 0x000004220f007388 */ /* 0x0085e80000000800 */
[----:B----4-:R2:W-:Y:S04]  /*16e0*/  STS [R36], R33 ;  /* 0x0000002124007388 */ /* 0x0105e80000000800 */
[----:B0-----:R2:W-:Y:S02]  /*16f0*/  STS [R36+0x4], R35 ;  /* 0x0000042324007388 */ /* 0x0015e40000000800 */
.L_x_2277:
[----:B------:R-:W-:Y:S05]  /*1700*/  BSYNC B0 ;  /* 0x0000000000007941 */ /* 0x000fea0003800000 */
.L_x_2276:
[----:B------:R-:W-:Y:S06]  /*1710*/  BAR.SYNC.DEFER_BLOCKING 0x0 ;  /* 0x0000000000007b1d */ /* 0x000fec0000010000 */
[----:B------:R-:W-:Y:S04]  /*1720*/  BSSY B0, `(.L_x_2283) ;  /* 0x0000005000007945 */ /* 0x000fe80003800000 */
[----:B------:R-:W-:Y:S05]  /*1730*/  @!P6 BRA `(.L_x_2284) ;  /* 0x00000000000ce947 */ /* 0x000fea0003800000 */
[----:B------:R-:W-:Y:S01]  /*1740*/  ISETP.NE.AND P0, PT, R23, RZ, PT ;  /* 0x000000ff1700720c */ /* 0x000fe20003f05270 */
[----:B0-2---:R3:W4:-:S12]  /*1750*/  LDS.128 R32, [R13] ;  /* 0x000000000d207984 */ /* 0x0057180000000c00 */
[----:B------:R3:W0:Y:S02]  /*1760*/  @!P0 LDS.128 R24, [R14] ;  /* 0x000000000e188984 */ /* 0x0006240000000c00 */
.L_x_2284:
[----:B------:R-:W-:Y:S05]  /*1770*/  BSYNC B0 ;  /* 0x0000000000007941 */ /* 0x000fea0003800000 */
.L_x_2283:
[----:B------:R-:W-:Y:S06]  /*1780*/  BAR.SYNC.DEFER_BLOCKING 0x0 ;  /* 0x0000000000007b1d */ /* 0x000fec0000010000 */
[----:B------:R-:W-:Y:S05]  /*1790*/  BRA `(.L_x_2273) ;  /* 0x0000000400307947 */ /* 0x000fea0003800000 */
.L_x_2272:
        /* <DEDUP_REMOVED lines=35> */
.L_x_2285:
        /* <DEDUP_REMOVED lines=29> */
[----:B------:R-:W-:Y:S01]  /*1ba0*/  FFMA.FTZ R27, R27, R9, R4 ;  /* 0x000000091b1b7223 */ /* 0x000fe20000010004 */
[----:B------:R-:W-:Y:S02]  /*1bb0*/  IMAD.MOV.U32 R34, RZ, RZ, R10 ;  /* 0x000000ffff227224 */ /* 0x000fe400078e000a */
        /* <DEDUP_REMOVED lines=9> */
.L_x_2286:
[----:B------:R-:W-:Y:S05]  /*1c50*/  BSYNC B0 ;  /* 0x0000000000007941 */ /* 0x000fea0003800000 */
.L_x_2273:
[----:B------:R-:W-:Y:S01]  /*1c60*/  ISETP.GT.AND P0, PT, R18, 0x3f, PT ;  /* 0x0000003f1200780c */ /* 0x000fe20003f04270 */
[----:B------:R-:W-:Y:S01]  /*1c70*/  BSSY B0, `(.L_x_2287) ;  /* 0x000001b000007945 */ /* 0x000fe20003800000 */
[----:B------:R-:W-:-:S11]  /*1c80*/  IMAD.MOV.U32 R0, RZ, RZ, RZ ;  /* 0x000000ffff007224 */ /* 0x000fd600078e00ff */
[----:B------:R-:W-:Y:S05]  /*1c90*/  @P0 BRA `(.L_x_2288) ;  /* 0x0000000000600947 */ /* 0x000fea0003800000 */
[----:B------:R-:W5:Y:S01]  /*1ca0*/  LDC R0, c[0x0][0x29c] ;  /* 0x0000a700ff007b82 */ /* 0x000f620000000800 */
[----:B------:R-:W-:Y:S01]  /*1cb0*/  ISETP.GT.AND P1, PT, R18, 0x2f, PT ;  /* 0x0000002f1200780c */ /* 0x000fe20003f24270 */
[----:B------:R-:W1:Y:S01]  /*1cc0*/  S2R R7, SR_CgaCtaId ;  /* 0x0000000000077919 */ /* 0x000e620000008800 */
[----:B------:R-:W-:Y:S02]  /*1cd0*/  MOV R6, 0x400 ;  /* 0x0000040000067802 */ /* 0x000fe40000000f00 */
[C---:B-----5:R-:W-:Y:S02]  /*1ce0*/  ISETP.NE.OR P0, PT, R0.reuse, RZ, P1 ;  /* 0x000000ff0000720c */ /* 0x060fe40000f05670 */
[----:B------:R-:W-:Y:S02]  /*1cf0*/  ISETP.NE.AND P1, PT, R0, RZ, PT ;  /* 0x000000ff0000720c */ /* 0x000fe40003f25270 */
[----:B------:R-:W-:-:S04]  /*1d00*/  IADD3 R0, R6, 0x20, RZ ;  /* 0x0000002006007810 */ /* 0x000fc80007ffe0ff */
[----:B-1----:R-:W-:Y:S01]  /*1d10*/  LEA R3, R7, R0, 0x18 ;  /* 0x0000000007037211 */ /* 0x002fe200078ec0ff */
[----:B0---4-:R-:W-:-:S04]  /*1d20*/  FMUL.FTZ R0, R32, R24 ;  /* 0x0000001820007220 */ /* 0x011fc80000410000 */
[----:B------:R-:W0:Y:S01]  /*1d30*/  @!P0 LDC R8, c[0x0][0x284] ;  /* 0x0000a100ff088b82 */ /* 0x000e220000000800 */
[----:B------:R-:W-:Y:S02]  /*1d40*/  @!P0 IMAD.SHL.U32 R9, R45, 0x4, RZ ;  /* 0x000000042d098824 */ /* 0x000fe400078e00ff */
[----:B------:R-:W-:Y:S02]  /*1d50*/  @!P1 VIADD R6, R6, 0x420 ;  /* 0x0000042006069836 */ /* 0x000fe40000000000 */
[----:B------:R-:W-:-:S03]  /*1d60*/  IMAD R3, R18, 0x10, R3 ;  /* 0x0000001012037824 */ /* 0x000fc600078e0203 */
[----:B------:R-:W1:Y:S01]  /*1d70*/  @!P0 LDC.64 R4, c[0x0][0x248] ;  /* 0x00009200ff048b82 */ /* 0x000e620000000a00 */
[----:B------:R-:W-:Y:S01]  /*1d80*/  @!P1 LEA R7, R7, R6, 0x18 ;  /* 0x0000000607079211 */ /* 0x000fe200078ec0ff */
[----:B------:R4:W-:Y:S03]  /*1d90*/  STS.128 [R3], R32 ;  /* 0x0000002003007388 */ /* 0x0009e60000000c00 */
[----:B------:R-:W-:-:S05]  /*1da0*/  @!P1 LEA R7, R18, R7, 0x4 ;  /* 0x0000000712079211 */ /* 0x000fca00078e20ff */
[----:B------:R4:W-:Y:S01]  /*1db0*/  @!P1 STS.128 [R7], R28 ;  /* 0x0000001c07009388 */ /* 0x0009e20000000c00 */
[----:B0-----:R-:W-:-:S04]  /*1dc0*/  @!P0 IMAD R9, R22, R8, R9 ;  /* 0x0000000816098224 */ /* 0x001fc800078e0209 */
[----:B-1----:R-:W-:-:S04]  /*1dd0*/  @!P0 IMAD.WIDE R4, R9, 0x4, R4 ;  /* 0x0000000409048825 */ /* 0x002fc800078e0204 */
[----:B------:R-:W-:Y:S01]  /*1de0*/  FFMA.FTZ R9, R33, R25, R0 ;  /* 0x0000001921097223 */ /* 0x000fe20000010000 */
[----:B------:R4:W-:Y:S03]  /*1df0*/  @!P0 STG.E.128 desc[UR36][R4.64], R24 ;  /* 0x0000001804008986 */ /* 0x0009e6000c101d24 */
[----:B------:R-:W-:-:S04]  /*1e00*/  FFMA.FTZ R0, R34, R26, R9 ;  /* 0x0000001a22007223 */ /* 0x000fc80000010009 */
[----:B------:R-:W-:-:S07]  /*1e10*/  FFMA.FTZ R0, R35, R27, R0 ;  /* 0x0000001b23007223 */ /* 0x000fce0000010000 */
.L_x_2288:
[----:B------:R-:W-:Y:S05]  /*1e20*/  BSYNC B0 ;  /* 0x0000000000007941 */ /* 0x000fea0003800000 */
.L_x_2287:
[----:B----4-:R-:W4:Y:S01]  /*1e30*/  SHFL.BFLY PT, R3, R0, 0x10, 0x1f ;  /* 0x0e001f0000037f89 */ /* 0x010f2200000e0000 */
[----:B------:R-:W-:Y:S01]  /*1e40*/  LOP3.LUT P0, R8, R18, 0x1f, RZ, 0xc0, !PT ;  /* 0x0000001f12087812 */ /* 0x000fe2000780c0ff */
[----:B------:R-:W5:Y:S01]  /*1e50*/  S2UR UR5, SR_CgaCtaId ;  /* 0x00000000000579c3 */ /* 0x000f620000008800 */
[----:B------:R-:W-:Y:S01]  /*1e60*/  UMOV UR4, 0x400 ;  /* 0x0000040000047882 */ /* 0x000fe20000000000 */
[----:B------:R-:W-:Y:S01]  /*1e70*/  ULDC UR7, c[0x0][0x284] ;  /* 0x0000a10000077ab9 */ /* 0x000fe20000000800 */
[----:B------:R-:W-:Y:S01]  /*1e80*/  ISETP.GT.U32.AND P1, PT, R8, 0x1, PT ;  /* 0x000000010800780c */ /* 0x000fe20003f24070 */
[----:B------:R-:W-:Y:S08]  /*1e90*/  BSSY B0, `(.L_x_2289) ;  /* 0x0000038000007945 */ /* 0x000ff00003800000 */
        /* <DEDUP_REMOVED lines=9> */
[----:B0-----:R-:W-:-:S05]  /*1f30*/  @!P1 LEA R3, R10, R3, 0x18 ;  /* 0x000000030a039211 */ /* 0x001fca00078ec0ff */
[----:B------:R-:W-:Y:S02]  /*1f40*/  @!P1 IMAD R8, R8, 0x4, R3 ;  /* 0x0000000408089824 */ /* 0x000fe400078e0203 */
[----:B----4-:R-:W-:Y:S01]  /*1f50*/  FADD.FTZ R5, R4, R5 ;  /* 0x0000000504057221 */ /* 0x010fe20000010000 */
[----:B------:R-:W-:-:S04]  /*1f60*/  @!P0 LOP3.LUT R4, R0, 0x1ffffffc, RZ, 0xc0, !PT ;  /* 0x1ffffffc00048812 */ /* 0x000fc800078ec0ff */
[----:B------:R-:W0:Y:S02]  /*1f70*/  SHFL.BFLY PT, R6, R5, 0x2, 0x1f ;  /* 0x0c401f0005067f89 */ /* 0x000e2400000e0000 */
[----:B0-----:R-:W-:-:S05]  /*1f80*/  FADD.FTZ R6, R5, R6 ;  /* 0x0000000605067221 */ /* 0x001fca0000010000 */
[----:B------:R-:W0:Y:S02]  /*1f90*/  SHFL.BFLY PT, R7, R6, 0x1, 0x1f ;  /* 0x0c201f0006077f89 */ /* 0x000e2400000e0000 */
[----:B0-----:R-:W-:-:S05]  /*1fa0*/  FADD.FTZ R7, R6, R7 ;  /* 0x0000000706077221 */ /* 0x001fca0000010000 */
[----:B------:R0:W-:Y:S01]  /*1fb0*/  @!P0 STS [R4+UR6+0x8], R7 ;  /* 0x0000080704008988 */ /* 0x0001e20008000806 */
[----:B------:R-:W-:Y:S01]  /*1fc0*/  UIADD3 UR6, UR4, 0x820, URZ ;  /* 0x0000082004067890 */ /* 0x000fe2000fffe03f */
[----:B------:R-:W-:Y:S03]  /*1fd0*/  BAR.SYNC.DEFER_BLOCKING 0x0 ;  /* 0x0000000000007b1d */ /* 0x000fe60000010000 */
[----:B------:R-:W-:Y:S01]  /*1fe0*/  ULEA UR6, UR5, UR6, 0x18 ;  /* 0x0000000605067291 */ /* 0x000fe2000f8ec03f */
[----:B------:R-:W-:Y:S01]  /*1ff0*/  ISETP.NE.AND P0, PT, R18, RZ, PT ;  /* 0x000000ff1200720c */ /* 0x000fe20003f05270 */
[----:B0-----:R-:W-:Y:S01]  /*2000*/  IMAD.MOV.U32 R4, RZ, RZ, -0x800001 ;  /* 0xff7fffffff047424 */ /* 0x001fe200078e00ff */
[----:B------:R-:W0:Y:S04]  /*2010*/  @!P1 LDS R7, [R8+0x8] ;  /* 0x0000080008079984 */ /* 0x000e280000000800 */
[----:B0-----:R-:W0:Y:S02]  /*2020*/  SHFL.BFLY PT, R0, R7, 0x1, 0x1f ;  /* 0x0c201f0007007f89 */ /* 0x001e2400000e0000 */
[----:B0-----:R-:W-:Y:S01]  /*2030*/  FADD.FTZ R3, R0, R7 ;  /* 0x0000000700037221 */ /* 0x001fe20000010000 */
[----:B------:R-:W-:-:S04]  /*2040*/  IMAD.U32 R0, RZ, RZ, UR7 ;  /* 0x00000007ff007e24 */ /* 0x000fc8000f8e00ff */
[----:B------:R0:W4:Y:S01]  /*2050*/  SHFL.IDX PT, R5, R3, RZ, 0x1f ;  /* 0x00001fff03057589 */ /* 0x00012200000e0000 */
[----:B------:R-:W-:-:S05]  /*2060*/  VIADDMNMX R9, R16, -R0, RZ, !PT ;  /* 0x8000000010097246 */ /* 0x000fca00078001ff */
[----:B------:R1:W-:Y:S01]  /*2070*/  STL [R1+0x260], R9 ;  /* 0x0002600901007387 */ /* 0x0003e20000100800 */
[----:B------:R-:W-:Y:S01]  /*2080*/  IMAD.IADD R6, R19, 0x1, -R9 ;  /* 0x0000000113067824 */ /* 0x000fe200078e0a09 */
[----:B0-----:R-:W-:Y:S02]  /*2090*/  MOV R3, UR6 ;  /* 0x0000000600037c02 */ /* 0x001fe40008000f00 */
[----:B------:R1:W-:Y:S04]  /*20a0*/  STL [R1], R4 ;  /* 0x0000000401007387 */ /* 0x0003e80000100800 */
[----:B------:R1:W-:Y:S01]  /*20b0*/  STL [R1+0x264], R3 ;  /* 0x0002640301007387 */ /* 0x0003e20000100800 */
[----:B------:R-:W-:Y:S05]  /*20c0*/  @P0 BRA `(.L_x_2290) ;  /* 0x0000000000500947 */ /* 0x000fea0003800000 */
[----:B------:R-:W-:Y:S01]  /*20d0*/  ULDC.64 UR6, c[0x0][0x2c8] ;  /* 0x0000b20000067ab9 */ /* 0x000fe20000000a00 */
[----:B-1----:R-:W-:Y:S01]  /*20e0*/  IMAD R3, R6, 0x4, R3 ;  /* 0x0000000406037824 */ /* 0x002fe200078e0203 */
[----:B------:R-:W-:Y:S01]  /*20f0*/  ISETP.NE.U32.AND P0, PT, RZ, UR6, PT ;  /* 0x00000006ff007c0c */ /* 0x000fe2000bf05070 */
[----:B------:R-:W-:Y:S02]  /*2100*/  ULDC UR6, c[0x0][0x2a0] ;  /* 0x0000a80000067ab9 */ /* 0x000fe40000000800 */
[----:B----4-:R-:W-:Y:S01]  /*2110*/  FMUL.FTZ R4, R5, UR6 ;  /* 0x0000000605047c20 */ /* 0x010fe20008410000 */
[----:B------:R-:W-:-:S04]  /*2120*/  ISETP.NE.AND.EX P0, PT, RZ, UR7, PT, P0 ;  /* 0x00000007ff007c0c */ /* 0x000fc8000bf05300 */
[----:B------:R0:W-:Y:S09]  /*2130*/  STL [R1], R4 ;  /* 0x0000000401007387 */ /* 0x0001f20000100800 */
[----:B------:R-:W-:Y:S05]  /*2140*/  @!P0 BRA `(.L_x_2291) ;  /* 0x0000000000288947 */ /* 0x000fea0003800000 */
[----:B------:R-:W-:Y:S01]  /*2150*/  IMAD.MOV.U32 R7, RZ, RZ, R4 ;  /* 0x000000ffff077224 */ /* 0x000fe200078e0004 */
[----:B------:R-:W-:Y:S01]  /*2160*/  IADD3 R19, R19, -R44, RZ ;  /* 0x8000002c13137210 */ /* 0x000fe20007ffe0ff */
[----:B0-----:R-:W0:Y:S01]  /*2170*/  LDC.64 R4, c[0x0][0x2c8] ;  /* 0x0000b200ff047b82 */ /* 0x001e220000000a00 */
[----:B------:R-:W-:-:S03]  /*2180*/  ULDC UR6, c[0x0][0x2d0] ;  /* 0x0000b40000067ab9 */ /* 0x000fc60000000800 */
[----:B------:R-:W-:-:S04]  /*2190*/  IMAD R8, R252, UR6, R19 ;  /* 0x00000006fc087c24 */ /* 0x000fc8000f8e0213 */
[----:B------:R-:W-:-:S04]  /*21a0*/  IMAD R19, R8, UR6, R19 ;  /* 0x0000000608137c24 */ /* 0x000fc8000f8e0213 */
[----:B0-----:R-:W-:-:S06]  /*21b0*/  IMAD.WIDE R4, R19, 0x4, R4 ;  /* 0x0000000413047825 */ /* 0x001fcc00078e0204 */
[----:B------:R-:W4:Y:S02]  /*21c0*/  LDG.E R4, desc[UR36][R4.64] ;  /* 0x0000002404047981 */ /* 0x000f24000c1e1900 */
[----:B----4-:R-:W-:-:S05]  /*21d0*/  FADD.FTZ R7, R7, R4 ;  /* 0x0000000407077221 */ /* 0x010fca0000010000 */
[----:B------:R1:W-:Y:S02]  /*21e0*/  STL [R1], R7 ;  /* 0x0000000701007387 */ /* 0x0003e40000100800 */
.L_x_2291:
[----:B0-----:R-:W4:Y:S04]  /*21f0*/  LDL R4, [R1] ;  /* 0x0000000001047983 */ /* 0x001f280000100800 */
[----:B----4-:R0:W-:Y:S02]  /*2200*/  STS [R3], R4 ;  /* 0x0000000403007388 */ /* 0x0101e40000000800 */
.L_x_2290:
[----:B------:R-:W-:Y:S05]  /*2210*/  BSYNC B0 ;  /* 0x0000000000007941 */ /* 0x000fea0003800000 */
.L_x_2289:
[----:B------:R-:W-:Y:S01]  /*2220*/  BAR.SYNC.DEFER_BLOCKING 0x0 ;  /* 0x0000000000007b1d */ /* 0x000fe20000010000 */
[----:B------:R-:W-:Y:S01]  /*2230*/  LEA.HI R8, R18, R18, RZ, 0x1 ;  /* 0x0000001212087211 */ /* 0x000fe200078f08ff */
[----:B------:R-:W-:Y:S01]  /*2240*/  UIADD3 UR6, UR4, 0x20, URZ ;  /* 0x0000002004067890 */ /* 0x000fe2000fffe03f */
[----:B------:R-:W-:Y:S02]  /*2250*/  VIADD R6, R6, 0xf ;  /* 0x0000000f06067836 */ /* 0x000fe40000000000 */
[C---:B01----:R-:W-:Y:S01]  /*2260*/  LOP3.LUT R3, R8.reuse, 0xfffffffe, RZ, 0xc0, !PT ;  /* 0xfffffffe08037812 */ /* 0x043fe200078ec0ff */
[----:B------:R-:W-:Y:S01]  /*2270*/  ULEA UR6, UR5, UR6, 0x18 ;  /* 0x0000000605067291 */ /* 0x000fe2000f8ec03f */
[----:B------:R-:W-:Y:S01]  /*2280*/  LEA.HI.SX32 R8, R8, R9, 0x1f ;  /* 0x0000000908087211 */ /* 0x000fe200078ffaff */
[----:B------:R-:W-:Y:S01]  /*2290*/  ULDC UR10, c[0x0][0x29c] ;  /* 0x0000a700000a7ab9 */ /* 0x000fe20000000800 */
[----:B----4-:R-:W-:Y:S01]  /*22a0*/  SHF.R.S32.HI R5, RZ, 0x1f, R6 ;  /* 0x0000001fff057819 */ /* 0x010fe20000011406 */
[----:B------:R-:W-:Y:S01]  /*22b0*/  IMAD.IADD R4, R18, 0x1, -R3 ;  /* 0x0000000112047824 */ /* 0x000fe200078e0a03 */
[----:B------:R-:W-:Y:S01]  /*22c0*/  ULDC UR14, c[0x0][0x284] ;  /* 0x0000a100000e7ab9 */ /* 0x000fe20000000800 */
[----:B------:R-:W-:Y:S01]  /*22d0*/  ULDC UR11, c[0x0][0x2a0] ;  /* 0x0000a800000b7ab9 */ /* 0x000fe20000000800 */
[----:B------:R-:W-:-:S02]  /*22e0*/  LEA.HI R5, R5, R6, RZ, 0x4 ;  /* 0x0000000605057211 */ /* 0x000fc400078f20ff */
[----:B------:R-:W-:Y:S01]  /*22f0*/  LEA R3, R4, UR6, 0x3 ;  /* 0x0000000604037c11 */ /* 0x000fe2000f8e18ff */
[----:B------:R-:W-:Y:S01]  /*2300*/  ULDC UR6, c[0x0][0x29c] ;  /* 0x0000a70000067ab9 */ /* 0x000fe20000000800 */
[----:B------:R-:W-:Y:S02]  /*2310*/  LOP3.LUT R5, R5, 0xfffffff0, RZ, 0xc0, !PT ;  /* 0xfffffff005057812 */ /* 0x000fe400078ec0ff */
[----:B------:R-:W-:Y:S01]  /*2320*/  ISETP.NE.AND P1, PT, RZ, UR6, PT ;  /* 0x00000006ff007c0c */ /* 0x000fe2000bf25270 */
[----:B------:R-:W0:Y:S04]  /*2330*/  LDS.64 R10, [R3] ;  /* 0x00000000030a7984 */ /* 0x000e280000000a00 */
[----:B--23--:R-:W1:Y:S04]  /*2340*/  LDS.64 R14, [R3+0x10] ;  /* 0x00001000030e7984 */ /* 0x00ce680000000a00 */
[----:B------:R-:W2:Y:S04]  /*2350*/  LDS.64 R12, [R3+0x20] ;  /* 0x00002000030c7984 */ /* 0x000ea80000000a00 */
[----:B0-----:R-:W-:Y:S04]  /*2360*/  STL.64 [R1+0x258], R10 ;  /* 0x0002580a01007387 */ /* 0x001fe80000100a00 */
[----:B------:R-:W0:Y:S04]  /*2370*/  LDS.64 R10, [R3+0x30] ;  /* 0x00003000030a7984 */ /* 0x000e280000000a00 */
[----:B-1----:R-:W-:Y:S04]  /*2380*/  STL.64 [R1+0x250], R14 ;  /* 0x0002500e01007387 */ /* 0x002fe80000100a00 */
[----:B------:R-:W1:Y:S04]  /*2390*/  LDS.64 R14, [R3+0x40] ;  /* 0x00004000030e7984 */ /* 0x000e680000000a00 */
[----:B--2---:R-:W-:Y:S04]  /*23a0*/  STL.64 [R1+0x248], R12 ;  /* 0x0002480c01007387 */ /* 0x004fe80000100a00 */
        /* <DEDUP_REMOVED lines=116> */
[----:B------:R0:W3:Y:S04]  /*2af0*/  LDS.64 R10, [R3+0x3f0] ;  /* 0x0003f000030a7984 */ /* 0x0000e80000000a00 */
[----:B-1----:R1:W-:Y:S01]  /*2b00*/  STL.64 [R1+0x70], R14 ;  /* 0x0000700e01007387 */ /* 0x0023e20000100a00 */
[----:B0-----:R-:W-:-:S03]  /*2b10*/  IMAD.IADD R3, R5, 0x1, R9 ;  /* 0x0000000105037824 */ /* 0x001fc600078e0209 */
[----:B--2---:R1:W-:Y:S02]  /*2b20*/  STL.64 [R1+0x68], R12 ;  /* 0x0000680c01007387 */ /* 0x0043e40000100a00 */
[----:B------:R-:W-:Y:S02]  /*2b30*/  ISETP.GE.AND P0, PT, R8, R3, PT ;  /* 0x000000030800720c */ /* 0x000fe40003f06270 */
[----:B---3--:R1:W-:Y:S04]  /*2b40*/  STL.64 [R1+0x60], R10 ;  /* 0x0000600a01007387 */ /* 0x0083e80000100a00 */
[----:B------:R1:W-:Y:S01]  /*2b50*/  STL [R1+0x26c], R3 ;  /* 0x00026c0301007387 */ /* 0x0003e20000100800 */
[----:B------:R-:W-:Y:S06]  /*2b60*/  @P1 BRA `(.L_x_2292) ;  /* 0x0000000400381947 */ /* 0x000fec0003800000 */
[----:B------:R-:W-:-:S04]  /*2b70*/  UIADD3 UR4, UR4, 0x420, URZ ;  /* 0x0000042004047890 */ /* 0x000fc8000fffe03f */
[----:B------:R-:W-:-:S06]  /*2b80*/  ULEA UR4, UR5, UR4, 0x18 ;  /* 0x0000000405047291 */ /* 0x000fcc000f8ec03f */
[----:B-1----:R-:W-:-:S05]  /*2b90*/  LEA R3, R4, UR4, 0x3 ;  /* 0x0000000404037c11 */ /* 0x002fca000f8e18ff */
[----:B------:R-:W0:Y:S04]  /*2ba0*/  LDS.64 R10, [R3] ;  /* 0x00000000030a7984 */ /* 0x000e280000000a00 */
[----:B------:R-:W1:Y:S04]  /*2bb0*/  LDS.64 R6, [R3+0x10] ;  /* 0x0000100003067984 */ /* 0x000e680000000a00 */
[----:B------:R-:W2:Y:S04]  /*2bc0*/  LDS.64 R12, [R3+0x20] ;  /* 0x00002000030c7984 */ /* 0x000ea80000000a00 */
        /* <DEDUP_REMOVED lines=9> */
[----:B-1----:R-:W-:Y:S04]  /*2c60*/  STL.64 [R1+0x50], R6 ;  /* 0x0000500601007387 */ /* 0x002fe80000100a00 */
[----:B------:R-:W1:Y:S04]  /*2c70*/  LDS.64 R6, [R3+0x40] ;  /* 0x0000400003067984 */ /* 0x000e680000000a00 */
[----:B--2---:R-:W-:Y:S04]  /*2c80*/  STL.64 [R1+0x48], R12 ;  /* 0x0000480c01007387 */ /* 0x004fe80000100a00 */
[----:B------:R-:W2:Y:S04]  /*2c90*/  LDS.64 R12, [R3+0x50] ;  /* 0x00005000030c7984 */ /* 0x000ea80000000a00 */
        /* <DEDUP_REMOVED lines=20> */
[----:B------:R3:W4:Y:S04]  /*2de0*/  LDS.64 R88, [R3+0x1c0] ;  /* 0x0001c00003587984 */ /* 0x0007280000000a00 */
        /* <DEDUP_REMOVED lines=27> */
[----:B------:R3:W1:Y:S04]  /*2fa0*/  LDS.64 R32, [R3+0x380] ;  /* 0x0003800003207984 */ /* 0x0006680000000a00 */
[----:B------:R3:W3:Y:S04]  /*2fb0*/  LDS.64 R30, [R3+0x390] ;  /* 0x00039000031e7984 */ /* 0x0006e80000000a00 */
[----:B------:R0:W3:Y:S04]  /*2fc0*/  LDS.64 R28, [R3+0x3a0] ;  /* 0x0003a000031c7984 */ /* 0x0000e80000000a00 */
[----:B------:R0:W3:Y:S04]  /*2fd0*/  LDS.64 R26, [R3+0x3b0] ;  /* 0x0003b000031a7984 */ /* 0x0000e80000000a00 */
[----:B------:R0:W3:Y:S04]  /*2fe0*/  LDS.64 R24, [R3+0x3c0] ;  /* 0x0003c00003187984 */ /* 0x0000e80000000a00 */
[----:B------:R0:W3:Y:S04]  /*2ff0*/  LDS.64 R22, [R3+0x3d0] ;  /* 0x0003d00003167984 */ /* 0x0000e80000000a00 */
[----:B------:R0:W3:Y:S04]  /*3000*/  LDS.64 R20, [R3+0x3e0] ;  /* 0x0003e00003147984 */ /* 0x0000e80000000a00 */
[----:B------:R0:W3:Y:S04]  /*3010*/  LDS.64 R18, [R3+0x3f0] ;  /* 0x0003f00003127984 */ /* 0x0000e80000000a00 */
[----:B--2---:R2:W-:Y:S04]  /*3020*/  STL.64 [R1+0x18], R12 ;  /* 0x0000180c01007387 */ /* 0x0045e80000100a00 */
[----:B0-----:R2:W-:Y:S04]  /*3030*/  STL.64 [R1+0x10], R10 ;  /* 0x0000100a01007387 */ /* 0x0015e80000100a00 */
[----:B-1--4-:R2:W-:Y:S02]  /*3040*/  STL.64 [R1+0x8], R6 ;  /* 0x0000080601007387 */ /* 0x0125e40000100a00 */
.L_x_2292:
[----:B------:R-:W-:Y:S01]  /*3050*/  ULDC.64 UR8, c[0x0][0x248] ;  /* 0x0000920000087ab9 */ /* 0x000fe20000000a00 */
[----:B------:R-:W-:Y:S01]  /*3060*/  ULDC.64 UR6, c[0x0][0x2b0] ;  /* 0x0000ac0000067ab9 */ /* 0x000fe20000000a00 */
[----:B------:R-:W-:Y:S01]  /*3070*/  ULDC.64 UR12, c[0x0][0x2c8] ;  /* 0x0000b200000c7ab9 */ /* 0x000fe20000000a00 */
[----:B------:R-:W-:Y:S01]  /*3080*/  BSSY B0, `(.L_x_2293) ;  /* 0x0000a6c000007945 */ /* 0x000fe20003800000 */
[----:B-1-3--:R-:W-:-:S03]  /*3090*/  SHF.L.U32 R3, R4, 0x1, RZ ;  /* 0x0000000104037819 */ /* 0x00afc600000006ff */
[----:B------:R-:W-:Y:S05]  /*30a0*/  @P0 BRA `(.L_x_2294) ;  /* 0x000000a400a40947 */ /* 0x000fea0003800000 */
[----:B------:R-:W-:Y:S01]  /*30b0*/  IABS R4, R0 ;  /* 0x0000000000047213 */ /* 0x000fe20000000000 */
[----:B------:R-:W-:Y:S01]  /*30c0*/  IMAD R5, R113, 0xc0, RZ ;  /* 0x000000c071057824 */ /* 0x000fe200078e02ff */
[----:B------:R-:W-:-:S03]  /*30d0*/  ULDC UR4, c[0x0][0x298] ;  /* 0x0000a60000047ab9 */ /* 0x000fc60000000800 */
[----:B------:R-:W-:Y:S02]  /*30e0*/  IMAD.MOV.U32 R9, RZ, RZ, R4 ;  /* 0x000000ffff097224 */ /* 0x000fe400078e0004 */
[-CC-:B------:R-:W-:Y:S02]  /*30f0*/  IMAD R4, R112, R0.reuse, R3.reuse ;  /* 0x0000000070047224 */ /* 0x180fe400078e0203 */
[----:B--2---:R-:W0:Y:S01]  /*3100*/  I2F.RP R6, R9 ;  /* 0x0000000900067306 */ /* 0x004e220000209400 */
[----:B------:R-:W-:Y:S01]  /*3110*/  IMAD R5, R5, R0, R3 ;  /* 0x0000000005057224 */ /* 0x000fe200078e0203 */
[----:B------:R-:W-:Y:S06]  /*3120*/  STL [R1+0x4], R9 ;  /* 0x0000040901007387 */ /* 0x000fec0000100800 */
[----:B0-----:R-:W0:Y:S02]  /*3130*/  MUFU.RCP R6, R6 ;  /* 0x0000000600067308 */ /* 0x001e240000001000 */
[----:B0-----:R-:W-:-:S06]  /*3140*/  VIADD R6, R6, 0xffffffe ;  /* 0x0ffffffe06067836 */ /* 0x001fcc0000000000 */
[----:B------:R0:W1:Y:S02]  /*3150*/  F2I.FTZ.U32.TRUNC.NTZ R7, R6 ;  /* 0x0000000600077305 */ /* 0x000064000021f000 */
[----:B0-----:R-:W-:Y:S01]  /*3160*/  MOV R6, RZ ;  /* 0x000000ff00067202 */ /* 0x001fe20000000f00 */
[----:B-1----:R-:W-:-:S04]  /*3170*/  IMAD.MOV R0, RZ, RZ, -R7 ;  /* 0x000000ffff007224 */ /* 0x002fc800078e0a07 */
[----:B------:R-:W-:-:S04]  /*3180*/  IMAD R0, R0, R9, RZ ;  /* 0x0000000900007224 */ /* 0x000fc800078e02ff */
[----:B------:R-:W-:Y:S01]  /*3190*/  IMAD.HI.U32 R6, R7, R0, R6 ;  /* 0x0000000007067227 */ /* 0x000fe200078e0006 */
[----:B------:R-:W-:Y:S01]  /*31a0*/  SHF.R.S32.HI R7, RZ, 0x1f, R4 ;  /* 0x0000001fff077819 */ /* 0x000fe20000011404 */
[----:B------:R-:W0:Y:S03]  /*31b0*/  LDC R0, c[0x0][0x2c0] ;  /* 0x0000b000ff007b82 */ /* 0x000e260000000800 */
[----:B------:R1:W-:Y:S02]  /*31c0*/  STL [R1+0x270], R6 ;  /* 0x0002700601007387 */ /* 0x0003e40000100800 */
[----:B-1----:R-:W-:Y:S01]  /*31d0*/  IMAD.MOV.U32 R6, RZ, RZ, R8 ;  /* 0x000000ffff067224 */ /* 0x002fe200078e0008 */
[----:B------:R-:W-:Y:S01]  /*31e0*/  SHF.R.S32.HI R8, RZ, 0x1f, R5 ;  /* 0x0000001fff087819 */ /* 0x000fe20000011405 */
[----:B0-----:R-:W-:-:S07]  /*31f0*/  VIADD R0, R0, UR4 ;  /* 0x0000000400007c36 */ /* 0x001fce0008000000 */
.L_x_2554:
        /* <DEDUP_REMOVED lines=15> */
[----:B------:R-:W-:Y:S02]  /*32f0*/  ISETP.NE.AND P3, PT, R0, RZ, PT ;  /* 0x000000ff0000720c */ /* 0x000fe40003f65270 */
[----:B0-----:R-:W-:Y:S02]  /*3300*/  IABS R11, R0 ;  /* 0x00000000000b7213 */ /* 0x001fe40000000000 */
[----:B----4-:R-:W-:Y:S01]  /*3310*/  ISETP.NE.AND P0, PT, R10, RZ, P0 ;  /* 0x000000ff0a00720c */ /* 0x010fe20000705270 */
[----:B--2---:R-:W-:-:S05]  /*3320*/  IMAD.HI.U32 R10, R13, R9, RZ ;  /* 0x000000090d0a7227 */ /* 0x004fca00078e00ff */
[----:B------:R-:W-:-:S05]  /*3330*/  IADD3 R10, -R10, RZ, RZ ;  /* 0x000000ff0a0a7210 */ /* 0x000fca0007ffe1ff */
[----:B------:R-:W-:Y:S02]  /*3340*/  IMAD R9, R11, R10, R9 ;  /* 0x0000000a0b097224 */ /* 0x000fe400078e0209 */
[----:B------:R-:W-:-:S03]  /*3350*/  VIADD R10, R16, 0xffffffff ;  /* 0xffffffff100a7836 */ /* 0x000fc60000000000 */
[----:B---3--:R-:W-:-:S13]  /*3360*/  ISETP.GT.U32.AND P1, PT, R12, R9, PT ;  /* 0x000000090c00720c */ /* 0x008fda0003f24070 */
[----:B------:R-:W-:-:S05]  /*3370*/  @!P1 IMAD.IADD R9, R9, 0x1, -R11 ;  /* 0x0000000109099824 */ /* 0x000fca00078e0a0b */
[----:B------:R-:W-:-:S13]  /*3380*/  ISETP.GT.U32.AND P1, PT, R12, R9, PT ;  /* 0x000000090c00720c */ /* 0x000fda0003f24070 */
[----:B------:R-:W-:Y:S01]  /*3390*/  @!P1 IMAD.IADD R9, R9, 0x1, -R11 ;  /* 0x0000000109099824 */ /* 0x000fe200078e0a0b */
[----:B------:R-:W-:Y:S01]  /*33a0*/  ISETP.GE.AND P1, PT, R6, R10, PT ;  /* 0x0000000a0600720c */ /* 0x000fe20003f26270 */
[----:B------:R-:W-:-:S03]  /*33b0*/  IMAD R10, R0, 0xc0, RZ ;  /* 0x000000c0000a7824 */ /* 0x000fc600078e02ff */
[----:B------:R-:W-:Y:S02]  /*33c0*/  @!P2 IADD3 R9, -R9, RZ, RZ ;  /* 0x000000ff0909a210 */ /* 0x000fe40007ffe1ff */
[----:B------:R-:W-:-:S07]  /*33d0*/  @!P3 LOP3.LUT R9, RZ, R0, RZ, 0x33, !PT ;  /* 0x00000000ff09b212 */ /* 0x000fce00078e33ff */
[----:B------:R-:W-:Y:S05]  /*33e0*/  @P1 BRA `(.L_x_2296) ;  /* 0x0000000000801947 */ /* 0x000fea0003800000 */
[----:B------:R-:W-:Y:S01]  /*33f0*/  IMAD.SHL.U32 R11, R9, 0x4, RZ ;  /* 0x00000004090b7824 */ /* 0x000fe200078e00ff */
[----:B------:R-:W-:Y:S01]  /*3400*/  BSSY B2, `(.L_x_2297) ;  /* 0x000000a000027945 */ /* 0x000fe20003800000 */
[----:B------:R-:W-:Y:S02]  /*3410*/  ISETP.NE.AND P4, PT, RZ, UR10, PT ;  /* 0x0000000aff007c0c */ /* 0x000fe4000bf85270 */
        /* <DEDUP_REMOVED lines=8> */
.L_x_2298:
[----:B------:R-:W-:Y:S05]  /*34a0*/  BSYNC B2 ;  /* 0x0000000000027941 */ /* 0x000fea0003800000 */
.L_x_2297:
[----:B------:R-:W-:Y:S05]  /*34b0*/  @P4 BRA `(.L_x_2296) ;  /* 0x00000000004c4947 */ /* 0x000fea0003800000 */
[----:B------:R-:W-:Y:S01]  /*34c0*/  LOP3.LUT P3, RZ, R17, 0x10, RZ, 0xc0, !PT ;  /* 0x0000001011ff7812 */ /* 0x000fe2000786c0ff */
[----:B------:R-:W2:-:S12]  /*34d0*/  LDL R15, [R1+0x5c] ;  /* 0x00005c00010f7983 */ /* 0x000e980000100800 */
[----:B------:R-:W0:Y:S08]  /*34e0*/  @P3 LDC R14, c[0x0][0x288] ;  /* 0x0000a200ff0e3b82 */ /* 0x000e300000000800 */
[----:B------:R-:W1:Y:S01]  /*34f0*/  @P3 LDC.64 R12, c[0x0][0x2e0] ;  /* 0x0000b800ff0c3b82 */ /* 0x000e620000000a00 */
[----:B0-----:R-:W-:-:S04]  /*3500*/  @P3 IMAD R14, R2, R14, R252 ;  /* 0x0000000e020e3224 */ /* 0x001fc800078e02fc */
[----:B------:R-:W-:-:S04]  /*3510*/  @P3 IMAD R14, R14, 0xc0, R3 ;  /* 0x000000c00e0e3824 */ /* 0x000fc800078e0203 */
[----:B-1----:R-:W-:Y:S02]  /*3520*/  @P3 IMAD.WIDE R12, R14, 0x4, R12 ;  /* 0x000000040e0c3825 */ /* 0x002fe400078e020c */
[----:B------:R-:W3:Y:S04]  /*3530*/  LDL R14, [R1+0x58] ;  /* 0x00005800010e7983 */ /* 0x000ee80000100800 */
[----:B------:R-:W4:Y:S01]  /*3540*/  @P3 LDG.E.64 R12, desc[UR36][R12.64] ;  /* 0x000000240c0c3981 */ /* 0x000f22000c1e1b00 */
[----:B--2--5:R-:W-:Y:S01]  /*3550*/  FADD.FTZ R113, R15, R113 ;  /* 0x000000710f717221 */ /* 0x024fe20000010000 */
[----:B---3--:R-:W-:-:S04]  /*3560*/  FADD.FTZ R112, R14, R112 ;  /* 0x000000700e707221 */ /* 0x008fc80000010000 */
[----:B----4-:R-:W-:Y:S01]  /*3570*/  @P3 FMUL.FTZ R112, R112, R12 ;  /* 0x0000000c70703220 */ /* 0x010fe20000410000 */
[----:B------:R-:W-:Y:S01]  /*3580*/  @P3 FMUL.FTZ R113, R113, R13 ;  /* 0x0000000d71713220 */ /* 0x000fe20000410000 */
[----:B------:R-:W-:Y:S01]  /*3590*/  @!P2 IADD3 R14, P3, R4, R11, RZ ;  /* 0x0000000b040ea210 */ /* 0x000fe20007f7e0ff */
[----:B------:R-:W0:Y:S03]  /*35a0*/  @!P2 LDC.64 R12, c[0x0][0x248] ;  /* 0x00009200ff0cab82 */ /* 0x000e260000000a00 */
[----:B------:R-:W-:Y:S02]  /*35b0*/  @!P2 LEA.HI.X.SX32 R11, R11, R7, 0x1, P3 ;  /* 0x000000070b0ba211 */ /* 0x000fe400018f0eff */
[----:B0-----:R-:W-:-:S04]  /*35c0*/  @!P2 LEA R12, P3, R14, R12, 0x2 ;  /* 0x0000000c0e0ca211 */ /* 0x001fc800078610ff */
[----:B------:R-:W-:-:S05]  /*35d0*/  @!P2 LEA.HI.X R13, R14, R13, R11, 0x2, P3 ;  /* 0x0000000d0e0da211 */ /* 0x000fca00018f140b */
[----:B------:R0:W-:Y:S04]  /*35e0*/  @!P2 STG.E.64 desc[UR36][R12.64], R112 ;  /* 0x000000700c00a986 */ /* 0x0001e8000c101b24 */
.L_x_2296:
[----:B------:R-:W-:Y:S05]  /*35f0*/  BSYNC B1 ;  /* 0x0000000000017941 */ /* 0x000fea0003800000 */
.L_x_2295:
[----:B------:R-:W-:Y:S04]  /*3600*/  BSSY B1, `(.L_x_2299) ;  /* 0x0000024000017945 */ /* 0x000fe80003800000 */
[----:B------:R-:W-:Y:S05]  /*3610*/  @P1 BRA `(.L_x_2300) ;  /* 0x0000000000881947 */ /* 0x000fea0003800000 */
[----:B------:R-:W-:Y:S01]  /*3620*/  IMAD.IADD R11, R9, 0x1, R0 ;  /* 0x00000001090b7824 */ /* 0x000fe200078e0200 */
[----:B------:R-:W-:Y:S01]  /*3630*/  BSSY B2, `(.L_x_2301) ;  /* 0x000000b000027945 */ /* 0x000fe20003800000 */
[----:B------:R-:W-:Y:S02]  /*3640*/  ISETP.NE.AND P4, PT, RZ, UR10, PT ;  /* 0x0000000aff007c0c */ /* 0x000fe4000bf85270 */
[----:B------:R-:W-:Y:S01]  /*3650*/  CS2R R114, SRZ ;  /* 0x0000000000727805 */ /* 0x000fe2000001ff00 */
[----:B------:R-:W-:-:S05]  /*3660*/  IMAD.SHL.U32 R11, R11, 0x4, RZ ;  /* 0x000000040b0b7824 */ /* 0x000fca00078e00ff */
[----:B------:R-:W-:-:S13]  /*3670*/  ISETP.GE.AND P2, PT, R11, R10, PT ;  /* 0x0000000a0b00720c */ /* 0x000fda0003f46270 */
[----:B------:R-:W-:Y:S05]  /*3680*/  @P2 BRA `(.L_x_2302) ;  /* 0x0000000000142947 */ /* 0x000fea0003800000 */
[----:B0-----:R-:W-:-:S04]  /*3690*/  IADD3 R12, P3, R5, R11, RZ ;  /* 0x0000000b050c7210 */ /* 0x001fc80007f7e0ff */
[----:B------:R-:W-:Y:S02]  /*36a0*/  LEA.HI.X.SX32 R13, R11, R8, 0x1, P3 ;  /* 0x000000080b0d7211 */ /* 0x000fe400018f0eff */
[----:B------:R-:W-:-:S04]  /*36b0*/  LEA R114, P3, R12, UR8, 0x2 ;  /* 0x000000080c727c11 */ /* 0x000fc8000f8610ff */
[----:B------:R-:W-:-:S06]  /*36c0*/  LEA.HI.X R115, R12, UR9, R13, 0x2, P3 ;  /* 0x000000090c737c11 */ /* 0x000fcc00098f140d */
[----:B------:R-:W5:Y:S03]  /*36d0*/  LDG.E.64 R114, desc[UR36][R114.64] ;  /* 0x0000002472727981 */ /* 0x000f66000c1e1b00 */
.L_x_2302:
[----:B------:R-:W-:Y:S05]  /*36e0*/  BSYNC B2 ;  /* 0x0000000000027941 */ /* 0x000fea0003800000 */
.L_x_2301:
[----:B------:R-:W-:Y:S05]  /*36f0*/  @P4 BRA `(.L_x_2300) ;  /* 0x0000000000504947 */ /* 0x000fea0003800000 */
[----:B------:R-:W-:Y:S01]  /*3700*/  LOP3.LUT P3, RZ, R17, 0x10, RZ, 0xc0, !PT ;  /* 0x0000001011ff7812 */ /* 0x000fe2000786c0ff */
[----:B------:R-:W2:-:S12]  /*3710*/  LDL R15, [R1+0x54] ;  /* 0x00005400010f7983 */ /* 0x000e980000100800 */
[----:B------:R-:W1:Y:S08]  /*3720*/  @P3 LDC R14, c[0x0][0x288] ;  /* 0x0000a200ff0e3b82 */ /* 0x000e700000000800 */
[----:B0-----:R-:W0:Y:S01]  /*3730*/  @P3 LDC.64 R12, c[0x0][0x2e0] ;  /* 0x0000b800ff0c3b82 */ /* 0x001e220000000a00 */
[----:B-1----:R-:W-:-:S04]  /*3740*/  @P3 IMAD R14, R2, R14, R252 ;  /* 0x0000000e020e3224 */ /* 0x002fc800078e02fc */
[----:B------:R-:W-:-:S05]  /*3750*/  @P3 IMAD R14, R14, 0xc0, R3 ;  /* 0x000000c00e0e3824 */ /* 0x000fca00078e0203 */
[----:B------:R-:W-:-:S05]  /*3760*/  @P3 IADD3 R14, R14, 0x4, RZ ;  /* 0x000000040e0e3810 */ /* 0x000fca0007ffe0ff */
[----:B0-----:R-:W-:Y:S02]  /*3770*/  @P3 IMAD.WIDE R12, R14, 0x4, R12 ;  /* 0x000000040e0c3825 */ /* 0x001fe400078e020c */
        /* <DEDUP_REMOVED lines=12> */
.L_x_2300:
[----:B------:R-:W-:Y:S05]  /*3840*/  BSYNC B1 ;  /* 0x0000000000017941 */ /* 0x000fea0003800000 */
.L_x_2299:
[----:B------:R-:W-:Y:S04]  /*3850*/  BSSY B1, `(.L_x_2303) ;  /* 0x0000024000017945 */ /* 0x000fe80003800000 */
[----:B------:R-:W-:Y:S05]  /*3860*/  @P1 BRA `(.L_x_2304) ;  /* 0x0000000000881947 */ /* 0x000fea0003800000 */
[----:B------:R-:W-:Y:S01]  /*3870*/  IMAD R11, R0, 0x2, R9 ;  /* 0x00000002000b7824 */ /* 0x000fe200078e0209 */
[----:B------:R-:W-:Y:S01]  /*3880*/  BSSY B2, `(.L_x_2305) ;  /* 0x000000b000027945 */ /* 0x000fe20003800000 */
[----:B------:R-:W-:Y:S02]  /*3890*/  ISETP.NE.AND P4, PT, RZ, UR10, PT ;  /* 0x0000000aff007c0c */ /* 0x000fe4000bf85270 */
[----:B------:R-:W-:Y:S01]  /*38a0*/  CS2R R116, SRZ ;  /* 0x0000000000747805 */ /* 0x000fe2000001ff00 */
[----:B------:R-:W-:-:S05]  /*38b0*/  IMAD.SHL.U32 R11, R11, 0x4, RZ ;  /* 0x000000040b0b7824 */ /* 0x000fca00078e00ff */
[----:B------:R-:W-:-:S13]  /*38c0*/  ISETP.GE.AND P2, PT, R11, R10, PT ;  /* 0x0000000a0b00720c */ /* 0x000fda0003f46270 */
[----:B------:R-:W-:Y:S05]  /*38d0*/  @P2 BRA `(.L_x_2306) ;  /* 0x0000000000142947 */ /* 0x000fea0003800000 */
[----:B01----:R-:W-:-:S04]  /*38e0*/  IADD3 R12, P3, R5, R11, RZ ;  /* 0x0000000b050c7210 */ /* 0x003fc80007f7e0ff */
[----:B------:R-:W-:Y:S02]  /*38f0*/  LEA.HI.X.SX32 R13, R11, R8, 0x1, P3 ;  /* 0x000000080b0d7211 */ /* 0x000fe400018f0eff */
[----:B------:R-:W-:-:S04]  /*3900*/  LEA R116, P3, R12, UR8, 0x2 ;  /* 0x000000080c747c11 */ /* 0x000fc8000f8610ff */
[----:B------:R-:W-:-:S06]  /*3910*/  LEA.HI.X R117, R12, UR9, R13, 0x2, P3 ;  /* 0x000000090c757c11 */ /* 0x000fcc00098f140d */
[----:B------:R-:W5:Y:S03]  /*3920*/  LDG.E.64 R116, desc[UR36][R116.64] ;  /* 0x0000002474747981 */ /* 0x000f66000c1e1b00 */
.L_x_2306:
[----:B------:R-:W-:Y:S05]  /*3930*/  BSYNC B2 ;  /* 0x0000000000027941 */ /* 0x000fea0003800000 */
.L_x_2305:
[----:B------:R-:W-:Y:S05]  /*3940*/  @P4 BRA `(.L_x_2304) ;  /* 0x0000000000504947 */ /* 0x000fea0003800000 */
[----:B------:R-:W-:Y:S01]  /*3950*/  LOP3.LUT P3, RZ, R17, 0x10, RZ, 0xc0, !PT ;  /* 0x0000001011ff7812 */ /* 0x000fe2000786c0ff */
[----:B------:R-:W2:-:S12]  /*3960*/  LDL R15, [R1+0x4c] ;  /* 0x00004c00010f7983 */ /* 0x000e980000100800 */
[----:B------:R-:W3:Y:S08]  /*3970*/  @P3 LDC R14, c[0x0][0x288] ;  /* 0x0000a200ff0e3b82 */ /* 0x000ef00000000800 */
[----:B01----:R-:W0:Y:S01]  /*3980*/  @P3 LDC.64 R12, c[0x0][0x2e0] ;  /* 0x0000b800ff0c3b82 */ /* 0x003e220000000a00 */
[----:B---3--:R-:W-:-:S04]  /*3990*/  @P3 IMAD R14, R2, R14, R252 ;  /* 0x0000000e020e3224 */ /* 0x008fc800078e02fc */
[----:B------:R-:W-:-:S04]  /*39a0*/  @P3 IMAD R14, R14, 0xc0, R3 ;  /* 0x000000c00e0e3824 */ /* 0x000fc800078e0203 */
[----:B------:R-:W-:-:S04]  /*39b0*/  @P3 VIADD R14, R14, 0x8 ;  /* 0x000000080e0e3836 */ /* 0x000fc80000000000 */
        /* <DEDUP_REMOVED lines=13> */
.L_x_2304:
[----:B------:R-:W-:Y:S05]  /*3a90*/  BSYNC B1 ;  /* 0x0000000000017941 */ /* 0x000fea0003800000 */
.L_x_2303:
[----:B------:R-:W-:Y:S04]  /*3aa0*/  BSSY B1, `(.L_x_2307) ;  /* 0x0000024000017945 */ /* 0x000fe80003800000 */
[----:B------:R-:W-:Y:S05]  /*3ab0*/  @P1 BRA `(.L_x_2308) ;  /* 0x0000000000881947 */ /* 0x000fea0003800000 */
[----:B------:R-:W-:Y:S01]  /*3ac0*/  IMAD R11, R0, 0x3, R9 ;  /* 0x00000003000b7824 */ /* 0x000fe200078e0209 */
[----:B------:R-:W-:Y:S01]  /*3ad0*/  BSSY B2, `(.L_x_2309) ;  /* 0x000000b000027945 */ /* 0x000fe20003800000 */
[----:B------:R-:W-:Y:S02]  /*3ae0*/  ISETP.NE.AND P4, PT, RZ, UR10, PT ;  /* 0x0000000aff007c0c */ /* 0x000fe4000bf85270 */
[----:B------:R-:W-:Y:S02]  /*3af0*/  CS2R R118, SRZ ;  /* 0x0000000000767805 */ /* 0x000fe4000001ff00 */
[----:B------:R-:W-:-:S04]  /*3b00*/  SHF.L.U32 R11, R11, 0x2, RZ ;  /* 0x000000020b0b7819 */ /* 0x000fc800000006ff */
[----:B------:R-:W-:-:S13]  /*3b10*/  ISETP.GE.AND P2, PT, R11, R10, PT ;  /* 0x0000000a0b00720c */ /* 0x000fda0003f46270 */
[----:B------:R-:W-:Y:S05]  /*3b20*/  @P2 BRA `(.L_x_2310) ;  /* 0x0000000000142947 */ /* 0x000fea0003800000 */
[----:B012---:R-:W-:-:S04]  /*3b30*/  IADD3 R12, P3, R5, R11, RZ ;  /* 0x0000000b050c7210 */ /* 0x007fc80007f7e0ff */
[----:B------:R-:W-:Y:S02]  /*3b40*/  LEA.HI.X.SX32 R13, R11, R8, 0x1, P3 ;  /* 0x000000080b0d7211 */ /* 0x000fe400018f0eff */
[----:B------:R-:W-:-:S04]  /*3b50*/  LEA R118, P3, R12, UR8, 0x2 ;  /* 0x000000080c767c11 */ /* 0x000fc8000f8610ff */
[----:B------:R-:W-:-:S06]  /*3b60*/  LEA.HI.X R119, R12, UR9, R13, 0x2, P3 ;  /* 0x000000090c777c11 */ /* 0x000fcc00098f140d */
[----:B------:R-:W5:Y:S03]  /*3b70*/  LDG.E.64 R118, desc[UR36][R118.64] ;  /* 0x0000002476767981 */ /* 0x000f66000c1e1b00 */
.L_x_2310:
[----:B------:R-:W-:Y:S05]  /*3b80*/  BSYNC B2 ;  /* 0x0000000000027941 */ /* 0x000fea0003800000 */
.L_x_2309:
[----:B------:R-:W-:Y:S05]  /*3b90*/  @P4 BRA `(.L_x_2308) ;  /* 0x0000000000504947 */ /* 0x000fea0003800000 */
[----:B------:R-:W-:Y:S01]  /*3ba0*/  LOP3.LUT P3, RZ, R17, 0x10, RZ, 0xc0, !PT ;  /* 0x0000001011ff7812 */ /* 0x000fe2000786c0ff */
[----:B------:R-:W3:-:S12]  /*3bb0*/  LDL R15, [R1+0x44] ;  /* 0x00004400010f7983 */ /* 0x000ed80000100800 */
[----:B------:R-:W4:Y:S08]  /*3bc0*/  @P3 LDC R14, c[0x0][0x288] ;  /* 0x0000a200ff0e3b82 */ /* 0x000f300000000800 */
[----:B012---:R-:W0:Y:S01]  /*3bd0*/  @P3 LDC.64 R12, c[0x0][0x2e0] ;  /* 0x0000b800ff0c3b82 */ /* 0x007e220000000a00 */
[----:B----4-:R-:W-:-:S04]  /*3be0*/  @P3 IMAD R14, R2, R14, R252 ;  /* 0x0000000e020e3224 */ /* 0x010fc800078e02fc */
[----:B------:R-:W-:-:S04]  /*3bf0*/  @P3 IMAD R14, R14, 0xc0, R3 ;  /* 0x000000c00e0e3824 */ /* 0x000fc800078e0203 */
[----:B------:R-:W-:-:S04]  /*3c00*/  @P3 VIADD R14, R14, 0xc ;  /* 0x0000000c0e0e3836 */ /* 0x000fc80000000000 */
[----:B0-----:R-:W-:Y:S02]  /*3c10*/  @P3 IMAD.WIDE R12, R14, 0x4, R12 ;  /* 0x000000040e0c3825 */ /* 0x001fe400078e020c */
[----:B------:R-:W2:Y:S04]  /*3c20*/  LDL R14, [R1+0x40] ;  /* 0x00004000010e7983 */ /* 0x000ea80000100800 */
[----:B------:R-:W4:Y:S01]  /*3c30*/  @P3 LDG.E.64 R12, desc[UR36][R12.64] ;  /* 0x000000240c0c3981 */ /* 0x000f22000c1e1b00 */
[----:B---3-5:R-:W-:Y:S01]  /*3c40*/  FADD.FTZ R119, R15, R119 ;  /* 0x000000770f777221 */ /* 0x028fe20000010000 */
[----:B--2---:R-:W-:-:S04]  /*3c50*/  FADD.FTZ R118, R14, R118 ;  /* 0x000000760e767221 */ /* 0x004fc80000010000 */
        /* <DEDUP_REMOVED lines=8> */
.L_x_2308:
[----:B------:R-:W-:Y:S05]  /*3ce0*/  BSYNC B1 ;  /* 0x0000000000017941 */ /* 0x000fea0003800000 */
.L_x_2307:
        /* <DEDUP_REMOVED lines=9> */
[----:B0123--:R-:W-:-:S04]  /*3d80*/  IADD3 R12, P3, R5, R11, RZ ;  /* 0x0000000b050c7210 */ /* 0x00ffc80007f7e0ff */
[----:B------:R-:W-:Y:S02]  /*3d90*/  LEA.HI.X.SX32 R13, R11, R8, 0x1, P3 ;  /* 0x000000080b0d7211 */ /* 0x000fe400018f0eff */
[----:B------:R-:W-:-:S04]  /*3da0*/  LEA R120, P3, R12, UR8, 0x2 ;  /* 0x000000080c787c11 */ /* 0x000fc8000f8610ff */
[----:B------:R-:W-:-:S06]  /*3db0*/  LEA.HI.X R121, R12, UR9, R13, 0x2, P3 ;  /* 0x000000090c797c11 */ /* 0x000fcc00098f140d */
[----:B------:R-:W5:Y:S03]  /*3dc0*/  LDG.E.64 R120, desc[UR36][R120.64] ;  /* 0x0000002478787981 */ /* 0x000f66000c1e1b00 */
.L_x_2314:
[----:B------:R-:W-:Y:S05]  /*3dd0*/  BSYNC B2 ;  /* 0x0000000000027941 */ /* 0x000fea0003800000 */
.L_x_2313:
[----:B------:R-:W-:Y:S05]  /*3de0*/  @P4 BRA `(.L_x_2312) ;  /* 0x0000000000504947 */ /* 0x000fea0003800000 */
[----:B------:R-:W-:Y:S01]  /*3df0*/  LOP3.LUT P3, RZ, R17, 0x10, RZ, 0xc0, !PT ;  /* 0x0000001011ff7812 */ /* 0x000fe2000786c0ff */
[----:B------:R-:W4:-:S12]  /*3e00*/  LDL R15, [R1+0x3c] ;  /* 0x00003c00010f7983 */ /* 0x000f180000100800 */
[----:B------:R-:W0:Y:S08]  /*3e10*/  @P3 LDC R14, c[0x0][0x288] ;  /* 0x0000a200ff0e3b82 */ /* 0x000e300000000800 */
[----:B0123--:R-:W0:Y:S01]  /*3e20*/  @P3 LDC.64 R12, c[0x0][0x2e0] ;  /* 0x0000b800ff0c3b82 */ /* 0x00fe220000000a00 */
[----:B------:R-:W-:-:S04]  /*3e30*/  @P3 IMAD R14, R2, R14, R252 ;  /* 0x0000000e020e3224 */ /* 0x000fc800078e02fc */
[----:B------:R-:W-:-:S05]  /*3e40*/  @P3 IMAD R14, R14, 0xc0, R3 ;  /* 0x000000c00e0e3824 */ /* 0x000fca00078e0203 */
[----:B------:R-:W-:-:S05]  /*3e50*/  @P3 IADD3 R14, R14, 0x10, RZ ;  /* 0x000000100e0e3810 */ /* 0x000fca0007ffe0ff */
[----:B0-----:R-:W-:Y:S02]  /*3e60*/  @P3 IMAD.WIDE R12, R14, 0x4, R12 ;  /* 0x000000040e0c3825 */ /* 0x001fe400078e020c */
[----:B------:R-:W2:Y:S04]  /*3e70*/  LDL R14, [R1+0x38] ;  /* 0x00003800010e7983 */ /* 0x000ea80000100800 */
[----:B------:R-:W3:Y:S01]  /*3e80*/  @P3 LDG.E.64 R12, desc[UR36][R12.64] ;  /* 0x000000240c0c3981 */ /* 0x000ee2000c1e1b00 */
[----:B----45:R-:W-:Y:S01]  /*3e90*/  FADD.FTZ R121, R15, R121 ;  /* 0x000000790f797221 */ /* 0x030fe20000010000 */
[----:B--2---:R-:W-:-:S04]  /*3ea0*/  FADD.FTZ R120, R14, R120 ;  /* 0x000000780e787221 */ /* 0x004fc80000010000 */
[----:B---3--:R-:W-:Y:S01]  /*3eb0*/  @P3 FMUL.FTZ R120, R120, R12 ;  /* 0x0000000c78783220 */ /* 0x008fe20000410000 */
[----:B------:R-:W-:Y:S01]  /*3ec0*/  @P3 FMUL.FTZ R121, R121, R13 ;  /* 0x0000000d79793220 */ /* 0x000fe20000410000 */
[----:B------:R-:W-:Y:S01]  /*3ed0*/  @!P2 IADD3 R14, P3, R4, R11, RZ ;  /* 0x0000000b040ea210 */ /* 0x000fe20007f7e0ff */
[----:B------:R-:W0:Y:S03]  /*3ee0*/  @!P2 LDC.64 R12, c[0x0][0x248] ;  /* 0x00009200ff0cab82 */ /* 0x000e260000000a00 */
[----:B------:R-:W-:Y:S02]  /*3ef0*/  @!P2 LEA.HI.X.SX32 R11, R11, R7, 0x1, P3 ;  /* 0x000000070b0ba211 */ /* 0x000fe400018f0eff */
[----:B0-----:R-:W-:-:S04]  /*3f00*/  @!P2 LEA R12, P3, R14, R12, 0x2 ;  /* 0x0000000c0e0ca211 */ /* 0x001fc800078610ff */
[----:B------:R-:W-:-:S05]  /*3f10*/  @!P2 LEA.HI.X R13, R14, R13, R11, 0x2, P3 ;  /* 0x0000000d0e0da211 */ /* 0x000fca00018f140b */
[----:B------:R4:W-:Y:S04]  /*3f20*/  @!P2 STG.E.64 desc[UR36][R12.64], R120 ;  /* 0x000000780c00a986 */ /* 0x0009e8000c101b24 */
.L_x_2312:
[----:B------:R-:W-:Y:S05]  /*3f30*/  BSYNC B1 ;  /* 0x0000000000017941 */ /* 0x000fea0003800000 */
.L_x_2311:
        /* <DEDUP_REMOVED lines=9> */
[----:B01234-:R-:W-:-:S04]  /*3fd0*/  IADD3 R12, P3, R5, R11, RZ ;  /* 0x0000000b050c7210 */ /* 0x01ffc80007f7e0ff */
[----:B------:R-:W-:Y:S02]  /*3fe0*/  LEA.HI.X.SX32 R13, R11, R8, 0x1, P3 ;  /* 0x000000080b0d7211 */ /* 0x000fe400018f0eff */
[----:B------:R-:W-:-:S04]  /*3ff0*/  LEA R122, P3, R12, UR8, 0x2 ;  /* 0x000000080c7a7c11 */ /* 0x000fc8000f8610ff */
[----:B------:R-:W-:-:S06]  /*4000*/  LEA.HI.X R123, R12, UR9, R13, 0x2, P3 ;  /* 0x000000090c7b7c11 */ /* 0x000fcc00098f140d */
[----:B------:R-:W5:Y:S03]  /*4010*/  LDG.E.64 R122, desc[UR36][R122.64] ;  /* 0x000000247a7a7981 */ /* 0x000f66000c1e1b00 */
.L_x_2318:
[----:B------:R-:W-:Y:S05]  /*4020*/  BSYNC B2 ;  /* 0x0000000000027941 */ /* 0x000fea0003800000 */
.L_x_2317:
[----:B------:R-:W-:Y:S05]  /*4030*/  @P4 BRA `(.L_x_2316) ;  /* 0x0000000000504947 */ /* 0x000fea0003800000 */
[----:B------:R-:W-:Y:S01]  /*4040*/  LOP3.LUT P3, RZ, R17, 0x10, RZ, 0xc0, !PT ;  /* 0x0000001011ff7812 */ /* 0x000fe2000786c0ff */
[----:B------:R-:W2:-:S12]  /*4050*/  LDL R15, [R1+0x34] ;  /* 0x00003400010f7983 */ /* 0x000e980000100800 */
[----:B------:R-:W0:Y:S08]  /*4060*/  @P3 LDC R14, c[0x0][0x288] ;  /* 0x0000a200ff0e3b82 */ /* 0x000e300000000800 */
[----:B01234-:R-:W0:Y:S01]  /*4070*/  @P3 LDC.64 R12, c[0x0][0x2e0] ;  /* 0x0000b800ff0c3b82 */ /* 0x01fe220000000a00 */
[----:B------:R-:W-:-:S04]  /*4080*/  @P3 IMAD R14, R2, R14, R252 ;  /* 0x0000000e020e3224 */ /* 0x000fc800078e02fc */
[----:B------:R-:W-:-:S04]  /*4090*/  @P3 IMAD R14, R14, 0xc0, R3 ;  /* 0x000000c00e0e3824 */ /* 0x000fc800078e0203 */
[----:B------:R-:W-:-:S04]  /*40a0*/  @P3 VIADD R14, R14, 0x14 ;  /* 0x000000140e0e3836 */ /* 0x000fc80000000000 */
[----:B0-----:R-:W-:Y:S02]  /*40b0*/  @P3 IMAD.WIDE R12, R14, 0x4, R12 ;  /* 0x000000040e0c3825 */ /* 0x001fe400078e020c */
[----:B------:R-:W2:Y:S04]  /*40c0*/  LDL R14, [R1+0x30] ;  /* 0x00003000010e7983 */ /* 0x000ea80000100800 */
[----:B------:R-:W3:Y:S01]  /*40d0*/  @P3 LDG.E.64 R12, desc[UR36][R12.64] ;  /* 0x000000240c0c3981 */ /* 0x000ee2000c1e1b00 */
[----:B-----5:R-:W-:Y:S01]  /*40e0*/  FADD.FTZ R123, R15, R123 ;  /* 0x0000007b0f7b7221 */ /* 0x020fe20000010000 */
        /* <DEDUP_REMOVED lines=9> */
.L_x_2316:
[----:B------:R-:W-:Y:S05]  /*4180*/  BSYNC B1 ;  /* 0x0000000000017941 */ /* 0x000fea0003800000 */
.L_x_2315:
        /* <DEDUP_REMOVED lines=14> */
.L_x_2322:
[----:B------:R-:W-:Y:S05]  /*4270*/  BSYNC B2 ;  /* 0x0000000000027941 */ /* 0x000fea0003800000 */
.L_x_2321:
[----:B------:R-:W-:Y:S05]  /*4280*/  @P4 BRA `(.L_x_2320) ;  /* 0x0000000000504947 */ /* 0x000fea0003800000 */
[----:B------:R-:W-:Y:S01]  /*4290*/  LOP3.LUT P3, RZ, R17, 0x10, RZ, 0xc0, !PT ;  /* 0x0000001011ff7812 */ /* 0x000fe2000786c0ff */
[----:B------:R-:W2:-:S12]  /*42a0*/  LDL R15, [R1+0x2c] ;  /* 0x00002c00010f7983 */ /* 0x000e980000100800 */
[----:B------:R-:W0:Y:S08]  /*42b0*/  @P3 LDC R14, c[0x0][0x288] ;  /* 0x0000a200ff0e3b82 */ /* 0x000e300000000800 */
[----:B01234-:R-:W0:Y:S01]  /*42c0*/  @P3 LDC.64 R12, c[0x0][0x2e0] ;  /* 0x0000b800ff0c3b82 */ /* 0x01fe220000000a00 */
[----:B------:R-:W-:-:S04]  /*42d0*/  @P3 IMAD R14, R2, R14, R252 ;  /* 0x0000000e020e3224 */ /* 0x000fc800078e02fc */
[----:B------:R-:W-:-:S05]  /*42e0*/  @P3 IMAD R14, R14, 0xc0, R3 ;  /* 0x000000c00e0e3824 */ /* 0x000fca00078e0203 */
[----:B------:R-:W-:-:S05]  /*42f0*/  @P3 IADD3 R14, R14, 0x18, RZ ;  /* 0x000000180e0e3810 */ /* 0x000fca0007ffe0ff */
        /* <DEDUP_REMOVED lines=13> */
.L_x_2320:
[----:B------:R-:W-:Y:S05]  /*43d0*/  BSYNC B1 ;  /* 0x0000000000017941 */ /* 0x000fea0003800000 */
.L_x_2319:
        /* <DEDUP_REMOVED lines=14> */
.L_x_2326:
[----:B------:R-:W-:Y:S05]  /*44c0*/  BSYNC B2 ;  /* 0x0000000000027941 */ /* 0x000fea0003800000 */
.L_x_2325:
        /* <DEDUP_REMOVED lines=21> */
.L_x_2324:
[----:B------:R-:W-:Y:S05]  /*4620*/  BSYNC B1 ;  /* 0x0000000000017941 */ /* 0x000fea0003800000 */
.L_x_2323:
        /* <DEDUP_REMOVED lines=9> */
[----:B01234-:R-:W-:-:S04]  /*46c0*/  IADD3 R12, P3, R5, R11, RZ ;  /* 0x0000000b050c7210 */ /* 0x01ffc80007f7e0ff */
[----:B------:R-:W-:Y:S02]  /*46d0*/  LEA.HI.X.SX32 R13, R11, R8, 0x1, P3 ;  /* 0x000000080b0d7211 */ /* 0x000fe400018f0eff */
[----:B------:R-:W-:-:S04]  /*46e0*/  LEA R128, P3, R12, UR8, 0x2 ;  /* 0x000000080c807c11 */ /* 0x000fc8000f8610ff */
[----:B------:R-:W-:-:S06]  /*46f0*/  LEA.HI.X R129, R12, UR9, R13, 0x2, P3 ;  /* 0x000000090c817c11 */ /* 0x000fcc00098f140d */
[----:B------:R-:W5:Y:S03]  /*4700*/  LDG.E.64 R128, desc[UR36][R128.64] ;  /* 0x0000002480807981 */ /* 0x000f66000c1e1b00 */
.L_x_2330:
[----:B------:R-:W-:Y:S05]  /*4710*/  BSYNC B2 ;  /* 0x0000000000027941 */ /* 0x000fea0003800000 */
.L_x_2329:
        /* <DEDUP_REMOVED lines=21> */
.L_x_2328:
[----:B------:R-:W-:Y:S05]  /*4870*/  BSYNC B1 ;  /* 0x0000000000017941 */ /* 0x000fea0003800000 */
.L_x_2327:
        /* <DEDUP_REMOVED lines=14> */
.L_x_2334:
[----:B------:R-:W-:Y:S05]  /*4960*/  BSYNC B2 ;  /* 0x0000000000027941 */ /* 0x000fea0003800000 */
.L_x_2333:
        /* <DEDUP_REMOVED lines=21> */
.L_x_2332:
[----:B------:R-:W-:Y:S05]  /*4ac0*/  BSYNC B1 ;  /* 0x0000000000017941 */ /* 0x000fea0003800000 */
.L_x_2331:
        /* <DEDUP_REMOVED lines=14> */
.L_x_2338:
[----:B------:R-:W-:Y:S05]  /*4bb0*/  BSYNC B2 ;  /* 0x0000000000027941 */ /* 0x000fea0003800000 */
.L_x_2337:
        /* <DEDUP_REMOVED lines=21> */
.L_x_2336:
[----:B------:R-:W-:Y:S05]  /*4d10*/  BSYNC B1 ;  /* 0x0000000000017941 */ /* 0x000fea0003800000 */
.L_x_2335:
        /* <DEDUP_REMOVED lines=14> */
.L_x_2342:
[----:B------:R-:W-:Y:S05]  /*4e00*/  BSYNC B2 ;  /* 0x0000000000027941 */ /* 0x000fea0003800000 */
.L_x_2341:
[----:B------:R-:W-:Y:S05]  /*4e10*/  @P4 BRA `(.L_x_2340) ;  /* 0x0000000000484947 */ /* 0x000fea0003800000 */
[----:B------:R-:W-:-:S13]  /*4e20*/  LOP3.LUT P3, RZ, R17, 0x10, RZ, 0xc0, !PT ;  /* 0x0000001011ff7812 */ /* 0x000fda000786c0ff */
[----:B------:R-:W0:Y:S08]  /*4e30*/  @P3 LDC R14, c[0x0][0x288] ;  /* 0x0000a200ff0e3b82 */ /* 0x000e300000000800 */
[----:B01234-:R-:W0:Y:S01]  /*4e40*/  @P3 LDC.64 R12, c[0x0][0x2e0] ;  /* 0x0000b800ff0c3b82 */ /* 0x01fe220000000a00 */
[----:B------:R-:W-:-:S04]  /*4e50*/  @P3 IMAD R14, R2, R14, R252 ;  /* 0x0000000e020e3224 */ /* 0x000fc800078e02fc */
[----:B------:R-:W-:-:S04]  /*4e60*/  @P3 IMAD R14, R14, 0xc0, R3 ;  /* 0x000000c00e0e3824 */ /* 0x000fc800078e0203 */
[----:B------:R-:W-:-:S04]  /*4e70*/  @P3 VIADD R14, R14, 0x2c ;  /* 0x0000002c0e0e3836 */ /* 0x000fc80000000000 */
[----:B0-----:R-:W-:-:S06]  /*4e80*/  @P3 IMAD.WIDE R12, R14, 0x4, R12 ;  /* 0x000000040e0c3825 */ /* 0x001fcc00078e020c */
[----:B------:R-:W2:Y:S01]  /*4e90*/  @P3 LDG.E.64 R12, desc[UR36][R12.64] ;  /* 0x000000240c0c3981 */ /* 0x000ea2000c1e1b00 */
[----:B-----5:R-:W-:Y:S01]  /*4ea0*/  FADD.FTZ R134, R250, R134 ;  /* 0x00000086fa867221 */ /* 0x020fe20000010000 */
[----:B------:R-:W-:-:S03]  /*4eb0*/  FADD.FTZ R135, R251, R135 ;  /* 0x00000087fb877221 */ /* 0x000fc60000010000 */
[----:B--2---:R-:W-:Y:S01]  /*4ec0*/  @P3 FMUL.FTZ R134, R134, R12 ;  /* 0x0000000c86863220 */ /* 0x004fe20000410000 */
[----:B------:R-:W-:Y:S01]  /*4ed0*/  @P3 FMUL.FTZ R135, R135, R13 ;  /* 0x0000000d87873220 */ /* 0x000fe20000410000 */
[----:B------:R-:W-:Y:S01]  /*4ee0*/  @!P2 IADD3 R14, P3, R4, R11, RZ ;  /* 0x0000000b040ea210 */ /* 0x000fe20007f7e0ff */
[----:B------:R-:W0:Y:S03]  /*4ef0*/  @!P2 LDC.64 R12, c[0x0][0x248] ;  /* 0x00009200ff0cab82 */ /* 0x000e260000000a00 */
[----:B------:R-:W-:Y:S02]  /*4f00*/  @!P2 LEA.HI.X.SX32 R11, R11, R7, 0x1, P3 ;  /* 0x000000070b0ba211 */ /* 0x000fe400018f0eff */
[----:B0-----:R-:W-:-:S04]  /*4f10*/  @!P2 LEA R12, P3, R14, R12, 0x2 ;  /* 0x0000000c0e0ca211 */ /* 0x001fc800078610ff */
[----:B------:R-:W-:-:S05]  /*4f20*/  @!P2 LEA.HI.X R13, R14, R13, R11, 0x2, P3 ;  /* 0x0000000d0e0da211 */ /* 0x000fca00018f140b */
[----:B------:R0:W-:Y:S04]  /*4f30*/  @!P2 STG.E.64 desc[UR36][R12.64], R134 ;  /* 0x000000860c00a986 */ /* 0x0001e8000c101b24 */
.L_x_2340:
[----:B------:R-:W-:Y:S05]  /*4f40*/  BSYNC B1 ;  /* 0x0000000000017941 */ /* 0x000fea0003800000 */
.L_x_2339:
        /* <DEDUP_REMOVED lines=14> */
.L_x_2346:
[----:B------:R-:W-:Y:S05]  /*5030*/  BSYNC B2 ;  /* 0x0000000000027941 */ /* 0x000fea0003800000 */
.L_x_2345:
        /* <DEDUP_REMOVED lines=19> */
.L_x_2344:
[----:B------:R-:W-:Y:S05]  /*5170*/  BSYNC B1 ;  /* 0x0000000000017941 */ /* 0x000fea0003800000 */
.L_x_2343:
        /* <DEDUP_REMOVED lines=14> */
.L_x_2350:
[----:B------:R-:W-:Y:S05]  /*5260*/  BSYNC B2 ;  /* 0x0000000000027941 */ /* 0x000fea0003800000 */
.L_x_2349:
        /* <DEDUP_REMOVED lines=19> */
.L_x_2348:
[----:B------:R-:W-:Y:S05]  /*53a0*/  BSYNC B1 ;  /* 0x0000000000017941 */ /* 0x000fea0003800000 */
.L_x_2347:
        /* <DEDUP_REMOVED lines=14> */
.L_x_2354:
[----:B------:R-:W-:Y:S05]  /*5490*/  BSYNC B2 ;  /* 0x0000000000027941 */ /* 0x000fea0003800000 */
.L_x_2353:
        /* <DEDUP_REMOVED lines=19> */
.L_x_2352:
[----:B------:R-:W-:Y:S05]  /*55d0*/  BSYNC B1 ;  /* 0x0000000000017941 */ /* 0x000fea0003800000 */
.L_x_2351:
        /* <DEDUP_REMOVED lines=14> */
.L_x_2358:
[----:B------:R-:W-:Y:S05]  /*56c0*/  BSYNC B2 ;  /* 0x0000000000027941 */ /* 0x000fea0003800000 */
.L_x_2357:
        /* <DEDUP_REMOVED lines=19> */
.L_x_2356:
[----:B------:R-:W-:Y:S05]  /*5800*/  BSYNC B1 ;  /* 0x0000000000017941 */ /* 0x000fea0003800000 */
.L_x_2355:
[----:B------:R-:W-:Y:S04]  /*5810*/  BSSY B1, `(.L_x_2359) ;  /* 0x0000022000017945 */ /* 0x000fe80003800000 */
[----:B------:R-:W-:Y:S05]  /*5820*/  @P1 BRA `(.L_x_2360) ;  /* 0x0000000000801947 */ /* 0x000fea0003800000 */
[----:B------:R-:W-:Y:S01]  /*5830*/  LEA R11, R0, R9, 0x4 ;  /* 0x00000009000b7211 */ /* 0x000fe200078e20ff */
        /* <DEDUP_REMOVED lines=11> */
.L_x_2362:
[----:B------:R-:W-:Y:S05]  /*58f0*/  BSYNC B2 ;  /* 0x0000000000027941 */ /* 0x000fea0003800000 */
.L_x_2361:
        /* <DEDUP_REMOVED lines=19> */
.L_x_2360:
[----:B------:R-:W-:Y:S05]  /*5a30*/  BSYNC B1 ;  /* 0x0000000000017941 */ /* 0x000fea0003800000 */
.L_x_2359:
        /* <DEDUP_REMOVED lines=14> */
.L_x_2366:
[----:B------:R-:W-:Y:S05]  /*5b20*/  BSYNC B2 ;  /* 0x0000000000027941 */ /* 0x000fea0003800000 */
.L_x_2365:
[----:B------:R-:W-:Y:S05]  /*5b30*/  @P4 BRA `(.L_x_2364) ;  /* 0x0000000000484947 */ /* 0x000fea0003800000 */
[----:B------:R-:W-:-:S13]  /*5b40*/  LOP3.LUT P3, RZ, R17, 0x10, RZ, 0xc0, !PT ;  /* 0x0000001011ff7812 */ /* 0x000fda000786c0ff */
[----:B------:R-:W0:Y:S08]  /*5b50*/  @P3 LDC R14, c[0x0][0x288] ;  /* 0x0000a200ff0e3b82 */ /* 0x000e300000000800 */
[----:B01234-:R-:W0:Y:S01]  /*5b60*/  @P3 LDC.64 R12, c[0x0][0x2e0] ;  /* 0x0000b800ff0c3b82 */ /* 0x01fe220000000a00 */
[----:B------:R-:W-:-:S04]  /*5b70*/  @P3 IMAD R14, R2, R14, R252 ;  /* 0x0000000e020e3224 */ /* 0x000fc800078e02fc */
[----:B------:R-:W-:-:S05]  /*5b80*/  @P3 IMAD R14, R14, 0xc0, R3 ;  /* 0x000000c00e0e3824 */ /* 0x000fca00078e0203 */
[----:B------:R-:W-:-:S05]  /*5b90*/  @P3 IADD3 R14, R14, 0x44, RZ ;  /* 0x000000440e0e3810 */ /* 0x000fca0007ffe0ff */
        /* <DEDUP_REMOVED lines=12> */
.L_x_2364:
[----:B------:R-:W-:Y:S05]  /*5c60*/  BSYNC B1 ;  /* 0x0000000000017941 */ /* 0x000fea0003800000 */
.L_x_2363:
        /* <DEDUP_REMOVED lines=14> */
.L_x_2370:
[----:B------:R-:W-:Y:S05]  /*5d50*/  BSYNC B2 ;  /* 0x0000000000027941 */ /* 0x000fea0003800000 */
.L_x_2369:
        /* <DEDUP_REMOVED lines=19> */
.L_x_2368:
[----:B------:R-:W-:Y:S05]  /*5e90*/  BSYNC B1 ;  /* 0x0000000000017941 */ /* 0x000fea0003800000 */
.L_x_2367:
        /* <DEDUP_REMOVED lines=14> */
.L_x_2374:
[----:B------:R-:W-:Y:S05]  /*5f80*/  BSYNC B2 ;  /* 0x0000000000027941 */ /* 0x000fea0003800000 */
.L_x_2373:
        /* <DEDUP_REMOVED lines=19> */
.L_x_2372:
[----:B------:R-:W-:Y:S05]  /*60c0*/  BSYNC B1 ;  /* 0x0000000000017941 */ /* 0x000fea0003800000 */
.L_x_2371:
        /* <DEDUP_REMOVED lines=14> */
.L_x_2378:
[----:B------:R-:W-:Y:S05]  /*61b0*/  BSYNC B2 ;  /* 0x0000000000027941 */ /* 0x000fea0003800000 */
.L_x_2377:
        /* <DEDUP_REMOVED lines=19> */
.L_x_2376:
[----:B------:R-:W-:Y:S05]  /*62f0*/  BSYNC B1 ;  /* 0x0000000000017941 */ /* 0x000fea0003800000 */
.L_x_2375:
        /* <DEDUP_REMOVED lines=14> */
.L_x_2382:
[----:B------:R-:W-:Y:S05]  /*63e0*/  BSYNC B2 ;  /* 0x0000000000027941 */ /* 0x000fea0003800000 */
.L_x_2381:
        /* <DEDUP_REMOVED lines=19> */
.L_x_2380:
[----:B------:R-:W-:Y:S05]  /*6520*/  BSYNC B1 ;  /* 0x0000000000017941 */ /* 0x000fea0003800000 */
.L_x_2379:
        /* <DEDUP_REMOVED lines=14> */
.L_x_2386:
[----:B------:R-:W-:Y:S05]  /*6610*/  BSYNC B2 ;  /* 0x0000000000027941 */ /* 0x000fea0003800000 */
.L_x_2385:
        /* <DEDUP_REMOVED lines=19> */
.L_x_2384:
[----:B------:R-:W-:Y:S05]  /*6750*/  BSYNC B1 ;  /* 0x0000000000017941 */ /* 0x000fea0003800000 */
.L_x_2383:
        /* <DEDUP_REMOVED lines=14> */
.L_x_2390:
[----:B------:R-:W-:Y:S05]  /*6840*/  BSYNC B2 ;  /* 0x0000000000027941 */ /* 0x000fea0003800000 */
.L_x_2389:
        /* <DEDUP_REMOVED lines=19> */
.L_x_2388:
[----:B------:R-:W-:Y:S05]  /*6980*/  BSYNC B1 ;  /* 0x0000000000017941 */ /* 0x000fea0003800000 */
.L_x_2387:
        /* <DEDUP_REMOVED lines=14> */
.L_x_2394:
[----:B------:R-:W-:Y:S05]  /*6a70*/  BSYNC B2 ;  /* 0x0000000000027941 */ /* 0x000fea0003800000 */
.L_x_2393:
        /* <DEDUP_REMOVED lines=19> */
.L_x_2392:
[----:B------:R-:W-:Y:S05]  /*6bb0*/  BSYNC B1 ;  /* 0x0000000000017941 */ /* 0x000fea0003800000 */
.L_x_2391:
        /* <DEDUP_REMOVED lines=14> */
.L_x_2398:
[----:B------:R-:W-:Y:S05]  /*6ca0*/  BSYNC B2 ;  /* 0x0000000000027941 */ /* 0x000fea0003800000 */
.L_x_2397:
        /* <DEDUP_REMOVED lines=19> */
.L_x_2396:
[----:B------:R-:W-:Y:S05]  /*6de0*/  BSYNC B1 ;  /* 0x0000000000017941 */ /* 0x000fea0003800000 */
.L_x_2395:
        /* <DEDUP_REMOVED lines=14> */
.L_x_2402:
[----:B------:R-:W-:Y:S05]  /*6ed0*/  BSYNC B2 ;  /* 0x0000000000027941 */ /* 0x000fea0003800000 */
.L_x_2401:
        /* <DEDUP_REMOVED lines=19> */
.L_x_2400:
[----:B------:R-:W-:Y:S05]  /*7010*/  BSYNC B1 ;  /* 0x0000000000017941 */ /* 0x000fea0003800000 */
.L_x_2399:
        /* <DEDUP_REMOVED lines=14> */
.L_x_2406:
[----:B------:R-:W-:Y:S05]  /*7100*/  BSYNC B2 ;  /* 0x0000000000027941 */ /* 0x000fea0003800000 */
.L_x_2405:
        /* <DEDUP_REMOVED lines=19> */
.L_x_2404:
[----:B------:R-:W-:Y:S05]  /*7240*/  BSYNC B1 ;  /* 0x0000000000017941 */ /* 0x000fea0003800000 */
.L_x_2403:
        /* <DEDUP_REMOVED lines=14> */
.L_x_2410:
[----:B------:R-:W-:Y:S05]  /*7330*/  BSYNC B2 ;  /* 0x0000000000027941 */ /* 0x000fea0003800000 */
.L_x_2409:
        /* <DEDUP_REMOVED lines=19> */
.L_x_2408:
[----:B------:R-:W-:Y:S05]  /*7470*/  BSYNC B1 ;  /* 0x0000000000017941 */ /* 0x000fea0003800000 */
.L_x_2407:
        /* <DEDUP_REMOVED lines=14> */
.L_x_2414:
[----:B------:R-:W-:Y:S05]  /*7560*/  BSYNC B2 ;  /* 0x0000000000027941 */ /* 0x000fea0003800000 */
.L_x_2413:
        /* <DEDUP_REMOVED lines=19> */
.L_x_2412:
[----:B------:R-:W-:Y:S05]  /*76a0*/  BSYNC B1 ;  /* 0x0000000000017941 */ /* 0x000fea0003800000 */
.L_x_2411:
        /* <DEDUP_REMOVED lines=14> */
.L_x_2418:
[----:B------:R-:W-:Y:S05]  /*7790*/  BSYNC B2 ;  /* 0x0000000000027941 */ /* 0x000fea0003800000 */
.L_x_2417:
        /* <DEDUP_REMOVED lines=19> */
.L_x_2416:
[----:B------:R-:W-:Y:S05]  /*78d0*/  BSYNC B1 ;  /* 0x0000000000017941 */ /* 0x000fea0003800000 */
.L_x_2415:
        /* <DEDUP_REMOVED lines=14> */
.L_x_2422:
[----:B------:R-:W-:Y:S05]  /*79c0*/  BSYNC B2 ;  /* 0x0000000000027941 */ /* 0x000fea0003800000 */
.L_x_2421:
        /* <DEDUP_REMOVED lines=19> */
.L_x_2420:
[----:B------:R-:W-:Y:S05]  /*7b00*/  BSYNC B1 ;  /* 0x0000000000017941 */ /* 0x000fea0003800000 */
.L_x_2419:
        /* <DEDUP_REMOVED lines=14> */
.L_x_2426:
[----:B------:R-:W-:Y:S05]  /*7bf0*/  BSYNC B2 ;  /* 0x0000000000027941 */ /* 0x000fea0003800000 */
.L_x_2425:
        /* <DEDUP_REMOVED lines=19> */
.L_x_2424:
[----:B------:R-:W-:Y:S05]  /*7d30*/  BSYNC B1 ;  /* 0x0000000000017941 */ /* 0x000fea0003800000 */
.L_x_2423:
        /* <DEDUP_REMOVED lines=14> */
.L_x_2430:
[----:B------:R-:W-:Y:S05]  /*7e20*/  BSYNC B2 ;  /* 0x0000000000027941 */ /* 0x000fea0003800000 */
.L_x_2429:
        /* <DEDUP_REMOVED lines=19> */
.L_x_2428:
[----:B------:R-:W-:Y:S05]  /*7f60*/  BSYNC B1 ;  /* 0x0000000000017941 */ /* 0x000fea0003800000 */
.L_x_2427:
        /* <DEDUP_REMOVED lines=14> */
.L_x_2434:
[----:B------:R-:W-:Y:S05]  /*8050*/  BSYNC B2 ;  /* 0x0000000000027941 */ /* 0x000fea0003800000 */
.L_x_2433:
        /* <DEDUP_REMOVED lines=19> */
.L_x_2432:
[----:B------:R-:W-:Y:S05]  /*8190*/  BSYNC B1 ;  /* 0x0000000000017941 */ /* 0x000fea0003800000 */
.L_x_2431:
        /* <DEDUP_REMOVED lines=14> */
.L_x_2438:
[----:B------:R-:W-:Y:S05]  /*8280*/  BSYNC B2 ;  /* 0x0000000000027941 */ /* 0x000fea0003800000 */
.L_x_2437:
        /* <DEDUP_REMOVED lines=19> */
.L_x_2436:
[----:B------:R-:W-:Y:S05]  /*83c0*/  BSYNC B1 ;  /* 0x0000000000017941 */ /* 0x000fea0003800000 */
.L_x_2435:
        /* <DEDUP_REMOVED lines=14> */
.L_x_2442:
[----:B------:R-:W-:Y:S05]  /*84b0*/  BSYNC B2 ;  /* 0x0000000000027941 */ /* 0x000fea0003800000 */
.L_x_2441:
        /* <DEDUP_REMOVED lines=19> */
.L_x_2440:
[----:B------:R-:W-:Y:S05]  /*85f0*/  BSYNC B1 ;  /* 0x0000000000017941 */ /* 0x000fea0003800000 */
.L_x_2439:
        /* <DEDUP_REMOVED lines=14> */
.L_x_2446:
[----:B------:R-:W-:Y:S05]  /*86e0*/  BSYNC B2 ;  /* 0x0000000000027941 */ /* 0x000fea0003800000 */
.L_x_2445:
        /* <DEDUP_REMOVED lines=19> */
.L_x_2444:
[----:B------:R-:W-:Y:S05]  /*8820*/  BSYNC B1 ;  /* 0x0000000000017941 */ /* 0x000fea0003800000 */
.L_x_2443:
        /* <DEDUP_REMOVED lines=14> */
.L_x_2450:
[----:B------:R-:W-:Y:S05]  /*8910*/  BSYNC B2 ;  /* 0x0000000000027941 */ /* 0x000fea0003800000 */
.L_x_2449:
        /* <DEDUP_REMOVED lines=19> */
.L_x_2448:
[----:B------:R-:W-:Y:S05]  /*8a50*/  BSYNC B1 ;  /* 0x0000000000017941 */ /* 0x000fea0003800000 */
.L_x_2447:
        /* <DEDUP_REMOVED lines=14> */
.L_x_2454:
[----:B------:R-:W-:Y:S05]  /*8b40*/  BSYNC B2 ;  /* 0x0000000000027941 */ /* 0x000fea0003800000 */
.L_x_2453:
        /* <DEDUP_REMOVED lines=19> */
.L_x_2452:
[----:B------:R-:W-:Y:S05]  /*8c80*/  BSYNC B1 ;  /* 0x0000000000017941 */ /* 0x000fea0003800000 */
.L_x_2451:
        /* <DEDUP_REMOVED lines=14> */
.L_x_2458:
[----:B------:R-:W-:Y:S05]  /*8d70*/  BSYNC B2 ;  /* 0x0000000000027941 */ /* 0x000fea0003800000 */
.L_x_2457:
        /* <DEDUP_REMOVED lines=19> */
.L_x_2456:
[----:B------:R-:W-:Y:S05]  /*8eb0*/  BSYNC B1 ;  /* 0x0000000000017941 */ /* 0x000fea0003800000 */
.L_x_2455:
        /* <DEDUP_REMOVED lines=14> */
.L_x_2462:
[----:B------:R-:W-:Y:S05]  /*8fa0*/  BSYNC B2 ;  /* 0x0000000000027941 */ /* 0x000fea0003800000 */
.L_x_2461:
        /* <DEDUP_REMOVED lines=19> */
.L_x_2460:
[----:B------:R-:W-:Y:S05]  /*90e0*/  BSYNC B1 ;  /* 0x0000000000017941 */ /* 0x000fea0003800000 */
.L_x_2459:
        /* <DEDUP_REMOVED lines=14> */
.L_x_2466:
[----:B------:R-:W-:Y:S05]  /*91d0*/  BSYNC B2 ;  /* 0x0000000000027941 */ /* 0x000fea0003800000 */
.L_x_2465:
        /* <DEDUP_REMOVED lines=19> */
.L_x_2464:
[----:B------:R-:W-:Y:S05]  /*9310*/  BSYNC B1 ;  /* 0x0000000000017941 */ /* 0x000fea0003800000 */
.L_x_2463:
        /* <DEDUP_REMOVED lines=14> */
.L_x_2470:
[----:B------:R-:W-:Y:S05]  /*9400*/  BSYNC B2 ;  /* 0x0000000000027941 */ /* 0x000fea0003800000 */
.L_x_2469:
        /* <DEDUP_REMOVED lines=19> */
.L_x_2468:
[----:B------:R-:W-:Y:S05]  /*9540*/  BSYNC B1 ;  /* 0x0000000000017941 */ /* 0x000fea0003800000 */
.L_x_2467:
        /* <DEDUP_REMOVED lines=14> */
.L_x_2474:
[----:B------:R-:W-:Y:S05]  /*9630*/  BSYNC B2 ;  /* 0x0000000000027941 */ /* 0x000fea0003800000 */
.L_x_2473:
        /* <DEDUP_REMOVED lines=19> */
.L_x_2472:
[----:B------:R-:W-:Y:S05]  /*9770*/  BSYNC B1 ;  /* 0x0000000000017941 */ /* 0x000fea0003800000 */
.L_x_2471:
        /* <DEDUP_REMOVED lines=14> */
.L_x_2478:
[----:B------:R-:W-:Y:S05]  /*9860*/  BSYNC B2 ;  /* 0x0000000000027941 */ /* 0x000fea0003800000 */
.L_x_2477:
        /* <DEDUP_REMOVED lines=19> */
.L_x_2476:
[----:B------:R-:W-:Y:S05]  /*99a0*/  BSYNC B1 ;  /* 0x0000000000017941 */ /* 0x000fea0003800000 */
.L_x_2475:
        /* <DEDUP_REMOVED lines=14> */
.L_x_2482:
[----:B------:R-:W-:Y:S05]  /*9a90*/  BSYNC B2 ;  /* 0x0000000000027941 */ /* 0x000fea0003800000 */
.L_x_2481:
        /* <DEDUP_REMOVED lines=19> */
.L_x_2480:
[----:B------:R-:W-:Y:S05]  /*9bd0*/  BSYNC B1 ;  /* 0x0000000000017941 */ /* 0x000fea0003800000 */
.L_x_2479:
        /* <DEDUP_REMOVED lines=14> */
.L_x_2486:
[----:B------:R-:W-:Y:S05]  /*9cc0*/  BSYNC B2 ;  /* 0x0000000000027941 */ /* 0x000fea0003800000 */
.L_x_2485:
        /* <DEDUP_REMOVED lines=19> */
.L_x_2484:
[----:B------:R-:W-:Y:S05]  /*9e00*/  BSYNC B1 ;  /* 0x0000000000017941 */ /* 0x000fea0003800000 */
.L_x_2483:
        /* <DEDUP_REMOVED lines=14> */
.L_x_2490:
[----:B------:R-:W-:Y:S05]  /*9ef0*/  BSYNC B2 ;  /* 0x0000000000027941 */ /* 0x000fea0003800000 */
.L_x_2489:
        /* <DEDUP_REMOVED lines=19> */
.L_x_2488:
[----:B------:R-:W-:Y:S05]  /*a030*/  BSYNC B1 ;  /* 0x0000000000017941 */ /* 0x000fea0003800000 */
.L_x_2487:
        /* <DEDUP_REMOVED lines=14> */
.L_x_2494:
[----:B------:R-:W-:Y:S05]  /*a120*/  BSYNC B2 ;  /* 0x0000000000027941 */ /* 0x000fea0003800000 */
.L_x_2493:
        /* <DEDUP_REMOVED lines=19> */
.L_x_2492:
[----:B------:R-:W-:Y:S05]  /*a260*/  BSYNC B1 ;  /* 0x0000000000017941 */ /* 0x000fea0003800000 */
.L_x_2491:
        /* <DEDUP_REMOVED lines=14> */
.L_x_2498:
[----:B------:R-:W-:Y:S05]  /*a350*/  BSYNC B2 ;  /* 0x0000000000027941 */ /* 0x000fea0003800000 */
.L_x_2497:
        /* <DEDUP_REMOVED lines=19> */
.L_x_2496:
[----:B------:R-:W-:Y:S05]  /*a490*/  BSYNC B1 ;  /* 0x0000000000017941 */ /* 0x000fea0003800000 */
.L_x_2495:
        /* <DEDUP_REMOVED lines=14> */
.L_x_2502:
[----:B------:R-:W-:Y:S05]  /*a580*/  BSYNC B2 ;  /* 0x0000000000027941 */ /* 0x000fea0003800000 */
.L_x_2501:
        /* <DEDUP_REMOVED lines=19> */
.L_x_2500:
[----:B------:R-:W-:Y:S05]  /*a6c0*/  BSYNC B1 ;  /* 0x0000000000017941 */ /* 0x000fea0003800000 */
.L_x_2499:
        /* <DEDUP_REMOVED lines=14> */
.L_x_2506:
[----:B------:R-:W-:Y:S05]  /*a7b0*/  BSYNC B2 ;  /* 0x0000000000027941 */ /* 0x000fea0003800000 */
.L_x_2505:
        /* <DEDUP_REMOVED lines=19> */
.L_x_2504:
[----:B------:R-:W-:Y:S05]  /*a8f0*/  BSYNC B1 ;  /* 0x0000000000017941 */ /* 0x000fea0003800000 */
.L_x_2503:
        /* <DEDUP_REMOVED lines=14> */
.L_x_2510:
[----:B------:R-:W-:Y:S05]  /*a9e0*/  BSYNC B2 ;  /* 0x0000000000027941 */ /* 0x000fea0003800000 */
.L_x_2509:
        /* <DEDUP_REMOVED lines=19> */
.L_x_2508:
[----:B------:R-:W-:Y:S05]  /*ab20*/  BSYNC B1 ;  /* 0x0000000000017941 */ /* 0x000fea0003800000 */
.L_x_2507:
        /* <DEDUP_REMOVED lines=14> */
.L_x_2514:
[----:B------:R-:W-:Y:S05]  /*ac10*/  BSYNC B2 ;  /* 0x0000000000027941 */ /* 0x000fea0003800000 */
.L_x_2513:
        /* <DEDUP_REMOVED lines=19> */
.L_x_2512:
[----:B------:R-:W-:Y:S05]  /*ad50*/  BSYNC B1 ;  /* 0x0000000000017941 */ /* 0x000fea0003800000 */
.L_x_2511:
        /* <DEDUP_REMOVED lines=14> */
.L_x_2518:
[----:B------:R-:W-:Y:S05]  /*ae40*/  BSYNC B2 ;  /* 0x0000000000027941 */ /* 0x000fea0003800000 */
.L_x_2517:
        /* <DEDUP_REMOVED lines=19> */
.L_x_2516:
[----:B------:R-:W-:Y:S05]  /*af80*/  BSYNC B1 ;  /* 0x0000000000017941 */ /* 0x000fea0003800000 */
.L_x_2515:
        /* <DEDUP_REMOVED lines=14> */
.L_x_2522:
[----:B------:R-:W-:Y:S05]  /*b070*/  BSYNC B2 ;  /* 0x0000000000027941 */ /* 0x000fea0003800000 */
.L_x_2521:
        /* <DEDUP_REMOVED lines=19> */
.L_x_2520:
[----:B------:R-:W-:Y:S05]  /*b1b0*/  BSYNC B1 ;  /* 0x0000000000017941 */ /* 0x000fea0003800000 */
.L_x_2519:
        /* <DEDUP_REMOVED lines=14> */
.L_x_2526:
[----:B------:R-:W-:Y:S05]  /*b2a0*/  BSYNC B2 ;  /* 0x0000000000027941 */ /* 0x000fea0003800000 */
.L_x_2525:
        /* <DEDUP_REMOVED lines=19> */
.L_x_2524:
[----:B------:R-:W-:Y:S05]  /*b3e0*/  BSYNC B1 ;  /* 0x0000000000017941 */ /* 0x000fea0003800000 */
.L_x_2523:
        /* <DEDUP_REMOVED lines=14> */
.L_x_2530:
[----:B------:R-:W-:Y:S05]  /*b4d0*/  BSYNC B2 ;  /* 0x0000000000027941 */ /* 0x000fea0003800000 */
.L_x_2529:
        /* <DEDUP_REMOVED lines=19> */
.L_x_2528:
[----:B------:R-:W-:Y:S05]  /*b610*/  BSYNC B1 ;  /* 0x0000000000017941 */ /* 0x000fea0003800000 */
.L_x_2527:
        /* <DEDUP_REMOVED lines=14> */
.L_x_2534:
[----:B------:R-:W-:Y:S05]  /*b700*/  BSYNC B2 ;  /* 0x0000000000027941 */ /* 0x000fea0003800000 */
.L_x_2533:
        /* <DEDUP_REMOVED lines=19> */
.L_x_2532:
[----:B------:R-:W-:Y:S05]  /*b840*/  BSYNC B1 ;  /* 0x0000000000017941 */ /* 0x000fea0003800000 */
.L_x_2531:
        /* <DEDUP_REMOVED lines=14> */
.L_x_2538:
[----:B------:R-:W-:Y:S05]  /*b930*/  BSYNC B2 ;  /* 0x0000000000027941 */ /* 0x000fea0003800000 */
.L_x_2537:
        /* <DEDUP_REMOVED lines=19> */
.L_x_2536:
[----:B------:R-:W-:Y:S05]  /*ba70*/  BSYNC B1 ;  /* 0x0000000000017941 */ /* 0x000fea0003800000 */
.L_x_2535:
        /* <DEDUP_REMOVED lines=14> */
.L_x_2542:
[----:B------:R-:W-:Y:S05]  /*bb60*/  BSYNC B2 ;  /* 0x0000000000027941 */ /* 0x000fea0003800000 */
.L_x_2541:
        /* <DEDUP_REMOVED lines=19> */
.L_x_2540:
[----:B------:R-:W-:Y:S05]  /*bca0*/  BSYNC B1 ;  /* 0x0000000000017941 */ /* 0x000fea0003800000 */
.L_x_2539:
        /* <DEDUP_REMOVED lines=14> */
.L_x_2546:
[----:B------:R-:W-:Y:S05]  /*bd90*/  BSYNC B2 ;  /* 0x0000000000027941 */ /* 0x000fea0003800000 */
.L_x_2545:
        /* <DEDUP_REMOVED lines=19> */
.L_x_2544:
[----:B------:R-:W-:Y:S05]  /*bed0*/  BSYNC B1 ;  /* 0x0000000000017941 */ /* 0x000fea0003800000 */
.L_x_2543:
        /* <DEDUP_REMOVED lines=14> */
.L_x_2550:
[----:B------:R-:W-:Y:S05]  /*bfc0*/  BSYNC B2 ;  /* 0x0000000000027941 */ /* 0x000fea0003800000 */
.L_x_2549:
[----:B------:R-:W-:Y:S05]  /*bfd0*/  @P4 BRA `(.L_x_2548) ;  /* 0x0000000000484947 */ /* 0x000fea0003800000 */
[----:B------:R-:W-:-:S13]  /*bfe0*/  LOP3.LUT P3, RZ, R17, 0x10, RZ, 0xc0, !PT ;  /* 0x0000001011ff7812 */ /* 0x000fda000786c0ff */
[----:B01234-:R-:W0:Y:S08]  /*bff0*/  @P3 LDC R12, c[0x0][0x288] ;  /* 0x0000a200ff0c3b82 */ /* 0x01fe300000000800 */
[----:B------:R-:W1:Y:S01]  /*c000*/  @P3 LDC.64 R10, c[0x0][0x2e0] ;  /* 0x0000b800ff0a3b82 */ /* 0x000e620000000a00 */
[----:B0-----:R-:W-:-:S04]  /*c010*/  @P3 IMAD R12, R2, R12, R252 ;  /* 0x0000000c020c3224 */ /* 0x001fc800078e02fc */
[----:B------:R-:W-:-:S04]  /*c020*/  @P3 IMAD R12, R12, 0xc0, R3 ;  /* 0x000000c00c0c3824 */ /* 0x000fc800078e0203 */
[----:B------:R-:W-:-:S04]  /*c030*/  @P3 VIADD R12, R12, 0xfc ;  /* 0x000000fc0c0c3836 */ /* 0x000fc80000000000 */
[----:B-1----:R-:W-:-:S06]  /*c040*/  @P3 IMAD.WIDE R10, R12, 0x4, R10 ;  /* 0x000000040c0a3825 */ /* 0x002fcc00078e020a */
        /* <DEDUP_REMOVED lines=11> */
.L_x_2548:
[----:B------:R-:W-:Y:S05]  /*c100*/  BSYNC B1 ;  /* 0x0000000000017941 */ /* 0x000fea0003800000 */
.L_x_2547:
[----:B0-----:R-:W2:Y:S04]  /*c110*/  LDL R10, [R1+0x250] ;  /* 0x00025000010a7983 */ /* 0x001ea80000100800 */
[----:B------:R-:W2:Y:S04]  /*c120*/  LDL R9, [R1+0x254] ;  /* 0x0002540001097983 */ /* 0x000ea80000100800 */
[----:B------:R-:W2:Y:S04]  /*c130*/  LDL R252, [R1+0x220] ;  /* 0x0002200001fc7983 */ /* 0x000ea80000100800 */
[----:B------:R-:W2:Y:S04]  /*c140*/  LDL R15, [R1+0x224] ;  /* 0x00022400010f7983 */ /* 0x000ea80000100800 */
[----:B------:R-:W2:Y:S04]  /*c150*/  LDL R14, [R1+0x218] ;  /* 0x00021800010e7983 */ /* 0x000ea80000100800 */
[----:B-1234-:R-:W2:Y:S04]  /*c160*/  LDL R13, [R1+0x21c] ;  /* 0x00021c00010d7983 */ /* 0x01eea80000100800 */
[----:B------:R-:W3:Y:S04]  /*c170*/  LDL R12, [R1+0x210] ;  /* 0x00021000010c7983 */ /* 0x000ee80000100800 */
[----:B------:R-:W4:Y:S04]  /*c180*/  LDL R11, [R1+0x214] ;  /* 0x00021400010b7983 */ /* 0x000f280000100800 */
        /* <DEDUP_REMOVED lines=35> */
[----:B------:R1:W-:Y:S04]  /*c3c0*/  STL [R1+0x27c], R0 ;  /* 0x00027c0001007387 */ /* 0x0003e80000100800 */
[----:B0-----:R-:W3:Y:S04]  /*c3d0*/  LDL R19, [R1+0x1d4] ;  /* 0x0001d40001137983 */ /* 0x001ee80000100800 */
[----:B-1----:R-:W3:Y:S04]  /*c3e0*/  LDL R2, [R1+0x208] ;  /* 0x0002080001027983 */ /* 0x002ee80000100800 */
[----:B------:R-:W3:Y:S04]  /*c3f0*/  LDL R0, [R1+0x20c] ;  /* 0x00020c0001007983 */ /* 0x000ee80000100800 */
        /* <DEDUP_REMOVED lines=8> */
[----:B------:R-:W3:Y:S01]  /*c480*/  LDL R3, [R1+0x19c] ;  /* 0x00019c0001037983 */ /* 0x000ee20000100800 */
[----:B-----5:R-:W-:Y:S01]  /*c490*/  FMUL.FTZ R10, R10, R114 ;  /* 0x000000720a0a7220 */ /* 0x020fe20000410000 */
[----:B------:R-:W-:-:S04]  /*c4a0*/  FMUL.FTZ R9, R9, R115 ;  /* 0x0000007309097220 */ /* 0x000fc80000410000 */
[----:B----4-:R-:W-:Y:S02]  /*c4b0*/  FFMA.FTZ R9, R21, R113, R9 ;  /* 0x0000007115097223 */ /* 0x010fe40000010009 */
[----:B------:R-:W4:Y:S02]  /*c4c0*/  LDL R21, [R1+0x1dc] ;  /* 0x0001dc0001157983 */ /* 0x000f240000100800 */
[----:B--2---:R-:W-:Y:S02]  /*c4d0*/  FFMA.FTZ R9, R23, R117, R9 ;  /* 0x0000007517097223 */ /* 0x004fe40000010009 */
[----:B------:R-:W2:Y:S02]  /*c4e0*/  LDL R23, [R1+0x1e4] ;  /* 0x0001e40001177983 */ /* 0x000ea40000100800 */
[----:B------:R-:W-:Y:S02]  /*c4f0*/  FFMA.FTZ R9, R25, R119, R9 ;  /* 0x0000007719097223 */ /* 0x000fe40000010009 */
[----:B------:R-:W4:Y:S02]  /*c500*/  LDL R25, [R1+0x1ec] ;  /* 0x0001ec0001197983 */ /* 0x000f240000100800 */
[----:B------:R-:W-:Y:S01]  /*c510*/  FFMA.FTZ R9, R27, R121, R9 ;  /* 0x000000791b097223 */ /* 0x000fe20000010009 */
[----:B---3--:R-:W-:Y:S01]  /*c520*/  FFMA.FTZ R10, R20, R112, R10 ;  /* 0x00000070140a7223 */ /* 0x008fe2000001000a */
[----:B------:R-:W3:Y:S02]  /*c530*/  LDL R27, [R1+0x1f4] ;  /* 0x0001f400011b7983 */ /* 0x000ee40000100800 */
[----:B------:R-:W-:Y:S01]  /*c540*/  FFMA.FTZ R9, R29, R123, R9 ;  /* 0x0000007b1d097223 */ /* 0x000fe20000010009 */
[----:B------:R-:W-:Y:S01]  /*c550*/  FFMA.FTZ R10, R22, R116, R10 ;  /* 0x00000074160a7223 */ /* 0x000fe2000001000a */
[----:B------:R-:W2:Y:S02]  /*c560*/  LDL R29, [R1+0x1f8] ;  /* 0x0001f800011d7983 */ /* 0x000ea40000100800 */
[----:B------:R-:W-:Y:S01]  /*c570*/  FFMA.FTZ R9, R31, R125, R9 ;  /* 0x0000007d1f097223 */ /* 0x000fe20000010009 */
[----:B------:R-:W-:Y:S01]  /*c580*/  FFMA.FTZ R10, R24, R118, R10 ;  /* 0x00000076180a7223 */ /* 0x000fe2000001000a */
[----:B------:R-:W4:Y:S02]  /*c590*/  LDL R31, [R1+0x200] ;  /* 0x00020000011f7983 */ /* 0x000f240000100800 */
[----:B------:R-:W-:Y:S01]  /*c5a0*/  FFMA.FTZ R9, R15, R127, R9 ;  /* 0x0000007f0f097223 */ /* 0x000fe20000010009 */
[----:B------:R-:W-:Y:S01]  /*c5b0*/  FFMA.FTZ R10, R26, R120, R10 ;  /* 0x000000781a0a7223 */ /* 0x000fe2000001000a */
[----:B------:R-:W3:Y:S02]  /*c5c0*/  LDL R24, [R1+0x1e0] ;  /* 0x0001e00001187983 */ /* 0x000ee40000100800 */
[----:B------:R-:W-:Y:S01]  /*c5d0*/  FFMA.FTZ R9, R13, R129, R9 ;  /* 0x000000810d097223 */ /* 0x000fe20000010009 */
[----:B------:R-:W-:Y:S01]  /*c5e0*/  FFMA.FTZ R10, R28, R122, R10 ;  /* 0x0000007a1c0a7223 */ /* 0x000fe2000001000a */
[----:B------:R-:W3:Y:S02]  /*c5f0*/  LDL R26, [R1+0x1e8] ;  /* 0x0001e800011a7983 */ /* 0x000ee40000100800 */
[----:B------:R-:W-:Y:S01]  /*c600*/  FFMA.FTZ R9, R11, R131, R9 ;  /* 0x000000830b097223 */ /* 0x000fe20000010009 */
[----:B------:R-:W-:Y:S01]  /*c610*/  FFMA.FTZ R10, R30, R124, R10 ;  /* 0x0000007c1e0a7223 */ /* 0x000fe2000001000a */
[----:B------:R-:W3:Y:S03]  /*c620*/  LDL R28, [R1+0x1fc] ;  /* 0x0001fc00011c7983 */ /* 0x000ee60000100800 */
[----:B------:R-:W-:Y:S01]  /*c630*/  FFMA.FTZ R10, R252, R126, R10 ;  /* 0x0000007efc0a7223 */ /* 0x000fe2000001000a */
[----:B------:R-:W3:Y:S03]  /*c640*/  LDL R30, [R1+0x204] ;  /* 0x00020400011e7983 */ /* 0x000ee60000100800 */
[----:B------:R-:W-:Y:S01]  /*c650*/  FFMA.FTZ R10, R14, R128, R10 ;  /* 0x000000800e0a7223 */ /* 0x000fe2000001000a */
[----:B------:R-:W3:Y:S03]  /*c660*/  LDL R252, [R1+0x1f0] ;  /* 0x0001f00001fc7983 */ /* 0x000ee60000100800 */
[----:B------:R-:W-:Y:S01]  /*c670*/  FFMA.FTZ R10, R12, R130, R10 ;  /* 0x000000820c0a7223 */ /* 0x000fe2000001000a */
[----:B------:R-:W3:Y:S04]  /*c680*/  LDL R22, [R1+0x1d8] ;  /* 0x0001d80001167983 */ /* 0x000ee80000100800 */
[----:B------:R-:W3:Y:S04]  /*c690*/  LDL R20, [R1+0x1d0] ;  /* 0x0001d00001147983 */ /* 0x000ee80000100800 */
[----:B------:R-:W3:Y:S04]  /*c6a0*/  LDL R15, [R1+0x1c4] ;  /* 0x0001c400010f7983 */ /* 0x000ee80000100800 */
[----:B------:R-:W3:Y:S04]  /*c6b0*/  LDL R14, [R1+0x1b8] ;  /* 0x0001b800010e7983 */ /* 0x000ee80000100800 */
[----:B------:R-:W3:Y:S04]  /*c6c0*/  LDL R13, [R1+0x1bc] ;  /* 0x0001bc00010d7983 */ /* 0x000ee80000100800 */
[----:B------:R-:W3:Y:S04]  /*c6d0*/  LDL R12, [R1+0x1b0] ;  /* 0x0001b000010c7983 */ /* 0x000ee80000100800 */
[----:B------:R-:W3:Y:S01]  /*c6e0*/  LDL R11, [R1+0x1b4] ;  /* 0x0001b400010b7983 */ /* 0x000ee20000100800 */
[----:B------:R-:W-:Y:S01]  /*c6f0*/  FFMA.FTZ R10, R2, R132, R10 ;  /* 0x00000084020a7223 */ /* 0x000fe2000001000a */
[----:B------:R-:W-:-:S02]  /*c700*/  FFMA.FTZ R9, R0, R133, R9 ;  /* 0x0000008500097223 */ /* 0x000fc40000010009 */
[----:B------:R-:W3:Y:S04]  /*c710*/  LDL R2, [R1+0x190] ;  /* 0x0001900001027983 */ /* 0x000ee80000100800 */
[----:B------:R-:W3:Y:S01]  /*c720*/  LDL R0, [R1+0x194] ;  /* 0x0001940001007983 */ /* 0x000ee20000100800 */
[----:B----4-:R-:W-:-:S03]  /*c730*/  FFMA.FTZ R10, R31, R134, R10 ;  /* 0x000000861f0a7223 */ /* 0x010fc6000001000a */
[----:B------:R0:W5:Y:S01]  /*c740*/  LDL.LU R31, [R1+0x2d8] ;  /* 0x0002d800011f7983 */ /* 0x0001620000300800 */
[----:B--2---:R-:W-:Y:S01]  /*c750*/  FFMA.FTZ R10, R29, R136, R10 ;  /* 0x000000881d0a7223 */ /* 0x004fe2000001000a */
[----:B---3--:R-:W-:Y:S02]  /*c760*/  FFMA.FTZ R9, R30, R135, R9 ;  /* 0x000000871e097223 */ /* 0x008fe40000010009 */
[----:B------:R0:W5:Y:S02]  /*c770*/  LDL.LU R30, [R1+0x2d4] ;  /* 0x0002d400011e7983 */ /* 0x0001640000300800 */
[----:B------:R-:W-:Y:S01]  /*c780*/  FFMA.FTZ R9, R28, R137, R9 ;  /* 0x000000891c097223 */ /* 0x000fe20000010009 */
[----:B------:R-:W-:Y:S01]  /*c790*/  FFMA.FTZ R10, R252, R138, R10 ;  /* 0x0000008afc0a7223 */ /* 0x000fe2000001000a */
[----:B------:R0:W5:Y:S02]  /*c7a0*/  LDL.LU R29, [R1+0x2d0] ;  /* 0x0002d000011d7983 */ /* 0x0001640000300800 */
[----:B------:R-:W-:Y:S01]  /*c7b0*/  FFMA.FTZ R9, R27, R139, R9 ;  /* 0x0000008b1b097223 */ /* 0x000fe20000010009 */
[----:B------:R-:W-:Y:S01]  /*c7c0*/  FFMA.FTZ R10, R26, R140, R10 ;  /* 0x0000008c1a0a7223 */ /* 0x000fe2000001000a */
        /* <DEDUP_REMOVED lines=28> */
[----:B------:R-:W-:-:S02]  /*c990*/  FFMA.FTZ R9, R5, R159, R9 ;  /* 0x0000009f05097223 */ /* 0x000fc40000010009 */
        /* <DEDUP_REMOVED lines=28> */
[----:B------:R-:W2:Y:S01]  /*cb60*/  LDL R5, [R1+0x124] ;  /* 0x0001240001057983 */ /* 0x000ea20000100800 */
[----:B------:R-:W-:Y:S01]  /*cb70*/  FFMA.FTZ R10, R8, R168, R10 ;  /* 0x000000a8080a7223 */ /* 0x000fe2000001000a */
[----:B------:R-:W-:Y:S02]  /*cb80*/  FFMA.FTZ R9, R7, R169, R9 ;  /* 0x000000a907097223 */ /* 0x000fe40000010009 */
[----:B------:R-:W3:Y:S01]  /*cb90*/  LDL R8, [R1+0x118] ;  /* 0x0001180001087983 */ /* 0x000ee20000100800 */
[----:B------:R-:W-:-:S03]  /*cba0*/  FFMA.FTZ R10, R12, R170, R10 ;  /* 0x000000aa0c0a7223 */ /* 0x000fc6000001000a */
[----:B------:R-:W3:Y:S01]  /*cbb0*/  LDL R7, [R1+0x11c] ;  /* 0x00011c0001077983 */ /* 0x000ee20000100800 */
[----:B------:R-:W-:-:S03]  /*cbc0*/  FFMA.FTZ R9, R11, R171, R9 ;  /* 0x000000ab0b097223 */ /* 0x000fc60000010009 */
[----:B------:R-:W3:Y:S04]  /*cbd0*/  LDL R12, [R1+0x110] ;  /* 0x00011000010c7983 */ /* 0x000ee80000100800 */
[----:B------:R-:W3:Y:S01]  /*cbe0*/  LDL R11, [R1+0x114] ;  /* 0x00011400010b7983 */ /* 0x000ee20000100800 */
[----:B------:R-:W-:Y:S01]  /*cbf0*/  FFMA.FTZ R10, R26, R172, R10 ;  /* 0x000000ac1a0a7223 */ /* 0x000fe2000001000a */
[----:B------:R-:W-:Y:S02]  /*cc00*/  FFMA.FTZ R9, R25, R173, R9 ;  /* 0x000000ad19097223 */ /* 0x000fe40000010009 */
[----:B------:R-:W3:Y:S01]  /*cc10*/  LDL R26, [R1+0x10c] ;  /* 0x00010c00011a7983 */ /* 0x000ee20000100800 */
[----:B------:R-:W-:Y:S01]  /*cc20*/  FFMA.FTZ R10, R24, R174, R10 ;  /* 0x000000ae180a7223 */ /* 0x000fe2000001000a */
[----:B------:R-:W-:-:S02]  /*cc30*/  FFMA.FTZ R9, R23, R175, R9 ;  /* 0x000000af17097223 */ /* 0x000fc40000010009 */
[----:B------:R-:W3:Y:S01]  /*cc40*/  LDL R25, [R1+0x100] ;  /* 0x0001000001197983 */ /* 0x000ee20000100800 */
[----:B------:R-:W-:Y:S01]  /*cc50*/  FFMA.FTZ R10, R22, R176, R10 ;  /* 0x000000b0160a7223 */ /* 0x000fe2000001000a */
[----:B------:R-:W-:Y:S02]  /*cc60*/  FFMA.FTZ R9, R21, R177, R9 ;  /* 0x000000b115097223 */ /* 0x000fe40000010009 */
        /* <DEDUP_REMOVED lines=32> */
[----:B---3--:R-:W-:-:S03]  /*ce70*/  FFMA.FTZ R10, R8, R192, R10 ;  /* 0x000000c0080a7223 */ /* 0x008fc6000001000a */
[----:B------:R-:W3:Y:S01]  /*ce80*/  LDL R8, [R1+0xc0] ;  /* 0x0000c00001087983 */ /* 0x000ee20000100800 */
[----:B------:R-:W-:-:S03]  /*ce90*/  FFMA.FTZ R9, R7, R193, R9 ;  /* 0x000000c107097223 */ /* 0x000fc60000010009 */
[----:B------:R-:W4:Y:S01]  /*cea0*/  LDL R7, [R1+0xc4] ;  /* 0x0000c40001077983 */ /* 0x000f220000100800 */
[----:B------:R-:W-:-:S03]  /*ceb0*/  FFMA.FTZ R10, R12, R194, R10 ;  /* 0x000000c20c0a7223 */ /* 0x000fc6000001000a */
[----:B------:R-:W2:Y:S01]  /*cec0*/  LDL R12, [R1+0xc8] ;  /* 0x0000c800010c7983 */ /* 0x000ea20000100800 */
[----:B------:R-:W-:-:S03]  /*ced0*/  FFMA.FTZ R9, R11, R195, R9 ;  /* 0x000000c30b097223 */ /* 0x000fc60000010009 */
[----:B------:R-:W3:Y:S01]  /*cee0*/  LDL R11, [R1+0xcc] ;  /* 0x0000cc00010b7983 */ /* 0x000ee20000100800 */
[----:B------:R-:W-:Y:S01]  /*cef0*/  FFMA.FTZ R10, R27, R196, R10 ;  /* 0x000000c41b0a7223 */ /* 0x000fe2000001000a */
[----:B------:R-:W-:Y:S02]  /*cf00*/  FFMA.FTZ R9, R26, R197, R9 ;  /* 0x000000c51a097223 */ /* 0x000fe40000010009 */
        /* <DEDUP_REMOVED lines=11> */
[----:B------:R-:W-:Y:S01]  /*cfc0*/  FFMA.FTZ R9, R20, R203, R9 ;  /* 0x000000cb14097223 */ /* 0x000fe20000010009 */
[----:B------:R-:W-:Y:S02]  /*cfd0*/  FFMA.FTZ R10, R252, R204, R10 ;  /* 0x000000ccfc0a7223 */ /* 0x000fe4000001000a */
        /* <DEDUP_REMOVED lines=17> */
[----:B--2---:R-:W-:-:S03]  /*d0f0*/  FFMA.FTZ R10, R12, R212, R10 ;  /* 0x000000d40c0a7223 */ /* 0x004fc6000001000a */
[----:B------:R-:W2:Y:S01]  /*d100*/  LDL R12, [R1+0x60] ;  /* 0x00006000010c7983 */ /* 0x000ea20000100800 */
[----:B---3--:R-:W-:Y:S01]  /*d110*/  FFMA.FTZ R9, R11, R213, R9 ;  /* 0x000000d50b097223 */ /* 0x008fe20000010009 */
[----:B------:R-:W-:Y:S02]  /*d120*/  FFMA.FTZ R10, R8, R214, R10 ;  /* 0x000000d6080a7223 */ /* 0x000fe4000001000a */
[----:B------:R-:W3:Y:S01]  /*d130*/  LDL R11, [R1+0x64] ;  /* 0x00006400010b7983 */ /* 0x000ee20000100800 */
[----:B----4-:R-:W-:-:S03]  /*d140*/  FFMA.FTZ R9, R7, R215, R9 ;  /* 0x000000d707097223 */ /* 0x010fc60000010009 */
[----:B------:R-:W4:Y:S01]  /*d150*/  LDL R8, [R1+0x90] ;  /* 0x0000900001087983 */ /* 0x000f220000100800 */
[----:B------:R-:W-:-:S03]  /*d160*/  FFMA.FTZ R10, R6, R216, R10 ;  /* 0x000000d8060a7223 */ /* 0x000fc6000001000a */
[----:B------:R-:W2:Y:S01]  /*d170*/  LDL R7, [R1+0x94] ;  /* 0x0000940001077983 */ /* 0x000ea20000100800 */
        /* <DEDUP_REMOVED lines=19> */
[----:B----4-:R-:W-:-:S03]  /*d2b0*/  FFMA.FTZ R10, R8, R226, R10 ;  /* 0x000000e2080a7223 */ /* 0x010fc6000001000a */
[----:B------:R0:W5:Y:S01]  /*d2c0*/  LDL.LU R8, [R1+0x298] ;  /* 0x0002980001087983 */ /* 0x0001620000300800 */
[----:B--2---:R-:W-:-:S03]  /*d2d0*/  FFMA.FTZ R9, R7, R227, R9 ;  /* 0x000000e307097223 */ /* 0x004fc60000010009 */
[----:B------:R0:W5:Y:S01]  /*d2e0*/  LDL.LU R7, [R1+0x294] ;  /* 0x0002940001077983 */ /* 0x0001620000300800 */
[----:B---3--:R-:W-:-:S03]  /*d2f0*/  FFMA.FTZ R10, R6, R228, R10 ;  /* 0x000000e4060a7223 */ /* 0x008fc6000001000a */
        /* <DEDUP_REMOVED lines=12> */
[----:B------:R-:W-:-:S03]  /*d3c0*/  FFMA.FTZ R9, R15, R235, R9 ;  /* 0x000000eb0f097223 */ /* 0x000fc60000010009 */
[----:B------:R-:W-:Y:S01]  /*d3d0*/  FFMA.FTZ R10, R14, R236, R10 ;  /* 0x000000ec0e0a7223 */ /* 0x000fe2000001000a */
[----:B------:R-:W-:-:S03]  /*d3e0*/  FFMA.FTZ R9, R13, R237, R9 ;  /* 0x000000ed0d097223 */ /* 0x000fc60000010009 */
[----:B------:R-:W-:Y:S01]  /*d3f0*/  FFMA.FTZ R10, R12, R238, R10 ;  /* 0x000000ee0c0a7223 */ /* 0x000fe2000001000a */
[----:B------:R-:W-:-:S04]  /*d400*/  FFMA.FTZ R9, R11, R239, R9 ;  /* 0x000000ef0b097223 */ /* 0x000fc80000010009 */
[----:B------:R-:W-:Y:S02]  /*d410*/  FADD.FTZ R9, R10, R9 ;  /* 0x000000090a097221 */ /* 0x000fe40000010000 */
[----:B------:R-:W1:Y:S01]  /*d420*/  S2R R10, SR_TID.X ;  /* 0x00000000000a7919 */ /* 0x000e620000002100 */
[----:B------:R-:W2:Y:S01]  /*d430*/  S2R R252, SR_CTAID.X ;  /* 0x0000000000fc7919 */ /* 0x000ea20000002500 */
[----:B------:R-:W-:Y:S01]  /*d440*/  UMOV UR4, 0xffffffff ;  /* 0xffffffff00047882 */ /* 0x000fe20000000000 */
[----:B-1----:R-:W-:Y:S02]  /*d450*/  LOP3.LUT R10, R10, 0x1, RZ, 0xc0, !PT ;  /* 0x000000010a0a7812 */ /* 0x002fe400078ec0ff */
[----:B0-2---:R-:W-:Y:S05]  /*d460*/  BRA.DIV UR4, `(.L_x_2551) ;  /* 0x0000003204907947 */ /* 0x005fea000b800000 */
[----:B------:R0:W1:Y:S02]  /*d470*/  SHFL.BFLY PT, R14, R9, 0x1, 0x1f ;  /* 0x0c201f00090e7f89 */ /* 0x00006400000e0000 */
.L_x_2615:
[----:B------:R-:W-:Y:S01]  /*d480*/  ISETP.EQ.U32.OR P1, PT, R10, 0x1, P1 ;  /* 0x000000010a00780c */ /* 0x000fe20000f22470 */
[----:B01----:R-:W-:Y:S01]  /*d490*/  FADD.FTZ R9, R9, R14 ;  /* 0x0000000e09097221 */ /* 0x003fe20000010000 */
[----:B------:R-:W-:Y:S03]  /*d4a0*/  BSSY B1, `(.L_x_2552) ;  /* 0x0000025000017945 */ /* 0x000fe60003800000 */
[----:B------:R-:W-:-:S08]  /*d4b0*/  FMUL.FTZ R9, R9, UR11 ;  /* 0x0000000b09097c20 */ /* 0x000fd00008410000 */
[----:B------:R-:W-:Y:S05]  /*d4c0*/  @P1 BRA `(.L_x_2553) ;  /* 0x0000000000881947 */ /* 0x000fea0003800000 */
[----:B------:R-:W-:Y:S01]  /*d4d0*/  ISETP.NE.U32.AND P1, PT, RZ, UR12, PT ;  /* 0x0000000cff007c0c */ /* 0x000fe2000bf25070 */
[----:B------:R-:W-:Y:S01]  /*d4e0*/  ULDC UR4, c[0x0][0x298] ;  /* 0x0000a60000047ab9 */ /* 0x000fe20000000800 */
[----:B------:R-:W2:Y:S02]  /*d4f0*/  LDL R14, [R1+0x260] ;  /* 0x00026000010e7983 */ /* 0x000ea40000100800 */
[----:B------:R-:W-:Y:S02]  /*d500*/  ISETP.NE.AND.EX P1, PT, RZ, UR13, PT, P1 ;  /* 0x0000000dff007c0c */ /* 0x000fe4000bf25310 */
[----:B------:R-:W3:Y:S04]  /*d510*/  LDL R15, [R1+0x264] ;  /* 0x00026400010f7983 */ /* 0x000ee80000100800 */
[----:B------:R-:W4:Y:S07]  /*d520*/  LDL R13, [R1] ;  /* 0x00000000010d7983 */ /* 0x000f2e0000100800 */
[----:B------:R-:W0:Y:S02]  /*d530*/  @P1 LDC R12, c[0x0][0x2d0] ;  /* 0x0000b400ff0c1b82 */ /* 0x000e240000000800 */
[----:B0----5:R-:W-:-:S04]  /*d540*/  @P1 IMAD R10, R252, R12, R16 ;  /* 0x0000000cfc0a1224 */ /* 0x021fc800078e0210 */
[----:B------:R-:W-:-:S04]  /*d550*/  @P1 VIADD R10, R10, 0xffffffff ;  /* 0xffffffff0a0a1836 */ /* 0x000fc80000000000 */
[----:B------:R-:W-:Y:S02]  /*d560*/  @P1 IMAD R12, R10, R12, R6 ;  /* 0x0000000c0a0c1224 */ /* 0x000fe400078e0206 */
[----:B------:R-:W0:Y:S02]  /*d570*/  @P1 LDC.64 R10, c[0x0][0x2c8] ;  /* 0x0000b200ff0a1b82 */ /* 0x000e240000000a00 */
[----:B0-----:R-:W-:-:S06]  /*d580*/  @P1 IMAD.WIDE R10, R12, 0x4, R10 ;  /* 0x000000040c0a1825 */ /* 0x001fcc00078e020a */
[----:B------:R-:W0:Y:S01]  /*d590*/  LDC R12, c[0x0][0x2c0] ;  /* 0x0000b000ff0c7b82 */ /* 0x000e220000000800 */
[----:B------:R-:W2:Y:S01]  /*d5a0*/  @P1 LDG.E R10, desc[UR36][R10.64] ;  /* 0x000000240a0a1981 */ /* 0x000ea2000c1e1900 */
[----:B0-----:R-:W-:Y:S02]  /*d5b0*/  VIADD R12, R12, UR4 ;  /* 0x000000040c0c7c36 */ /* 0x001fe40008000000 */
[----:B--2---:R-:W-:-:S04]  /*d5c0*/  @P1 FADD.FTZ R9, R9, R10 ;  /* 0x0000000a09091221 */ /* 0x004fc80000010000 */
[----:B------:R-:W0:Y:S02]  /*d5d0*/  LDC.64 R10, c[0x0][0x2d8] ;  /* 0x0000b600ff0a7b82 */ /* 0x000e240000000a00 */
[----:B0-----:R-:W-:Y:S02]  /*d5e0*/  ISETP.NE.U32.AND P1, PT, R10, RZ, PT ;  /* 0x000000ff0a00720c */ /* 0x001fe40003f25070 */
[----:B------:R-:W2:Y:S02]  /*d5f0*/  LDL R10, [R1+0x268] ;  /* 0x00026800010a7983 */ /* 0x000ea40000100800 */
[----:B------:R-:W-:-:S13]  /*d600*/  ISETP.NE.AND.EX P1, PT, R11, RZ, PT, P1 ;  /* 0x000000ff0b00720c */ /* 0x000fda0003f25310 */
[C---:B------:R-:W-:Y:S02]  /*d610*/  @P1 ISETP.GE.AND P2, PT, R6.reuse, R12, PT ;  /* 0x0000000c0600120c */ /* 0x040fe40003f46270 */
[----:B------:R-:W-:Y:S02]  /*d620*/  @P1 IADD3 R12, R6, 0x1, -R16 ;  /* 0x00000001060c1810 */ /* 0x000fe40007ffe810 */
[----:B--2---:R-:W-:-:S04]  /*d630*/  @P1 SEL R10, R10, RZ, !P2 ;  /* 0x000000ff0a0a1207 */ /* 0x004fc80005000000 */
[----:B------:R-:W-:Y:S02]  /*d640*/  @P1 IADD3 R12, R10, R12, RZ ;  /* 0x0000000c0a0c1210 */ /* 0x000fe40007ffe0ff */
[----:B------:R-:W0:Y:S02]  /*d650*/  @P1 LDC.64 R10, c[0x0][0x2d8] ;  /* 0x0000b600ff0a1b82 */ /* 0x000e240000000a00 */
[----:B0-----:R-:W-:-:S06]  /*d660*/  @P1 IMAD.WIDE R10, R252, 0x4, R10 ;  /* 0x00000004fc0a1825 */ /* 0x001fcc00078e020a */
[----:B------:R-:W2:Y:S01]  /*d670*/  @P1 LDG.E R10, desc[UR36][R10.64] ;  /* 0x000000240a0a1981 */ /* 0x000ea2000c1e1900 */
[----:B------:R-:W-:-:S05]  /*d680*/  @P1 I2FP.F32.S32 R12, R12 ;  /* 0x0000000c000c1245 */ /* 0x000fca0000201400 */
[----:B--2---:R-:W-:Y:S01]  /*d690*/  @P1 FFMA.FTZ R9, R12, R10, R9 ;  /* 0x0000000a0c091223 */ /* 0x004fe20000010009 */
[----:B------:R-:W-:-:S04]  /*d6a0*/  IMAD.IADD R10, R6, 0x1, -R14 ;  /* 0x00000001060a7824 */ /* 0x000fc800078e0a0e */
[----:B---3--:R-:W-:Y:S01]  /*d6b0*/  IMAD R10, R10, 0x4, R15 ;  /* 0x000000040a0a7824 */ /* 0x008fe200078e020f */
[----:B----4-:R-:W-:-:S04]  /*d6c0*/  @!P0 FMNMX.FTZ R13, R13, R9, !PT ;  /* 0x000000090d0d8209 */ /* 0x010fc80007810000 */
[----:B------:R0:W-:Y:S04]  /*d6d0*/  STS [R10], R9 ;  /* 0x000000090a007388 */ /* 0x0001e80000000800 */
[----:B------:R0:W-:Y:S02]  /*d6e0*/  @!P0 STL [R1], R13 ;  /* 0x0000000d01008387 */ /* 0x0001e40000100800 */
.L_x_2553:
[----:B------:R-:W-:Y:S05]  /*d6f0*/  BSYNC B1 ;  /* 0x0000000000017941 */ /* 0x000fea0003800000 */
.L_x_2552:
[----:B0-----:R-:W2:Y:S01]  /*d700*/  LDL R9, [R1+0x26c] ;  /* 0x00026c0001097983 */ /* 0x001ea20000100800 */
[----:B-----5:R-:W-:-:S05]  /*d710*/  VIADD R6, R6, 0x40 ;  /* 0x0000004006067836 */ /* 0x020fca0000000000 */
[----:B--2---:R-:W-:-:S13]  /*d720*/  ISETP.GE.AND P0, PT, R6, R9, PT ;  /* 0x000000090600720c */ /* 0x004fda0003f06270 */
[----:B------:R-:W-:Y:S05]  /*d730*/  @!P0 BRA `(.L_x_2554) ;  /* 0xffffff5800b08947 */ /* 0x000fea000383ffff */
.L_x_2294:
[----:B------:R-:W-:Y:S05]  /*d740*/  BSYNC B0 ;  /* 0x0000000000007941 */ /* 0x000fea0003800000 */
.L_x_2293:
[----:B------:R-:W0:Y:S01]  /*d750*/  S2R R19, SR_TID.X ;  /* 0x0000000000137919 */ /* 0x000e220000002100 */
[----:B------:R-:W-:-:S03]  /*d760*/  UMOV UR4, 0xffffffff ;  /* 0xffffffff00047882 */ /* 0x000fc60000000000 */
[----:B------:R-:W-:Y:S05]  /*d770*/  BRA.DIV UR4, `(.L_x_2555) ;  /* 0x0000002e04f47947 */ /* 0x000fea000b800000 */
[----:B------:R-:W3:Y:S04]  /*d780*/  LDL.LU R3, [R1] ;  /* 0x0000000001037983 */ /* 0x000ee80000300800 */
[----:B---3--:R-:W2:Y:S02]  /*d790*/  SHFL.BFLY PT, R14, R3, 0x10, 0x1f ;  /* 0x0e001f00030e7f89 */ /* 0x008ea400000e0000 */
[----:B--2---:R-:W-:-:S05]  /*d7a0*/  FMNMX.FTZ R13, R14, R3, !PT ;  /* 0x000000030e0d7209 */ /* 0x004fca0007810000 */
[----:B------:R-:W1:Y:S02]  /*d7b0*/  SHFL.BFLY PT, R14, R13, 0x8, 0x1f ;  /* 0x0d001f000d0e7f89 */ /* 0x000e6400000e0000 */
[----:B-1----:R-:W-:-:S05]  /*d7c0*/  FMNMX.FTZ R3, R13, R14, !PT ;  /* 0x0000000e0d037209 */ /* 0x002fca0007810000 */
[----:B------:R-:W1:Y:S02]  /*d7d0*/  SHFL.BFLY PT, R14, R3, 0x4, 0x1f ;  /* 0x0c801f00030e7f89 */ /* 0x000e6400000e0000 */
[----:B-1----:R-:W-:-:S05]  /*d7e0*/  FMNMX.FTZ R4, R3, R14, !PT ;  /* 0x0000000e03047209 */ /* 0x002fca0007810000 */
[----:B------:R1:W2:Y:S02]  /*d7f0*/  SHFL.BFLY PT, R14, R4, 0x2, 0x1f ;  /* 0x0c401f00040e7f89 */ /* 0x0002a400000e0000 */
.L_x_2621:
        /* <DEDUP_REMOVED lines=20> */
[----:B-1----:R-:W-:Y:S01]  /*d940*/  @!P0 LEA R5, R4, R3, 0x18 ;  /* 0x0000000304058211 */ /* 0x002fe200078ec0ff */
        /* <DEDUP_REMOVED lines=19> */
[----:B------:R-:W2:Y:S01]  /*da80*/  LDL R13, [R1+0x264] ;  /* 0x00026400010d7983 */ /* 0x000ea20000100800 */
[----:B------:R-:W-:Y:S01]  /*da90*/  ULDC.64 UR4, c[0x0][0x2b0] ;  /* 0x0000ac0000047ab9 */ /* 0x000fe20000000a00 */
[--C-:B------:R-:W-:Y:S01]  /*daa0*/  SHF.R.S32.HI R5, RZ, 0x1f, R9.reuse ;  /* 0x0000001fff057819 */ /* 0x100fe20000011409 */
[----:B------:R-:W-:Y:S01]  /*dab0*/  IMAD.MOV.U32 R7, RZ, RZ, RZ ;  /* 0x000000ffff077224 */ /* 0x000fe200078e00ff */
[----:B------:R-:W0:Y:S01]  /*dac0*/  S2R R12, SR_CTAID.Y ;  /* 0x00000000000c7919 */ /* 0x000e220000002600 */
[----:B------:R-:W-:Y:S01]  /*dad0*/  ISETP.NE.U32.AND P0, PT, RZ, UR4, PT ;  /* 0x00000004ff007c0c */ /* 0x000fe2000bf05070 */
[----:B------:R-:W-:-:S03]  /*dae0*/  IMAD.MOV.U32 R11, RZ, RZ, R9 ;  /* 0x000000ffff0b7224 */ /* 0x000fc600078e0009 */
[----:B------:R-:W-:Y:S01]  /*daf0*/  ISETP.NE.AND.EX P0, PT, RZ, UR5, PT, P0 ;  /* 0x00000005ff007c0c */ /* 0x000fe2000bf05300 */
[----:B0-----:R-:W-:-:S05]  /*db00*/  IMAD R0, R12, R0, RZ ;  /* 0x000000000c007224 */ /* 0x001fca00078e02ff */
[----:B------:R-:W-:Y:S02]  /*db10*/  SHF.R.S32.HI R6, RZ, 0x1f, R0 ;  /* 0x0000001fff067819 */ /* 0x000fe40000011400 */
[----:B------:R-:W-:Y:S02]  /*db20*/  IADD3 R12, P2, P3, R0, UR4, R9 ;  /* 0x00000004000c7c10 */ /* 0x000fe4000fb5e009 */
[----:B------:R-:W-:Y:S02]  /*db30*/  MOV R0, R4 ;  /* 0x0000000400007202 */ /* 0x000fe40000000f00 */
[----:B------:R-:W-:Y:S01]  /*db40*/  IADD3.X R5, R6, UR5, R5, P2, P3 ;  /* 0x0000000506057c10 */ /* 0x000fe200097e6405 */
[----:B--2---:R-:W-:-:S08]  /*db50*/  IMAD R6, R19, 0x4, R13 ;  /* 0x0000000413067824 */ /* 0x004fd000078e020d */
.L_x_2563:
[----:B------:R-:W-:Y:S04]  /*db60*/  BSSY B2, `(.L_x_2560) ;  /* 0x000000b000027945 */ /* 0x000fe80003800000 */
[----:B0-----:R-:W-:Y:S05]  /*db70*/  @!P0 BRA `(.L_x_2561) ;  /* 0x0000000000148947 */ /* 0x001fea0003800000 */
[----:B------:R-:W-:-:S06]  /*db80*/  MOV R4, R12 ;  /* 0x0000000c00047202 */ /* 0x000fcc0000000f00 */
[----:B------:R-:W2:Y:S01]  /*db90*/  LDG.E.U8 R4, desc[UR36][R4.64] ;  /* 0x0000002404047981 */ /* 0x000ea2000c1e1100 */
[----:B------:R-:W-:Y:S01]  /*dba0*/  IMAD.MOV.U32 R10, RZ, RZ, RZ ;  /* 0x000000ffff0a7224 */ /* 0x000fe200078e00ff */
[----:B--2---:R-:W-:-:S13]  /*dbb0*/  ISETP.NE.AND P2, PT, R4, RZ, PT ;  /* 0x000000ff0400720c */ /* 0x004fda0003f45270 */
[----:B------:R-:W-:Y:S05]  /*dbc0*/  @P2 BRA `(.L_x_2562) ;  /* 0x0000000000102947 */ /* 0x000fea0003800000 */
.L_x_2561:
[----:B------:R-:W0:Y:S02]  /*dbd0*/  LDS R4, [R6] ;  /* 0x0000000006047984 */ /* 0x000e240000000800 */
[----:B0-----:R-:W-:-:S04]  /*dbe0*/  FADD.FTZ R4, -R14, R4 ;  /* 0x000000040e047221 */ /* 0x001fc80000010100 */
[----:B------:R-:W-:-:S04]  /*dbf0*/  FMUL.FTZ R4, R4, 1.4426950216293334961 ;  /* 0x3fb8aa3b04047820 */ /* 0x000fc80000410000 */
[----:B------:R0:W1:Y:S03]  /*dc00*/  MUFU.EX2 R10, R4 ;  /* 0x00000004000a7308 */ /* 0x0000660000000800 */
.L_x_2562:
[----:B------:R-:W-:Y:S05]  /*dc10*/  BSYNC B2 ;  /* 0x0000000000027941 */ /* 0x000fea0003800000 */
.L_x_2560:
[----:B------:R-:W-:Y:S01]  /*dc20*/  VIADD R0, R0, 0xffffffff ;  /* 0xffffffff00007836 */ /* 0x000fe20000000000 */
[----:B------:R-:W-:Y:S01]  /*dc30*/  IADD3 R12, P3, R12, 0x80, RZ ;  /* 0x000000800c0c7810 */ /* 0x000fe20007f7e0ff */
[----:B-1----:R1:W-:Y:S01]  /*dc40*/  STS [R6], R10 ;  /* 0x0000000a06007388 */ /* 0x0023e20000000800 */
[----:B------:R-:W-:Y:S01]  /*dc50*/  FADD.FTZ R7, R10, R7 ;  /* 0x000000070a077221 */ /* 0x000fe20000010000 */
[----:B------:R-:W-:Y:S01]  /*dc60*/  VIADD R11, R11, 0x80 ;  /* 0x000000800b0b7836 */ /* 0x000fe20000000000 */
[----:B------:R-:W-:Y:S01]  /*dc70*/  ISETP.NE.AND P2, PT, R0, RZ, PT ;  /* 0x000000ff0000720c */ /* 0x000fe20003f45270 */
[----:B------:R-:W-:Y:S01]  /*dc80*/  IMAD.X R5, RZ, RZ, R5, P3 ;  /* 0x000000ffff057224 */ /* 0x000fe200018e0605 */
[----:B-1----:R-:W-:-:S11]  /*dc90*/  IADD3 R6, R6, 0x200, RZ ;  /* 0x0000020006067810 */ /* 0x002fd60007ffe0ff */
[----:B------:R-:W-:Y:S05]  /*dca0*/  @P2 BRA `(.L_x_2563) ;  /* 0xfffffffc00ac2947 */ /* 0x000fea000383ffff */
.L_x_2559:
[----:B------:R-:W-:Y:S05]  /*dcb0*/  BSYNC B1 ;  /* 0x0000000000017941 */ /* 0x000fea0003800000 */
.L_x_2558:
        /* <DEDUP_REMOVED lines=14> */
[----:B------:R-:W-:Y:S01]  /*dda0*/  SHF.R.S32.HI R6, RZ, 0x1f, R6 ;  /* 0x0000001fff067819 */ /* 0x000fe20000011406 */
[----:B---3--:R-:W-:-:S03]  /*ddb0*/  IMAD.IADD R0, R10, 0x1, R0 ;  /* 0x000000010a007824 */ /* 0x008fc600078e0200 */
[----:B------:R-:W-:-:S07]  /*ddc0*/  IADD3.X R5, R3, UR7, R6, P2, P3 ;  /* 0x0000000703057c10 */ /* 0x000fce00097e6406 */
.L_x_2576:
[----:B------:R-:W-:Y:S04]  /*ddd0*/  BSSY B1, `(.L_x_2564) ;  /* 0x000000a000017945 */ /* 0x000fe80003800000 */
[----:B------:R-:W-:Y:S05]  /*dde0*/  @!P0 BRA `(.L_x_2565) ;  /* 0x0000000000108947 */ /* 0x000fea0003800000 */
[----:B------:R-:W2:Y:S02]  /*ddf0*/  LDG.E.U8 R3, desc[UR36][R4.64] ;  /* 0x0000002404037981 */ /* 0x000ea4000c1e1100 */
[----:B--2---:R-:W-:-:S13]  /*de00*/  ISETP.NE.AND P2, PT, R3, RZ, PT ;  /* 0x000000ff0300720c */ /* 0x004fda0003f45270 */
[----:B------:R-:W-:Y:S01]  /*de10*/  @P2 IMAD.MOV.U32 R3, RZ, RZ, RZ ;  /* 0x000000ffff032224 */ /* 0x000fe200078e00ff */
[----:B------:R-:W-:Y:S06]  /*de20*/  @P2 BRA `(.L_x_2566) ;  /* 0x0000000000102947 */ /* 0x000fec0003800000 */
.L_x_2565:
[----:B------:R-:W0:Y:S02]  /*de30*/  LDS R3, [R0+-0x400] ;  /* 0xfffc000000037984 */ /* 0x000e240000000800 */
[----:B0-----:R-:W-:-:S04]  /*de40*/  FADD.FTZ R3, -R14, R3 ;  /* 0x000000030e037221 */ /* 0x001fc80000010100 */
[----:B------:R-:W-:-:S06]  /*de50*/  FMUL.FTZ R3, R3, 1.4426950216293334961 ;  /* 0x3fb8aa3b03037820 */ /* 0x000fcc0000410000 */
[----:B------:R-:W0:Y:S02]  /*de60*/  MUFU.EX2 R3, R3 ;  /* 0x0000000300037308 */ /* 0x000e240000000800 */
.L_x_2566:
[----:B------:R-:W-:Y:S05]  /*de70*/  BSYNC B1 ;  /* 0x0000000000017941 */ /* 0x000fea0003800000 */
.L_x_2564:
        /* <DEDUP_REMOVED lines=8> */
.L_x_2568:
[----:B0-----:R-:W0:Y:S02]  /*df00*/  LDS R3, [R0+-0x200] ;  /* 0xfffe000000037984 */ /* 0x001e240000000800 */
[----:B0-----:R-:W-:-:S04]  /*df10*/  FADD.FTZ R3, -R14, R3 ;  /* 0x000000030e037221 */ /* 0x001fc80000010100 */
[----:B------:R-:W-:-:S06]  /*df20*/  FMUL.FTZ R3, R3, 1.4426950216293334961 ;  /* 0x3fb8aa3b03037820 */ /* 0x000fcc0000410000 */
[----:B------:R-:W0:Y:S02]  /*df30*/  MUFU.EX2 R3, R3 ;  /* 0x0000000300037308 */ /* 0x000e240000000800 */
.L_x_2569:
[----:B------:R-:W-:Y:S05]  /*df40*/  BSYNC B1 ;  /* 0x0000000000017941 */ /* 0x000fea0003800000 */
.L_x_2567:
        /* <DEDUP_REMOVED lines=8> */
.L_x_2571:
[----:B0-----:R-:W0:Y:S02]  /*dfd0*/  LDS R3, [R0] ;  /* 0x0000000000037984 */ /* 0x001e240000000800 */
[----:B0-----:R-:W-:-:S04]  /*dfe0*/  FADD.FTZ R3, -R14, R3 ;  /* 0x000000030e037221 */ /* 0x001fc80000010100 */
[----:B------:R-:W-:-:S06]  /*dff0*/  FMUL.FTZ R3, R3, 1.4426950216293334961 ;  /* 0x3fb8aa3b03037820 */ /* 0x000fcc0000410000 */
[----:B------:R-:W0:Y:S02]  /*e000*/  MUFU.EX2 R3, R3 ;  /* 0x0000000300037308 */ /* 0x000e240000000800 */
.L_x_2572:
[----:B------:R-:W-:Y:S05]  /*e010*/  BSYNC B1 ;  /* 0x0000000000017941 */ /* 0x000fea0003800000 */
.L_x_2570:
        /* <DEDUP_REMOVED lines=8> */
.L_x_2574:
[----:B0-----:R-:W0:Y:S02]  /*e0a0*/  LDS R3, [R0+0x200] ;  /* 0x0002000000037984 */ /* 0x001e240000000800 */
[----:B0-----:R-:W-:-:S04]  /*e0b0*/  FADD.FTZ R3, -R14, R3 ;  /* 0x000000030e037221 */ /* 0x001fc80000010100 */
[----:B------:R-:W-:-:S06]  /*e0c0*/  FMUL.FTZ R3, R3, 1.4426950216293334961 ;  /* 0x3fb8aa3b03037820 */ /* 0x000fcc0000410000 */
[----:B------:R-:W0:Y:S02]  /*e0d0*/  MUFU.EX2 R3, R3 ;  /* 0x0000000300037308 */ /* 0x000e240000000800 */
.L_x_2575:
[----:B------:R-:W-:Y:S05]  /*e0e0*/  BSYNC B1 ;  /* 0x0000000000017941 */ /* 0x000fea0003800000 */
.L_x_2573:
        /* <DEDUP_REMOVED lines=8> */
.L_x_2557:
[----:B------:R-:W-:Y:S05]  /*e170*/  BSYNC B0 ;  /* 0x0000000000007941 */ /* 0x000fea0003800000 */
.L_x_2556:
        /* <DEDUP_REMOVED lines=11> */
[----:B--2---:R-:W-:Y:S01]  /*e230*/  @!P0 LEA R11, R11, R6, 0x18 ;  /* 0x000000060b0b8211 */ /* 0x004fe200078ec0ff */
[----:B------:R-:W-:Y:S01]  /*e240*/  @!P2 IMAD.SHL.U32 R6, R19, 0x4, RZ ;  /* 0x000000041306a824 */ /* 0x000fe200078e00ff */
        /* <DEDUP_REMOVED lines=35> */
.L_x_2577:
        /* <DEDUP_REMOVED lines=16> */
[----:B------:R-:W-:Y:S01]  /*e580*/  LEA.HI.X R11, R11, UR7, R6, 0x2, P3 ;  /* 0x000000070b0b7c11 */ /* 0x000fe200098f1406 */
[----:B--2---:R-:W-:-:S07]  /*e590*/  IMAD R3, R19, 0x4, R7 ;  /* 0x0000000413037824 */ /* 0x004fce00078e0207 */
.L_x_2582:
[----:B--2---:R-:W1:Y:S01]  /*e5a0*/  LDS R6, [R3] ;  /* 0x0000000003067984 */ /* 0x004e620000000800 */
[----:B------:R-:W-:Y:S01]  /*e5b0*/  @P0 MOV R7, R11 ;  /* 0x0000000b00070202 */ /* 0x000fe20000000f00 */
[----:B------:R-:W-:Y:S02]  /*e5c0*/  VIADD R0, R0, 0xffffffff ;  /* 0xffffffff00007836 */ /* 0x000fe40000000000 */
[----:B------:R-:W-:-:S03]  /*e5d0*/  VIADD R9, R9, 0x80 ;  /* 0x0000008009097836 */ /* 0x000fc60000000000 */
        /* <DEDUP_REMOVED lines=9> */
.L_x_2581:
[----:B------:R-:W-:Y:S05]  /*e670*/  BSYNC B1 ;  /* 0x0000000000017941 */ /* 0x000fea0003800000 */
.L_x_2580:
        /* <DEDUP_REMOVED lines=12> */
.L_x_2583:
[----:B------:R-:W1:Y:S01]  /*e740*/  LDS R3, [R0+-0x400] ;  /* 0xfffc000000037984 */ /* 0x000e620000000800 */
[----:B------:R-:W-:Y:S01]  /*e750*/  IMAD.MOV.U32 R4, RZ, RZ, R11 ;  /* 0x000000ffff047224 */ /* 0x000fe200078e000b */
[----:B------:R-:W-:Y:S01]  /*e760*/  IADD3 R9, R9, 0x200, RZ ;  /* 0x0000020009097810 */ /* 0x000fe20007ffe0ff */
[----:B------:R-:W-:Y:S01]  /*e770*/  IMAD.MOV.U32 R5, RZ, RZ, R12 ;  /* 0x000000ffff057224 */ /* 0x000fe200078e000c */
[----:B------:R-:W2:Y:S02]  /*e780*/  LDS R6, [R0+-0x200] ;  /* 0xfffe000000067984 */ /* 0x000ea40000000800 */
[----:B------:R-:W-:Y:S02]  /*e790*/  ISETP.GE.AND P0, PT, R9, R16, PT ;  /* 0x000000100900720c */ /* 0x000fe40003f06270 */
[----:B------:R-:W3:Y:S01]  /*e7a0*/  LDS R7, [R0] ;  /* 0x0000000000077984 */ /* 0x000ee20000000800 */
[----:B------:R-:W-:-:S03]  /*e7b0*/  IADD3 R11, P1, R4, 0x800, RZ ;  /* 0x00000800040b7810 */ /* 0x000fc60007f3e0ff */
[----:B0-----:R-:W0:Y:S02]  /*e7c0*/  LDS R10, [R0+0x200] ;  /* 0x00020000000a7984 */ /* 0x001e240000000800 */
[----:B------:R-:W-:Y:S02]  /*e7d0*/  IMAD.X R12, RZ, RZ, R5, P1 ;  /* 0x000000ffff0c7224 */ /* 0x000fe400008e0605 */
        /* <DEDUP_REMOVED lines=12> */
[----:B0-----:R-:W-:Y:S01]  /*e8a0*/  VIADD R0, R0, 0x800 ;  /* 0x0000080000007836 */ /* 0x001fe20000000000 */
[----:B------:R-:W-:Y:S06]  /*e8b0*/  @!P0 BRA `(.L_x_2583) ;  /* 0xfffffffc00a08947 */ /* 0x000fec000383ffff */
.L_x_2579:
[----:B------:R-:W-:Y:S05]  /*e8c0*/  BSYNC B0 ;  /* 0x0000000000007941 */ /* 0x000fea0003800000 */
.L_x_2578:
[----:B------:R-:W3:Y:S01]  /*e8d0*/  LDL.LU R5, [R1+0x274] ;  /* 0x0002740001057983 */ /* 0x000ee20000300800 */
[-C--:B------:R-:W-:Y:S01]  /*e8e0*/  LEA.HI R8, R8, R19.reuse, RZ, 0x6 ;  /* 0x0000001308087211 */ /* 0x080fe200078f30ff */
[----:B------:R-:W-:Y:S01]  /*e8f0*/  VIADD R20, R16, 0xffffffff ;  /* 0xffffffff10147836 */ /* 0x000fe20000000000 */
[----:B------:R-:W4:Y:S01]  /*e900*/  S2UR UR5, SR_CgaCtaId ;  /* 0x00000000000579c3 */ /* 0x000f220000008800 */
[----:B------:R-:W5:Y:S01]  /*e910*/  S2R R15, SR_CTAID.X ;  /* 0x00000000000f7919 */ /* 0x000f620000002500 */
[----:B------:R-:W-:Y:S01]  /*e920*/  LOP3.LUT R0, R8, 0xffffffc0, RZ, 0xc0, !PT ;  /* 0xffffffc008007812 */ /* 0x000fe200078ec0ff */
[----:B------:R-:W-:Y:S01]  /*e930*/  ULDC UR7, c[0x0][0x29c] ;  /* 0x0000a70000077ab9 */ /* 0x000fe20000000800 */
[----:B------:R-:W-:Y:S01]  /*e940*/  LEA.HI R3, R20, R20, RZ, 0x1 ;  /* 0x0000001414037211 */ /* 0x000fe200078f08ff */
[----:B------:R-:W5:Y:S01]  /*e950*/  S2R R4, SR_CTAID.Y ;  /* 0x0000000000047919 */ /* 0x000f620000002600 */
[----:B------:R-:W-:Y:S01]  /*e960*/  IADD3 R21, -R0, R19, RZ ;  /* 0x0000001300157210 */ /* 0x000fe20007ffe1ff */
[----:B------:R-:W-:Y:S01]  /*e970*/  ULDC UR6, c[0x0][0x288] ;  /* 0x0000a20000067ab9 */ /* 0x000fe20000000800 */
[----:B------:R-:W-:Y:S01]  /*e980*/  LOP3.LUT R3, R3, 0xfffffffe, RZ, 0xc0, !PT ;  /* 0xfffffffe03037812 */ /* 0x000fe200078ec0ff */
[----:B------:R-:W-:Y:S01]  /*e990*/  UMOV UR4, 0x400 ;  /* 0x0000040000047882 */ /* 0x000fe20000000000 */
[C---:B------:R-:W-:Y:S01]  /*e9a0*/  ISETP.GT.AND P2, PT, R21.reuse, 0x2f, PT ;  /* 0x0000002f1500780c */ /* 0x040fe20003f44270 */
[----:B------:R-:W-:Y:S01]  /*e9b0*/  ULDC.64 UR8, c[0x0][0x280] ;  /* 0x0000a00000087ab9 */ /* 0x000fe20000000a00 */
[----:B-1----:R-:W-:Y:S01]  /*e9c0*/  SHF.R.S32.HI R13, RZ, 0x6, R8 ;  /* 0x00000006ff0d7819 */ /* 0x002fe20000011408 */
[----:B------:R-:W-:Y:S01]  /*e9d0*/  IMAD.IADD R0, R20, 0x1, -R3 ;  /* 0x0000000114007824 */ /* 0x000fe200078e0a03 */
[----:B------:R-:W-:Y:S01]  /*e9e0*/  ISETP.NE.OR P1, PT, RZ, UR7, P2 ;  /* 0x00000007ff007c0c */ /* 0x000fe20009725670 */
[----:B------:R-:W-:Y:S01]  /*e9f0*/  UIADD3 UR4, UR4, 0x420, URZ ;  /* 0x0000042004047890 */ /* 0x000fe2000fffe03f */
[----:B------:R-:W-:Y:S01]  /*ea00*/  IMAD.SHL.U32 R3, R21, 0x4, RZ ;  /* 0x0000000415037824 */ /* 0x000fe200078e00ff */
[----:B------:R-:W-:Y:S01]  /*ea10*/  UIMAD UR10, UR9, 0xc0, URZ ;  /* 0x000000c0090a78a4 */ /* 0x000fe2000f8e023f */
[CC--:B------:R-:W-:Y:S01]  /*ea20*/  ISETP.NE.OR P1, PT, R13.reuse, R0.reuse, P1 ;  /* 0x000000000d00720c */ /* 0x0c0fe20000f25670 */
[----:B------:R-:W-:Y:S01]  /*ea30*/  BSSY B0, `(.L_x_2584) ;  /* 0x000001a000007945 */ /* 0x000fe20003800000 */
[----:B------:R-:W-:Y:S01]  /*ea40*/  ISETP.NE.AND P0, PT, R13, R0, PT ;  /* 0x000000000d00720c */ /* 0x000fe20003f05270 */
[----:B------:R-:W-:Y:S01]  /*ea50*/  IMAD.MOV.U32 R11, RZ, RZ, RZ ;  /* 0x000000ffff0b7224 */ /* 0x000fe200078e00ff */
[----:B--2---:R-:W-:Y:S01]  /*ea60*/  CS2R R6, SRZ ;  /* 0x0000000000067805 */ /* 0x004fe2000001ff00 */
[----:B----4-:R-:W-:-:S06]  /*ea70*/  ULEA UR4, UR5, UR4, 0x18 ;  /* 0x0000000405047291 */ /* 0x010fcc000f8ec03f */
[----:B------:R-:W-:Y:S01]  /*ea80*/  LEA R30, R21, UR4, 0x4 ;  /* 0x00000004151e7c11 */ /* 0x000fe2000f8e20ff */
[----:B-----5:R-:W-:-:S04]  /*ea90*/  IMAD R12, R4, UR6, R15 ;  /* 0x00000006040c7c24 */ /* 0x020fc8000f8e020f */
[----:B------:R-:W-:-:S05]  /*eaa0*/  IMAD R14, R12, UR10, R3 ;  /* 0x0000000a0c0e7c24 */ /* 0x000fca000f8e0203 */
[----:B------:R-:W-:Y:S01]  /*eab0*/  SHF.R.S32.HI R18, RZ, 0x1f, R14 ;  /* 0x0000001fff127819 */ /* 0x000fe2000001140e */
[----:B---3--:R-:W-:Y:S01]  /*eac0*/  IMAD R0, R5, UR6, RZ ;  /* 0x0000000605007c24 */ /* 0x008fe2000f8e02ff */
        /* <DEDUP_REMOVED lines=11> */
[----:B------:R-:W1:Y:S01]  /*eb80*/  LDC.64 R4, c[0x0][0x240] ;  /* 0x00009000ff047b82 */ /* 0x000e620000000a00 */
[----:B------:R-:W-:-:S04]  /*eb90*/  IMAD R7, R15, 0xc0, R3 ;  /* 0x000000c00f077824 */ /* 0x000fc800078e0203 */
[----:B-1----:R-:W-:-:S06]  /*eba0*/  IMAD.WIDE R4, R7, 0x4, R4 ;  /* 0x0000000407047825 */ /* 0x002fcc00078e0204 */
[----:B------:R-:W5:Y:S02]  /*ebb0*/  LDG.E.128 R4, desc[UR36][R4.64] ;  /* 0x0000002404047981 */ /* 0x000f64000c1e1d00 */
.L_x_2586:
[----:B-----5:R1:W-:Y:S02]  /*ebc0*/  STS.128 [R30], R4 ;  /* 0x000000041e007388 */ /* 0x0203e40000000c00 */
.L_x_2585:
[----:B------:R-:W-:Y:S05]  /*ebd0*/  BSYNC B0 ;  /* 0x0000000000007941 */ /* 0x000fea0003800000 */
.L_x_2584:
[----:B------:R-:W-:Y:S01]  /*ebe0*/  BAR.SYNC.DEFER_BLOCKING 0x0 ;  /* 0x0000000000007b1d */ /* 0x000fe20000010000 */
[----:B0-----:R-:W-:Y:S01]  /*ebf0*/  HFMA2.MMA R10, -RZ, RZ, 0, 0 ;  /* 0x00000000ff0a7435 */ /* 0x001fe200000001ff */
[----:B------:R-:W-:-:S04]  /*ec00*/  CS2R R8, SRZ ;  /* 0x0000000000087805 */ /* 0x000fc8000001ff00 */
[----:B------:R-:W-:Y:S04]  /*ec10*/  BSSY B0, `(.L_x_2587) ;  /* 0x000013f000007945 */ /* 0x000fe80003800000 */
[----:B------:R-:W-:Y:S05]  /*ec20*/  @P2 BRA `(.L_x_2588) ;  /* 0x0000001000f42947 */ /* 0x000fea0003800000 */
[----:B------:R-:W2:Y:S01]  /*ec30*/  LDL R26, [R1+0x260] ;  /* 0x00026000011a7983 */ /* 0x000ea20000100800 */
[----:B------:R-:W0:Y:S03]  /*ec40*/  LDC.64 R44, c[0x0][0x250] ;  /* 0x00009400ff2c7b82 */ /* 0x000e260000000a00 */
[----:B------:R-:W3:Y:S01]  /*ec50*/  LDL R46, [R1+0x264] ;  /* 0x00026400012e7983 */ /* 0x000ee20000100800 */
[----:B------:R-:W-:Y:S01]  /*ec60*/  VIMNMX R31, R20, UR9, PT ;  /* 0x00000009141f7c48 */ /* 0x000fe2000bfe0100 */
[----:B------:R-:W-:Y:S01]  /*ec70*/  BSSY B1, `(.L_x_2589) ;  /* 0x0000074000017945 */ /* 0x000fe20003800000 */
[----:B------:R-:W-:Y:S01]  /*ec80*/  CS2R R10, SRZ ;  /* 0x00000000000a7805 */ /* 0x000fe2000001ff00 */
[----:B--2---:R-:W-:-:S04]  /*ec90*/  IMAD.IADD R33, R13, 0x1, R26 ;  /* 0x000000010d217824 */ /* 0x004fc800078e021a */
[----:B------:R-:W-:Y:S02]  /*eca0*/  IMAD R25, R33, 0xc0, RZ ;  /* 0x000000c021197824 */ /* 0x000fe400078e02ff */
[----:B---3--:R-:W-:-:S03]  /*ecb0*/  IMAD R32, R13, 0x4, R46 ;  /* 0x000000040d207824 */ /* 0x008fc600078e022e */
[----:B------:R-:W-:Y:S02]  /*ecc0*/  SHF.R.S32.HI R27, RZ, 0x1f, R25 ;  /* 0x0000001fff1b7819 */ /* 0x000fe40000011419 */
[----:B------:R-:W-:-:S04]  /*ecd0*/  IADD3 R0, P1, R14, R25, RZ ;  /* 0x000000190e007210 */ /* 0x000fc80007f3e0ff */
[----:B0-----:R-:W-:Y:S01]  /*ece0*/  LEA R22, P3, R0, R44, 0x2 ;  /* 0x0000002c00167211 */ /* 0x001fe200078610ff */
[----:B------:R-:W-:Y:S01]  /*ecf0*/  IMAD.X R8, R18, 0x1, R27, P1 ;  /* 0x0000000112087824 */ /* 0x000fe200008e061b */
[----:B------:R-:W-:-:S04]  /*ed00*/  ISETP.GE.AND P1, PT, R33, R31, PT ;  /* 0x0000001f2100720c */ /* 0x000fc80003f26270 */
[----:B------:R-:W-:Y:S02]  /*ed10*/  LEA.HI.X R23, R0, R45, R8, 0x2, P3 ;  /* 0x0000002d00177211 */ /* 0x000fe400018f1408 */
[----:B------:R-:W-:-:S07]  /*ed20*/  CS2R R8, SRZ ;  /* 0x0000000000087805 */ /* 0x000fce000001ff00 */
[----:B------:R-:W-:Y:S05]  /*ed30*/  @P1 BRA `(.L_x_2590) ;  /* 0x00000004009c1947 */ /* 0x000fea0003800000 */
[----:B------:R-:W-:Y:S01]  /*ed40*/  ULOP3.LUT UR4, URZ, UR9, URZ, 0x33, !UPT ;  /* 0x000000093f047292 */ /* 0x000fe2000f8e333f */
[----:B------:R-:W-:Y:S01]  /*ed50*/  IADD3 R11, -R16, RZ, RZ ;  /* 0x000000ff100b7210 */ /* 0x000fe20007ffe1ff */
[----:B------:R-:W0:Y:S01]  /*ed60*/  LDC.64 R8, c[0x0][0x2e8] ;  /* 0x0000ba00ff087b82 */ /* 0x000e220000000a00 */
[----:B------:R-:W-:Y:S01]  /*ed70*/  IADD3 R0, -R26, -0x2, -R13 ;  /* 0xfffffffe1a007810 */ /* 0x000fe20007ffe90d */
[----:B------:R-:W-:Y:S01]  /*ed80*/  IMAD R10, R2, UR6, R15 ;  /* 0x00000006020a7c24 */ /* 0x000fe2000f8e020f */
[----:B------:R-:W-:Y:S01]  /*ed90*/  BSSY B2, `(.L_x_2591) ;  /* 0x0000023000027945 */ /* 0x000fe20003800000 */
[----:B------:R-:W-:Y:S02]  /*eda0*/  VIMNMX R11, R11, UR4, !PT ;  /* 0x000000040b0b7c48 */ /* 0x000fe4000ffe0100 */
[----:B------:R-:W-:-:S03]  /*edb0*/  IMAD R29, R10, 0xc0, R3 ;  /* 0x000000c00a1d7824 */ /* 0x000fc600078e0203 */
[----:B------:R-:W-:Y:S01]  /*edc0*/  IMAD.IADD R24, R0, 0x1, -R11 ;  /* 0x0000000100187824 */ /* 0x000fe200078e0a0b */
[----:B------:R-:W-:Y:S01]  /*edd0*/  CS2R R10, SRZ ;  /* 0x00000000000a7805 */ /* 0x000fe2000001ff00 */
[----:B------:R-:W-:-:S03]  /*ede0*/  IMAD.MOV.U32 R0, RZ, RZ, R33 ;  /* 0x000000ffff007224 */ /* 0x000fc600078e0021 */
[----:B------:R-:W-:Y:S01]  /*edf0*/  LOP3.LUT P1, RZ, R24, 0x2, RZ, 0xc0, !PT ;  /* 0x0000000218ff7812 */ /* 0x000fe2000782c0ff */
[----:B0-----:R-:W-:Y:S01]  /*ee00*/  IMAD.WIDE R28, R29, 0x4, R8 ;  /* 0x000000041d1c7825 */ /* 0x001fe200078e0208 */
[----:B------:R-:W-:-:S11]  /*ee10*/  CS2R R8, SRZ ;  /* 0x0000000000087805 */ /* 0x000fd6000001ff00 */
[----:B------:R-:W-:Y:S05]  /*ee20*/  @P1 BRA `(.L_x_2592) ;  /* 0x0000000000641947 */ /* 0x000fea0003800000 */
[----:B------:R-:W-:-:S05]  /*ee30*/  IADD3 R25, P1, R49, R25, RZ ;  /* 0x0000001931197210 */ /* 0x000fca0007f3e0ff */
[----:B------:R-:W-:Y:S01]  /*ee40*/  IMAD.X R0, R51, 0x1, R27, P1 ;  /* 0x0000000133007824 */ /* 0x000fe200008e061b */
[----:B------:R-:W-:-:S04]  /*ee50*/  LEA R8, P1, R25, R44, 0x2 ;  /* 0x0000002c19087211 */ /* 0x000fc800078210ff */
[----:B------:R-:W-:Y:S02]  /*ee60*/  LEA.HI.X R9, R25, R45, R0, 0x2, P1 ;  /* 0x0000002d19097211 */ /* 0x000fe400008f1400 */
[----:B------:R0:W2:Y:S04]  /*ee70*/  LDS R0, [R32] ;  /* 0x0000000020007984 */ /* 0x0000a80000000800 */
[----:B------:R-:W5:Y:S01]  /*ee80*/  LDG.E.128 R8, desc[UR36][R8.64] ;  /* 0x0000002408087981 */ /* 0x000f62000c1e1d00 */
[----:B------:R-:W-:-:S13]  /*ee90*/  ISETP.NE.AND P1, PT, RZ, UR7, PT ;  /* 0x00000007ff007c0c */ /* 0x000fda000bf25270 */
[----:B0-----:R-:W-:Y:S05]  /*eea0*/  @P1 BRA `(.L_x_2593) ;  /* 0x0000000000301947 */ /* 0x001fea0003800000 */
[----:B------:R-:W-:Y:S01]  /*eeb0*/  LOP3.LUT P4, RZ, R17, 0x10, RZ, 0xc0, !PT ;  /* 0x0000001011ff7812 */ /* 0x000fe2000788c0ff */
[----:B------:R-:W0:-:S12]  /*eec0*/  LDS.128 R36, [R30] ;  /* 0x000000001e247984 */ /* 0x000e180000000c00 */
[----:B------:R-:W3:Y:S01]  /*eed0*/  @P4 LDG.E.128 R40, desc[UR36][R28.64] ;  /* 0x000000241c284981 */ /* 0x000ee2000c1e1d00 */
[----:B0----5:R-:W-:Y:S01]  /*eee0*/  FADD.FTZ R8, R8, R36 ;  /* 0x0000002408087221 */ /* 0x021fe20000010000 */
        /* <DEDUP_REMOVED lines=8> */
.L_x_2593:
[C---:B0-2--5:R-:W-:Y:S01]  /*ef70*/  FFMA.FTZ R8, R0.reuse, R8, RZ ;  /* 0x0000000800087223 */ /* 0x065fe200000100ff */
[C---:B------:R-:W-:Y:S01]  /*ef80*/  FFMA.FTZ R9, R0.reuse, R9, RZ ;  /* 0x0000000900097223 */ /* 0x040fe200000100ff */
[C---:B------:R-:W-:Y:S01]  /*ef90*/  FFMA.FTZ R10, R0.reuse, R10, RZ ;  /* 0x0000000a000a7223 */ /* 0x040fe200000100ff */
[----:B------:R-:W-:Y:S01]  /*efa0*/  FFMA.FTZ R11, R0, R11, RZ ;  /* 0x0000000b000b7223 */ /* 0x000fe200000100ff */
[----:B------:R-:W-:-:S07]  /*efb0*/  IADD3 R0, R33, 0x2, RZ ;  /* 0x0000000221007810 */ /* 0x000fce0007ffe0ff */
.L_x_2592:
[----:B------:R-:W-:Y:S05]  /*efc0*/  BSYNC B2 ;  /* 0x0000000000027941 */ /* 0x000fea0003800000 */
.L_x_2591:
[----:B------:R-:W-:-:S13]  /*efd0*/  LOP3.LUT P1, RZ, R24, 0xfffffffe, RZ, 0xc0, !PT ;  /* 0xfffffffe18ff7812 */ /* 0x000fda000782c0ff */
[----:B------:R-:W-:Y:S05]  /*efe0*/  @!P1 BRA `(.L_x_2590) ;  /* 0x0000000000f09947 */ /* 0x000fea0003800000 */
[C---:B------:R-:W-:Y:S01]  /*eff0*/  IMAD R25, R0.reuse, 0xc0, RZ ;  /* 0x000000c000197824 */ /* 0x040fe200078e02ff */
[----:B------:R-:W-:Y:S02]  /*f000*/  LEA R24, R0, 0x8, 0x2 ;  /* 0x0000000800187811 */ /* 0x000fe400078e10ff */
[----:B------:R-:W-:Y:S02]  /*f010*/  ISETP.NE.AND P1, PT, RZ, UR7, PT ;  /* 0x00000007ff007c0c */ /* 0x000fe4000bf25270 */
[----:B------:R-:W-:Y:S01]  /*f020*/  SHF.R.S32.HI R27, RZ, 0x1f, R25 ;  /* 0x0000001fff1b7819 */ /* 0x000fe20000011419 */
[----:B------:R-:W-:Y:S01]  /*f030*/  IMAD R24, R26, -0x4, R24 ;  /* 0xfffffffc1a187824 */ /* 0x000fe200078e0218 */
[-C--:B------:R-:W-:Y:S02]  /*f040*/  IADD3 R36, P4, R14, R25.reuse, RZ ;  /* 0x000000190e247210 */ /* 0x080fe40007f9e0ff */
[----:B------:R-:W-:-:S03]  /*f050*/  IADD3 R34, P3, R49, R25, RZ ;  /* 0x0000001931227210 */ /* 0x000fc60007f7e0ff */
[--C-:B------:R-:W-:Y:S01]  /*f060*/  IMAD.X R25, R18, 0x1, R27.reuse, P4 ;  /* 0x0000000112197824 */ /* 0x100fe200020e061b */
[-C--:B------:R-:W-:Y:S01]  /*f070*/  LEA R26, P5, R34, R44.reuse, 0x2 ;  /* 0x0000002c221a7211 */ /* 0x080fe200078a10ff */
[----:B------:R-:W-:Y:S01]  /*f080*/  IMAD.X R27, R51, 0x1, R27, P3 ;  /* 0x00000001331b7824 */ /* 0x000fe200018e061b */
[----:B------:R-:W-:-:S04]  /*f090*/  LEA R35, P4, R36, R44, 0x2 ;  /* 0x0000002c24237211 */ /* 0x000fc800078810ff */
[-C--:B------:R-:W-:Y:S01]  /*f0a0*/  LEA.HI.X R27, R34, R45.reuse, R27, 0x2, P5 ;  /* 0x0000002d221b7211 */ /* 0x080fe200028f141b */
[----:B------:R-:W-:Y:S01]  /*f0b0*/  IMAD.IADD R34, R46, 0x1, R24 ;  /* 0x000000012e227824 */ /* 0x000fe200078e0218 */
[----:B------:R-:W-:-:S07]  /*f0c0*/  LEA.HI.X R25, R36, R45, R25, 0x2, P4 ;  /* 0x0000002d24197211 */ /* 0x000fce00020f1419 */
.L_x_2596:
[----:B------:R0:W5:Y:S01]  /*f0d0*/  LDG.E.128 R36, desc[UR36][R26.64] ;  /* 0x000000241a247981 */ /* 0x000162000c1e1d00 */
[----:B------:R-:W-:Y:S02]  /*f0e0*/  LOP3.LUT P3, RZ, R17, 0x10, RZ, 0xc0, !PT ;  /* 0x0000001011ff7812 */ /* 0x000fe4000786c0ff */
[----:B------:R-:W-:Y:S01]  /*f0f0*/  MOV R24, R35 ;  /* 0x0000002300187202 */ /* 0x000fe20000000f00 */
[----:B------:R-:W-:Y:S10]  /*f100*/  @P1 BRA `(.L_x_2594) ;  /* 0x00000000002c1947 */ /* 0x000ff40003800000 */
        /* <DEDUP_REMOVED lines=11> */
.L_x_2594:
[----:B------:R3:W5:Y:S04]  /*f1c0*/  LDG.E.128 R40, desc[UR36][R26.64+0x600] ;  /* 0x000600241a287981 */ /* 0x000768000c1e1d00 */
[----:B------:R-:W4:Y:S02]  /*f1d0*/  LDS R35, [R34+-0x8] ;  /* 0xfffff80022237984 */ /* 0x000f240000000800 */
[C---:B----45:R-:W-:Y:S01]  /*f1e0*/  FFMA.FTZ R44, R35.reuse, R37, R9 ;  /* 0x00000025232c7223 */ /* 0x070fe20000010009 */
[C---:B--2---:R-:W-:Y:S01]  /*f1f0*/  FFMA.FTZ R37, R35.reuse, R38, R10 ;  /* 0x0000002623257223 */ /* 0x044fe2000001000a */
[C---:B------:R-:W-:Y:S01]  /*f200*/  FFMA.FTZ R36, R35.reuse, R36, R8 ;  /* 0x0000002423247223 */ /* 0x040fe20000010008 */
[----:B------:R-:W-:Y:S01]  /*f210*/  FFMA.FTZ R38, R35, R39, R11 ;  /* 0x0000002723267223 */ /* 0x000fe2000001000b */
[----:B---3--:R-:W-:Y:S06]  /*f220*/  @P1 BRA `(.L_x_2595) ;  /* 0x00000000002c1947 */ /* 0x008fec0003800000 */
[----:B------:R-:W2:Y:S04]  /*f230*/  @P3 LDG.E.128 R8, desc[UR36][R28.64] ;  /* 0x000000241c083981 */ /* 0x000ea8000c1e1d00 */
[----:B------:R-:W3:Y:S02]  /*f240*/  LDS.128 R52, [R30] ;  /* 0x000000001e347984 */ /* 0x000ee40000000c00 */
[----:B---3--:R-:W-:Y:S01]  /*f250*/  FADD.FTZ R40, R52, R40 ;  /* 0x0000002834287221 */ /* 0x008fe20000010000 */
        /* <DEDUP_REMOVED lines=8> */
.L_x_2595:
[----:B------:R3:W4:Y:S01]  /*f2e0*/  LDS R11, [R34] ;  /* 0x00000000220b7984 */ /* 0x0007220000000800 */
[----:B------:R-:W-:Y:S01]  /*f2f0*/  IADD3 R35, P3, R24, 0xc00, RZ ;  /* 0x00000c0018237810 */ /* 0x000fe20007f7e0ff */
[----:B------:R-:W-:Y:S01]  /*f300*/  VIADD R0, R0, 0x4 ;  /* 0x0000000400007836 */ /* 0x000fe20000000000 */
[----:B0-----:R-:W-:-:S03]  /*f310*/  IADD3 R26, P4, R26, 0xc00, RZ ;  /* 0x00000c001a1a7810 */ /* 0x001fc60007f9e0ff */
[----:B--2---:R-:W-:Y:S01]  /*f320*/  IMAD.X R25, RZ, RZ, R25, P3 ;  /* 0x000000ffff197224 */ /* 0x004fe200018e0619 */
[----:B------:R-:W-:Y:S01]  /*f330*/  ISETP.GE.AND P3, PT, R0, R31, PT ;  /* 0x0000001f0000720c */ /* 0x000fe20003f66270 */
[----:B------:R-:W-:Y:S01]  /*f340*/  IMAD.X R27, RZ, RZ, R27, P4 ;  /* 0x000000ffff1b7224 */ /* 0x000fe200020e061b */
[----:B---3--:R-:W-:Y:S01]  /*f350*/  IADD3 R34, R34, 0x10, RZ ;  /* 0x0000001022227810 */ /* 0x008fe20007ffe0ff */
[C---:B----4-:R-:W-:Y:S01]  /*f360*/  FFMA.FTZ R8, R11.reuse, R40, R36 ;  /* 0x000000280b087223 */ /* 0x050fe20000010024 */
[C---:B------:R-:W-:Y:S01]  /*f370*/  FFMA.FTZ R9, R11.reuse, R41, R44 ;  /* 0x000000290b097223 */ /* 0x040fe2000001002c */
[C---:B------:R-:W-:Y:S01]  /*f380*/  FFMA.FTZ R10, R11.reuse, R42, R37 ;  /* 0x0000002a0b0a7223 */ /* 0x040fe20000010025 */
[----:B------:R-:W-:-:S07]  /*f390*/  FFMA.FTZ R11, R11, R43, R38 ;  /* 0x0000002b0b0b7223 */ /* 0x000fce0000010026 */
[----:B------:R-:W-:Y:S05]  /*f3a0*/  @!P3 BRA `(.L_x_2596) ;  /* 0xfffffffc0048b947 */ /* 0x000fea000383ffff */
.L_x_2590:
[----:B------:R-:W-:Y:S05]  /*f3b0*/  BSYNC B1 ;  /* 0x0000000000017941 */ /* 0x000fea0003800000 */
.L_x_2589:
[----:B------:R-:W-:-:S13]  /*f3c0*/  ISETP.GE.AND P1, PT, R33, R20, PT ;  /* 0x000000142100720c */ /* 0x000fda0003f26270 */
[----:B------:R-:W-:Y:S05]  /*f3d0*/  @P1 BRA `(.L_x_2588) ;  /* 0x0000000c00081947 */ /* 0x000fea0003800000 */
[----:B------:R-:W2:Y:S01]  /*f3e0*/  LDL R48, [R1+0x260] ;  /* 0x0002600001307983 */ /* 0x000ea20000100800 */
[----:B------:R-:W-:Y:S01]  /*f3f0*/  IADD3 R0, -R13, -0x2, R16 ;  /* 0xfffffffe0d007810 */ /* 0x000fe20007ffe110 */
[----:B------:R-:W0:Y:S01]  /*f400*/  LDC.64 R24, c[0x0][0x2e8] ;  /* 0x0000ba00ff187b82 */ /* 0x000e220000000a00 */
[----:B------:R-:W-:Y:S01]  /*f410*/  ULDC UR4, c[0x0][0x288] ;  /* 0x0000a20000047ab9 */ /* 0x000fe20000000800 */
[----:B------:R-:W-:Y:S01]  /*f420*/  BSSY B1, `(.L_x_2597) ;  /* 0x000003e000017945 */ /* 0x000fe20003800000 */
[----:B------:R-:W-:-:S04]  /*f430*/  IMAD R26, R2, UR4, R15 ;  /* 0x00000004021a7c24 */ /* 0x000fc8000f8e020f */
[----:B------:R-:W-:-:S04]  /*f440*/  IMAD R27, R26, 0xc0, R3 ;  /* 0x000000c01a1b7824 */ /* 0x000fc800078e0203 */
[----:B0-----:R-:W-:-:S04]  /*f450*/  IMAD.WIDE R26, R27, 0x4, R24 ;  /* 0x000000041b1a7825 */ /* 0x001fc800078e0218 */
[----:B--2---:R-:W-:-:S05]  /*f460*/  IMAD.IADD R0, R0, 0x1, -R48 ;  /* 0x0000000100007824 */ /* 0x004fca00078e0a30 */
[----:B------:R-:W-:-:S13]  /*f470*/  LOP3.LUT P1, RZ, R0, 0x2, RZ, 0xc0, !PT ;  /* 0x0000000200ff7812 */ /* 0x000fda000782c0ff */
[----:B------:R-:W-:Y:S05]  /*f480*/  @P1 BRA `(.L_x_2598) ;  /* 0x0000000000dc1947 */ /* 0x000fea0003800000 */
[----:B------:R-:W0:Y:S01]  /*f490*/  LDC R28, c[0x0][0x284] ;  /* 0x0000a100ff1c7b82 */ /* 0x000e220000000800 */
[----:B------:R-:W-:Y:S01]  /*f4a0*/  BSSY B2, `(.L_x_2599) ;  /* 0x0000034000027945 */ /* 0x000fe20003800000 */
[----:B0-----:R-:W-:-:S13]  /*f4b0*/  ISETP.GE.AND P1, PT, R33, R28, PT ;  /* 0x0000001c2100720c */ /* 0x001fda0003f26270 */
        /* <DEDUP_REMOVED lines=10> */
[----:B0-----:R-:W-:-:S04]  /*f560*/  IMAD.MOV R24, RZ, RZ, -R25 ;  /* 0x000000ffff187224 */ /* 0x001fc800078e0a19 */
[----:B------:R-:W-:Y:S01]  /*f570*/  IMAD R35, R24, R29, RZ ;  /* 0x0000001d18237224 */ /* 0x000fe200078e02ff */
[----:B------:R-:W-:-:S10]  /*f580*/  HFMA2.MMA R24, -RZ, RZ, 0, 0 ;  /* 0x00000000ff187435 */ /* 0x000fd400000001ff */
[----:B------:R-:W-:-:S04]  /*f590*/  IMAD.HI.U32 R24, R25, R35, R24 ;  /* 0x0000002319187227 */ /* 0x000fc800078e0018 */
[----:B------:R-:W-:-:S04]  /*f5a0*/  IMAD.MOV.U32 R25, RZ, RZ, R36 ;  /* 0x000000ffff197224 */ /* 0x000fc800078e0024 */
[----:B------:R-:W-:-:S04]  /*f5b0*/  IMAD.HI.U32 R24, R24, R25, RZ ;  /* 0x0000001918187227 */ /* 0x000fc800078e00ff */
[----:B------:R-:W-:-:S04]  /*f5c0*/  IMAD.MOV R24, RZ, RZ, -R24 ;  /* 0x000000ffff187224 */ /* 0x000fc800078e0a18 */
[----:B------:R-:W-:-:S05]  /*f5d0*/  IMAD R24, R29, R24, R25 ;  /* 0x000000181d187224 */ /* 0x000fca00078e0219 */
[----:B------:R-:W-:-:S13]  /*f5e0*/  ISETP.GT.U32.AND P1, PT, R29, R24, PT ;  /* 0x000000181d00720c */ /* 0x000fda0003f24070 */
[----:B------:R-:W-:-:S05]  /*f5f0*/  @!P1 IMAD.IADD R24, R24, 0x1, -R29 ;  /* 0x0000000118189824 */ /* 0x000fca00078e0a1d */
[----:B------:R-:W-:-:S13]  /*f600*/  ISETP.GT.U32.AND P1, PT, R29, R24, PT ;  /* 0x000000181d00720c */ /* 0x000fda0003f24070 */
[----:B------:R-:W-:Y:S02]  /*f610*/  @!P1 IADD3 R24, R24, -R29, RZ ;  /* 0x8000001d18189210 */ /* 0x000fe40007ffe0ff */
[----:B------:R0:W2:Y:S03]  /*f620*/  LDS R29, [R32] ;  /* 0x00000000201d7984 */ /* 0x0000a60000000800 */
[----:B------:R-:W-:Y:S01]  /*f630*/  @!P3 IMAD.MOV R24, RZ, RZ, -R24 ;  /* 0x000000ffff18b224 */ /* 0x000fe200078e0a18 */
[----:B------:R-:W-:-:S05]  /*f640*/  @!P4 LOP3.LUT R24, RZ, R28, RZ, 0x33, !PT ;  /* 0x0000001cff18c212 */ /* 0x000fca00078e33ff */
        /* <DEDUP_REMOVED lines=8> */
[----:B0-2---:R-:W-:Y:S05]  /*f6d0*/  @P1 BRA `(.L_x_2601) ;  /* 0x0000000000301947 */ /* 0x005fea0003800000 */
        /* <DEDUP_REMOVED lines=12> */
.L_x_2601:
[C---:B-----5:R-:W-:Y:S01]  /*f7a0*/  FFMA.FTZ R8, R29.reuse, R36, R8 ;  /* 0x000000241d087223 */ /* 0x060fe20000010008 */
[C---:B------:R-:W-:Y:S01]  /*f7b0*/  FFMA.FTZ R9, R29.reuse, R37, R9 ;  /* 0x000000251d097223 */ /* 0x040fe20000010009 */
[C---:B------:R-:W-:Y:S01]  /*f7c0*/  FFMA.FTZ R10, R29.reuse, R38, R10 ;  /* 0x000000261d0a7223 */ /* 0x040fe2000001000a */
[----:B------:R-:W-:-:S07]  /*f7d0*/  FFMA.FTZ R11, R29, R39, R11 ;  /* 0x000000271d0b7223 */ /* 0x000fce000001000b */
.L_x_2600:
[----:B------:R-:W-:Y:S05]  /*f7e0*/  BSYNC B2 ;  /* 0x0000000000027941 */ /* 0x000fea0003800000 */
.L_x_2599:
[----:B------:R-:W-:-:S07]  /*f7f0*/  VIADD R33, R33, 0x2 ;  /* 0x0000000221217836 */ /* 0x000fce0000000000 */
.L_x_2598:
[----:B------:R-:W-:Y:S05]  /*f800*/  BSYNC B1 ;  /* 0x0000000000017941 */ /* 0x000fea0003800000 */
.L_x_2597:
[----:B------:R-:W-:-:S13]  /*f810*/  LOP3.LUT P1, RZ, R0, 0xfffffffe, RZ, 0xc0, !PT ;  /* 0xfffffffe00ff7812 */ /* 0x000fda000782c0ff */
[----:B------:R-:W-:Y:S05]  /*f820*/  @!P1 BRA `(.L_x_2588) ;  /* 0x0000000400f49947 */ /* 0x000fea0003800000 */
[----:B0-----:R-:W2:Y:S01]  /*f830*/  LDL R22, [R1+0x264] ;  /* 0x0002640001167983 */ /* 0x001ea20000100800 */
[----:B------:R-:W-:Y:S01]  /*f840*/  IMAD.SHL.U32 R0, R48, 0x4, RZ ;  /* 0x0000000430007824 */ /* 0x000fe200078e00ff */
[----:B------:R-:W-:Y:S01]  /*f850*/  MOV R28, 0xc0 ;  /* 0x000000c0001c7802 */ /* 0x000fe20000000f00 */
[----:B------:R-:W-:Y:S02]  /*f860*/  IMAD.MOV.U32 R29, RZ, RZ, RZ ;  /* 0x000000ffff1d7224 */ /* 0x000fe400078e00ff */
[C---:B------:R-:W-:Y:S02]  /*f870*/  IMAD R0, R33.reuse, 0x4, -R0 ;  /* 0x0000000421007824 */ /* 0x040fe400078e0a00 */
[----:B------:R-:W-:Y:S02]  /*f880*/  IMAD R28, R33, R28, 0x180 ;  /* 0x00000180211c7424 */ /* 0x000fe400078e021c */
[----:B--2---:R-:W-:-:S07]  /*f890*/  IMAD.IADD R32, R22, 0x1, R0 ;  /* 0x0000000116207824 */ /* 0x004fce00078e0200 */
.L_x_2608:
[----:B0-----:R-:W0:Y:S01]  /*f8a0*/  LDC R48, c[0x0][0x284] ;  /* 0x0000a100ff307b82 */ /* 0x001e220000000800 */
[----:B------:R-:W-:Y:S01]  /*f8b0*/  IADD3 R23, R28, -0x180, RZ ;  /* 0xfffffe801c177810 */ /* 0x000fe20007ffe0ff */
[----:B------:R-:W-:Y:S01]  /*f8c0*/  BSSY B1, `(.L_x_2602) ;  /* 0x0000039000017945 */ /* 0x000fe20003800000 */
[----:B------:R-:W-:Y:S02]  /*f8d0*/  IMAD.IADD R34, R32, 0x1, R29 ;  /* 0x0000000120227824 */ /* 0x000fe400078e021d */
[----:B------:R-:W-:-:S03]  /*f8e0*/  IADD3 R0, P1, R14, R23, RZ ;  /* 0x000000170e007210 */ /* 0x000fc60007f3e0ff */
[----:B------:R-:W2:Y:S01]  /*f8f0*/  LDC.64 R52, c[0x0][0x250] ;  /* 0x00009400ff347b82 */ /* 0x000ea20000000a00 */
[----:B------:R-:W-:Y:S02]  /*f900*/  LEA.HI.X.SX32 R23, R23, R18, 0x1, P1 ;  /* 0x0000001217177211 */ /* 0x000fe400008f0eff */
[----:B0-----:R-:W-:Y:S02]  /*f910*/  ISETP.GE.AND P1, PT, R33, R48, PT ;  /* 0x000000302100720c */ /* 0x001fe40003f26270 */
[----:B--2---:R-:W-:-:S04]  /*f920*/  LEA R24, P3, R0, R52, 0x2 ;  /* 0x0000003400187211 */ /* 0x004fc800078610ff */
[----:B------:R-:W-:-:S07]  /*f930*/  LEA.HI.X R25, R0, R53, R23, 0x2, P3 ;  /* 0x0000003500197211 */ /* 0x000fce00018f1417 */
[----:B------:R-:W-:Y:S05]  /*f940*/  @!P1 BRA `(.L_x_2603) ;  /* 0x0000000000c09947 */ /* 0x000fea0003800000 */
[----:B------:R-:W-:Y:S01]  /*f950*/  IABS R31, R48 ;  /* 0x00000030001f7213 */ /* 0x000fe20000000000 */
[----:B------:R-:W-:Y:S01]  /*f960*/  HFMA2.MMA R22, -RZ, RZ, 0, 0 ;  /* 0x00000000ff167435 */ /* 0x000fe200000001ff */
[----:B------:R-:W-:Y:S01]  /*f970*/  ISETP.GE.AND P3, PT, R33, RZ, PT ;  /* 0x000000ff2100720c */ /* 0x000fe20003f66270 */
[----:B------:R-:W-:Y:S01]  /*f980*/  ULDC UR4, c[0x0][0x29c] ;  /* 0x0000a70000047ab9 */ /* 0x000fe20000000800 */
[----:B------:R-:W0:Y:S01]  /*f990*/  I2F.RP R35, R31 ;  /* 0x0000001f00237306 */ /* 0x000e220000209400 */
[----:B------:R-:W-:-:S07]  /*f9a0*/  ISETP.NE.AND P4, PT, R48, RZ, PT ;  /* 0x000000ff3000720c */ /* 0x000fce0003f85270 */
[----:B0-----:R-:W0:Y:S02]  /*f9b0*/  MUFU.RCP R35, R35 ;  /* 0x0000002300237308 */ /* 0x001e240000001000 */
[----:B0-----:R-:W-:-:S06]  /*f9c0*/  VIADD R36, R35, 0xffffffe ;  /* 0x0ffffffe23247836 */ /* 0x001fcc0000000000 */
[----:B------:R-:W0:Y:S02]  /*f9d0*/  F2I.FTZ.U32.TRUNC.NTZ R23, R36 ;  /* 0x0000002400177305 */ /* 0x000e24000021f000 */
[----:B0-----:R-:W-:-:S04]  /*f9e0*/  IMAD.MOV R0, RZ, RZ, -R23 ;  /* 0x000000ffff007224 */ /* 0x001fc800078e0a17 */
        /* <DEDUP_REMOVED lines=34> */
.L_x_2604:
[C---:B-----5:R-:W-:Y:S01]  /*fc10*/  FFMA.FTZ R8, R31.reuse, R36, R8 ;  /* 0x000000241f087223 */ /* 0x060fe20000010008 */
[C---:B------:R-:W-:Y:S01]  /*fc20*/  FFMA.FTZ R9, R31.reuse, R37, R9 ;  /* 0x000000251f097223 */ /* 0x040fe20000010009 */
[C---:B------:R-:W-:Y:S01]  /*fc30*/  FFMA.FTZ R10, R31.reuse, R38, R10 ;  /* 0x000000261f0a7223 */ /* 0x040fe2000001000a */
[----:B------:R-:W-:-:S07]  /*fc40*/  FFMA.FTZ R11, R31, R39, R11 ;  /* 0x000000271f0b7223 */ /* 0x000fce000001000b */
.L_x_2603:
[----:B------:R-:W-:Y:S05]  /*fc50*/  BSYNC B1 ;  /* 0x0000000000017941 */ /* 0x000fea0003800000 */
.L_x_2602:
[----:B------:R-:W-:Y:S01]  /*fc60*/  VIADD R31, R33, 0x2 ;  /* 0x00000002211f7836 */ /* 0x000fe20000000000 */
[----:B------:R-:W-:Y:S04]  /*fc70*/  BSSY B1, `(.L_x_2605) ;  /* 0x0000033000017945 */ /* 0x000fe80003800000 */
[----:B------:R-:W-:-:S13]  /*fc80*/  ISETP.GE.AND P1, PT, R31, R48, PT ;  /* 0x000000301f00720c */ /* 0x000fda0003f26270 */
[----:B------:R-:W-:Y:S05]  /*fc90*/  @!P1 BRA `(.L_x_2606) ;  /* 0x0000000000c09947 */ /* 0x000fea0003800000 */
[----:B------:R-:W-:Y:S01]  /*fca0*/  IABS R35, R48 ;  /* 0x0000003000237213 */ /* 0x000fe20000000000 */
[----:B------:R-:W-:Y:S01]  /*fcb0*/  IMAD.MOV.U32 R22, RZ, RZ, RZ ;  /* 0x000000ffff167224 */ /* 0x000fe200078e00ff */
[----:B------:R-:W-:Y:S01]  /*fcc0*/  ISETP.GE.AND P3, PT, R31, RZ, PT ;  /* 0x000000ff1f00720c */ /* 0x000fe20003f66270 */
[----:B------:R-:W-:Y:S01]  /*fcd0*/  ULDC UR4, c[0x0][0x29c] ;  /* 0x0000a70000047ab9 */ /* 0x000fe20000000800 */
[----:B0-----:R-:W0:Y:S01]  /*fce0*/  I2F.RP R36, R35 ;  /* 0x0000002300247306 */ /* 0x001e220000209400 */
[----:B------:R-:W-:-:S07]  /*fcf0*/  ISETP.NE.AND P4, PT, R48, RZ, PT ;  /* 0x000000ff3000720c */ /* 0x000fce0003f85270 */
[----:B0-----:R-:W0:Y:S02]  /*fd00*/  MUFU.RCP R36, R36 ;  /* 0x0000002400247308 */ /* 0x001e240000001000 */
[----:B0-----:R-:W-:-:S06]  /*fd10*/  VIADD R37, R36, 0xffffffe ;  /* 0x0ffffffe24257836 */ /* 0x001fcc0000000000 */
[----:B------:R-:W0:Y:S02]  /*fd20*/  F2I.FTZ.U32.TRUNC.NTZ R23, R37 ;  /* 0x0000002500177305 */ /* 0x000e24000021f000 */
[----:B0-----:R-:W-:-:S05]  /*fd30*/  IADD3 R0, RZ, -R23, RZ ;  /* 0x80000017ff007210 */ /* 0x001fca0007ffe0ff */
[----:B------:R-:W-:Y:S01]  /*fd40*/  IMAD R39, R0, R35, RZ ;  /* 0x0000002300277224 */ /* 0x000fe200078e02ff */
[----:B------:R-:W-:Y:S02]  /*fd50*/  IABS R0, R31 ;  /* 0x0000001f00007213 */ /* 0x000fe40000000000 */
[----:B------:R0:W2:Y:S01]  /*fd60*/  LDS R31, [R34+0x8] ;  /* 0x00000800221f7984 */ /* 0x0000a20000000800 */
        /* <DEDUP_REMOVED lines=8> */
[----:B------:R-:W-:-:S04]  /*fdf0*/  @!P1 IMAD.IADD R0, R0, 0x1, -R35 ;  /* 0x0000000100009824 */ /* 0x000fc800078e0a23 */
        /* <DEDUP_REMOVED lines=22> */
.L_x_2607:
[C---:B-----5:R-:W-:Y:S01]  /*ff60*/  FFMA.FTZ R8, R31.reuse, R36, R8 ;  /* 0x000000241f087223 */ /* 0x060fe20000010008 */
[C---:B------:R-:W-:Y:S01]  /*ff70*/  FFMA.FTZ R9, R31.reuse, R37, R9 ;  /* 0x000000251f097223 */ /* 0x040fe20000010009 */
[C---:B------:R-:W-:Y:S01]  /*ff80*/  FFMA.FTZ R10, R31.reuse, R38, R10 ;  /* 0x000000261f0a7223 */ /* 0x040fe2000001000a */
[----:B------:R-:W-:-:S07]  /*ff90*/  FFMA.FTZ R11, R31, R39, R11 ;  /* 0x000000271f0b7223 */ /* 0x000fce000001000b */
.L_x_2606:
[----:B------:R-:W-:Y:S05]  /*ffa0*/  BSYNC B1 ;  /* 0x0000000000017941 */ /* 0x000fea0003800000 */
.L_x_2605:
[----:B------:R-:W-:Y:S01]  /*ffb0*/  VIADD R33, R33, 0x4 ;  /* 0x0000000421217836 */ /* 0x000fe20000000000 */
[----:B------:R-:W-:Y:S01]  /*ffc0*/  IADD3 R29, R29, 0x10, RZ ;  /* 0x000000101d1d7810 */ /* 0x000fe20007ffe0ff */
[----:B------:R-:W-:-:S03]  /*ffd0*/  VIADD R28, R28, 0x300 ;  /* 0x000003001c1c7836 */ /* 0x000fc60000000000 */
[----:B------:R-:W-:-:S13]  /*ffe0*/  ISETP.GE.AND P1, PT, R33, R20, PT ;  /* 0x000000142100720c */ /* 0x000fda0003f26270 */
[----:B------:R-:W-:Y:S05]  /*fff0*/  @!P1 BRA `(.L_x_2608) ;  /* 0xfffffff800289947 */ /* 0x000fea000383ffff */
.L_x_2588:
[----:B------:R-:W-:Y:S05]  /*10000*/  BSYNC B0 ;  /* 0x0000000000007941 */ /* 0x000fea0003800000 */
.L_x_2587:
[----:B------:R-:W-:Y:S01]  /*10010*/  ISETP.GT.OR P0, PT, R21, 0x2f, P0 ;  /* 0x0000002f1500780c */ /* 0x000fe20000704670 */
[----:B------:R-:W-:-:S12]  /*10020*/  BSSY B0, `(.L_x_2609) ;  /* 0x0000031000007945 */ /* 0x000fd80003800000 */
[----:B------:R-:W-:Y:S05]  /*10030*/  @P0 BRA `(.L_x_2610) ;  /* 0x0000000000bc0947 */ /* 0x000fea0003800000 */
[----:B------:R-:W2:Y:S01]  /*10040*/  LDL.LU R31, [R1+0x260] ;  /* 0x00026000011f7983 */ /* 0x000ea20000300800 */
[----:B------:R-:W-:Y:S01]  /*10050*/  IMAD.MOV.U32 R21, RZ, RZ, 0xc0 ;  /* 0x000000c0ff157424 */ /* 0x000fe200078e00ff */
[----:B------:R-:W-:-:S03]  /*10060*/  ULDC.64 UR6, c[0x0][0x250] ;  /* 0x0000940000067ab9 */ /* 0x000fc60000000a00 */
[----:B------:R-:W-:-:S05]  /*10070*/  IMAD R21, R16, R21, -0xc0 ;  /* 0xffffff4010157424 */ /* 0x000fca00078e0215 */
[----:B------:R-:W-:-:S04]  /*10080*/  IADD3 R0, P0, R14, R21, RZ ;  /* 0x000000150e007210 */ /* 0x000fc80007f1e0ff */
[----:B------:R-:W-:Y:S02]  /*10090*/  LEA.HI.X.SX32 R21, R21, R18, 0x1, P0 ;  /* 0x0000001215157211 */ /* 0x000fe400000f0eff */
[----:B0-----:R-:W-:-:S04]  /*100a0*/  LEA R22, P0, R0, UR6, 0x2 ;  /* 0x0000000600167c11 */ /* 0x001fc8000f8010ff */
[----:B------:R-:W-:-:S05]  /*100b0*/  LEA.HI.X R23, R0, UR7, R21, 0x2, P0 ;  /* 0x0000000700177c11 */ /* 0x000fca00080f1415 */
[----:B------:R0:W5:Y:S01]  /*100c0*/  LDG.E.128 R24, desc[UR36][R22.64] ;  /* 0x0000002416187981 */ /* 0x000162000c1e1d00 */
[----:B------:R-:W3:Y:S01]  /*100d0*/  S2UR UR5, SR_CgaCtaId ;  /* 0x00000000000579c3 */ /* 0x000ee20000008800 */
[----:B------:R-:W-:Y:S02]  /*100e0*/  UMOV UR4, 0x400 ;  /* 0x0000040000047882 */ /* 0x000fe40000000000 */
[----:B------:R-:W-:-:S04]  /*100f0*/  UIADD3 UR4, UR4, 0x820, URZ ;  /* 0x0000082004047890 */ /* 0x000fc8000fffe03f */
[----:B---3--:R-:W-:-:S06]  /*10100*/  ULEA UR4, UR5, UR4, 0x18 ;  /* 0x0000000405047291 */ /* 0x008fcc000f8ec03f */
[----:B------:R-:W-:Y:S01]  /*10110*/  MOV R0, UR4 ;  /* 0x0000000400007c02 */ /* 0x000fe20008000f00 */
[----:B------:R-:W-:Y:S02]  /*10120*/  ULDC UR4, c[0x0][0x29c] ;  /* 0x0000a70000047ab9 */ /* 0x000fe40000000800 */
[----:B------:R-:W-:Y:S02]  /*10130*/  ISETP.NE.AND P0, PT, RZ, UR4, PT ;  /* 0x00000004ff007c0c */ /* 0x000fe4000bf05270 */
[----:B------:R0:W-:Y:S01]  /*10140*/  STL [R1+0x264], R0 ;  /* 0x0002640001007387 */ /* 0x0001e20000100800 */
[----:B--2---:R-:W-:-:S04]  /*10150*/  IMAD.IADD R20, R20, 0x1, -R31 ;  /* 0x0000000114147824 */ /* 0x004fc800078e0a1f */
[----:B------:R-:W-:-:S05]  /*10160*/  IMAD R20, R20, 0x4, R0 ;  /* 0x0000000414147824 */ /* 0x000fca00078e0200 */
[----:B------:R0:W2:Y:S01]  /*10170*/  LDS R29, [R20] ;  /* 0x00000000141d7984 */ /* 0x0000a20000000800 */
[----:B------:R-:W-:Y:S05]  /*10180*/  @P0 BRA `(.L_x_2611) ;  /* 0x0000000000580947 */ /* 0x000fea0003800000 */
[----:B------:R-:W-:Y:S01]  /*10190*/  LOP3.LUT P1, RZ, R17, 0x10, RZ, 0xc0, !PT ;  /* 0x0000001011ff7812 */ /* 0x000fe2000782c0ff */
[----:B------:R-:W3:-:S12]  /*101a0*/  LDL.LU R31, [R1+0x278] ;  /* 0x00027800011f7983 */ /* 0x000ed80000300800 */
[----:B0-----:R-:W0:Y:S08]  /*101b0*/  @P1 LDC R0, c[0x0][0x288] ;  /* 0x0000a200ff001b82 */ /* 0x001e300000000800 */
[----:B------:R-:W4:Y:S01]  /*101c0*/  @P1 LDC.64 R16, c[0x0][0x2e8] ;  /* 0x0000ba00ff101b82 */ /* 0x000f220000000a00 */
[----:B0-----:R-:W-:-:S04]  /*101d0*/  @P1 IMAD R0, R2, R0, R15 ;  /* 0x0000000002001224 */ /* 0x001fc800078e020f */
[----:B------:R-:W-:-:S04]  /*101e0*/  @P1 IMAD R15, R0, 0xc0, R3 ;  /* 0x000000c0000f1824 */ /* 0x000fc800078e0203 */
[----:B----4-:R-:W-:-:S05]  /*101f0*/  @P1 IMAD.WIDE R16, R15, 0x4, R16 ;  /* 0x000000040f101825 */ /* 0x010fca00078e0210 */
[----:B------:R-:W4:Y:S01]  /*10200*/  @P1 LDG.E.128 R20, desc[UR36][R16.64] ;  /* 0x0000002410141981 */ /* 0x000f22000c1e1d00 */
[----:B-----5:R-:W-:Y:S01]  /*10210*/  FADD.FTZ R24, R24, R4 ;  /* 0x0000000418187221 */ /* 0x020fe20000010000 */
[----:B------:R-:W-:Y:S01]  /*10220*/  FADD.FTZ R25, R25, R5 ;  /* 0x0000000519197221 */ /* 0x000fe20000010000 */
[----:B------:R-:W-:Y:S01]  /*10230*/  FADD.FTZ R26, R26, R6 ;  /* 0x000000061a1a7221 */ /* 0x000fe20000010000 */
[----:B------:R-:W-:Y:S01]  /*10240*/  FADD.FTZ R27, R27, R7 ;  /* 0x000000071b1b7221 */ /* 0x000fe20000010000 */
[----:B---3--:R-:W-:-:S05]  /*10250*/  IMAD R15, R31, 0xc0, RZ ;  /* 0x000000c01f0f7824 */ /* 0x008fca00078e02ff */
[----:B------:R-:W-:-:S04]  /*10260*/  IADD3 R14, P0, R14, R15, RZ ;  /* 0x0000000f0e0e7210 */ /* 0x000fc80007f1e0ff */
[----:B------:R-:W-:Y:S02]  /*10270*/  LEA.HI.X.SX32 R15, R15, R18, 0x1, P0 ;  /* 0x000000120f0f7211 */ /* 0x000fe400000f0eff */
[----:B-1----:R-:W-:-:S04]  /*10280*/  LEA R4, P0, R14, UR6, 0x2 ;  /* 0x000000060e047c11 */ /* 0x002fc8000f8010ff */
[----:B------:R-:W-:Y:S01]  /*10290*/  LEA.HI.X R5, R14, UR7, R15, 0x2, P0 ;  /* 0x000000070e057c11 */ /* 0x000fe200080f140f */
[----:B----4-:R-:W-:Y:S01]  /*102a0*/  @P1 FMUL.FTZ R24, R24, R20 ;  /* 0x0000001418181220 */ /* 0x010fe20000410000 */
[----:B------:R-:W-:Y:S01]  /*102b0*/  @P1 FMUL.FTZ R25, R25, R21 ;  /* 0x0000001519191220 */ /* 0x000fe20000410000 */
[----:B------:R-:W-:Y:S01]  /*102c0*/  @P1 FMUL.FTZ R26, R26, R22 ;  /* 0x000000161a1a1220 */ /* 0x000fe20000410000 */
[----:B------:R-:W-:-:S05]  /*102d0*/  @P1 FMUL.FTZ R27, R27, R23 ;  /* 0x000000171b1b1220 */ /* 0x000fca0000410000 */
[----:B------:R3:W-:Y:S02]  /*102e0*/  STG.E.128 desc[UR36][R4.64], R24 ;  /* 0x0000001804007986 */ /* 0x0007e4000c101d24 */
.L_x_2611:
[C---:B--2--5:R-:W-:Y:S01]  /*102f0*/  FFMA.FTZ R8, R29.reuse, R24, R8 ;  /* 0x000000181d087223 */ /* 0x064fe20000010008 */
[C---:B------:R-:W-:Y:S01]  /*10300*/  FFMA.FTZ R9, R29.reuse, R25, R9 ;  /* 0x000000191d097223 */ /* 0x040fe20000010009 */
[C---:B------:R-:W-:Y:S01]  /*10310*/  FFMA.FTZ R10, R29.reuse, R26, R10 ;  /* 0x0000001a1d0a7223 */ /* 0x040fe2000001000a */
[----:B------:R-:W-:-:S07]  /*10320*/  FFMA.FTZ R11, R29, R27, R11 ;  /* 0x0000001b1d0b7223 */ /* 0x000fce000001000b */
.L_x_2610:
[----:B------:R-:W-:Y:S05]  /*10330*/  BSYNC B0 ;  /* 0x0000000000007941 */ /* 0x000fea0003800000 */
.L_x_2609:
[----:B0-----:R-:W-:Y:S01]  /*10340*/  VIADD R0, R19, 0x3f ;  /* 0x0000003f13007836 */ /* 0x001fe20000000000 */
[----:B------:R-:W-:Y:S04]  /*10350*/  BAR.SYNC.DEFER_BLOCKING 0x0 ;  /* 0x0000000000007b1d */ /* 0x000fe80000010000 */
[----:B------:R-:W-:Y:S02]  /*10360*/  ISETP.GT.U32.OR P0, PT, R0, 0x7e, P2 ;  /* 0x0000007e0000780c */ /* 0x000fe40001704470 */
[----:B------:R-:W-:Y:S11]  /*10370*/  @P2 BRA `(.L_x_2612) ;  /* 0x00000000003c2947 */ /* 0x000ff60003800000 */
[----:B------:R-:W2:Y:S01]  /*10380*/  LDL.LU R2, [R1+0x264] ;  /* 0x0002640001027983 */ /* 0x000ea20000300800 */
[----:B------:R-:W-:Y:S01]  /*10390*/  LOP3.LUT R0, R19, 0xffffffc0, RZ, 0xc0, !PT ;  /* 0xffffffc013007812 */ /* 0x000fe200078ec0ff */
[----:B------:R-:W-:Y:S01]  /*103a0*/  IMAD R13, R13, 0xc0, R3 ;  /* 0x000000c00d0d7824 */ /* 0x000fe200078e0203 */
[----:B------:R-:W-:Y:S05]  /*103b0*/  WARPSYNC.ALL ;  /* 0x0000000000007948 */ /* 0x000fea0003800000 */
[----:B------:R-:W-:Y:S02]  /*103c0*/  ISETP.NE.AND P1, PT, R0, 0x40, PT ;  /* 0x000000400000780c */ /* 0x000fe40003f25270 */
[----:B------:R-:W-:Y:S01]  /*103d0*/  ISETP.GT.AND P2, PT, R19, 0x3f, PT ;  /* 0x0000003f1300780c */ /* 0x000fe20003f44270 */
[----:B--2---:R-:W-:-:S10]  /*103e0*/  IMAD R13, R13, 0x4, R2 ;  /* 0x000000040d0d7824 */ /* 0x004fd400078e0202 */
[----:B------:R-:W-:Y:S01]  /*103f0*/  @!P1 STS.128 [R13+-0x300], R8 ;  /* 0xfffd00080d009388 */ /* 0x000fe20000000c00 */
[----:B------:R-:W-:Y:S06]  /*10400*/  BAR.SYNC.DEFER_BLOCKING 0x0 ;  /* 0x0000000000007b1d */ /* 0x000fec0000010000 */
[----:B-1-3--:R-:W0:Y:S02]  /*10410*/  @!P2 LDS.128 R4, [R13] ;  /* 0x000000000d04a984 */ /* 0x00ae240000000c00 */
[----:B0-----:R-:W-:Y:S01]  /*10420*/  @!P2 FADD.FTZ R8, R8, R4 ;  /* 0x000000040808a221 */ /* 0x001fe20000010000 */
[----:B------:R-:W-:Y:S01]  /*10430*/  @!P2 FADD.FTZ R9, R9, R5 ;  /* 0x000000050909a221 */ /* 0x000fe20000010000 */
[----:B------:R-:W-:Y:S01]  /*10440*/  @!P2 FADD.FTZ R10, R10, R6 ;  /* 0x000000060a0aa221 */ /* 0x000fe20000010000 */
[----:B------:R-:W-:Y:S01]  /*10450*/  @!P2 FADD.FTZ R11, R11, R7 ;  /* 0x000000070b0ba221 */ /* 0x000fe20000010000 */
[----:B------:R-:W-:Y:S06]  /*10460*/  BAR.SYNC.DEFER_BLOCKING 0x0 ;  /* 0x0000000000007b1d */ /* 0x000fec0000010000 */
.L_x_2612:
[----:B------:R-:W-:Y:S05]  /*10470*/  @P0 EXIT ;  /* 0x000000000000094d */ /* 0x000fea0003800000 */
[----:B------:R-:W0:Y:S02]  /*10480*/  LDC R0, c[0x0][0x308] ;  /* 0x0000c200ff007b82 */ /* 0x000e240000000800 */
[----:B0-----:R-:W-:-:S13]  /*10490*/  ISETP.NE.AND P0, PT, R0, 0x2, PT ;  /* 0x000000020000780c */ /* 0x001fda0003f05270 */
[----:B-1-3--:R-:W0:Y:S01]  /*104a0*/  @P0 LDC.64 R4, c[0x0][0x210] ;  /* 0x00008400ff040b82 */ /* 0x00ae220000000a00 */
        /* <DEDUP_REMOVED lines=32> */
.L_x_2551:
[----:B------:R-:W-:Y:S01]  /*106b0*/  BSSY B1, `(.L_x_2613) ;  /* 0x0000008000017945 */ /* 0x000fe20003800000 */
[----:B------:R-:W-:Y:S01]  /*106c0*/  MOV R13, R9 ;  /* 0x00000009000d7202 */ /* 0x000fe20000000f00 */
[----:B------:R-:W-:Y:S02]  /*106d0*/  IMAD.MOV.U32 R12, RZ, RZ, 0x1 ;  /* 0x00000001ff0c7424 */ /* 0x000fe400078e00ff */
[----:B------:R-:W-:Y:S02]  /*106e0*/  IMAD.MOV.U32 R11, RZ, RZ, 0x1f ;  /* 0x0000001fff0b7424 */ /* 0x000fe400078e00ff */
[----:B------:R-:W-:-:S07]  /*106f0*/  IMAD.MOV.U32 R15, RZ, RZ, -0x1 ;  /* 0xffffffffff0f7424 */ /* 0x000fce00078e00ff */
[----:B-----5:R-:W-:Y:S05]  /*10700*/  WARPSYNC.COLLECTIVE R15, `(.L_x_2614) ;  /* 0x000000000f087348 */ /* 0x020fea0003c00000 */
[----:B------:R0:W1:Y:S02]  /*10710*/  SHFL.BFLY P6, R14, R13, R12, R11 ;  /* 0x0c00000c0d0e7389 */ /* 0x00006400000c000b */
[----:B01---5:R-:W-:Y:S01]  /*10720*/  ENDCOLLECTIVE ;  /* 0x000000000000791b */ /* 0x023fe20003800000 */
.L_x_2614:
[----:B------:R-:W-:Y:S05]  /*10730*/  BSYNC B1 ;  /* 0x0000000000017941 */ /* 0x000fea0003800000 */
.L_x_2613:
[----:B------:R-:W-:Y:S05]  /*10740*/  BRA `(.L_x_2615) ;  /* 0xffffffcc004c7947 */ /* 0x000fea000383ffff */
.L_x_2555:
[----:B------:R-:W3:Y:S01]  /*10750*/  LDL R9, [R1] ;  /* 0x0000000001097983 */ /* 0x000ee20000100800 */
[----:B------:R-:W-:Y:S01]  /*10760*/  BSSY B0, `(.L_x_2616) ;  /* 0x0000008000007945 */ /* 0x000fe20003800000 */
[----:B--2---:R-:W-:Y:S02]  /*10770*/  IMAD.MOV.U32 R12, RZ, RZ, 0x10 ;  /* 0x00000010ff0c7424 */ /* 0x004fe400078e00ff */
[----:B------:R-:W-:Y:S02]  /*10780*/  IMAD.MOV.U32 R11, RZ, RZ, 0x1f ;  /* 0x0000001fff0b7424 */ /* 0x000fe400078e00ff */
[----:B------:R-:W-:Y:S01]  /*10790*/  IMAD.MOV.U32 R15, RZ, RZ, -0x1 ;  /* 0xffffffffff0f7424 */ /* 0x000fe200078e00ff */
[----:B---3--:R-:W-:-:S07]  /*107a0*/  MOV R13, R9 ;  /* 0x00000009000d7202 */ /* 0x008fce0000000f00 */
[----:B0-----:R-:W-:Y:S05]  /*107b0*/  WARPSYNC.COLLECTIVE R15, `(.L_x_2617) ;  /* 0x000000000f087348 */ /* 0x001fea0003c00000 */
[----:B------:R1:W2:Y:S02]  /*107c0*/  SHFL.BFLY P6, R14, R13, R12, R11 ;  /* 0x0c00000c0d0e7389 */ /* 0x0002a400000c000b */
[----:B012---:R-:W-:Y:S01]  /*107d0*/  ENDCOLLECTIVE ;  /* 0x000000000000791b */ /* 0x007fe20003800000 */
.L_x_2617:
[----:B------:R-:W-:Y:S05]  /*107e0*/  BSYNC B0 ;  /* 0x0000000000007941 */ /* 0x000fea0003800000 */
.L_x_2616:
[----:B------:R-:W-:Y:S01]  /*107f0*/  HFMA2.MMA R12, -RZ, RZ, 0, 4.76837158203125e-07 ;  /* 0x00000008ff0c7435 */ /* 0x000fe200000001ff */
[----:B------:R-:W-:Y:S01]  /*10800*/  FMNMX.FTZ R13, R14, R9, !PT ;  /* 0x000000090e0d7209 */ /* 0x000fe20007810000 */
[----:B------:R-:W-:Y:S02]  /*10810*/  IMAD.MOV.U32 R11, RZ, RZ, 0x1f ;  /* 0x0000001fff0b7424 */ /* 0x000fe400078e00ff */
[----:B------:R-:W-:-:S07]  /*10820*/  IMAD.MOV.U32 R15, RZ, RZ, -0x1 ;  /* 0xffffffffff0f7424 */ /* 0x000fce00078e00ff */
[----:B------:R-:W-:Y:S05]  /*10830*/  WARPSYNC.COLLECTIVE R15, `(.L_x_2618) ;  /* 0x000000000f087348 */ /* 0x000fea0003c00000 */
[----:B------:R0:W1:Y:S02]  /*10840*/  SHFL.BFLY P6, R14, R13, R12, R11 ;  /* 0x0c00000c0d0e7389 */ /* 0x00006400000c000b */
[----:B01----:R-:W-:Y:S01]  /*10850*/  ENDCOLLECTIVE ;  /* 0x000000000000791b */ /* 0x003fe20003800000 */
.L_x_2618:
[----:B------:R-:W-:Y:S02]  /*10860*/  MOV R12, 0x4 ;  /* 0x00000004000c7802 */ /* 0x000fe40000000f00 */
[----:B------:R-:W-:-:S05]  /*10870*/  FMNMX.FTZ R3, R13, R14, !PT ;  /* 0x0000000e0d037209 */ /* 0x000fca0007810000 */
[----:B------:R-:W-:-:S07]  /*10880*/  IMAD.MOV.U32 R13, RZ, RZ, R3 ;  /* 0x000000ffff0d7224 */ /* 0x000fce00078e0003 */
[----:B------:R-:W-:Y:S05]  /*10890*/  WARPSYNC.COLLECTIVE R15, `(.L_x_2619) ;  /* 0x000000000f087348 */ /* 0x000fea0003c00000 */
[----:B------:R0:W1:Y:S02]  /*108a0*/  SHFL.BFLY P6, R14, R13, R12, R11 ;  /* 0x0c00000c0d0e7389 */ /* 0x00006400000c000b */
[----:B01----:R-:W-:Y:S01]  /*108b0*/  ENDCOLLECTIVE ;  /* 0x000000000000791b */ /* 0x003fe20003800000 */
.L_x_2619:
[----:B------:R-:W-:Y:S01]  /*108c0*/  IMAD.MOV.U32 R12, RZ, RZ, 0x2 ;  /* 0x00000002ff0c7424 */ /* 0x000fe200078e00ff */
[----:B------:R-:W-:-:S05]  /*108d0*/  FMNMX.FTZ R4, R3, R14, !PT ;  /* 0x0000000e03047209 */ /* 0x000fca0007810000 */
[----:B------:R-:W-:-:S07]  /*108e0*/  IMAD.MOV.U32 R13, RZ, RZ, R4 ;  /* 0x000000ffff0d7224 */ /* 0x000fce00078e0004 */
[----:B------:R-:W-:Y:S05]  /*108f0*/  WARPSYNC.COLLECTIVE R15, `(.L_x_2620) ;  /* 0x000000000f087348 */ /* 0x000fea0003c00000 */
[----:B------:R0:W1:Y:S02]  /*10900*/  SHFL.BFLY P6, R14, R13, R12, R11 ;  /* 0x0c00000c0d0e7389 */ /* 0x00006400000c000b */
[----:B01----:R-:W-:Y:S01]  /*10910*/  ENDCOLLECTIVE ;  /* 0x000000000000791b */ /* 0x003fe20003800000 */
.L_x_2620:
[----:B------:R-:W-:Y:S05]  /*10920*/  BRA `(.L_x_2621) ;  /* 0xffffffcc00b47947 */ /* 0x000fea000383ffff */
.L_x_2622:
        /* <DEDUP_REMOVED lines=13> */
.L_x_4248:


//--------------------- .text._ZN4mmha33masked_multihead_attention_kernelIfLi192ELi256ELi4ELi64ELi64ELb1ELb0EEEv26Multihead_attention_paramsIT_XT5_EE --------------------------
	.section	.text._ZN4mmha33masked_multihead_attention_kernelIfLi192ELi256ELi4ELi64ELi64ELb1ELb0EEEv26Multihead_attention_paramsIT_XT5_EE,"ax",@progbits
	.align	128
        .global         _ZN4mmha33masked_multihead_attention_kernelIfLi192ELi256ELi4ELi64ELi64ELb1ELb0EEEv26Multihead_attention_paramsIT_XT5_EE
        .type           _ZN4mmha33masked_multihead_attention_kernelIfLi192ELi256ELi4ELi64ELi64ELb1ELb0EEEv26Multihead_attention_paramsIT_XT5_EE,@function
        .size           _ZN4mmha33masked_multihead_attention_kernelIfLi192ELi256ELi4ELi64ELi64ELb1ELb0EEEv26Multihead_attention_paramsIT_XT5_EE,(.L_x_4249 - _ZN4mmha33masked_multihead_attention_kernelIfLi192ELi256ELi4ELi64ELi64ELb1ELb0EEEv26Multihead_attention_paramsIT_XT5_EE)
        .other          _ZN4mmha33masked_multihead_attention_kernelIfLi192ELi256ELi4ELi64ELi64ELb1ELb0EEEv26Multihead_attention_paramsIT_XT5_EE,@"STO_CUDA_ENTRY STV_DEFAULT"
_ZN4mmha33masked_multihead_attention_kernelIfLi192ELi256ELi4ELi64ELi64ELb1ELb0EEEv26Multihead_attention_paramsIT_XT5_EE:
.text._ZN4mmha33masked_multihead_attention_kernelIfLi192ELi256ELi4ELi64ELi64ELb1ELb0EEEv26Multihead_attention_paramsIT_XT5_EE:
        /* <DEDUP_REMOVED lines=12> */
.L_x_2623:
        /* <DEDUP_REMOVED lines=15> */
[----:B------:R-:W-:Y:S01]  /*01b0*/  BSSY B0, `(.L_x_2624) ;  /* 0x0000040000007945 */ /* 0x000fe20003800000 */
[----:B------:R-:W-:Y:S02]  /*01c0*/  CS2R R38, SRZ ;  /* 0x0000000000267805 */ /* 0x000fe4000001ff00 */
[----:B------:R-:W-:Y:S01]  /*01d0*/  CS2R R36, SRZ ;  /* 0x0000000000247805 */ /* 0x000fe2000001ff00 */
[----:B------:R-:W-:-:S07]  /*01e0*/  IMAD.SHL.U32 R14, R23, 0x4, RZ ;  /* 0x00000004170e7824 */ /* 0x000fce00078e00ff */
        /* <DEDUP_REMOVED lines=9> */
[----:B------:R-:W1:Y:S02]  /*0280*/  LDC.64 R4, c[0x0][0x328] ;  /* 0x0000ca00ff047b82 */ /* 0x000e640000000a00 */
[----:B------:R-:W-:-:S04]  /*0290*/  IMAD.MOV R0, RZ, RZ, -R16 ;  /* 0x000000ffff007224 */ /* 0x000fc800078e0a10 */
[C---:B------:R-:W-:Y:S02]  /*02a0*/  IMAD R0, R3.reuse, R0, R6 ;  /* 0x0000000003007224 */ /* 0x040fe400078e0206 */
[----:B------:R-:W2:Y:S03]  /*02b0*/  @P3 LDC.64 R6, c[0x0][0x2f0] ;  /* 0x0000bc00ff063b82 */ /* 0x000ea60000000a00 */
[----:B------:R-:W-:-:S13]  /*02c0*/  ISETP.GT.U32.AND P1, PT, R3, R0, PT ;  /* 0x000000000300720c */ /* 0x000fda0003f24070 */
[----:B------:R-:W-:Y:S02]  /*02d0*/  @!P1 IMAD.IADD R0, R0, 0x1, -R3 ;  /* 0x0000000100009824 */ /* 0x000fe400078e0a03 */
[----:B------:R-:W-:Y:S01]  /*02e0*/  @!P1 VIADD R16, R16, 0x1 ;  /* 0x0000000110109836 */ /* 0x000fe20000000000 */
[----:B------:R-:W-:Y:S01]  /*02f0*/  ISETP.NE.AND P1, PT, R59, RZ, PT ;  /* 0x000000ff3b00720c */ /* 0x000fe20003f25270 */
[----:B-1----:R-:W-:Y:S01]  /*0300*/  IMAD.WIDE R4, R2, 0x4, R4 ;  /* 0x0000000402047825 */ /* 0x002fe200078e0204 */
[----:B------:R-:W-:Y:S02]  /*0310*/  ISETP.GE.U32.AND P0, PT, R0, R3, PT ;  /* 0x000000030000720c */ /* 0x000fe40003f06070 */
[C---:B------:R-:W-:Y:S01]  /*0320*/  LOP3.LUT R0, R2.reuse, R59, RZ, 0x3c, !PT ;  /* 0x0000003b02007212 */ /* 0x040fe200078e3cff */
[----:B0-----:R-:W-:Y:S01]  /*0330*/  IMAD R22, R2, UR4, R19 ;  /* 0x0000000402167c24 */ /* 0x001fe2000f8e0213 */
[----:B------:R0:W5:Y:S02]  /*0340*/  LDG.E R18, desc[UR36][R4.64] ;  /* 0x0000002404127981 */ /* 0x000164000c1e1900 */
[----:B------:R-:W-:-:S02]  /*0350*/  ISETP.GE.AND P2, PT, R0, RZ, PT ;  /* 0x000000ff0000720c */ /* 0x000fc40003f46270 */
[----:B------:R-:W1:Y:S05]  /*0360*/  LDC R0, c[0x0][0x278] ;  /* 0x00009e00ff007b82 */ /* 0x000e6a0000000800 */
[----:B------:R-:W-:-:S06]  /*0370*/  @P0 VIADD R16, R16, 0x1 ;  /* 0x0000000110100836 */ /* 0x000fcc0000000000 */
[----:B------:R-:W-:Y:S01]  /*0380*/  @!P2 IMAD.MOV R16, RZ, RZ, -R16 ;  /* 0x000000ffff10a224 */ /* 0x000fe200078e0a10 */
[----:B------:R-:W-:-:S05]  /*0390*/  @!P1 LOP3.LUT R16, RZ, R59, RZ, 0x33, !PT ;  /* 0x0000003bff109212 */ /* 0x000fca00078e33ff */
[----:B--2---:R-:W-:-:S05]  /*03a0*/  @P3 IMAD.WIDE R6, R16, 0x4, R6 ;  /* 0x0000000410063825 */ /* 0x004fca00078e0206 */
[----:B------:R2:W5:Y:S01]  /*03b0*/  @P3 LDG.E R17, desc[UR36][R6.64] ;  /* 0x0000002406113981 */ /* 0x000562000c1e1900 */
[----:B------:R-:W-:Y:S01]  /*03c0*/  ISETP.GT.AND P0, PT, R23, 0x2f, PT ;  /* 0x0000002f1700780c */ /* 0x000fe20003f04270 */
[----:B------:R-:W-:Y:S01]  /*03d0*/  IMAD R3, R19, 0xc0, RZ ;  /* 0x000000c013037824 */ /* 0x000fe200078e02ff */
[----:B-1----:R-:W-:Y:S01]  /*03e0*/  ISETP.NE.AND P1, PT, R0, RZ, PT ;  /* 0x000000ff0000720c */ /* 0x002fe20003f25270 */
[----:B------:R-:W-:Y:S02]  /*03f0*/  IMAD R58, R22, 0xc0, RZ ;  /* 0x000000c0163a7824 */ /* 0x000fe400078e02ff */
[----:B0-----:R-:W-:-:S05]  /*0400*/  IMAD R5, R2, R0, R3 ;  /* 0x0000000002057224 */ /* 0x001fca00078e0203 */
[----:B------:R-:W-:-:S03]  /*0410*/  SEL R5, R58, R5, !P1 ;  /* 0x000000053a057207 */ /* 0x000fc60004800000 */
[----:B--2-4-:R-:W-:Y:S05]  /*0420*/  @P0 BRA `(.L_x_2625) ;  /* 0x0000000000600947 */ /* 0x014fea0003800000 */
        /* <DEDUP_REMOVED lines=24> */
.L_x_2625:
[----:B------:R-:W-:Y:S05]  /*05b0*/  BSYNC B0 ;  /* 0x0000000000007941 */ /* 0x000fea0003800000 */
.L_x_2624:
[----:B------:R-:W0:Y:S01]  /*05c0*/  LDC R20, c[0x0][0x284] ;  /* 0x0000a100ff147b82 */ /* 0x000e220000000800 */
[----:B------:R-:W-:Y:S01]  /*05d0*/  ISETP.LT.AND P2, PT, R23, 0x40, P3 ;  /* 0x000000401700780c */ /* 0x000fe20001f41270 */
[----:B-----5:R-:W-:Y:S01]  /*05e0*/  VIADD R24, R18, 0xffffffff ;  /* 0xffffffff12187836 */ /* 0x020fe20000000000 */
[----:B------:R-:W-:Y:S01]  /*05f0*/  ISETP.NE.U32.AND P3, PT, R12, RZ, PT ;  /* 0x000000ff0c00720c */ /* 0x000fe20003f65070 */
[----:B------:R-:W-:Y:S01]  /*0600*/  IMAD.IADD R40, R58, 0x1, R14 ;  /* 0x000000013a287824 */ /* 0x000fe200078e020e */
[----:B------:R-:W-:Y:S01]  /*0610*/  SHF.R.S32.HI R0, RZ, 0x1f, R2 ;  /* 0x0000001fff007819 */ /* 0x000fe20000011402 */
[----:B------:R-:W-:Y:S01]  /*0620*/  @!P0 IMAD.SHL.U32 R11, R24, 0x4, RZ ;  /* 0x00000004180b8824 */ /* 0x000fe200078e00ff */
[----:B------:R-:W-:Y:S01]  /*0630*/  ISETP.NE.AND.EX P3, PT, R13, RZ, PT, P3 ;  /* 0x000000ff0d00720c */ /* 0x000fe20003f65330 */
[----:B------:R-:W1:Y:S01]  /*0640*/  @!P0 LDC.64 R4, c[0x0][0x248] ;  /* 0x00009200ff048b82 */ /* 0x000e620000000a00 */
[----:B------:R-:W-:Y:S01]  /*0650*/  ULDC.64 UR6, c[0x0][0x220] ;  /* 0x0000880000067ab9 */ /* 0x000fe20000000a00 */
[----:B------:R-:W-:Y:S01]  /*0660*/  IMAD.MOV.U32 R25, RZ, RZ, RZ ;  /* 0x000000ffff197224 */ /* 0x000fe200078e00ff */
[----:B------:R-:W-:-:S02]  /*0670*/  ISETP.EQ.U32.AND P1, PT, RZ, UR6, PT ;  /* 0x00000006ff007c0c */ /* 0x000fc4000bf22070 */
[----:B------:R-:W-:Y:S02]  /*0680*/  CS2R R28, SRZ ;  /* 0x00000000001c7805 */ /* 0x000fe4000001ff00 */
[----:B------:R-:W-:Y:S01]  /*0690*/  CS2R R30, SRZ ;  /* 0x00000000001e7805 */ /* 0x000fe2000001ff00 */
[----:B------:R-:W-:Y:S01]  /*06a0*/  IMAD.IADD R3, R3, 0x1, R14 ;  /* 0x0000000103037824 */ /* 0x000fe200078e020e */
[----:B------:R-:W-:Y:S01]  /*06b0*/  ISETP.EQ.OR.EX P1, PT, RZ, UR7, P0, P1 ;  /* 0x00000007ff007c0c */ /* 0x000fe20008722710 */
[----:B------:R-:W2:Y:S01]  /*06c0*/  @P2 LDC.64 R8, c[0x0][0x2e0] ;  /* 0x0000b800ff082b82 */ /* 0x000ea20000000a00 */
[----:B------:R-:W-:Y:S02]  /*06d0*/  CS2R R44, SRZ ;  /* 0x00000000002c7805 */ /* 0x000fe4000001ff00 */
[----:B------:R-:W-:Y:S02]  /*06e0*/  CS2R R46, SRZ ;  /* 0x00000000002e7805 */ /* 0x000fe4000001ff00 */
[----:B------:R-:W-:Y:S01]  /*06f0*/  @P3 LEA R10, P4, R2, R12, 0x2 ;  /* 0x0000000c020a3211 */ /* 0x000fe200078810ff */
[-C--:B0-----:R-:W-:Y:S01]  /*0700*/  @!P0 IMAD R11, R40, R20.reuse, R11 ;  /* 0x00000014280b8224 */ /* 0x081fe200078e020b */
[----:B------:R-:W-:-:S05]  /*0710*/  IABS R15, R20 ;  /* 0x00000014000f7213 */ /* 0x000fca0000000000 */
        /* <DEDUP_REMOVED lines=21> */
[----:B------:R-:W-:-:S04]  /*0870*/  IMAD.HI.U32 R13, R13, R26, RZ ;  /* 0x0000001a0d0d7227 */ /* 0x000fc800078e00ff */
[----:B------:R-:W-:-:S04]  /*0880*/  IMAD.MOV R13, RZ, RZ, -R13 ;  /* 0x000000ffff0d7224 */ /* 0x000fc800078e0a0d */
[----:B------:R-:W-:-:S05]  /*0890*/  IMAD R26, R15, R13, R26 ;  /* 0x0000000d0f1a7224 */ /* 0x000fca00078e021a */
[----:B------:R-:W-:Y:S02]  /*08a0*/  ISETP.GT.U32.AND P1, PT, R15, R26, PT ;  /* 0x0000001a0f00720c */ /* 0x000fe40003f24070 */
[----:B------:R-:W-:Y:S02]  /*08b0*/  ISETP.NE.AND P5, PT, R42, RZ, PT ;  /* 0x000000ff2a00720c */ /* 0x000fe40003fa5270 */
[----:B------:R-:W-:-:S09]  /*08c0*/  ISETP.GE.AND P4, PT, R24, RZ, PT ;  /* 0x000000ff1800720c */ /* 0x000fd20003f86270 */
[----:B------:R-:W-:-:S05]  /*08d0*/  @!P1 IMAD.IADD R26, R26, 0x1, -R15 ;  /* 0x000000011a1a9824 */ /* 0x000fca00078e0a0f */
[----:B------:R-:W-:Y:S02]  /*08e0*/  ISETP.GT.U32.AND P3, PT, R15, R26, PT ;  /* 0x0000001a0f00720c */ /* 0x000fe40003f64070 */
[----:B------:R-:W-:Y:S01]  /*08f0*/  ISETP.NE.AND P1, PT, R20, RZ, PT ;  /* 0x000000ff1400720c */ /* 0x000fe20003f25270 */
[----:B------:R-:W-:Y:S01]  /*0900*/  IMAD R0, R16, UR4, RZ ;  /* 0x0000000410007c24 */ /* 0x000fe2000f8e02ff */
[----:B------:R-:W-:Y:S02]  /*0910*/  CS2R R34, SRZ ;  /* 0x0000000000227805 */ /* 0x000fe4000001ff00 */
[----:B------:R-:W-:Y:S01]  /*0920*/  CS2R R32, SRZ ;  /* 0x0000000000207805 */ /* 0x000fe2000001ff00 */
[----:B------:R-:W-:Y:S01]  /*0930*/  IMAD R59, R0, R59, R19 ;  /* 0x0000003b003b7224 */ /* 0x000fe200078e0213 */
[----:B------:R-:W-:-:S05]  /*0940*/  P2R R0, PR, RZ, 0x20 ;  /* 0x00000020ff007803 */ /* 0x000fca0000000000 */
        /* <DEDUP_REMOVED lines=14> */
.L_x_2627:
[----:B------:R-:W-:Y:S05]  /*0a30*/  BSYNC B0 ;  /* 0x0000000000007941 */ /* 0x000fea0003800000 */
.L_x_2626:
[----:B------:R-:W-:Y:S01]  /*0a40*/  ISETP.NE.AND P1, PT, R42, RZ, PT ;  /* 0x000000ff2a00720c */ /* 0x000fe20003f25270 */
[----:B------:R-:W-:Y:S01]  /*0a50*/  ULDC.U8 UR4, c[0x0][0x294] ;  /* 0x0000a50000047ab9 */ /* 0x000fe20000000000 */
[----:B------:R-:W-:Y:S01]  /*0a60*/  ISETP.GT.AND P3, PT, R7, RZ, PT ;  /* 0x000000ff0700720c */ /* 0x000fe20003f64270 */
[----:B-----5:R-:W-:Y:S01]  /*0a70*/  @!P5 FADD.FTZ R28, R28, R32 ;  /* 0x000000201c1cd221 */ /* 0x020fe20000010000 */
[----:B------:R-:W-:Y:S01]  /*0a80*/  P2R R0, PR, RZ, 0x2 ;  /* 0x00000002ff007803 */ /* 0x000fe20000000000 */
[----:B------:R-:W-:Y:S01]  /*0a90*/  @!P5 FADD.FTZ R29, R29, R33 ;  /* 0x000000211d1dd221 */ /* 0x000fe20000010000 */
[----:B------:R-:W-:Y:S01]  /*0aa0*/  ISETP.NE.AND P1, PT, RZ, UR4, PT ;  /* 0x00000004ff007c0c */ /* 0x000fe2000bf25270 */
[----:B------:R-:W-:Y:S01]  /*0ab0*/  @!P5 FADD.FTZ R30, R30, R34 ;  /* 0x000000221e1ed221 */ /* 0x000fe20000010000 */
[----:B------:R-:W-:Y:S01]  /*0ac0*/  @!P5 FADD.FTZ R31, R31, R35 ;  /* 0x000000231f1fd221 */ /* 0x000fe20000010000 */
[----:B------:R-:W-:Y:S01]  /*0ad0*/  FADD.FTZ R36, R44, R36 ;  /* 0x000000242c247221 */ /* 0x000fe20000010000 */
[----:B------:R-:W-:Y:S01]  /*0ae0*/  FADD.FTZ R37, R45, R37 ;  /* 0x000000252d257221 */ /* 0x000fe20000010000 */
[----:B------:R-:W-:Y:S01]  /*0af0*/  FADD.FTZ R38, R46, R38 ;  /* 0x000000262e267221 */ /* 0x000fe20000010000 */
[----:B------:R-:W-:Y:S01]  /*0b00*/  FADD.FTZ R39, R47, R39 ;  /* 0x000000272f277221 */ /* 0x000fe20000010000 */
[----:B------:R-:W-:Y:S01]  /*0b10*/  ISETP.GE.AND P0, PT, R23, 0x40, PT ;  /* 0x000000401700780c */ /* 0x000fe20003f06270 */
[----:B------:R-:W-:Y:S01]  /*0b20*/  @P2 FMUL.FTZ R28, R28, R48 ;  /* 0x000000301c1c2220 */ /* 0x000fe20000410000 */
[----:B------:R-:W-:Y:S01]  /*0b30*/  @P2 FMUL.FTZ R29, R29, R49 ;  /* 0x000000311d1d2220 */ /* 0x000fe20000410000 */
[----:B------:R-:W-:Y:S01]  /*0b40*/  @P2 FMUL.FTZ R30, R30, R50 ;  /* 0x000000321e1e2220 */ /* 0x000fe20000410000 */
[----:B------:R-:W-:-:S02]  /*0b50*/  @P2 FMUL.FTZ R31, R31, R51 ;  /* 0x000000331f1f2220 */ /* 0x000fc40000410000 */
[----:B------:R-:W-:Y:S07]  /*0b60*/  @!P1 BRA P3, `(.L_x_2628) ;  /* 0x0000000c00009947 */ /* 0x000fee0001800000 */
        /* <DEDUP_REMOVED lines=30> */
[----:B------:R-:W-:-:S03]  /*0d50*/  P2R R45, PR, RZ, 0x2 ;  /* 0x00000002ff2d7803 */ /* 0x000fc60000000000 */
[----:B------:R-:W-:Y:S01]  /*0d60*/  @!P2 IMAD.MOV R44, RZ, RZ, -R44 ;  /* 0x000000ffff2ca224 */ /* 0x000fe200078e0a2c */
        /* <DEDUP_REMOVED lines=11> */
[----:B------:R-:W-:Y:S02]  /*0e20*/  IMAD.U32 R10, RZ, RZ, UR6 ;  /* 0x00000006ff0a7e24 */ /* 0x000fe4000f8e00ff */
[----:B------:R-:W-:Y:S02]  /*0e30*/  IMAD.U32 R6, RZ, RZ, UR4 ;  /* 0x00000004ff067e24 */ /* 0x000fe4000f8e00ff */
[----:B------:R-:W-:-:S02]  /*0e40*/  IMAD.U32 R7, RZ, RZ, UR5 ;  /* 0x00000005ff077e24 */ /* 0x000fc4000f8e00ff */
[----:B------:R-:W-:Y:S02]  /*0e50*/  IMAD.U32 R11, RZ, RZ, UR7 ;  /* 0x00000007ff0b7e24 */ /* 0x000fe4000f8e00ff */
[----:B------:R-:W-:Y:S02]  /*0e60*/  IMAD.MOV.U32 R8, RZ, RZ, 0x53f ;  /* 0x0000053fff087424 */ /* 0x000fe400078e00ff */
[----:B------:R-:W-:Y:S02]  /*0e70*/  IMAD.MOV.U32 R12, RZ, RZ, 0x1 ;  /* 0x00000001ff0c7424 */ /* 0x000fe400078e00ff */
[----:B0-----:R-:W-:-:S07]  /*0e80*/  IMAD.MOV.U32 R13, RZ, RZ, RZ ;  /* 0x000000ffff0d7224 */ /* 0x001fce00078e00ff */
[----:B------:R-:W-:-:S07]  /*0e90*/  LEPC R20, `(.L_x_2630) ;  /* 0x000000001014794e */ /* 0x000fce0000000000 */
[----:B-1----:R-:W-:Y:S05]  /*0ea0*/  CALL.ABS.NOINC R14 ;  /* 0x000000000e007343 */ /* 0x002fea0003c00000 */
.L_x_2630:
[----:B------:R-:W0:Y:S01]  /*0eb0*/  S2R R4, SR_CgaCtaId ;  /* 0x0000000000047919 */ /* 0x000e220000008800 */
[----:B------:R-:W1:Y:S01]  /*0ec0*/  LDC R6, c[0x0][0x290] ;  /* 0x0000a400ff067b82 */ /* 0x000e620000000800 */
[----:B------:R-:W-:Y:S02]  /*0ed0*/  MOV R0, 0x400 ;  /* 0x0000040000007802 */ /* 0x000fe40000000f00 */
[----:B------:R-:W-:-:S03]  /*0ee0*/  ISETP.NE.AND P6, PT, R45, RZ, PT ;  /* 0x000000ff2d00720c */ /* 0x000fc60003fc5270 */
[----:B------:R-:W-:Y:S02]  /*0ef0*/  VIADD R3, R0, 0x810 ;  /* 0x0000081000037836 */ /* 0x000fe40000000000 */
        /* <DEDUP_REMOVED lines=8> */
.L_x_2631:
        /* <DEDUP_REMOVED lines=13> */
[----:B------:R-:W-:Y:S02]  /*1050*/  BSSY B1, `(.L_x_2634) ;  /* 0x0000063000017945 */ /* 0x000fe40003800000 */
[----:B------:R-:W-:Y:S01]  /*1060*/  IMAD R20, R41, 0x4, R15 ;  /* 0x0000000429147824 */ /* 0x000fe200078e020f */
        /* <DEDUP_REMOVED lines=40> */
.L_x_2635:
[----:B------:R-:W-:Y:S01]  /*12f0*/  IMAD R21, R6, 0x4, R15 ;  /* 0x0000000406157824 */ /* 0x000fe200078e020f */
[----:B------:R-:W-:Y:S01]  /*1300*/  LEA.HI R0, R0, R0, RZ, 0x1 ;  /* 0x0000000000007211 */ /* 0x000fe200078f08ff */
[----:B------:R-:W-:Y:S01]  /*1310*/  IMAD R44, R6, 0x4, R20 ;  /* 0x00000004062c7824 */ /* 0x000fe200078e0214 */
[----:B------:R-:W-:Y:S02]  /*1320*/  BSSY B2, `(.L_x_2637) ;  /* 0x0000031000027945 */ /* 0x000fe40003800000 */
[----:B------:R0:W0:Y:S01]  /*1330*/  LDS R28, [R21] ;  /* 0x00000000151c7984 */ /* 0x0000220000000800 */
[----:B------:R-:W-:-:S03]  /*1340*/  IMAD.SHL.U32 R0, R0, 0x2, RZ ;  /* 0x0000000200007824 */ /* 0x000fc600078e00ff */
[----:B------:R0:W0:Y:S02]  /*1350*/  LDS R30, [R21+0x4] ;  /* 0x00000400151e7984 */ /* 0x0000240000000800 */
[----:B------:R-:W-:Y:S02]  /*1360*/  LOP3.LUT R5, R0, 0xfffffffc, RZ, 0xc0, !PT ;  /* 0xfffffffc00057812 */ /* 0x000fe400078ec0ff */
        /* <DEDUP_REMOVED lines=44> */
.L_x_2638:
[----:B------:R-:W-:Y:S05]  /*1630*/  BSYNC B2 ;  /* 0x0000000000027941 */ /* 0x000fea0003800000 */
.L_x_2637:
[----:B0-----:R0:W-:Y:S04]  /*1640*/  STS [R21], R28 ;  /* 0x0000001c15007388 */ /* 0x0011e80000000800 */
[----:B------:R0:W-:Y:S04]  /*1650*/  STS [R21+0x4], R30 ;  /* 0x0000041e15007388 */ /* 0x0001e80000000800 */
[----:B------:R0:W-:Y:S04]  /*1660*/  STS [R44], R29 ;  /* 0x0000001d2c007388 */ /* 0x0001e80000000800 */
[----:B------:R0:W-:Y:S02]  /*1670*/  STS [R44+0x4], R31 ;  /* 0x0000041f2c007388 */ /* 0x0001e40000000800 */
.L_x_2636:
[----:B------:R-:W-:Y:S05]  /*1680*/  BSYNC B1 ;  /* 0x0000000000017941 */ /* 0x000fea0003800000 */
.L_x_2634:
[----:B-1----:R1:W-:Y:S04]  /*1690*/  STS [R15], R36 ;  /* 0x000000240f007388 */ /* 0x0023e80000000800 */
[----:B--2---:R1:W-:Y:S04]  /*16a0*/  STS [R15+0x4], R38 ;  /* 0x000004260f007388 */ /* 0x0043e80000000800 */
[----:B---3--:R1:W-:Y:S04]  /*16b0*/  STS [R20], R37 ;  /* 0x0000002514007388 */ /* 0x0083e80000000800 */
[----:B----4-:R1:W-:Y:S02]  /*16c0*/  STS [R20+0x4], R39 ;  /* 0x0000042714007388 */ /* 0x0103e40000000800 */
.L_x_2633:
[----:B------:R-:W-:Y:S05]  /*16d0*/  BSYNC B0 ;  /* 0x0000000000007941 */ /* 0x000fea0003800000 */
.L_x_2632:
[----:B------:R-:W-:Y:S06]  /*16e0*/  BAR.SYNC.DEFER_BLOCKING 0x0 ;  /* 0x0000000000007b1d */ /* 0x000fec0000010000 */
[----:B------:R-:W-:Y:S04]  /*16f0*/  BSSY B0, `(.L_x_2639) ;  /* 0x0000005000007945 */ /* 0x000fe80003800000 */
[----:B------:R-:W-:Y:S05]  /*1700*/  @!P6 BRA `(.L_x_2640) ;  /* 0x00000000000ce947 */ /* 0x000fea0003800000 */
[----:B------:R-:W-:Y:S01]  /*1710*/  ISETP.NE.AND P0, PT, R42, RZ, PT ;  /* 0x000000ff2a00720c */ /* 0x000fe20003f05270 */
[----:B01----:R2:W3:-:S12]  /*1720*/  LDS.128 R36, [R13] ;  /* 0x000000000d247984 */ /* 0x0034d80000000c00 */
[----:B------:R2:W4:Y:S02]  /*1730*/  @!P0 LDS.128 R28, [R14] ;  /* 0x000000000e1c8984 */ /* 0x0005240000000c00 */
.L_x_2640:
[----:B------:R-:W-:Y:S05]  /*1740*/  BSYNC B0 ;  /* 0x0000000000007941 */ /* 0x000fea0003800000 */
.L_x_2639:
[----:B------:R-:W-:Y:S06]  /*1750*/  BAR.SYNC.DEFER_BLOCKING 0x0 ;  /* 0x0000000000007b1d */ /* 0x000fec0000010000 */
[----:B------:R-:W-:Y:S05]  /*1760*/  BRA `(.L_x_2629) ;  /* 0x0000000400307947 */ /* 0x000fea0003800000 */
.L_x_2628:
        /* <DEDUP_REMOVED lines=35> */
.L_x_2641:
        /* <DEDUP_REMOVED lines=40> */
.L_x_2642:
[----:B------:R-:W-:Y:S05]  /*1c20*/  BSYNC B0 ;  /* 0x0000000000007941 */ /* 0x000fea0003800000 */
.L_x_2629:
[----:B------:R-:W-:Y:S01]  /*1c30*/  ISETP.GT.AND P0, PT, R23, 0x3f, PT ;  /* 0x0000003f1700780c */ /* 0x000fe20003f04270 */
[----:B------:R-:W-:Y:S01]  /*1c40*/  BSSY B0, `(.L_x_2643) ;  /* 0x000001a000007945 */ /* 0x000fe20003800000 */
[----:B------:R-:W-:-:S11]  /*1c50*/  IMAD.MOV.U32 R0, RZ, RZ, RZ ;  /* 0x000000ffff007224 */ /* 0x000fd600078e00ff */
[----:B------:R-:W-:Y:S05]  /*1c60*/  @P0 BRA `(.L_x_2644) ;  /* 0x00000000005c0947 */ /* 0x000fea0003800000 */
[----:B------:R-:W5:Y:S01]  /*1c70*/  LDC R0, c[0x0][0x29c] ;  /* 0x0000a700ff007b82 */ /* 0x000f620000000800 */
[----:B------:R-:W0:Y:S01]  /*1c80*/  S2R R6, SR_CgaCtaId ;  /* 0x0000000000067919 */ /* 0x000e220000008800 */
[----:B------:R-:W-:Y:S02]  /*1c90*/  MOV R3, 0x400 ;  /* 0x0000040000037802 */ /* 0x000fe40000000f00 */
[----:B-----5:R-:W-:-:S03]  /*1ca0*/  ISETP.NE.AND P1, PT, R0, RZ, PT ;  /* 0x000000ff0000720c */ /* 0x020fc60003f25270 */
[----:B------:R-:W-:Y:S01]  /*1cb0*/  VIADD R0, R3, 0x10 ;  /* 0x0000001003007836 */ /* 0x000fe20000000000 */
[----:B------:R-:W-:-:S04]  /*1cc0*/  ISETP.GT.OR P0, PT, R23, 0x2f, P1 ;  /* 0x0000002f1700780c */ /* 0x000fc80000f04670 */
[----:B0-----:R-:W-:-:S05]  /*1cd0*/  LEA R0, R6, R0, 0x18 ;  /* 0x0000000006007211 */ /* 0x001fca00078ec0ff */
[----:B------:R-:W-:-:S04]  /*1ce0*/  @!P1 VIADD R3, R3, 0x410 ;  /* 0x0000041003039836 */ /* 0x000fc80000000000 */
[----:B------:R-:W0:Y:S01]  /*1cf0*/  @!P0 LDC R8, c[0x0][0x284] ;  /* 0x0000a100ff088b82 */ /* 0x000e220000000800 */
[----:B------:R-:W-:Y:S01]  /*1d00*/  @!P0 IMAD.SHL.U32 R7, R26, 0x4, RZ ;  /* 0x000000041a078824 */ /* 0x000fe200078e00ff */
[----:B------:R-:W-:Y:S01]  /*1d10*/  @!P1 LEA R6, R6, R3, 0x18 ;  /* 0x0000000306069211 */ /* 0x000fe200078ec0ff */
[C---:B------:R-:W-:Y:S02]  /*1d20*/  IMAD R3, R23.reuse, 0x10, R0 ;  /* 0x0000001017037824 */ /* 0x040fe400078e0200 */
[----:B---34-:R-:W-:Y:S02]  /*1d30*/  FMUL.FTZ R0, R36, R28 ;  /* 0x0000001c24007220 */ /* 0x018fe40000410000 */
[----:B------:R-:W-:Y:S01]  /*1d40*/  @!P1 IMAD R6, R23, 0x10, R6 ;  /* 0x0000001017069824 */ /* 0x000fe200078e0206 */
[----:B------:R-:W3:Y:S01]  /*1d50*/  @!P0 LDC.64 R4, c[0x0][0x248] ;  /* 0x00009200ff048b82 */ /* 0x000ee20000000a00 */
[----:B------:R4:W-:Y:S04]  /*1d60*/  STS.128 [R3], R36 ;  /* 0x0000002403007388 */ /* 0x0009e80000000c00 */
[----:B------:R4:W-:Y:S01]  /*1d70*/  @!P1 STS.128 [R6], R32 ;  /* 0x0000002006009388 */ /* 0x0009e20000000c00 */
[----:B0-----:R-:W-:-:S04]  /*1d80*/  @!P0 IMAD R7, R40, R8, R7 ;  /* 0x0000000828078224 */ /* 0x001fc800078e0207 */
[----:B---3--:R-:W-:-:S04]  /*1d90*/  @!P0 IMAD.WIDE R4, R7, 0x4, R4 ;  /* 0x0000000407048825 */ /* 0x008fc800078e0204 */
[----:B------:R-:W-:Y:S01]  /*1da0*/  FFMA.FTZ R7, R37, R29, R0 ;  /* 0x0000001d25077223 */ /* 0x000fe20000010000 */
[----:B------:R4:W-:Y:S03]  /*1db0*/  @!P0 STG.E.128 desc[UR36][R4.64], R28 ;  /* 0x0000001c04008986 */ /* 0x0009e6000c101d24 */
[----:B------:R-:W-:-:S04]  /*1dc0*/  FFMA.FTZ R0, R38, R30, R7 ;  /* 0x0000001e26007223 */ /* 0x000fc80000010007 */
[----:B------:R-:W-:-:S07]  /*1dd0*/  FFMA.FTZ R0, R39, R31, R0 ;  /* 0x0000001f27007223 */ /* 0x000fce0000010000 */
.L_x_2644:
[----:B------:R-:W-:Y:S05]  /*1de0*/  BSYNC B0 ;  /* 0x0000000000007941 */ /* 0x000fea0003800000 */
.L_x_2643:
[----:B----4-:R-:W4:Y:S01]  /*1df0*/  SHFL.BFLY PT, R3, R0, 0x10, 0x1f ;  /* 0x0e001f0000037f89 */ /* 0x010f2200000e0000 */
        /* <DEDUP_REMOVED lines=9> */
[----:B----4-:R-:W-:Y:S01]  /*1e90*/  FADD.FTZ R3, R3, R0 ;  /* 0x0000000003037221 */ /* 0x010fe20000010000 */
[----:B------:R-:W-:Y:S01]  /*1ea0*/  @!P0 SHF.R.U32.HI R0, RZ, 0x3, R23 ;  /* 0x00000003ff008819 */ /* 0x000fe20000011617 */
[----:B-----5:R-:W-:-:S03]  /*1eb0*/  @!UP0 ULEA UR6, UR5, UR4, 0x18 ;  /* 0x0000000405068291 */ /* 0x020fc6000f8ec03f */
[----:B------:R-:W4:Y:S01]  /*1ec0*/  SHFL.BFLY PT, R4, R3, 0x8, 0x1f ;  /* 0x0d001f0003047f89 */ /* 0x000f2200000e0000 */
[----:B------:R-:W-:Y:S01]  /*1ed0*/  @!P0 LOP3.LUT R0, R0, 0x1ffffffc, RZ, 0xc0, !PT ;  /* 0x1ffffffc00008812 */ /* 0x000fe200078ec0ff */
[----:B----4-:R-:W-:Y:S01]  /*1ee0*/  FADD.FTZ R4, R3, R4 ;  /* 0x0000000403047221 */ /* 0x010fe20000010000 */
[----:B------:R-:W-:-:S04]  /*1ef0*/  @!P1 MOV R3, 0x400 ;  /* 0x0000040000039802 */ /* 0x000fc80000000f00 */
[----:B------:R-:W4:Y:S01]  /*1f00*/  SHFL.BFLY PT, R5, R4, 0x4, 0x1f ;  /* 0x0c801f0004057f89 */ /* 0x000f2200000e0000 */
[----:B0-----:R-:W-:-:S05]  /*1f10*/  @!P1 LEA R3, R10, R3, 0x18 ;  /* 0x000000030a039211 */ /* 0x001fca00078ec0ff */
[----:B------:R-:W-:Y:S02]  /*1f20*/  @!P1 IMAD R8, R8, 0x4, R3 ;  /* 0x0000000408089824 */ /* 0x000fe400078e0203 */
[----:B------:R-:W-:Y:S02]  /*1f30*/  IMAD.U32 R3, RZ, RZ, UR7 ;  /* 0x00000007ff037e24 */ /* 0x000fe4000f8e00ff */
[----:B----4-:R-:W-:-:S05]  /*1f40*/  FADD.FTZ R5, R4, R5 ;  /* 0x0000000504057221 */ /* 0x010fca0000010000 */
        /* <DEDUP_REMOVED lines=13> */
[----:B0-----:R-:W-:-:S06]  /*2020*/  FADD.FTZ R4, R4, R7 ;  /* 0x0000000704047221 */ /* 0x001fcc0000010000 */
[----:B------:R-:W0:Y:S01]  /*2030*/  SHFL.IDX PT, R4, R4, RZ, 0x1f ;  /* 0x00001fff04047589 */ /* 0x000e2200000e0000 */
[----:B------:R-:W-:Y:S05]  /*2040*/  @P0 BRA `(.L_x_2646) ;  /* 0x0000000000400947 */ /* 0x000fea0003800000 */
[----:B------:R-:W-:Y:S01]  /*2050*/  ULDC.64 UR8, c[0x0][0x2c8] ;  /* 0x0000b20000087ab9 */ /* 0x000fe20000000a00 */
[----:B------:R-:W-:Y:S01]  /*2060*/  ULDC UR7, c[0x0][0x2a0] ;  /* 0x0000a80000077ab9 */ /* 0x000fe20000000800 */
[----:B------:R-:W-:Y:S01]  /*2070*/  ISETP.NE.U32.AND P0, PT, RZ, UR8, PT ;  /* 0x00000008ff007c0c */ /* 0x000fe2000bf05070 */
[----:B0-----:R-:W-:Y:S01]  /*2080*/  FMUL.FTZ R220, R4, UR7 ;  /* 0x0000000704dc7c20 */ /* 0x001fe20008410000 */
[----:B------:R-:W-:Y:S02]  /*2090*/  LEA R9, R0, UR6, 0x2 ;  /* 0x0000000600097c11 */ /* 0x000fe4000f8e10ff */
[----:B------:R-:W-:-:S13]  /*20a0*/  ISETP.NE.AND.EX P0, PT, RZ, UR9, PT, P0 ;  /* 0x00000009ff007c0c */ /* 0x000fda000bf05300 */
[----:B------:R-:W-:Y:S05]  /*20b0*/  @!P0 BRA `(.L_x_2647) ;  /* 0x0000000000208947 */ /* 0x000fea0003800000 */
[----:B------:R-:W0:Y:S01]  /*20c0*/  LDC.64 R6, c[0x0][0x2c8] ;  /* 0x0000b200ff067b82 */ /* 0x000e220000000a00 */
[----:B------:R-:W-:Y:S01]  /*20d0*/  IMAD.IADD R4, R24, 0x1, -R25 ;  /* 0x0000000118047824 */ /* 0x000fe200078e0a19 */
[----:B------:R-:W-:-:S03]  /*20e0*/  ULDC UR7, c[0x0][0x2d0] ;  /* 0x0000b40000077ab9 */ /* 0x000fc60000000800 */
[----:B------:R-:W-:-:S04]  /*20f0*/  IMAD R11, R19, UR7, R4 ;  /* 0x00000007130b7c24 */ /* 0x000fc8000f8e0204 */
[----:B------:R-:W-:-:S04]  /*2100*/  IMAD R11, R11, UR7, R4 ;  /* 0x000000070b0b7c24 */ /* 0x000fc8000f8e0204 */
[----:B0-----:R-:W-:-:S06]  /*2110*/  IMAD.WIDE R6, R11, 0x4, R6 ;  /* 0x000000040b067825 */ /* 0x001fcc00078e0206 */
[----:B------:R-:W4:Y:S02]  /*2120*/  LDG.E R7, desc[UR36][R6.64] ;  /* 0x0000002406077981 */ /* 0x000f24000c1e1900 */
[----:B----4-:R-:W-:-:S07]  /*2130*/  FADD.FTZ R220, R220, R7 ;  /* 0x00000007dcdc7221 */ /* 0x010fce0000010000 */
.L_x_2647:
[----:B------:R4:W-:Y:S02]  /*2140*/  STS [R9], R220 ;  /* 0x000000dc09007388 */ /* 0x0009e40000000800 */
.L_x_2646:
[----:B------:R-:W-:Y:S05]  /*2150*/  BSYNC B0 ;  /* 0x0000000000007941 */ /* 0x000fea0003800000 */
.L_x_2645:
        /* <DEDUP_REMOVED lines=8> */
[----:B------:R-:W-:-:S02]  /*21e0*/  LOP3.LUT R6, R4, 0xfffffffc, RZ, 0xc0, !PT ;  /* 0xfffffffc04067812 */ /* 0x000fc400078ec0ff */
[----:B------:R-:W-:Y:S02]  /*21f0*/  LEA.HI R7, R7, R0, RZ, 0x3 ;  /* 0x0000000007077211 */ /* 0x000fe400078f18ff */
[----:B--2---:R-:W-:Y:S01]  /*2200*/  LEA.HI.SX32 R13, R4, R5, 0x1e ;  /* 0x00000005040d7211 */ /* 0x004fe200078ff2ff */
[----:B------:R-:W-:Y:S01]  /*2210*/  IMAD.IADD R12, R23, 0x1, -R6 ;  /* 0x00000001170c7824 */ /* 0x000fe200078e0a06 */
[----:B------:R-:W-:-:S04]  /*2220*/  LOP3.LUT R0, R7, 0xfffffff8, RZ, 0xc0, !PT ;  /* 0xfffffff807007812 */ /* 0x000fc800078ec0ff */
[----:B------:R-:W-:Y:S01]  /*2230*/  LEA R6, R12, UR7, 0x2 ;  /* 0x000000070c067c11 */ /* 0x000fe2000f8e10ff */
[----:B------:R-:W-:Y:S01]  /*2240*/  ULDC UR7, c[0x0][0x29c] ;  /* 0x0000a70000077ab9 */ /* 0x000fe20000000800 */
[----:B------:R-:W-:Y:S01]  /*2250*/  IMAD.IADD R0, R0, 0x1, R5 ;  /* 0x0000000100007824 */ /* 0x000fe200078e0205 */
[----:B------:R-:W-:Y:S02]  /*2260*/  UISETP.NE.AND UP0, UPT, UR7, URZ, UPT ;  /* 0x0000003f0700728c */ /* 0x000fe4000bf05270 */
[----:B------:R0:W2:Y:S01]  /*2270*/  LDS R221, [R6] ;  /* 0x0000000006dd7984 */ /* 0x0000a20000000800 */
[----:B------:R-:W-:Y:S01]  /*2280*/  ULDC UR7, c[0x0][0x29c] ;  /* 0x0000a70000077ab9 */ /* 0x000fe20000000800 */
[----:B------:R-:W-:Y:S02]  /*2290*/  ISETP.GE.AND P0, PT, R13, R0, PT ;  /* 0x000000000d00720c */ /* 0x000fe40003f06270 */
[----:B------:R0:W0:Y:S01]  /*22a0*/  LDS R218, [R6+0x10] ;  /* 0x0000100006da7984 */ /* 0x0000220000000800 */
        /* <DEDUP_REMOVED lines=63> */
[----:B--2---:R-:W-:Y:S05]  /*26a0*/  @P1 BRA `(.L_x_2648) ;  /* 0x00000004000c1947 */ /* 0x004fea0003800000 */
        /* <DEDUP_REMOVED lines=34> */
[----:B----4-:R4:W0:Y:S04]  /*28d0*/  LDS R9, [R11+0x1f0] ;  /* 0x0001f0000b097984 */ /* 0x0108280000000800 */
[----:B------:R4:W0:Y:S04]  /*28e0*/  LDS R10, [R11+0x200] ;  /* 0x000200000b0a7984 */ /* 0x0008280000000800 */
[----:B-1----:R4:W1:Y:S04]  /*28f0*/  LDS R20, [R11+0x210] ;  /* 0x000210000b147984 */ /* 0x0028680000000800 */
        /* <DEDUP_REMOVED lines=29> */
[----:B-123--:R4:W0:Y:S02]  /*2ad0*/  LDS R56, [R11+0x3f0] ;  /* 0x0003f0000b387984 */ /* 0x00e8240000000800 */
.L_x_2648:
[----:B------:R-:W-:Y:S01]  /*2ae0*/  ULDC UR5, c[0x0][0x2a0] ;  /* 0x0000a80000057ab9 */ /* 0x000fe20000000800 */
[----:B------:R-:W-:Y:S01]  /*2af0*/  ULDC.64 UR10, c[0x0][0x248] ;  /* 0x00009200000a7ab9 */ /* 0x000fe20000000a00 */
[----:B------:R-:W-:Y:S01]  /*2b00*/  ULDC.64 UR8, c[0x0][0x2b0] ;  /* 0x0000ac0000087ab9 */ /* 0x000fe20000000a00 */
[----:B------:R-:W-:Y:S01]  /*2b10*/  ULDC.64 UR12, c[0x0][0x2c8] ;  /* 0x0000b200000c7ab9 */ /* 0x000fe20000000a00 */
[----:B------:R-:W-:Y:S04]  /*2b20*/  BSSY B0, `(.L_x_2649) ;  /* 0x00007a0000007945 */ /* 0x000fe80003800000 */
[----:B------:R-:W-:Y:S05]  /*2b30*/  @P0 BRA `(.L_x_2650) ;  /* 0x0000007800780947 */ /* 0x000fea0003800000 */
[-C--:B------:R-:W-:Y:S01]  /*2b40*/  IABS R57, R3.reuse ;  /* 0x0000000300397213 */ /* 0x080fe20000000000 */
[----:B------:R-:W2:Y:S01]  /*2b50*/  LDC.64 R222, c[0x0][0x2e0] ;  /* 0x0000b800ffde7b82 */ /* 0x000ea20000000a00 */
[----:B------:R-:W-:Y:S01]  /*2b60*/  ULDC UR4, c[0x0][0x288] ;  /* 0x0000a20000047ab9 */ /* 0x000fe20000000800 */
[----:B------:R-:W-:Y:S01]  /*2b70*/  IMAD R59, R59, 0xc0, RZ ;  /* 0x000000c03b3b7824 */ /* 0x000fe200078e02ff */
[----:B0---4-:R-:W0:Y:S01]  /*2b80*/  I2F.RP R11, R57 ;  /* 0x00000039000b7306 */ /* 0x011e220000209400 */
[----:B------:R-:W-:Y:S01]  /*2b90*/  IMAD R225, R17, UR4, R19 ;  /* 0x0000000411e17c24 */ /* 0x000fe2000f8e0213 */
[----:B------:R-:W-:Y:S01]  /*2ba0*/  ULDC UR4, c[0x0][0x298] ;  /* 0x0000a60000047ab9 */ /* 0x000fe20000000800 */
[--C-:B------:R-:W-:Y:S02]  /*2bb0*/  IMAD R58, R58, R3, R12.reuse ;  /* 0x000000033a3a7224 */ /* 0x100fe400078e020c */
[----:B------:R-:W4:Y:S01]  /*2bc0*/  LDC R64, c[0x0][0x2c0] ;  /* 0x0000b000ff407b82 */ /* 0x000f220000000800 */
[----:B------:R-:W-:-:S02]  /*2bd0*/  IMAD R225, R225, 0xc0, R12 ;  /* 0x000000c0e1e17824 */ /* 0x000fc400078e020c */
[----:B------:R-:W-:Y:S01]  /*2be0*/  IMAD R59, R59, R3, R12 ;  /* 0x000000033b3b7224 */ /* 0x000fe200078e020c */
[----:B------:R-:W-:Y:S01]  /*2bf0*/  SHF.R.S32.HI R63, RZ, 0x1f, R58 ;  /* 0x0000001fff3f7819 */ /* 0x000fe2000001143a */
[----:B------:R-:W-:-:S03]  /*2c00*/  IMAD R62, R3, 0xc0, RZ ;  /* 0x000000c0033e7824 */ /* 0x000fc600078e02ff */
[----:B------:R-:W-:Y:S01]  /*2c10*/  SHF.R.S32.HI R65, RZ, 0x1f, R59 ;  /* 0x0000001fff417819 */ /* 0x000fe2000001143b */
[----:B0-----:R-:W0:Y:S01]  /*2c20*/  MUFU.RCP R11, R11 ;  /* 0x0000000b000b7308 */ /* 0x001e220000001000 */
[----:B----4-:R-:W-:Y:S02]  /*2c30*/  VIADD R64, R64, UR4 ;  /* 0x0000000440407c36 */ /* 0x010fe40008000000 */
[----:B0-----:R-:W-:Y:S02]  /*2c40*/  VIADD R60, R11, 0xffffffe ;  /* 0x0ffffffe0b3c7836 */ /* 0x001fe40000000000 */
[----:B------:R-:W-:-:S03]  /*2c50*/  VIADD R11, R225, 0x4 ;  /* 0x00000004e10b7836 */ /* 0x000fc60000000000 */
[----:B------:R0:W4:Y:S01]  /*2c60*/  F2I.FTZ.U32.TRUNC.NTZ R61, R60 ;  /* 0x0000003c003d7305 */ /* 0x000122000021f000 */
[----:B--2---:R-:W-:-:S04]  /*2c70*/  IMAD.WIDE R224, R225, 0x4, R222 ;  /* 0x00000004e1e07825 */ /* 0x004fc800078e02de */
[----:B------:R-:W-:-:S04]  /*2c80*/  IMAD.WIDE R222, R11, 0x4, R222 ;  /* 0x000000040bde7825 */ /* 0x000fc800078e02de */
[----:B0-----:R-:W-:Y:S02]  /*2c90*/  IMAD.MOV.U32 R60, RZ, RZ, RZ ;  /* 0x000000ffff3c7224 */ /* 0x001fe400078e00ff */
[----:B----4-:R-:W-:-:S04]  /*2ca0*/  IMAD.MOV R14, RZ, RZ, -R61 ;  /* 0x000000ffff0e7224 */ /* 0x010fc800078e0a3d */
[----:B-1----:R-:W-:-:S04]  /*2cb0*/  IMAD R15, R14, R57, RZ ;  /* 0x000000390e0f7224 */ /* 0x002fc800078e02ff */
[----:B------:R-:W-:-:S04]  /*2cc0*/  IMAD.HI.U32 R60, R61, R15, R60 ;  /* 0x0000000f3d3c7227 */ /* 0x000fc800078e003c */
[----:B------:R-:W-:-:S07]  /*2cd0*/  IMAD.MOV.U32 R61, RZ, RZ, R13 ;  /* 0x000000ffff3d7224 */ /* 0x000fce00078e000d */
.L_x_2910:
[----:B------:R-:W-:Y:S01]  /*2ce0*/  ISETP.NE.U32.AND P0, PT, RZ, UR8, PT ;  /* 0x00000008ff007c0c */ /* 0x000fe2000bf05070 */
[----:B------:R-:W-:-:S03]  /*2cf0*/  IMAD.U32 R3, RZ, RZ, UR14 ;  /* 0x0000000eff037e24 */ /* 0x000fc6000f8e00ff */
[----:B------:R-:W-:-:S13]  /*2d00*/  ISETP.NE.AND.EX P0, PT, RZ, UR9, PT, P0 ;  /* 0x00000009ff007c0c */ /* 0x000fda000bf05300 */
[----:B------:R-:W-:Y:S01]  /*2d10*/  @P0 IMAD R12, R2, R3, RZ ;  /* 0x00000003020c0224 */ /* 0x000fe200078e02ff */
[----:B-1----:R-:W-:-:S04]  /*2d20*/  @P0 SHF.R.S32.HI R11, RZ, 0x1f, R61 ;  /* 0x0000001fff0b0819 */ /* 0x002fc8000001143d */
[--C-:B------:R-:W-:Y:S02]  /*2d30*/  @P0 SHF.R.S32.HI R14, RZ, 0x1f, R12.reuse ;  /* 0x0000001fff0e0819 */ /* 0x100fe4000001140c */
[----:B------:R-:W-:-:S04]  /*2d40*/  @P0 IADD3 R12, P2, P3, R61, UR8, R12 ;  /* 0x000000083d0c0c10 */ /* 0x000fc8000fb5e00c */
[----:B0-----:R-:W-:-:S06]  /*2d50*/  @P0 IADD3.X R13, R11, UR9, R14, P2, P3 ;  /* 0x000000090b0d0c10 */ /* 0x001fcc00097e640e */
        /* <DEDUP_REMOVED lines=13> */
[----:B------:R-:W-:-:S03]  /*2e30*/  ISETP.GE.AND P2, PT, R61, R24, PT ;  /* 0x000000183d00720c */ /* 0x000fc60003f46270 */
[----:B0-----:R-:W-:-:S04]  /*2e40*/  IMAD.MOV.U32 R12, RZ, RZ, R14 ;  /* 0x000000ffff0c7224 */ /* 0x001fc800078e000e */
[----:B------:R-:W-:Y:S01]  /*2e50*/  @!P3 IMAD.MOV R12, RZ, RZ, -R12 ;  /* 0x000000ffff0cb224 */ /* 0x000fe200078e0a0c */
[----:B------:R-:W-:Y:S02]  /*2e60*/  @!P4 LOP3.LUT R12, RZ, R3, RZ, 0x33, !PT ;  /* 0x00000003ff0cc212 */ /* 0x000fe400078e33ff */
[----:B--2---:R-:W-:-:S03]  /*2e70*/  ISETP.NE.AND P0, PT, R13, RZ, P0 ;  /* 0x000000ff0d00720c */ /* 0x004fc60000705270 */
[----:B------:R-:W-:Y:S10]  /*2e80*/  @P2 BRA `(.L_x_2652) ;  /* 0x0000000000602947 */ /* 0x000ff40003800000 */
        /* <DEDUP_REMOVED lines=10> */
.L_x_2654:
[----:B------:R-:W-:Y:S05]  /*2f30*/  BSYNC B2 ;  /* 0x0000000000027941 */ /* 0x000fea0003800000 */
.L_x_2653:
[----:B------:R-:W-:-:S06]  /*2f40*/  UISETP.NE.AND UP0, UPT, UR7, URZ, UPT ;  /* 0x0000003f0700728c */ /* 0x000fcc000bf05270 */
[----:B------:R-:W-:-:S13]  /*2f50*/  PLOP3.LUT P1, PT, PT, PT, UP0, 0x80, 0x0 ;  /* 0x000000000000781c */ /* 0x000fda0003f2f008 */
[----:B------:R-:W-:Y:S05]  /*2f60*/  @P1 BRA `(.L_x_2652) ;  /* 0x0000000000281947 */ /* 0x000fea0003800000 */
[----:B------:R-:W-:Y:S01]  /*2f70*/  LOP3.LUT P5, RZ, R27, 0x8, RZ, 0xc0, !PT ;  /* 0x000000081bff7812 */ /* 0x000fe200078ac0ff */
[----:B0-----:R-:W0:-:S12]  /*2f80*/  @!P3 LDC.64 R14, c[0x0][0x248] ;  /* 0x00009200ff0ebb82 */ /* 0x001e180000000a00 */
        /* <DEDUP_REMOVED lines=8> */
.L_x_2652:
[----:B------:R-:W-:Y:S05]  /*3010*/  BSYNC B1 ;  /* 0x0000000000017941 */ /* 0x000fea0003800000 */
.L_x_2651:
[----:B------:R-:W-:Y:S04]  /*3020*/  BSSY B1, `(.L_x_2655) ;  /* 0x000001e000017945 */ /* 0x000fe80003800000 */
[----:B------:R-:W-:Y:S05]  /*3030*/  @P2 BRA `(.L_x_2656) ;  /* 0x0000000000702947 */ /* 0x000fea0003800000 */
[----:B------:R-:W-:Y:S01]  /*3040*/  IMAD.IADD R11, R12, 0x1, R3 ;  /* 0x000000010c0b7824 */ /* 0x000fe200078e0203 */
[----:B------:R-:W-:Y:S01]  /*3050*/  BSSY B2, `(.L_x_2657) ;  /* 0x000000a000027945 */ /* 0x000fe20003800000 */
[----:B------:R-:W-:Y:S02]  /*3060*/  IMAD.MOV.U32 R67, RZ, RZ, RZ ;  /* 0x000000ffff437224 */ /* 0x000fe400078e00ff */
[----:B------:R-:W-:-:S05]  /*3070*/  IMAD.SHL.U32 R228, R11, 0x4, RZ ;  /* 0x000000040be47824 */ /* 0x000fca00078e00ff */
[----:B------:R-:W-:-:S13]  /*3080*/  ISETP.GE.AND P3, PT, R228, R62, PT ;  /* 0x0000003ee400720c */ /* 0x000fda0003f66270 */
[----:B------:R-:W-:Y:S05]  /*3090*/  @P3 BRA `(.L_x_2658) ;  /* 0x0000000000143947 */ /* 0x000fea0003800000 */
[----:B------:R-:W-:-:S04]  /*30a0*/  IADD3 R11, P1, R59, R228, RZ ;  /* 0x000000e43b0b7210 */ /* 0x000fc80007f3e0ff */
[----:B------:R-:W-:Y:S02]  /*30b0*/  LEA.HI.X.SX32 R226, R228, R65, 0x1, P1 ;  /* 0x00000041e4e27211 */ /* 0x000fe400008f0eff */
[----:B01----:R-:W-:-:S04]  /*30c0*/  LEA R14, P1, R11, UR10, 0x2 ;  /* 0x0000000a0b0e7c11 */ /* 0x003fc8000f8210ff */
[----:B------:R-:W-:-:S05]  /*30d0*/  LEA.HI.X R15, R11, UR11, R226, 0x2, P1 ;  /* 0x0000000b0b0f7c11 */ /* 0x000fca00088f14e2 */
[----:B------:R2:W5:Y:S04]  /*30e0*/  LDG.E R67, desc[UR36][R14.64] ;  /* 0x000000240e437981 */ /* 0x000568000c1e1900 */
.L_x_2658:
[----:B------:R-:W-:Y:S05]  /*30f0*/  BSYNC B2 ;  /* 0x0000000000027941 */ /* 0x000fea0003800000 */
.L_x_2657:
[----:B------:R-:W-:-:S06]  /*3100*/  UISETP.NE.AND UP0, UPT, UR7, URZ, UPT ;  /* 0x0000003f0700728c */ /* 0x000fcc000bf05270 */
[----:B------:R-:W-:-:S13]  /*3110*/  PLOP3.LUT P1, PT, PT, PT, UP0, 0x80, 0x0 ;  /* 0x000000000000781c */ /* 0x000fda0003f2f008 */
[----:B------:R-:W-:Y:S05]  /*3120*/  @P1 BRA `(.L_x_2656) ;  /* 0x0000000000341947 */ /* 0x000fea0003800000 */
[----:B------:R-:W-:Y:S01]  /*3130*/  LOP3.LUT P5, RZ, R27, 0x8, RZ, 0xc0, !PT ;  /* 0x000000081bff7812 */ /* 0x000fe200078ac0ff */
[----:B012---:R-:W0:-:S12]  /*3140*/  @!P3 LDC.64 R14, c[0x0][0x248] ;  /* 0x00009200ff0ebb82 */ /* 0x007e180000000a00 */
[----:B------:R-:W2:Y:S01]  /*3150*/  @P5 LDG.E R226, desc[UR36][R222.64] ;  /* 0x00000024dee25981 */ /* 0x000ea2000c1e1900 */
[----:B------:R-:W-:Y:S01]  /*3160*/  @!P3 IADD3 R13, P4, R58, R228, RZ ;  /* 0x000000e43a0db210 */ /* 0x000fe20007f9e0ff */
[----:B-----5:R-:W-:-:S03]  /*3170*/  FADD.FTZ R67, R152, R67 ;  /* 0x0000004398437221 */ /* 0x020fc60000010000 */
[----:B------:R-:W-:Y:S01]  /*3180*/  @!P3 LEA.HI.X.SX32 R228, R228, R63, 0x1, P4 ;  /* 0x0000003fe4e4b211 */ /* 0x000fe200020f0eff */
[----:B------:R-:W-:Y:S01]  /*3190*/  IMAD.MOV.U32 R11, RZ, RZ, R67 ;  /* 0x000000ffff0b7224 */ /* 0x000fe200078e0043 */
[----:B0-----:R-:W-:-:S04]  /*31a0*/  @!P3 LEA R14, P4, R13, R14, 0x2 ;  /* 0x0000000e0d0eb211 */ /* 0x001fc800078810ff */
[----:B------:R-:W-:Y:S01]  /*31b0*/  @!P3 LEA.HI.X R15, R13, R15, R228, 0x2, P4 ;  /* 0x0000000f0d0fb211 */ /* 0x000fe200020f14e4 */
[----:B--2---:R-:W-:-:S04]  /*31c0*/  @P5 FMUL.FTZ R11, R67, R226 ;  /* 0x000000e2430b5220 */ /* 0x004fc80000410000 */
[--C-:B------:R-:W-:Y:S01]  /*31d0*/  IMAD.MOV.U32 R67, RZ, RZ, R11.reuse ;  /* 0x000000ffff437224 */ /* 0x100fe200078e000b */
[----:B------:R4:W-:Y:S01]  /*31e0*/  @!P3 STG.E desc[UR36][R14.64], R11 ;  /* 0x0000000b0e00b986 */ /* 0x0009e2000c101924 */
[----:B------:R-:W-:-:S07]  /*31f0*/  @!P3 IMAD.MOV.U32 R67, RZ, RZ, R11 ;  /* 0x000000ffff43b224 */ /* 0x000fce00078e000b */
.L_x_2656:
[----:B------:R-:W-:Y:S05]  /*3200*/  BSYNC B1 ;  /* 0x0000000000017941 */ /* 0x000fea0003800000 */
.L_x_2655:
[----:B------:R-:W-:Y:S04]  /*3210*/  BSSY B1, `(.L_x_2659) ;  /* 0x000001b000017945 */ /* 0x000fe80003800000 */
[----:B------:R-:W-:Y:S05]  /*3220*/  @P2 BRA `(.L_x_2660) ;  /* 0x0000000000642947 */ /* 0x000fea0003800000 */
[----:B----4-:R-:W-:Y:S01]  /*3230*/  IMAD R11, R3, 0x2, R12 ;  /* 0x00000002030b7824 */ /* 0x010fe200078e020c */
        /* <DEDUP_REMOVED lines=10> */
.L_x_2662:
[----:B------:R-:W-:Y:S05]  /*32e0*/  BSYNC B2 ;  /* 0x0000000000027941 */ /* 0x000fea0003800000 */
.L_x_2661:
[----:B------:R-:W-:-:S06]  /*32f0*/  UISETP.NE.AND UP0, UPT, UR7, URZ, UPT ;  /* 0x0000003f0700728c */ /* 0x000fcc000bf05270 */
[----:B------:R-:W-:-:S13]  /*3300*/  PLOP3.LUT P1, PT, PT, PT, UP0, 0x80, 0x0 ;  /* 0x000000000000781c */ /* 0x000fda0003f2f008 */
[----:B------:R-:W-:Y:S05]  /*3310*/  @P1 BRA `(.L_x_2660) ;  /* 0x0000000000281947 */ /* 0x000fea0003800000 */
[----:B------:R-:W-:Y:S01]  /*3320*/  LOP3.LUT P5, RZ, R27, 0x8, RZ, 0xc0, !PT ;  /* 0x000000081bff7812 */ /* 0x000fe200078ac0ff */
[----:B012-4-:R-:W0:-:S12]  /*3330*/  @!P3 LDC.64 R14, c[0x0][0x248] ;  /* 0x00009200ff0ebb82 */ /* 0x017e180000000a00 */
        /* <DEDUP_REMOVED lines=8> */
.L_x_2660:
[----:B------:R-:W-:Y:S05]  /*33c0*/  BSYNC B1 ;  /* 0x0000000000017941 */ /* 0x000fea0003800000 */
.L_x_2659:
        /* <DEDUP_REMOVED lines=13> */
.L_x_2666:
[----:B------:R-:W-:Y:S05]  /*34a0*/  BSYNC B2 ;  /* 0x0000000000027941 */ /* 0x000fea0003800000 */
.L_x_2665:
        /* <DEDUP_REMOVED lines=13> */
.L_x_2664:
[----:B------:R-:W-:Y:S05]  /*3580*/  BSYNC B1 ;  /* 0x0000000000017941 */ /* 0x000fea0003800000 */
.L_x_2663:
        /* <DEDUP_REMOVED lines=13> */
.L_x_2670:
[----:B------:R-:W-:Y:S05]  /*3660*/  BSYNC B2 ;  /* 0x0000000000027941 */ /* 0x000fea0003800000 */
.L_x_2669:
        /* <DEDUP_REMOVED lines=13> */
.L_x_2668:
[----:B------:R-:W-:Y:S05]  /*3740*/  BSYNC B1 ;  /* 0x0000000000017941 */ /* 0x000fea0003800000 */
.L_x_2667:
        /* <DEDUP_REMOVED lines=13> */
.L_x_2674:
[----:B------:R-:W-:Y:S05]  /*3820*/  BSYNC B2 ;  /* 0x0000000000027941 */ /* 0x000fea0003800000 */
.L_x_2673:
        /* <DEDUP_REMOVED lines=13> */
.L_x_2672:
[----:B------:R-:W-:Y:S05]  /*3900*/  BSYNC B1 ;  /* 0x0000000000017941 */ /* 0x000fea0003800000 */
.L_x_2671:
        /* <DEDUP_REMOVED lines=13> */
.L_x_2678:
[----:B------:R-:W-:Y:S05]  /*39e0*/  BSYNC B2 ;  /* 0x0000000000027941 */ /* 0x000fea0003800000 */
.L_x_2677:
        /* <DEDUP_REMOVED lines=13> */
.L_x_2676:
[----:B------:R-:W-:Y:S05]  /*3ac0*/  BSYNC B1 ;  /* 0x0000000000017941 */ /* 0x000fea0003800000 */
.L_x_2675:
        /* <DEDUP_REMOVED lines=13> */
.L_x_2682:
[----:B------:R-:W-:Y:S05]  /*3ba0*/  BSYNC B2 ;  /* 0x0000000000027941 */ /* 0x000fea0003800000 */
.L_x_2681:
        /* <DEDUP_REMOVED lines=13> */
.L_x_2680:
[----:B------:R-:W-:Y:S05]  /*3c80*/  BSYNC B1 ;  /* 0x0000000000017941 */ /* 0x000fea0003800000 */
.L_x_2679:
        /* <DEDUP_REMOVED lines=13> */
.L_x_2686:
[----:B------:R-:W-:Y:S05]  /*3d60*/  BSYNC B2 ;  /* 0x0000000000027941 */ /* 0x000fea0003800000 */
.L_x_2685:
        /* <DEDUP_REMOVED lines=13> */
.L_x_2684:
[----:B------:R-:W-:Y:S05]  /*3e40*/  BSYNC B1 ;  /* 0x0000000000017941 */ /* 0x000fea0003800000 */
.L_x_2683:
        /* <DEDUP_REMOVED lines=13> */
.L_x_2690:
[----:B------:R-:W-:Y:S05]  /*3f20*/  BSYNC B2 ;  /* 0x0000000000027941 */ /* 0x000fea0003800000 */
.L_x_2689:
        /* <DEDUP_REMOVED lines=13> */
.L_x_2688:
[----:B------:R-:W-:Y:S05]  /*4000*/  BSYNC B1 ;  /* 0x0000000000017941 */ /* 0x000fea0003800000 */
.L_x_2687:
        /* <DEDUP_REMOVED lines=13> */
.L_x_2694:
[----:B------:R-:W-:Y:S05]  /*40e0*/  BSYNC B2 ;  /* 0x0000000000027941 */ /* 0x000fea0003800000 */
.L_x_2693:
        /* <DEDUP_REMOVED lines=13> */
.L_x_2692:
[----:B------:R-:W-:Y:S05]  /*41c0*/  BSYNC B1 ;  /* 0x0000000000017941 */ /* 0x000fea0003800000 */
.L_x_2691:
        /* <DEDUP_REMOVED lines=13> */
.L_x_2698:
[----:B------:R-:W-:Y:S05]  /*42a0*/  BSYNC B2 ;  /* 0x0000000000027941 */ /* 0x000fea0003800000 */
.L_x_2697:
        /* <DEDUP_REMOVED lines=13> */
.L_x_2696:
[----:B------:R-:W-:Y:S05]  /*4380*/  BSYNC B1 ;  /* 0x0000000000017941 */ /* 0x000fea0003800000 */
.L_x_2695:
        /* <DEDUP_REMOVED lines=13> */
.L_x_2702:
[----:B------:R-:W-:Y:S05]  /*4460*/  BSYNC B2 ;  /* 0x0000000000027941 */ /* 0x000fea0003800000 */
.L_x_2701:
        /* <DEDUP_REMOVED lines=13> */
.L_x_2700:
[----:B------:R-:W-:Y:S05]  /*4540*/  BSYNC B1 ;  /* 0x0000000000017941 */ /* 0x000fea0003800000 */
.L_x_2699:
        /* <DEDUP_REMOVED lines=13> */
.L_x_2706:
[----:B------:R-:W-:Y:S05]  /*4620*/  BSYNC B2 ;  /* 0x0000000000027941 */ /* 0x000fea0003800000 */
.L_x_2705:
        /* <DEDUP_REMOVED lines=13> */
.L_x_2704:
[----:B------:R-:W-:Y:S05]  /*4700*/  BSYNC B1 ;  /* 0x0000000000017941 */ /* 0x000fea0003800000 */
.L_x_2703:
        /* <DEDUP_REMOVED lines=13> */
.L_x_2710:
[----:B------:R-:W-:Y:S05]  /*47e0*/  BSYNC B2 ;  /* 0x0000000000027941 */ /* 0x000fea0003800000 */
.L_x_2709:
        /* <DEDUP_REMOVED lines=13> */
.L_x_2708:
[----:B------:R-:W-:Y:S05]  /*48c0*/  BSYNC B1 ;  /* 0x0000000000017941 */ /* 0x000fea0003800000 */
.L_x_2707:
        /* <DEDUP_REMOVED lines=13> */
.L_x_2714:
[----:B------:R-:W-:Y:S05]  /*49a0*/  BSYNC B2 ;  /* 0x0000000000027941 */ /* 0x000fea0003800000 */
.L_x_2713:
        /* <DEDUP_REMOVED lines=13> */
.L_x_2712:
[----:B------:R-:W-:Y:S05]  /*4a80*/  BSYNC B1 ;  /* 0x0000000000017941 */ /* 0x000fea0003800000 */
.L_x_2711:
        /* <DEDUP_REMOVED lines=13> */
.L_x_2718:
[----:B------:R-:W-:Y:S05]  /*4b60*/  BSYNC B2 ;  /* 0x0000000000027941 */ /* 0x000fea0003800000 */
.L_x_2717:
        /* <DEDUP_REMOVED lines=13> */
.L_x_2716:
[----:B------:R-:W-:Y:S05]  /*4c40*/  BSYNC B1 ;  /* 0x0000000000017941 */ /* 0x000fea0003800000 */
.L_x_2715:
        /* <DEDUP_REMOVED lines=13> */
.L_x_2722:
[----:B------:R-:W-:Y:S05]  /*4d20*/  BSYNC B2 ;  /* 0x0000000000027941 */ /* 0x000fea0003800000 */
.L_x_2721:
        /* <DEDUP_REMOVED lines=13> */
.L_x_2720:
[----:B------:R-:W-:Y:S05]  /*4e00*/  BSYNC B1 ;  /* 0x0000000000017941 */ /* 0x000fea0003800000 */
.L_x_2719:
        /* <DEDUP_REMOVED lines=13> */
.L_x_2726:
[----:B------:R-:W-:Y:S05]  /*4ee0*/  BSYNC B2 ;  /* 0x0000000000027941 */ /* 0x000fea0003800000 */
.L_x_2725:
        /* <DEDUP_REMOVED lines=13> */
.L_x_2724:
[----:B------:R-:W-:Y:S05]  /*4fc0*/  BSYNC B1 ;  /* 0x0000000000017941 */ /* 0x000fea0003800000 */
.L_x_2723:
        /* <DEDUP_REMOVED lines=13> */
.L_x_2730:
[----:B------:R-:W-:Y:S05]  /*50a0*/  BSYNC B2 ;  /* 0x0000000000027941 */ /* 0x000fea0003800000 */
.L_x_2729:
        /* <DEDUP_REMOVED lines=13> */
.L_x_2728:
[----:B------:R-:W-:Y:S05]  /*5180*/  BSYNC B1 ;  /* 0x0000000000017941 */ /* 0x000fea0003800000 */
.L_x_2727:
        /* <DEDUP_REMOVED lines=13> */
.L_x_2734:
[----:B------:R-:W-:Y:S05]  /*5260*/  BSYNC B2 ;  /* 0x0000000000027941 */ /* 0x000fea0003800000 */
.L_x_2733:
        /* <DEDUP_REMOVED lines=13> */
.L_x_2732:
[----:B------:R-:W-:Y:S05]  /*5340*/  BSYNC B1 ;  /* 0x0000000000017941 */ /* 0x000fea0003800000 */
.L_x_2731:
        /* <DEDUP_REMOVED lines=13> */
.L_x_2738:
[----:B------:R-:W-:Y:S05]  /*5420*/  BSYNC B2 ;  /* 0x0000000000027941 */ /* 0x000fea0003800000 */
.L_x_2737:
        /* <DEDUP_REMOVED lines=13> */
.L_x_2736:
[----:B------:R-:W-:Y:S05]  /*5500*/  BSYNC B1 ;  /* 0x0000000000017941 */ /* 0x000fea0003800000 */
.L_x_2735:
        /* <DEDUP_REMOVED lines=13> */
.L_x_2742:
[----:B------:R-:W-:Y:S05]  /*55e0*/  BSYNC B2 ;  /* 0x0000000000027941 */ /* 0x000fea0003800000 */
.L_x_2741:
        /* <DEDUP_REMOVED lines=13> */
.L_x_2740:
[----:B------:R-:W-:Y:S05]  /*56c0*/  BSYNC B1 ;  /* 0x0000000000017941 */ /* 0x000fea0003800000 */
.L_x_2739:
        /* <DEDUP_REMOVED lines=13> */
.L_x_2746:
[----:B------:R-:W-:Y:S05]  /*57a0*/  BSYNC B2 ;  /* 0x0000000000027941 */ /* 0x000fea0003800000 */
.L_x_2745:
        /* <DEDUP_REMOVED lines=13> */
.L_x_2744:
[----:B------:R-:W-:Y:S05]  /*5880*/  BSYNC B1 ;  /* 0x0000000000017941 */ /* 0x000fea0003800000 */
.L_x_2743:
        /* <DEDUP_REMOVED lines=13> */
.L_x_2750:
[----:B------:R-:W-:Y:S05]  /*5960*/  BSYNC B2 ;  /* 0x0000000000027941 */ /* 0x000fea0003800000 */
.L_x_2749:
        /* <DEDUP_REMOVED lines=13> */
.L_x_2748:
[----:B------:R-:W-:Y:S05]  /*5a40*/  BSYNC B1 ;  /* 0x0000000000017941 */ /* 0x000fea0003800000 */
.L_x_2747:
        /* <DEDUP_REMOVED lines=13> */
.L_x_2754:
[----:B------:R-:W-:Y:S05]  /*5b20*/  BSYNC B2 ;  /* 0x0000000000027941 */ /* 0x000fea0003800000 */
.L_x_2753:
        /* <DEDUP_REMOVED lines=13> */
.L_x_2752:
[----:B------:R-:W-:Y:S05]  /*5c00*/  BSYNC B1 ;  /* 0x0000000000017941 */ /* 0x000fea0003800000 */
.L_x_2751:
        /* <DEDUP_REMOVED lines=13> */
.L_x_2758:
[----:B------:R-:W-:Y:S05]  /*5ce0*/  BSYNC B2 ;  /* 0x0000000000027941 */ /* 0x000fea0003800000 */
.L_x_2757:
        /* <DEDUP_REMOVED lines=13> */
.L_x_2756:
[----:B------:R-:W-:Y:S05]  /*5dc0*/  BSYNC B1 ;  /* 0x0000000000017941 */ /* 0x000fea0003800000 */
.L_x_2755:
        /* <DEDUP_REMOVED lines=13> */
.L_x_2762:
[----:B------:R-:W-:Y:S05]  /*5ea0*/  BSYNC B2 ;  /* 0x0000000000027941 */ /* 0x000fea0003800000 */
.L_x_2761:
        /* <DEDUP_REMOVED lines=13> */
.L_x_2760:
[----:B------:R-:W-:Y:S05]  /*5f80*/  BSYNC B1 ;  /* 0x0000000000017941 */ /* 0x000fea0003800000 */
.L_x_2759:
        /* <DEDUP_REMOVED lines=13> */
.L_x_2766:
[----:B------:R-:W-:Y:S05]  /*6060*/  BSYNC B2 ;  /* 0x0000000000027941 */ /* 0x000fea0003800000 */
.L_x_2765:
        /* <DEDUP_REMOVED lines=13> */
.L_x_2764:
[----:B------:R-:W-:Y:S05]  /*6140*/  BSYNC B1 ;  /* 0x0000000000017941 */ /* 0x000fea0003800000 */
.L_x_2763:
        /* <DEDUP_REMOVED lines=13> */
.L_x_2770:
[----:B------:R-:W-:Y:S05]  /*6220*/  BSYNC B2 ;  /* 0x0000000000027941 */ /* 0x000fea0003800000 */
.L_x_2769:
        /* <DEDUP_REMOVED lines=13> */
.L_x_2768:
[----:B------:R-:W-:Y:S05]  /*6300*/  BSYNC B1 ;  /* 0x0000000000017941 */ /* 0x000fea0003800000 */
.L_x_2767:
        /* <DEDUP_REMOVED lines=13> */
.L_x_2774:
[----:B------:R-:W-:Y:S05]  /*63e0*/  BSYNC B2 ;  /* 0x0000000000027941 */ /* 0x000fea0003800000 */
.L_x_2773:
        /* <DEDUP_REMOVED lines=13> */
.L_x_2772:
[----:B------:R-:W-:Y:S05]  /*64c0*/  BSYNC B1 ;  /* 0x0000000000017941 */ /* 0x000fea0003800000 */
.L_x_2771:
        /* <DEDUP_REMOVED lines=13> */
.L_x_2778:
[----:B------:R-:W-:Y:S05]  /*65a0*/  BSYNC B2 ;  /* 0x0000000000027941 */ /* 0x000fea0003800000 */
.L_x_2777:
        /* <DEDUP_REMOVED lines=13> */
.L_x_2776:
[----:B------:R-:W-:Y:S05]  /*6680*/  BSYNC B1 ;  /* 0x0000000000017941 */ /* 0x000fea0003800000 */
.L_x_2775:
        /* <DEDUP_REMOVED lines=13> */
.L_x_2782:
[----:B------:R-:W-:Y:S05]  /*6760*/  BSYNC B2 ;  /* 0x0000000000027941 */ /* 0x000fea0003800000 */
.L_x_2781:
        /* <DEDUP_REMOVED lines=13> */
.L_x_2780:
[----:B------:R-:W-:Y:S05]  /*6840*/  BSYNC B1 ;  /* 0x0000000000017941 */ /* 0x000fea0003800000 */
.L_x_2779:
        /* <DEDUP_REMOVED lines=13> */
.L_x_2786:
[----:B------:R-:W-:Y:S05]  /*6920*/  BSYNC B2 ;  /* 0x0000000000027941 */ /* 0x000fea0003800000 */
.L_x_2785:
        /* <DEDUP_REMOVED lines=13> */
.L_x_2784:
[----:B------:R-:W-:Y:S05]  /*6a00*/  BSYNC B1 ;  /* 0x0000000000017941 */ /* 0x000fea0003800000 */
.L_x_2783:
        /* <DEDUP_REMOVED lines=13> */
.L_x_2790:
[----:B------:R-:W-:Y:S05]  /*6ae0*/  BSYNC B2 ;  /* 0x0000000000027941 */ /* 0x000fea0003800000 */
.L_x_2789:
        /* <DEDUP_REMOVED lines=13> */
.L_x_2788:
[----:B------:R-:W-:Y:S05]  /*6bc0*/  BSYNC B1 ;  /* 0x0000000000017941 */ /* 0x000fea0003800000 */
.L_x_2787:
        /* <DEDUP_REMOVED lines=13> */
.L_x_2794:
[----:B------:R-:W-:Y:S05]  /*6ca0*/  BSYNC B2 ;  /* 0x0000000000027941 */ /* 0x000fea0003800000 */
.L_x_2793:
        /* <DEDUP_REMOVED lines=13> */
.L_x_2792:
[----:B------:R-:W-:Y:S05]  /*6d80*/  BSYNC B1 ;  /* 0x0000000000017941 */ /* 0x000fea0003800000 */
.L_x_2791:
        /* <DEDUP_REMOVED lines=13> */
.L_x_2798:
[----:B------:R-:W-:Y:S05]  /*6e60*/  BSYNC B2 ;  /* 0x0000000000027941 */ /* 0x000fea0003800000 */
.L_x_2797:
        /* <DEDUP_REMOVED lines=13> */
.L_x_2796:
[----:B------:R-:W-:Y:S05]  /*6f40*/  BSYNC B1 ;  /* 0x0000000000017941 */ /* 0x000fea0003800000 */
.L_x_2795:
        /* <DEDUP_REMOVED lines=13> */
.L_x_2802:
[----:B------:R-:W-:Y:S05]  /*7020*/  BSYNC B2 ;  /* 0x0000000000027941 */ /* 0x000fea0003800000 */
.L_x_2801:
        /* <DEDUP_REMOVED lines=13> */
.L_x_2800:
[----:B------:R-:W-:Y:S05]  /*7100*/  BSYNC B1 ;  /* 0x0000000000017941 */ /* 0x000fea0003800000 */
.L_x_2799:
        /* <DEDUP_REMOVED lines=13> */
.L_x_2806:
[----:B------:R-:W-:Y:S05]  /*71e0*/  BSYNC B2 ;  /* 0x0000000000027941 */ /* 0x000fea0003800000 */
.L_x_2805:
        /* <DEDUP_REMOVED lines=13> */
.L_x_2804:
[----:B------:R-:W-:Y:S05]  /*72c0*/  BSYNC B1 ;  /* 0x0000000000017941 */ /* 0x000fea0003800000 */
.L_x_2803:
        /* <DEDUP_REMOVED lines=13> */
.L_x_2810:
[----:B------:R-:W-:Y:S05]  /*73a0*/  BSYNC B2 ;  /* 0x0000000000027941 */ /* 0x000fea0003800000 */
.L_x_2809:
        /* <DEDUP_REMOVED lines=13> */
.L_x_2808:
[----:B------:R-:W-:Y:S05]  /*7480*/  BSYNC B1 ;  /* 0x0000000000017941 */ /* 0x000fea0003800000 */
.L_x_2807:
        /* <DEDUP_REMOVED lines=13> */
.L_x_2814:
[----:B------:R-:W-:Y:S05]  /*7560*/  BSYNC B2 ;  /* 0x0000000000027941 */ /* 0x000fea0003800000 */
.L_x_2813:
        /* <DEDUP_REMOVED lines=13> */
.L_x_2812:
[----:B------:R-:W-:Y:S05]  /*7640*/  BSYNC B1 ;  /* 0x0000000000017941 */ /* 0x000fea0003800000 */
.L_x_2811:
        /* <DEDUP_REMOVED lines=13> */
.L_x_2818:
[----:B------:R-:W-:Y:S05]  /*7720*/  BSYNC B2 ;  /* 0x0000000000027941 */ /* 0x000fea0003800000 */
.L_x_2817:
        /* <DEDUP_REMOVED lines=13> */
.L_x_2816:
[----:B------:R-:W-:Y:S05]  /*7800*/  BSYNC B1 ;  /* 0x0000000000017941 */ /* 0x000fea0003800000 */
.L_x_2815:
        /* <DEDUP_REMOVED lines=13> */
.L_x_2822:
[----:B------:R-:W-:Y:S05]  /*78e0*/  BSYNC B2 ;  /* 0x0000000000027941 */ /* 0x000fea0003800000 */
.L_x_2821:
        /* <DEDUP_REMOVED lines=13> */
.L_x_2820:
[----:B------:R-:W-:Y:S05]  /*79c0*/  BSYNC B1 ;  /* 0x0000000000017941 */ /* 0x000fea0003800000 */
.L_x_2819:
        /* <DEDUP_REMOVED lines=13> */
.L_x_2826:
[----:B------:R-:W-:Y:S05]  /*7aa0*/  BSYNC B2 ;  /* 0x0000000000027941 */ /* 0x000fea0003800000 */
.L_x_2825:
[----:B------:R-:W-:-:S06]  /*7ab0*/  UISETP.NE.AND UP0, UPT, UR7, URZ, UPT ;  /* 0x0000003f0700728c */ /* 0x000fcc000bf05270 */
[----:B------:R-:W-:-:S13]  /*7ac0*/  PLOP3.LUT P1, PT, PT, PT, UP0, 0x80, 0x0 ;  /* 0x000000000000781c */ /* 0x000fda0003f2f008 */
[----:B------:R-:W-:Y:S05]  /*7ad0*/  @P1 BRA `(.L_x_2824) ;  /* 0x0000000000281947 */ /* 0x000fea0003800000 */
[----:B------:R-:W-:Y:S01]  /*7ae0*/  LOP3.LUT P5, RZ, R27, 0x8, RZ, 0xc0, !PT ;  /* 0x000000081bff7812 */ /* 0x000fe200078ac0ff */
[----:B012-4-:R-:W0:-:S12]  /*7af0*/  @!P3 LDC.64 R14, c[0x0][0x248] ;  /* 0x00009200ff0ebb82 */ /* 0x017e180000000a00 */
[----:B------:R-:W2:Y:S01]  /*7b00*/  @P5 LDG.E R226, desc[UR36][R222.64+0x2a0] ;  /* 0x0002a024dee25981 */ /* 0x000ea2000c1e1900 */
[----:B------:R-:W-:Y:S01]  /*7b10*/  @!P3 IADD3 R11, P4, R58, R228, RZ ;  /* 0x000000e43a0bb210 */ /* 0x000fe20007f9e0ff */
[----:B---3-5:R-:W-:-:S03]  /*7b20*/  FADD.FTZ R111, R36, R111 ;  /* 0x0000006f246f7221 */ /* 0x028fc60000010000 */
[----:B------:R-:W-:Y:S02]  /*7b30*/  @!P3 LEA.HI.X.SX32 R228, R228, R63, 0x1, P4 ;  /* 0x0000003fe4e4b211 */ /* 0x000fe400020f0eff */
[----:B0-----:R-:W-:-:S04]  /*7b40*/  @!P3 LEA R14, P4, R11, R14, 0x2 ;  /* 0x0000000e0b0eb211 */ /* 0x001fc800078810ff */
[----:B------:R-:W-:Y:S01]  /*7b50*/  @!P3 LEA.HI.X R15, R11, R15, R228, 0x2, P4 ;  /* 0x0000000f0b0fb211 */ /* 0x000fe200020f14e4 */
[----:B--2---:R-:W-:-:S05]  /*7b60*/  @P5 FMUL.FTZ R111, R111, R226 ;  /* 0x000000e26f6f5220 */ /* 0x004fca0000410000 */
[----:B------:R0:W-:Y:S03]  /*7b70*/  @!P3 STG.E desc[UR36][R14.64], R111 ;  /* 0x0000006f0e00b986 */ /* 0x0001e6000c101924 */
.L_x_2824:
[----:B------:R-:W-:Y:S05]  /*7b80*/  BSYNC B1 ;  /* 0x0000000000017941 */ /* 0x000fea0003800000 */
.L_x_2823:
        /* <DEDUP_REMOVED lines=13> */
.L_x_2830:
[----:B------:R-:W-:Y:S05]  /*7c60*/  BSYNC B2 ;  /* 0x0000000000027941 */ /* 0x000fea0003800000 */
.L_x_2829:
        /* <DEDUP_REMOVED lines=13> */
.L_x_2828:
[----:B------:R-:W-:Y:S05]  /*7d40*/  BSYNC B1 ;  /* 0x0000000000017941 */ /* 0x000fea0003800000 */
.L_x_2827:
        /* <DEDUP_REMOVED lines=13> */
.L_x_2834:
[----:B------:R-:W-:Y:S05]  /*7e20*/  BSYNC B2 ;  /* 0x0000000000027941 */ /* 0x000fea0003800000 */
.L_x_2833:
        /* <DEDUP_REMOVED lines=13> */
.L_x_2832:
[----:B------:R-:W-:Y:S05]  /*7f00*/  BSYNC B1 ;  /* 0x0000000000017941 */ /* 0x000fea0003800000 */
.L_x_2831:
        /* <DEDUP_REMOVED lines=13> */
.L_x_2838:
[----:B------:R-:W-:Y:S05]  /*7fe0*/  BSYNC B2 ;  /* 0x0000000000027941 */ /* 0x000fea0003800000 */
.L_x_2837:
        /* <DEDUP_REMOVED lines=13> */
.L_x_2836:
[----:B------:R-:W-:Y:S05]  /*80c0*/  BSYNC B1 ;  /* 0x0000000000017941 */ /* 0x000fea0003800000 */
.L_x_2835:
        /* <DEDUP_REMOVED lines=13> */
.L_x_2842:
[----:B------:R-:W-:Y:S05]  /*81a0*/  BSYNC B2 ;  /* 0x0000000000027941 */ /* 0x000fea0003800000 */
.L_x_2841:
        /* <DEDUP_REMOVED lines=13> */
.L_x_2840:
[----:B------:R-:W-:Y:S05]  /*8280*/  BSYNC B1 ;  /* 0x0000000000017941 */ /* 0x000fea0003800000 */
.L_x_2839:
        /* <DEDUP_REMOVED lines=13> */
.L_x_2846:
[----:B------:R-:W-:Y:S05]  /*8360*/  BSYNC B2 ;  /* 0x0000000000027941 */ /* 0x000fea0003800000 */
.L_x_2845:
        /* <DEDUP_REMOVED lines=13> */
.L_x_2844:
[----:B------:R-:W-:Y:S05]  /*8440*/  BSYNC B1 ;  /* 0x0000000000017941 */ /* 0x000fea0003800000 */
.L_x_2843:
        /* <DEDUP_REMOVED lines=13> */
.L_x_2850:
[----:B------:R-:W-:Y:S05]  /*8520*/  BSYNC B2 ;  /* 0x0000000000027941 */ /* 0x000fea0003800000 */
.L_x_2849:
        /* <DEDUP_REMOVED lines=13> */
.L_x_2848:
[----:B------:R-:W-:Y:S05]  /*8600*/  BSYNC B1 ;  /* 0x0000000000017941 */ /* 0x000fea0003800000 */
.L_x_2847:
        /* <DEDUP_REMOVED lines=13> */
.L_x_2854:
[----:B------:R-:W-:Y:S05]  /*86e0*/  BSYNC B2 ;  /* 0x0000000000027941 */ /* 0x000fea0003800000 */
.L_x_2853:
        /* <DEDUP_REMOVED lines=13> */
.L_x_2852:
[----:B------:R-:W-:Y:S05]  /*87c0*/  BSYNC B1 ;  /* 0x0000000000017941 */ /* 0x000fea0003800000 */
.L_x_2851:
        /* <DEDUP_REMOVED lines=13> */
.L_x_2858:
[----:B------:R-:W-:Y:S05]  /*88a0*/  BSYNC B2 ;  /* 0x0000000000027941 */ /* 0x000fea0003800000 */
.L_x_2857:
        /* <DEDUP_REMOVED lines=13> */
.L_x_2856:
[----:B------:R-:W-:Y:S05]  /*8980*/  BSYNC B1 ;  /* 0x0000000000017941 */ /* 0x000fea0003800000 */
.L_x_2855:
        /* <DEDUP_REMOVED lines=13> */
.L_x_2862:
[----:B------:R-:W-:Y:S05]  /*8a60*/  BSYNC B2 ;  /* 0x0000000000027941 */ /* 0x000fea0003800000 */
.L_x_2861:
        /* <DEDUP_REMOVED lines=13> */
.L_x_2860:
[----:B------:R-:W-:Y:S05]  /*8b40*/  BSYNC B1 ;  /* 0x0000000000017941 */ /* 0x000fea0003800000 */
.L_x_2859:
        /* <DEDUP_REMOVED lines=13> */
.L_x_2866:
[----:B------:R-:W-:Y:S05]  /*8c20*/  BSYNC B2 ;  /* 0x0000000000027941 */ /* 0x000fea0003800000 */
.L_x_2865:
        /* <DEDUP_REMOVED lines=13> */
.L_x_2864:
[----:B------:R-:W-:Y:S05]  /*8d00*/  BSYNC B1 ;  /* 0x0000000000017941 */ /* 0x000fea0003800000 */
.L_x_2863:
        /* <DEDUP_REMOVED lines=13> */
.L_x_2870:
[----:B------:R-:W-:Y:S05]  /*8de0*/  BSYNC B2 ;  /* 0x0000000000027941 */ /* 0x000fea0003800000 */
.L_x_2869:
        /* <DEDUP_REMOVED lines=13> */
.L_x_2868:
[----:B------:R-:W-:Y:S05]  /*8ec0*/  BSYNC B1 ;  /* 0x0000000000017941 */ /* 0x000fea0003800000 */
.L_x_2867:
        /* <DEDUP_REMOVED lines=13> */
.L_x_2874:
[----:B------:R-:W-:Y:S05]  /*8fa0*/  BSYNC B2 ;  /* 0x0000000000027941 */ /* 0x000fea0003800000 */
.L_x_2873:
        /* <DEDUP_REMOVED lines=13> */
.L_x_2872:
[----:B------:R-:W-:Y:S05]  /*9080*/  BSYNC B1 ;  /* 0x0000000000017941 */ /* 0x000fea0003800000 */
.L_x_2871:
        /* <DEDUP_REMOVED lines=13> */
.L_x_2878:
[----:B------:R-:W-:Y:S05]  /*9160*/  BSYNC B2 ;  /* 0x0000000000027941 */ /* 0x000fea0003800000 */
.L_x_2877:
        /* <DEDUP_REMOVED lines=13> */
.L_x_2876:
[----:B------:R-:W-:Y:S05]  /*9240*/  BSYNC B1 ;  /* 0x0000000000017941 */ /* 0x000fea0003800000 */
.L_x_2875:
        /* <DEDUP_REMOVED lines=13> */
.L_x_2882:
[----:B------:R-:W-:Y:S05]  /*9320*/  BSYNC B2 ;  /* 0x0000000000027941 */ /* 0x000fea0003800000 */
.L_x_2881:
        /* <DEDUP_REMOVED lines=13> */
.L_x_2880:
[----:B------:R-:W-:Y:S05]  /*9400*/  BSYNC B1 ;  /* 0x0000000000017941 */ /* 0x000fea0003800000 */
.L_x_2879:
        /* <DEDUP_REMOVED lines=13> */
.L_x_2886:
[----:B------:R-:W-:Y:S05]  /*94e0*/  BSYNC B2 ;  /* 0x0000000000027941 */ /* 0x000fea0003800000 */
.L_x_2885:
        /* <DEDUP_REMOVED lines=13> */
.L_x_2884:
[----:B------:R-:W-:Y:S05]  /*95c0*/  BSYNC B1 ;  /* 0x0000000000017941 */ /* 0x000fea0003800000 */
.L_x_2883:
        /* <DEDUP_REMOVED lines=13> */
.L_x_2890:
[----:B------:R-:W-:Y:S05]  /*96a0*/  BSYNC B2 ;  /* 0x0000000000027941 */ /* 0x000fea0003800000 */
.L_x_2889:
        /* <DEDUP_REMOVED lines=13> */
.L_x_2888:
[----:B------:R-:W-:Y:S05]  /*9780*/  BSYNC B1 ;  /* 0x0000000000017941 */ /* 0x000fea0003800000 */
.L_x_2887:
        /* <DEDUP_REMOVED lines=13> */
.L_x_2894:
[----:B------:R-:W-:Y:S05]  /*9860*/  BSYNC B2 ;  /* 0x0000000000027941 */ /* 0x000fea0003800000 */
.L_x_2893:
        /* <DEDUP_REMOVED lines=13> */
.L_x_2892:
[----:B------:R-:W-:Y:S05]  /*9940*/  BSYNC B1 ;  /* 0x0000000000017941 */ /* 0x000fea0003800000 */
.L_x_2891:
        /* <DEDUP_REMOVED lines=13> */
.L_x_2898:
[----:B------:R-:W-:Y:S05]  /*9a20*/  BSYNC B2 ;  /* 0x0000000000027941 */ /* 0x000fea0003800000 */
.L_x_2897:
        /* <DEDUP_REMOVED lines=13> */
.L_x_2896:
[----:B------:R-:W-:Y:S05]  /*9b00*/  BSYNC B1 ;  /* 0x0000000000017941 */ /* 0x000fea0003800000 */
.L_x_2895:
        /* <DEDUP_REMOVED lines=13> */
.L_x_2902:
[----:B------:R-:W-:Y:S05]  /*9be0*/  BSYNC B2 ;  /* 0x0000000000027941 */ /* 0x000fea0003800000 */
.L_x_2901:
        /* <DEDUP_REMOVED lines=13> */
.L_x_2900:
[----:B------:R-:W-:Y:S05]  /*9cc0*/  BSYNC B1 ;  /* 0x0000000000017941 */ /* 0x000fea0003800000 */
.L_x_2899:
        /* <DEDUP_REMOVED lines=8> */
[----:B----4-:R-:W-:-:S04]  /*9d50*/  IADD3 R11, P1, R59, R226, RZ ;  /* 0x000000e23b0b7210 */ /* 0x010fc80007f3e0ff */
[----:B012---:R-:W-:Y:S02]  /*9d60*/  LEA.HI.X.SX32 R14, R226, R65, 0x1, P1 ;  /* 0x00000041e20e7211 */ /* 0x007fe400008f0eff */
[----:B------:R-:W-:-:S04]  /*9d70*/  LEA R12, P1, R11, UR10, 0x2 ;  /* 0x0000000a0b0c7c11 */ /* 0x000fc8000f8210ff */
[----:B------:R-:W-:-:S05]  /*9d80*/  LEA.HI.X R13, R11, UR11, R14, 0x2, P1 ;  /* 0x0000000b0b0d7c11 */ /* 0x000fca00088f140e */
[----:B------:R0:W5:Y:S04]  /*9d90*/  LDG.E R129, desc[UR36][R12.64] ;  /* 0x000000240c817981 */ /* 0x000168000c1e1900 */
.L_x_2906:
[----:B------:R-:W-:Y:S05]  /*9da0*/  BSYNC B2 ;  /* 0x0000000000027941 */ /* 0x000fea0003800000 */
.L_x_2905:
        /* <DEDUP_REMOVED lines=13> */
.L_x_2904:
[----:B------:R-:W-:Y:S05]  /*9e80*/  BSYNC B1 ;  /* 0x0000000000017941 */ /* 0x000fea0003800000 */
.L_x_2903:
[----:B0----5:R-:W-:Y:S01]  /*9e90*/  FMUL.FTZ R12, R218, R67 ;  /* 0x00000043da0c7220 */ /* 0x021fe20000410000 */
[----:B------:R-:W-:Y:S01]  /*9ea0*/  UMOV UR4, 0xffffffff ;  /* 0xffffffff00047882 */ /* 0x000fe20000000000 */
[----:B------:R-:W-:Y:S02]  /*9eb0*/  LOP3.LUT P2, RZ, R23, 0x3, RZ, 0xc0, !PT ;  /* 0x0000000317ff7812 */ /* 0x000fe4000784c0ff */
[----:B------:R-:W-:-:S04]  /*9ec0*/  FFMA.FTZ R12, R221, R66, R12 ;  /* 0x00000042dd0c7223 */ /* 0x000fc8000001000c */
[----:B----4-:R-:W-:-:S04]  /*9ed0*/  FFMA.FTZ R11, R219, R68, R12 ;  /* 0x00000044db0b7223 */ /* 0x010fc8000001000c */
        /* <DEDUP_REMOVED lines=62> */
[----:B-12---:R-:W0:Y:S02]  /*a2c0*/  SHFL.BFLY PT, R14, R13, 0x2, 0x1f ;  /* 0x0c401f000d0e7f89 */ /* 0x006e2400000e0000 */
[----:B0-----:R-:W-:-:S05]  /*a2d0*/  FADD.FTZ R13, R13, R14 ;  /* 0x0000000e0d0d7221 */ /* 0x001fca0000010000 */
[----:B------:R0:W1:Y:S02]  /*a2e0*/  SHFL.BFLY PT, R14, R13, 0x1, 0x1f ;  /* 0x0c201f000d0e7f89 */ /* 0x00006400000e0000 */
.L_x_2972:
        /* <DEDUP_REMOVED lines=19> */
[----:B------:R-:W4:Y:S01]  /*a420*/  @P2 LDG.E R14, desc[UR36][R14.64] ;  /* 0x000000240e0e2981 */ /* 0x000f22000c1e1900 */
[C---:B------:R-:W-:Y:S02]  /*a430*/  @P2 ISETP.GE.AND P4, PT, R61.reuse, R64, PT ;  /* 0x000000403d00220c */ /* 0x040fe40003f86270 */
[----:B------:R-:W-:Y:S02]  /*a440*/  @P2 IADD3 R227, R61, 0x1, -R18 ;  /* 0x000000013de32810 */ /* 0x000fe40007ffe812 */
[----:B------:R-:W-:-:S05]  /*a450*/  @P2 SEL R226, R25, RZ, !P4 ;  /* 0x000000ff19e22207 */ /* 0x000fca0006000000 */
[----:B------:R-:W-:Y:S02]  /*a460*/  @P2 IMAD.IADD R226, R226, 0x1, R227 ;  /* 0x00000001e2e22824 */ /* 0x000fe400078e02e3 */
[----:B------:R-:W-:-:S03]  /*a470*/  IMAD.IADD R227, R61, 0x1, -R5 ;  /* 0x000000013de37824 */ /* 0x000fc600078e0a05 */
[----:B------:R-:W-:Y:S02]  /*a480*/  @P2 I2FP.F32.S32 R226, R226 ;  /* 0x000000e200e22245 */ /* 0x000fe40000201400 */
[----:B------:R-:W-:Y:S01]  /*a490*/  LEA R228, R227, UR6, 0x2 ;  /* 0x00000006e3e47c11 */ /* 0x000fe2000f8e10ff */
[----:B--2---:R-:W-:-:S04]  /*a4a0*/  @P3 FADD.FTZ R11, R11, R12 ;  /* 0x0000000c0b0b3221 */ /* 0x004fc80000010000 */
[----:B----4-:R-:W-:-:S05]  /*a4b0*/  @P2 FFMA.FTZ R11, R226, R14, R11 ;  /* 0x0000000ee20b2223 */ /* 0x010fca000001000b */
[----:B------:R1:W-:Y:S01]  /*a4c0*/  STS [R228], R11 ;  /* 0x0000000be4007388 */ /* 0x0003e20000000800 */
[----:B------:R-:W-:-:S07]  /*a4d0*/  @!P0 FMNMX.FTZ R220, R220, R11, !PT ;  /* 0x0000000bdcdc8209 */ /* 0x000fce0007810000 */
.L_x_2909:
[----:B------:R-:W-:Y:S05]  /*a4e0*/  BSYNC B1 ;  /* 0x0000000000017941 */ /* 0x000fea0003800000 */
.L_x_2908:
[----:B------:R-:W-:-:S05]  /*a4f0*/  VIADD R61, R61, 0x10 ;  /* 0x000000103d3d7836 */ /* 0x000fca0000000000 */
[----:B------:R-:W-:-:S13]  /*a500*/  ISETP.GE.AND P0, PT, R61, R0, PT ;  /* 0x000000003d00720c */ /* 0x000fda0003f06270 */
[----:B------:R-:W-:Y:S05]  /*a510*/  @!P0 BRA `(.L_x_2910) ;  /* 0xffffff8400f08947 */ /* 0x000fea000383ffff */
.L_x_2650:
[----:B------:R-:W-:Y:S05]  /*a520*/  BSYNC B0 ;  /* 0x0000000000007941 */ /* 0x000fea0003800000 */
.L_x_2649:
        /* <DEDUP_REMOVED lines=8> */
.L_x_2977:
[----:B------:R-:W-:Y:S01]  /*a5b0*/  LEA.HI R4, R4, R23, RZ, 0x5 ;  /* 0x0000001704047211 */ /* 0x000fe200078f28ff */
[----:B------:R-:W-:Y:S05]  /*a5c0*/  WARPSYNC.ALL ;  /* 0x0000000000007948 */ /* 0x000fea0003800000 */
[----:B------:R-:W-:-:S05]  /*a5d0*/  LOP3.LUT R6, R4, 0xffffffe0, RZ, 0xc0, !PT ;  /* 0xffffffe004067812 */ /* 0x000fca00078ec0ff */
[----:B------:R-:W-:-:S05]  /*a5e0*/  IMAD.IADD R6, R23, 0x1, -R6 ;  /* 0x0000000117067824 */ /* 0x000fca00078e0a06 */
[----:B------:R-:W-:-:S13]  /*a5f0*/  ISETP.NE.AND P0, PT, R6, RZ, PT ;  /* 0x000000ff0600720c */ /* 0x000fda0003f05270 */
[----:B------:R-:W4:Y:S01]  /*a600*/  @!P0 S2R R8, SR_CgaCtaId ;  /* 0x0000000000088919 */ /* 0x000f220000008800 */
[----:B------:R-:W-:Y:S02]  /*a610*/  @!P0 MOV R7, 0x400 ;  /* 0x0000040000078802 */ /* 0x000fe40000000f00 */
[----:B------:R-:W-:Y:S02]  /*a620*/  @!P0 SHF.R.S32.HI R4, RZ, 0x5, R4 ;  /* 0x00000005ff048819 */ /* 0x000fe40000011404 */
[----:B----4-:R-:W-:Y:S02]  /*a630*/  @!P0 LEA R9, R8, R7, 0x18 ;  /* 0x0000000708098211 */ /* 0x010fe400078ec0ff */
[----:B--2---:R-:W-:-:S03]  /*a640*/  FMNMX.FTZ R7, R0, R14, !PT ;  /* 0x0000000e00077209 */ /* 0x004fc60007810000 */
[----:B------:R-:W-:-:S05]  /*a650*/  @!P0 IMAD R4, R4, 0x4, R9 ;  /* 0x0000000404048824 */ /* 0x000fca00078e0209 */
[----:B------:R2:W-:Y:S01]  /*a660*/  @!P0 STS [R4], R7 ;  /* 0x0000000704008388 */ /* 0x0005e20000000800 */
[----:B------:R-:W-:Y:S01]  /*a670*/  BAR.SYNC.DEFER_BLOCKING 0x0 ;  /* 0x0000000000007b1d */ /* 0x000fe20000010000 */
[----:B------:R-:W-:Y:S01]  /*a680*/  ISETP.GT.AND P0, PT, R6, 0x1, PT ;  /* 0x000000010600780c */ /* 0x000fe20003f04270 */
[----:B-1----:R-:W-:Y:S02]  /*a690*/  IMAD.IADD R11, R23, 0x1, R5 ;  /* 0x00000001170b7824 */ /* 0x002fe400078e0205 */
[----:B--2---:R-:W-:Y:S02]  /*a6a0*/  IMAD.MOV.U32 R4, RZ, RZ, RZ ;  /* 0x000000ffff047224 */ /* 0x004fe400078e00ff */
        /* <DEDUP_REMOVED lines=14> */
[----:B------:R-:W-:Y:S02]  /*a790*/  IMAD.MOV.U32 R9, RZ, RZ, R11 ;  /* 0x000000ffff097224 */ /* 0x000fe400078e000b */
        /* <DEDUP_REMOVED lines=9> */
[----:B------:R-:W-:Y:S01]  /*a830*/  ISETP.NE.U32.AND P0, PT, RZ, UR4, PT ;  /* 0x00000004ff007c0c */ /* 0x000fe2000bf05070 */
[--C-:B------:R-:W-:Y:S01]  /*a840*/  IMAD.MOV.U32 R9, RZ, RZ, R11.reuse ;  /* 0x000000ffff097224 */ /* 0x100fe200078e000b */
[----:B0-----:R-:W-:Y:S02]  /*a850*/  SHF.R.S32.HI R7, RZ, 0x1f, R10 ;  /* 0x0000001fff077819 */ /* 0x001fe4000001140a */
[----:B------:R-:W-:Y:S02]  /*a860*/  IADD3 R10, P3, P4, R10, UR4, R11 ;  /* 0x000000040a0a7c10 */ /* 0x000fe4000fc7e00b */
[----:B------:R-:W-:-:S02]  /*a870*/  ISETP.NE.AND.EX P0, PT, RZ, UR5, PT, P0 ;  /* 0x00000005ff007c0c */ /* 0x000fc4000bf05300 */
[----:B------:R-:W-:Y:S01]  /*a880*/  IADD3.X R7, R7, UR5, R4, P3, P4 ;  /* 0x0000000507077c10 */ /* 0x000fe20009fe8404 */
[----:B------:R-:W-:Y:S01]  /*a890*/  IMAD.MOV.U32 R4, RZ, RZ, RZ ;  /* 0x000000ffff047224 */ /* 0x000fe200078e00ff */
[----:B------:R-:W-:-:S09]  /*a8a0*/  LEA R8, R23, UR6, 0x2 ;  /* 0x0000000617087c11 */ /* 0x000fd2000f8e10ff */
.L_x_2919:
[----:B------:R-:W-:Y:S04]  /*a8b0*/  BSSY B2, `(.L_x_2916) ;  /* 0x000000b000027945 */ /* 0x000fe80003800000 */
[----:B0-----:R-:W-:Y:S05]  /*a8c0*/  @!P0 BRA `(.L_x_2917) ;  /* 0x0000000000148947 */ /* 0x001fea0003800000 */
[----:B------:R-:W-:-:S06]  /*a8d0*/  IMAD.MOV.U32 R6, RZ, RZ, R10 ;  /* 0x000000ffff067224 */ /* 0x000fcc00078e000a */
[----:B------:R-:W2:Y:S01]  /*a8e0*/  LDG.E.U8 R6, desc[UR36][R6.64] ;  /* 0x0000002406067981 */ /* 0x000ea2000c1e1100 */
[----:B------:R-:W-:Y:S01]  /*a8f0*/  IMAD.MOV.U32 R13, RZ, RZ, RZ ;  /* 0x000000ffff0d7224 */ /* 0x000fe200078e00ff */
[----:B--2---:R-:W-:-:S13]  /*a900*/  ISETP.NE.AND P3, PT, R6, RZ, PT ;  /* 0x000000ff0600720c */ /* 0x004fda0003f65270 */
[----:B------:R-:W-:Y:S05]  /*a910*/  @P3 BRA `(.L_x_2918) ;  /* 0x0000000000103947 */ /* 0x000fea0003800000 */
.L_x_2917:
[----:B------:R-:W1:Y:S02]  /*a920*/  LDS R6, [R8] ;  /* 0x0000000008067984 */ /* 0x000e640000000800 */
[----:B-1----:R-:W-:-:S04]  /*a930*/  FADD.FTZ R6, -R12, R6 ;  /* 0x000000060c067221 */ /* 0x002fc80000010100 */
[----:B------:R-:W-:-:S04]  /*a940*/  FMUL.FTZ R6, R6, 1.4426950216293334961 ;  /* 0x3fb8aa3b06067820 */ /* 0x000fc80000410000 */
[----:B------:R0:W2:Y:S03]  /*a950*/  MUFU.EX2 R13, R6 ;  /* 0x00000006000d7308 */ /* 0x0000a60000000800 */
.L_x_2918:
[----:B------:R-:W-:Y:S05]  /*a960*/  BSYNC B2 ;  /* 0x0000000000027941 */ /* 0x000fea0003800000 */
.L_x_2916:
[----:B------:R-:W-:Y:S01]  /*a970*/  VIADD R3, R3, 0xffffffff ;  /* 0xffffffff03037836 */ /* 0x000fe20000000000 */
[----:B------:R-:W-:Y:S01]  /*a980*/  IADD3 R10, P4, R10, 0x40, RZ ;  /* 0x000000400a0a7810 */ /* 0x000fe20007f9e0ff */
[----:B--2---:R2:W-:Y:S01]  /*a990*/  STS [R8], R13 ;  /* 0x0000000d08007388 */ /* 0x0045e20000000800 */
[----:B------:R-:W-:Y:S01]  /*a9a0*/  FADD.FTZ R4, R13, R4 ;  /* 0x000000040d047221 */ /* 0x000fe20000010000 */
[----:B------:R-:W-:Y:S01]  /*a9b0*/  VIADD R9, R9, 0x40 ;  /* 0x0000004009097836 */ /* 0x000fe20000000000 */
[----:B------:R-:W-:Y:S01]  /*a9c0*/  ISETP.NE.AND P3, PT, R3, RZ, PT ;  /* 0x000000ff0300720c */ /* 0x000fe20003f65270 */
[----:B------:R-:W-:Y:S02]  /*a9d0*/  IMAD.X R7, RZ, RZ, R7, P4 ;  /* 0x000000ffff077224 */ /* 0x000fe400020e0607 */
[----:B--2---:R-:W-:-:S10]  /*a9e0*/  VIADD R8, R8, 0x100 ;  /* 0x0000010008087836 */ /* 0x004fd40000000000 */
[----:B------:R-:W-:Y:S05]  /*a9f0*/  @P3 BRA `(.L_x_2919) ;  /* 0xfffffffc00ac3947 */ /* 0x000fea000383ffff */
.L_x_2915:
[----:B------:R-:W-:Y:S05]  /*aa00*/  BSYNC B1 ;  /* 0x0000000000017941 */ /* 0x000fea0003800000 */
.L_x_2914:
        /* <DEDUP_REMOVED lines=14> */
.L_x_2932:
[----:B------:R-:W-:Y:S04]  /*aaf0*/  BSSY B1, `(.L_x_2920) ;  /* 0x000000a000017945 */ /* 0x000fe80003800000 */
[----:B------:R-:W-:Y:S05]  /*ab00*/  @!P0 BRA `(.L_x_2921) ;  /* 0x0000000000108947 */ /* 0x000fea0003800000 */
[----:B------:R-:W2:Y:S02]  /*ab10*/  LDG.E.U8 R3, desc[UR36][R6.64] ;  /* 0x0000002406037981 */ /* 0x000ea4000c1e1100 */
[----:B--2---:R-:W-:-:S13]  /*ab20*/  ISETP.NE.AND P3, PT, R3, RZ, PT ;  /* 0x000000ff0300720c */ /* 0x004fda0003f65270 */
[----:B------:R-:W-:Y:S01]  /*ab30*/  @P3 IMAD.MOV.U32 R3, RZ, RZ, RZ ;  /* 0x000000ffff033224 */ /* 0x000fe200078e00ff */
[----:B------:R-:W-:Y:S06]  /*ab40*/  @P3 BRA `(.L_x_2922) ;  /* 0x0000000000103947 */ /* 0x000fec0003800000 */
.L_x_2921:
[----:B------:R-:W1:Y:S02]  /*ab50*/  LDS R3, [R0+-0x200] ;  /* 0xfffe000000037984 */ /* 0x000e640000000800 */
[----:B-1----:R-:W-:-:S04]  /*ab60*/  FADD.FTZ R3, -R12, R3 ;  /* 0x000000030c037221 */ /* 0x002fc80000010100 */
[----:B------:R-:W-:-:S06]  /*ab70*/  FMUL.FTZ R3, R3, 1.4426950216293334961 ;  /* 0x3fb8aa3b03037820 */ /* 0x000fcc0000410000 */
[----:B------:R-:W0:Y:S02]  /*ab80*/  MUFU.EX2 R3, R3 ;  /* 0x0000000300037308 */ /* 0x000e240000000800 */
.L_x_2922:
[----:B------:R-:W-:Y:S05]  /*ab90*/  BSYNC B1 ;  /* 0x0000000000017941 */ /* 0x000fea0003800000 */
.L_x_2920:
[----:B0-----:R0:W-:Y:S01]  /*aba0*/  STS [R0+-0x200], R3 ;  /* 0xfffe000300007388 */ /* 0x0011e20000000800 */
[----:B------:R-:W-:Y:S01]  /*abb0*/  BSSY B1, `(.L_x_2923) ;  /* 0x000000b000017945 */ /* 0x000fe20003800000 */
[----:B------:R-:W-:-:S03]  /*abc0*/  FADD.FTZ R4, R3, R4 ;  /* 0x0000000403047221 */ /* 0x000fc60000010000 */
[----:B------:R-:W-:Y:S05]  /*abd0*/  @!P0 BRA `(.L_x_2924) ;  /* 0x0000000000108947 */ /* 0x000fea0003800000 */
[----:B0-----:R-:W2:Y:S02]  /*abe0*/  LDG.E.U8 R3, desc[UR36][R6.64+0x40] ;  /* 0x0000402406037981 */ /* 0x001ea4000c1e1100 */
[----:B--2---:R-:W-:-:S13]  /*abf0*/  ISETP.NE.AND P3, PT, R3, RZ, PT ;  /* 0x000000ff0300720c */ /* 0x004fda0003f65270 */
[----:B------:R-:W-:Y:S01]  /*ac00*/  @P3 IMAD.MOV.U32 R3, RZ, RZ, RZ ;  /* 0x000000ffff033224 */ /* 0x000fe200078e00ff */
[----:B------:R-:W-:Y:S06]  /*ac10*/  @P3 BRA `(.L_x_2925) ;  /* 0x0000000000103947 */ /* 0x000fec0003800000 */
.L_x_2924:
[----:B0-----:R-:W1:Y:S02]  /*ac20*/  LDS R3, [R0+-0x100] ;  /* 0xffff000000037984 */ /* 0x001e640000000800 */
[----:B-1----:R-:W-:-:S04]  /*ac30*/  FADD.FTZ R3, -R12, R3 ;  /* 0x000000030c037221 */ /* 0x002fc80000010100 */
[----:B------:R-:W-:-:S06]  /*ac40*/  FMUL.FTZ R3, R3, 1.4426950216293334961 ;  /* 0x3fb8aa3b03037820 */ /* 0x000fcc0000410000 */
[----:B------:R-:W0:Y:S02]  /*ac50*/  MUFU.EX2 R3, R3 ;  /* 0x0000000300037308 */ /* 0x000e240000000800 */
.L_x_2925:
[----:B------:R-:W-:Y:S05]  /*ac60*/  BSYNC B1 ;  /* 0x0000000000017941 */ /* 0x000fea0003800000 */
.L_x_2923:
        /* <DEDUP_REMOVED lines=8> */
.L_x_2927:
[----:B0-----:R-:W1:Y:S02]  /*acf0*/  LDS R3, [R0] ;  /* 0x0000000000037984 */ /* 0x001e640000000800 */
[----:B-1----:R-:W-:-:S04]  /*ad00*/  FADD.FTZ R3, -R12, R3 ;  /* 0x000000030c037221 */ /* 0x002fc80000010100 */
[----:B------:R-:W-:-:S06]  /*ad10*/  FMUL.FTZ R3, R3, 1.4426950216293334961 ;  /* 0x3fb8aa3b03037820 */ /* 0x000fcc0000410000 */
[----:B------:R-:W0:Y:S02]  /*ad20*/  MUFU.EX2 R3, R3 ;  /* 0x0000000300037308 */ /* 0x000e240000000800 */
.L_x_2928:
[----:B------:R-:W-:Y:S05]  /*ad30*/  BSYNC B1 ;  /* 0x0000000000017941 */ /* 0x000fea0003800000 */
.L_x_2926:
        /* <DEDUP_REMOVED lines=8> */
.L_x_2930:
[----:B0-----:R-:W1:Y:S02]  /*adc0*/  LDS R3, [R0+0x100] ;  /* 0x0001000000037984 */ /* 0x001e640000000800 */
[----:B-1----:R-:W-:-:S04]  /*add0*/  FADD.FTZ R3, -R12, R3 ;  /* 0x000000030c037221 */ /* 0x002fc80000010100 */
[----:B------:R-:W-:-:S06]  /*ade0*/  FMUL.FTZ R3, R3, 1.4426950216293334961 ;  /* 0x3fb8aa3b03037820 */ /* 0x000fcc0000410000 */
[----:B------:R-:W0:Y:S02]  /*adf0*/  MUFU.EX2 R3, R3 ;  /* 0x0000000300037308 */ /* 0x000e240000000800 */
.L_x_2931:
[----:B------:R-:W-:Y:S05]  /*ae00*/  BSYNC B1 ;  /* 0x0000000000017941 */ /* 0x000fea0003800000 */
.L_x_2929:
[----:B------:R-:W-:Y:S01]  /*ae10*/  VIADD R9, R9, 0x100 ;  /* 0x0000010009097836 */ /* 0x000fe20000000000 */
[----:B------:R-:W-:Y:S01]  /*ae20*/  IADD3 R6, P4, R6, 0x100, RZ ;  /* 0x0000010006067810 */ /* 0x000fe20007f9e0ff */
[----:B0-----:R0:W-:Y:S01]  /*ae30*/  STS [R0+0x100], R3 ;  /* 0x0001000300007388 */ /* 0x0011e20000000800 */
[----:B------:R-:W-:Y:S02]  /*ae40*/  FADD.FTZ R4, R4, R3 ;  /* 0x0000000304047221 */ /* 0x000fe40000010000 */
[----:B------:R-:W-:Y:S01]  /*ae50*/  ISETP.GE.AND P3, PT, R9, R18, PT ;  /* 0x000000120900720c */ /* 0x000fe20003f66270 */
[----:B------:R-:W-:Y:S02]  /*ae60*/  IMAD.X R7, RZ, RZ, R7, P4 ;  /* 0x000000ffff077224 */ /* 0x000fe400020e0607 */
[----:B0-----:R-:W-:-:S10]  /*ae70*/  VIADD R0, R0, 0x400 ;  /* 0x0000040000007836 */ /* 0x001fd40000000000 */
[----:B------:R-:W-:Y:S05]  /*ae80*/  @!P3 BRA `(.L_x_2932) ;  /* 0xfffffffc0018b947 */ /* 0x000fea000383ffff */
.L_x_2913:
[----:B------:R-:W-:Y:S05]  /*ae90*/  BSYNC B0 ;  /* 0x0000000000007941 */ /* 0x000fea0003800000 */
.L_x_2912:
        /* <DEDUP_REMOVED lines=21> */
[----:B------:R-:W-:-:S04]  /*aff0*/  @!P3 IMAD.SHL.U32 R7, R23, 0x4, RZ ;  /* 0x000000041707b824 */ /* 0x000fc800078e00ff */
        /* <DEDUP_REMOVED lines=15> */
[----:B------:R-:W4:Y:S08]  /*b0f0*/  LDC R3, c[0x0][0x318] ;  /* 0x0000c600ff037b82 */ /* 0x000f300000000800 */
[----:B------:R-:W4:Y:S08]  /*b100*/  LDC R0, c[0x0][0x29c] ;  /* 0x0000a700ff007b82 */ /* 0x000f300000000800 */
[----:B------:R-:W5:Y:S01]  /*b110*/  LDC R7, c[0x0][0x284] ;  /* 0x0000a100ff077b82 */ /* 0x000f620000000800 */
[----:B----4-:R-:W-:-:S04]  /*b120*/  IMAD R22, R22, R3, R0 ;  /* 0x0000000316167224 */ /* 0x010fc800078e0200 */
[----:B-----5:R-:W-:-:S05]  /*b130*/  IMAD R6, R22, R7, RZ ;  /* 0x0000000716067224 */ /* 0x020fca00078e02ff */
[----:B------:R-:W-:-:S07]  /*b140*/  SHF.R.S32.HI R7, RZ, 0x1f, R6 ;  /* 0x0000001fff077819 */ /* 0x000fce0000011406 */
.L_x_2933:
        /* <DEDUP_REMOVED lines=11> */
[----:B------:R-:W-:Y:S01]  /*b200*/  IMAD.MOV.U32 R0, RZ, RZ, R3 ;  /* 0x000000ffff007224 */ /* 0x000fe200078e0003 */
[----:B------:R-:W-:Y:S02]  /*b210*/  LEA R3, R23, UR6, 0x2 ;  /* 0x0000000617037c11 */ /* 0x000fe4000f8e10ff */
[----:B------:R-:W-:Y:S02]  /*b220*/  LEA R10, P4, R13, UR8, 0x2 ;  /* 0x000000080d0a7c11 */ /* 0x000fe4000f8810ff */
[----:B------:R-:W-:-:S04]  /*b230*/  LEA.HI.X.SX32 R4, R11, R7, 0x1, P3 ;  /* 0x000000070b047211 */ /* 0x000fc800018f0eff */
[----:B------:R-:W-:-:S07]  /*b240*/  LEA.HI.X R13, R13, UR9, R4, 0x2, P4 ;  /* 0x000000090d0d7c11 */ /* 0x000fce000a0f1404 */
.L_x_2938:
[----:B------:R-:W2:Y:S01]  /*b250*/  LDS R4, [R3] ;  /* 0x0000000003047984 */ /* 0x000ea20000000800 */
[----:B0-----:R-:W-:Y:S01]  /*b260*/  @P0 IMAD.MOV.U32 R8, RZ, RZ, R10 ;  /* 0x000000ffff080224 */ /* 0x001fe200078e000a */
[----:B------:R-:W-:Y:S01]  /*b270*/  IADD3 R10, P3, R10, 0x100, RZ ;  /* 0x000001000a0a7810 */ /* 0x000fe20007f7e0ff */
[--C-:B------:R-:W-:Y:S02]  /*b280*/  @P0 IMAD.MOV.U32 R9, RZ, RZ, R13.reuse ;  /* 0x000000ffff090224 */ /* 0x100fe400078e000d */
[----:B------:R-:W-:Y:S02]  /*b290*/  VIADD R0, R0, 0xffffffff ;  /* 0xffffffff00007836 */ /* 0x000fe40000000000 */
[----:B------:R-:W-:Y:S02]  /*b2a0*/  VIADD R11, R11, 0x40 ;  /* 0x000000400b0b7836 */ /* 0x000fe40000000000 */
[----:B------:R-:W-:Y:S01]  /*b2b0*/  IMAD.X R13, RZ, RZ, R13, P3 ;  /* 0x000000ffff0d7224 */ /* 0x000fe200018e060d */
[----:B------:R-:W-:Y:S01]  /*b2c0*/  ISETP.NE.AND P4, PT, R0, RZ, PT ;  /* 0x000000ff0000720c */ /* 0x000fe20003f85270 */
[----:B--2---:R-:W-:-:S05]  /*b2d0*/  FMUL.FTZ R4, R4, R15 ;  /* 0x0000000f04047220 */ /* 0x004fca0000410000 */
[----:B------:R-:W-:Y:S04]  /*b2e0*/  @P0 STG.E desc[UR36][R8.64], R4 ;  /* 0x0000000408000986 */ /* 0x000fe8000c101924 */
[----:B------:R0:W-:Y:S02]  /*b2f0*/  STS [R3], R4 ;  /* 0x0000000403007388 */ /* 0x0001e40000000800 */
[----:B0-----:R-:W-:Y:S01]  /*b300*/  VIADD R3, R3, 0x100 ;  /* 0x0000010003037836 */ /* 0x001fe20000000000 */
[----:B------:R-:W-:Y:S06]  /*b310*/  @P4 BRA `(.L_x_2938) ;  /* 0xfffffffc00cc4947 */ /* 0x000fec000383ffff */
.L_x_2937:
[----:B------:R-:W-:Y:S05]  /*b320*/  BSYNC B1 ;  /* 0x0000000000017941 */ /* 0x000fea0003800000 */
.L_x_2936:
[----:B------:R-:W-:Y:S05]  /*b330*/  @!P2 BRA `(.L_x_2935) ;  /* 0x000000000088a947 */ /* 0x000fea0003800000 */
[----:B------:R-:W-:Y:S01]  /*b340*/  IADD3 R10, P0, R11, R6, RZ ;  /* 0x000000060b0a7210 */ /* 0x000fe20007f1e0ff */
[----:B------:R-:W-:Y:S01]  /*b350*/  IMAD.SHL.U32 R0, R5, 0x4, RZ ;  /* 0x0000000405007824 */ /* 0x000fe200078e00ff */
[----:B------:R-:W-:Y:S01]  /*b360*/  ULDC.64 UR8, c[0x0][0x310] ;  /* 0x0000c40000087ab9 */ /* 0x000fe20000000a00 */
[----:B------:R-:W-:Y:S02]  /*b370*/  ISETP.NE.AND P3, PT, RZ, UR4, PT ;  /* 0x00000004ff007c0c */ /* 0x000fe4000bf65270 */
[----:B------:R-:W-:Y:S01]  /*b380*/  LEA R9, P2, R10, UR8, 0x2 ;  /* 0x000000080a097c11 */ /* 0x000fe2000f8410ff */
[C---:B------:R-:W-:Y:S01]  /*b390*/  IMAD R0, R11.reuse, 0x4, -R0 ;  /* 0x000000040b007824 */ /* 0x040fe200078e0a00 */
[----:B------:R-:W-:-:S03]  /*b3a0*/  LEA.HI.X.SX32 R7, R11, R7, 0x1, P0 ;  /* 0x000000070b077211 */ /* 0x000fc600000f0eff */
[----:B------:R-:W-:Y:S01]  /*b3b0*/  VIADD R0, R0, UR6 ;  /* 0x0000000600007c36 */ /* 0x000fe20008000000 */
[----:B------:R-:W-:-:S07]  /*b3c0*/  LEA.HI.X R10, R10, UR9, R7, 0x2, P2 ;  /* 0x000000090a0a7c11 */ /* 0x000fce00090f1407 */
.L_x_2939:
[----:B------:R-:W2:Y:S01]  /*b3d0*/  LDS R6, [R0+0x300] ;  /* 0x0003000000067984 */ /* 0x000ea20000000800 */
[----:B------:R-:W-:Y:S02]  /*b3e0*/  IMAD.MOV.U32 R7, RZ, RZ, R10 ;  /* 0x000000ffff077224 */ /* 0x000fe400078e000a */
[----:B------:R-:W-:Y:S01]  /*b3f0*/  VIADD R11, R11, 0x100 ;  /* 0x000001000b0b7836 */ /* 0x000fe20000000000 */
[----:B------:R-:W4:Y:S04]  /*b400*/  LDS R3, [R0] ;  /* 0x0000000000037984 */ /* 0x000f280000000800 */
[----:B------:R-:W5:Y:S01]  /*b410*/  LDS R4, [R0+0x100] ;  /* 0x0001000000047984 */ /* 0x000f620000000800 */
[----:B------:R-:W-:-:S03]  /*b420*/  ISETP.GE.AND P0, PT, R11, R18, PT ;  /* 0x000000120b00720c */ /* 0x000fc60003f06270 */
[----:B0-----:R-:W0:Y:S01]  /*b430*/  LDS R8, [R0+0x200] ;  /* 0x0002000000087984 */ /* 0x001e220000000800 */
[-C--:B--2---:R-:W-:Y:S01]  /*b440*/  FMUL.FTZ R25, R6, R15.reuse ;  /* 0x0000000f06197220 */ /* 0x084fe20000410000 */
[----:B------:R-:W-:Y:S02]  /*b450*/  IMAD.MOV.U32 R6, RZ, RZ, R9 ;  /* 0x000000ffff067224 */ /* 0x000fe400078e0009 */
[-C--:B----4-:R-:W-:Y:S01]  /*b460*/  FMUL.FTZ R13, R3, R15.reuse ;  /* 0x0000000f030d7220 */ /* 0x090fe20000410000 */
[----:B------:R-:W-:Y:S02]  /*b470*/  VIADD R3, R0, 0x400 ;  /* 0x0000040000037836 */ /* 0x000fe40000000000 */
[----:B------:R-:W-:Y:S01]  /*b480*/  @P3 STG.E desc[UR36][R6.64+0x300], R25 ;  /* 0x0003001906003986 */ /* 0x000fe2000c101924 */
[----:B------:R-:W-:Y:S01]  /*b490*/  IADD3 R9, P2, R6, 0x400, RZ ;  /* 0x0000040006097810 */ /* 0x000fe20007f5e0ff */
[-C--:B-----5:R-:W-:Y:S02]  /*b4a0*/  FMUL.FTZ R19, R4, R15.reuse ;  /* 0x0000000f04137220 */ /* 0x0a0fe40000410000 */
[----:B------:R-:W-:Y:S01]  /*b4b0*/  @P3 STG.E desc[UR36][R6.64], R13 ;  /* 0x0000000d06003986 */ /* 0x000fe2000c101924 */
[----:B0-----:R-:W-:Y:S01]  /*b4c0*/  FMUL.FTZ R21, R8, R15 ;  /* 0x0000000f08157220 */ /* 0x001fe20000410000 */
[----:B------:R-:W-:-:S02]  /*b4d0*/  IMAD.X R10, RZ, RZ, R7, P2 ;  /* 0x000000ffff0a7224 */ /* 0x000fc400010e0607 */
[----:B------:R-:W-:Y:S04]  /*b4e0*/  @P3 STG.E desc[UR36][R6.64+0x100], R19 ;  /* 0x0001001306003986 */ /* 0x000fe8000c101924 */
[----:B------:R-:W-:Y:S04]  /*b4f0*/  @P3 STG.E desc[UR36][R6.64+0x200], R21 ;  /* 0x0002001506003986 */ /* 0x000fe8000c101924 */
[----:B------:R-:W-:Y:S04]  /*b500*/  STS [R0+0x300], R25 ;  /* 0x0003001900007388 */ /* 0x000fe80000000800 */
[----:B------:R-:W-:Y:S04]  /*b510*/  STS [R0], R13 ;  /* 0x0000000d00007388 */ /* 0x000fe80000000800 */
[----:B------:R-:W-:Y:S04]  /*b520*/  STS [R0+0x100], R19 ;  /* 0x0001001300007388 */ /* 0x000fe80000000800 */
[----:B------:R0:W-:Y:S02]  /*b530*/  STS [R0+0x200], R21 ;  /* 0x0002001500007388 */ /* 0x0001e40000000800 */
[----:B0-----:R-:W-:Y:S01]  /*b540*/  IMAD.MOV.U32 R0, RZ, RZ, R3 ;  /* 0x000000ffff007224 */ /* 0x001fe200078e0003 */
[----:B------:R-:W-:Y:S06]  /*b550*/  @!P0 BRA `(.L_x_2939) ;  /* 0xfffffffc009c8947 */ /* 0x000fec000383ffff */
.L_x_2935:
[----:B------:R-:W-:Y:S05]  /*b560*/  BSYNC B0 ;  /* 0x0000000000007941 */ /* 0x000fea0003800000 */
.L_x_2934:
[----:B------:R-:W4:Y:S01]  /*b570*/  S2R R6, SR_CTAID.X ;  /* 0x0000000000067919 */ /* 0x000f220000002500 */
[----:B------:R-:W-:Y:S01]  /*b580*/  SHF.R.S32.HI R0, RZ, 0x1f, R23 ;  /* 0x0000001fff007819 */ /* 0x000fe20000011417 */
[----:B------:R-:W5:Y:S01]  /*b590*/  S2UR UR5, SR_CgaCtaId ;  /* 0x00000000000579c3 */ /* 0x000f620000008800 */
[----:B------:R-:W-:Y:S01]  /*b5a0*/  ULDC UR7, c[0x0][0x288] ;  /* 0x0000a20000077ab9 */ /* 0x000fe20000000800 */
[----:B------:R-:W-:Y:S01]  /*b5b0*/  UMOV UR4, 0x400 ;  /* 0x0000040000047882 */ /* 0x000fe20000000000 */
[----:B------:R-:W-:Y:S01]  /*b5c0*/  LEA.HI R0, R0, R23, RZ, 0x6 ;  /* 0x0000001700007211 */ /* 0x000fe200078f30ff */
[----:B------:R-:W-:Y:S01]  /*b5d0*/  ULDC.64 UR8, c[0x0][0x280] ;  /* 0x0000a00000087ab9 */ /* 0x000fe20000000a00 */
[----:B------:R-:W-:Y:S01]  /*b5e0*/  IMAD R7, R16, UR7, RZ ;  /* 0x0000000710077c24 */ /* 0x000fe2000f8e02ff */
[----:B------:R-:W-:Y:S01]  /*b5f0*/  UIADD3 UR4, UR4, 0x410, URZ ;  /* 0x0000041004047890 */ /* 0x000fe2000fffe03f */
[----:B------:R-:W-:Y:S01]  /*b600*/  LOP3.LUT R4, R0, 0xffffffc0, RZ, 0xc0, !PT ;  /* 0xffffffc000047812 */ /* 0x000fe200078ec0ff */
[----:B------:R-:W-:Y:S01]  /*b610*/  UIMAD UR10, UR9, 0xc0, URZ ;  /* 0x000000c0090a78a4 */ /* 0x000fe2000f8e023f */
[----:B------:R-:W-:Y:S01]  /*b620*/  BSSY B0, `(.L_x_2940) ;  /* 0x000001e000007945 */ /* 0x000fe20003800000 */
[----:B--2---:R-:W-:Y:S01]  /*b630*/  IMAD.MOV.U32 R15, RZ, RZ, RZ ;  /* 0x000000ffff0f7224 */ /* 0x004fe200078e00ff */
[----:B------:R-:W-:Y:S01]  /*b640*/  CS2R R10, SRZ ;  /* 0x00000000000a7805 */ /* 0x000fe2000001ff00 */
[C---:B------:R-:W-:Y:S01]  /*b650*/  IMAD.IADD R19, R23.reuse, 0x1, -R4 ;  /* 0x0000000117137824 */ /* 0x040fe200078e0a04 */
[----:B------:R-:W-:Y:S01]  /*b660*/  SHF.R.S32.HI R16, RZ, 0x6, R0 ;  /* 0x00000006ff107819 */ /* 0x000fe20000011400 */
[----:B------:R-:W-:-:S02]  /*b670*/  VIADD R23, R23, 0x3f ;  /* 0x0000003f17177836 */ /* 0x000fc40000000000 */
[C---:B------:R-:W-:Y:S01]  /*b680*/  IMAD.SHL.U32 R3, R19.reuse, 0x4, RZ ;  /* 0x0000000413037824 */ /* 0x040fe200078e00ff */
[----:B------:R-:W-:-:S04]  /*b690*/  ISETP.GT.OR P0, PT, R19, 0x2f, P1 ;  /* 0x0000002f1300780c */ /* 0x000fc80000f04670 */
[----:B------:R-:W-:Y:S01]  /*b6a0*/  ISETP.GT.U32.OR P0, PT, R23, 0x7e, P0 ;  /* 0x0000007e1700780c */ /* 0x000fe20000704470 */
[----:B-----5:R-:W-:Y:S01]  /*b6b0*/  ULEA UR4, UR5, UR4, 0x18 ;  /* 0x0000000405047291 */ /* 0x020fe2000f8ec03f */
[----:B----4-:R-:W-:-:S05]  /*b6c0*/  IMAD R2, R2, UR7, R6 ;  /* 0x0000000702027c24 */ /* 0x010fca000f8e0206 */
[----:B------:R-:W-:Y:S01]  /*b6d0*/  LEA R22, R19, UR4, 0x4 ;  /* 0x0000000413167c11 */ /* 0x000fe2000f8e20ff */
[----:B0-----:R-:W-:Y:S02]  /*b6e0*/  IMAD R8, R7, UR8, R6 ;  /* 0x0000000807087c24 */ /* 0x001fe4000f8e0206 */
[--C-:B------:R-:W-:Y:S02]  /*b6f0*/  IMAD R4, R2, UR10, R3.reuse ;  /* 0x0000000a02047c24 */ /* 0x100fe4000f8e0203 */
[----:B------:R-:W-:Y:S01]  /*b700*/  IMAD R53, R8, UR10, R3 ;  /* 0x0000000a08357c24 */ /* 0x000fe2000f8e0203 */
[----:B------:R-:W-:Y:S02]  /*b710*/  CS2R R8, SRZ ;  /* 0x0000000000087805 */ /* 0x000fe4000001ff00 */
        /* <DEDUP_REMOVED lines=13> */
.L_x_2942:
[----:B-----5:R0:W-:Y:S02]  /*b7f0*/  STS.128 [R22], R8 ;  /* 0x0000000816007388 */ /* 0x0201e40000000c00 */
.L_x_2941:
[----:B------:R-:W-:Y:S05]  /*b800*/  BSYNC B0 ;  /* 0x0000000000007941 */ /* 0x000fea0003800000 */
.L_x_2940:
[----:B------:R-:W-:Y:S01]  /*b810*/  BAR.SYNC.DEFER_BLOCKING 0x0 ;  /* 0x0000000000007b1d */ /* 0x000fe20000010000 */
[----:B------:R-:W-:Y:S01]  /*b820*/  ISETP.GT.AND P0, PT, R19, 0x2f, PT ;  /* 0x0000002f1300780c */ /* 0x000fe20003f04270 */
[----:B------:R-:W-:Y:S01]  /*b830*/  IMAD.MOV.U32 R14, RZ, RZ, RZ ;  /* 0x000000ffff0e7224 */ /* 0x000fe200078e00ff */
[----:B-1----:R-:W-:-:S03]  /*b840*/  CS2R R12, SRZ ;  /* 0x00000000000c7805 */ /* 0x002fc6000001ff00 */
[----:B------:R-:W-:Y:S08]  /*b850*/  BSSY B0, `(.L_x_2943) ;  /* 0x0000147000007945 */ /* 0x000ff00003800000 */
[----:B------:R-:W-:Y:S05]  /*b860*/  @P0 BRA `(.L_x_2944) ;  /* 0x0000001400140947 */ /* 0x000fea0003800000 */
[----:B------:R-:W-:Y:S01]  /*b870*/  IMAD.IADD R35, R16, 0x1, R5 ;  /* 0x0000000110237824 */ /* 0x000fe200078e0205 */
[----:B------:R-:W1:Y:S01]  /*b880*/  LDC.64 R44, c[0x0][0x250] ;  /* 0x00009400ff2c7b82 */ /* 0x000e620000000a00 */
[----:B------:R-:W-:Y:S01]  /*b890*/  VIMNMX R25, R24, UR9, PT ;  /* 0x0000000918197c48 */ /* 0x000fe2000bfe0100 */
[----:B------:R-:W-:Y:S01]  /*b8a0*/  BSSY B1, `(.L_x_2945) ;  /* 0x000007a000017945 */ /* 0x000fe20003800000 */
[----:B------:R-:W-:Y:S01]  /*b8b0*/  IMAD R29, R35, 0xc0, RZ ;  /* 0x000000c0231d7824 */ /* 0x000fe200078e02ff */
[----:B------:R-:W-:Y:S02]  /*b8c0*/  LEA R34, R16, UR6, 0x2 ;  /* 0x0000000610227c11 */ /* 0x000fe4000f8e10ff */
[----:B------:R-:W-:Y:S02]  /*b8d0*/  CS2R R14, SRZ ;  /* 0x00000000000e7805 */ /* 0x000fe4000001ff00 */
[----:B------:R-:W-:Y:S02]  /*b8e0*/  SHF.R.S32.HI R30, RZ, 0x1f, R29 ;  /* 0x0000001fff1e7819 */ /* 0x000fe4000001141d */
[----:B------:R-:W-:-:S05]  /*b8f0*/  IADD3 R0, P0, R4, R29, RZ ;  /* 0x0000001d04007210 */ /* 0x000fca0007f1e0ff */
[----:B------:R-:W-:Y:S01]  /*b900*/  IMAD.X R12, R7, 0x1, R30, P0 ;  /* 0x00000001070c7824 */ /* 0x000fe200000e061e */
[----:B------:R-:W-:Y:S02]  /*b910*/  ISETP.GE.AND P0, PT, R35, R25, PT ;  /* 0x000000192300720c */ /* 0x000fe40003f06270 */
[----:B-1----:R-:W-:-:S04]  /*b920*/  LEA R20, P2, R0, R44, 0x2 ;  /* 0x0000002c00147211 */ /* 0x002fc800078410ff */
[----:B------:R-:W-:Y:S02]  /*b930*/  LEA.HI.X R21, R0, R45, R12, 0x2, P2 ;  /* 0x0000002d00157211 */ /* 0x000fe400010f140c */
[----:B------:R-:W-:-:S05]  /*b940*/  CS2R R12, SRZ ;  /* 0x00000000000c7805 */ /* 0x000fca000001ff00 */
[----:B------:R-:W-:Y:S05]  /*b950*/  @P0 BRA `(.L_x_2946) ;  /* 0x0000000400b80947 */ /* 0x000fea0003800000 */
[----:B------:R-:W-:Y:S01]  /*b960*/  ULOP3.LUT UR4, URZ, UR9, URZ, 0x33, !UPT ;  /* 0x000000093f047292 */ /* 0x000fe2000f8e333f */
[----:B------:R-:W-:Y:S01]  /*b970*/  IMAD.MOV R28, RZ, RZ, -R18 ;  /* 0x000000ffff1c7224 */ /* 0x000fe200078e0a12 */
[----:B------:R-:W-:Y:S01]  /*b980*/  LOP3.LUT R0, RZ, R16, RZ, 0x33, !PT ;  /* 0x00000010ff007212 */ /* 0x000fe200078e33ff */
[----:B------:R-:W1:Y:S01]  /*b990*/  LDC.64 R12, c[0x0][0x2e8] ;  /* 0x0000ba00ff0c7b82 */ /* 0x000e620000000a00 */
[----:B------:R-:W-:Y:S01]  /*b9a0*/  IMAD R14, R17, UR7, R6 ;  /* 0x00000007110e7c24 */ /* 0x000fe2000f8e0206 */
[----:B------:R-:W-:Y:S01]  /*b9b0*/  BSSY B2, `(.L_x_2947) ;  /* 0x0000026000027945 */ /* 0x000fe20003800000 */
[----:B------:R-:W-:Y:S02]  /*b9c0*/  VIMNMX R28, R28, UR4, !PT ;  /* 0x000000041c1c7c48 */ /* 0x000fe4000ffe0100 */
[----:B------:R-:W-:Y:S01]  /*b9d0*/  IMAD R33, R14, 0xc0, R3 ;  /* 0x000000c00e217824 */ /* 0x000fe200078e0203 */
[----:B------:R-:W-:Y:S02]  /*b9e0*/  CS2R R14, SRZ ;  /* 0x00000000000e7805 */ /* 0x000fe4000001ff00 */
[----:B------:R-:W-:-:S04]  /*b9f0*/  IADD3 R0, -R28, R0, -R5 ;  /* 0x000000001c007210 */ /* 0x000fc80007ffe905 */
[----:B------:R-:W-:-:S04]  /*ba00*/  LOP3.LUT R0, R0, 0x1, RZ, 0xc0, !PT ;  /* 0x0000000100007812 */ /* 0x000fc800078ec0ff */
[----:B------:R-:W-:Y:S01]  /*ba10*/  ISETP.NE.U32.AND P0, PT, R0, 0x1, PT ;  /* 0x000000010000780c */ /* 0x000fe20003f05070 */
[----:B------:R-:W-:Y:S02]  /*ba20*/  IMAD.MOV.U32 R0, RZ, RZ, R35 ;  /* 0x000000ffff007224 */ /* 0x000fe400078e0023 */
[----:B-1----:R-:W-:Y:S01]  /*ba30*/  IMAD.WIDE R32, R33, 0x4, R12 ;  /* 0x0000000421207825 */ /* 0x002fe200078e020c */
[----:B------:R-:W-:-:S09]  /*ba40*/  CS2R R12, SRZ ;  /* 0x00000000000c7805 */ /* 0x000fd2000001ff00 */
[----:B------:R-:W-:Y:S05]  /*ba50*/  @P0 BRA `(.L_x_2948) ;  /* 0x00000000006c0947 */ /* 0x000fea0003800000 */
[----:B------:R-:W-:Y:S01]  /*ba60*/  IADD3 R29, P0, R53, R29, RZ ;  /* 0x0000001d351d7210 */ /* 0x000fe20007f1e0ff */
[----:B------:R1:W2:Y:S01]  /*ba70*/  LDS R0, [R34] ;  /* 0x0000000022007984 */ /* 0x0002a20000000800 */
[----:B------:R-:W-:-:S03]  /*ba80*/  ULDC UR4, c[0x0][0x29c] ;  /* 0x0000a70000047ab9 */ /* 0x000fc60000000800 */
[----:B------:R-:W-:Y:S01]  /*ba90*/  IMAD.X R30, R55, 0x1, R30, P0 ;  /* 0x00000001371e7824 */ /* 0x000fe200000e061e */
[----:B------:R-:W-:-:S04]  /*baa0*/  LEA R12, P0, R29, R44, 0x2 ;  /* 0x0000002c1d0c7211 */ /* 0x000fc800078010ff */
[----:B------:R-:W-:-:S06]  /*bab0*/  LEA.HI.X R13, R29, R45, R30, 0x2, P0 ;  /* 0x0000002d1d0d7211 */ /* 0x000fcc00000f141e */
[----:B------:R-:W5:Y:S01]  /*bac0*/  LDG.E.128 R12, desc[UR36][R12.64] ;  /* 0x000000240c0c7981 */ /* 0x000f62000c1e1d00 */
[----:B------:R-:W-:-:S06]  /*bad0*/  UISETP.NE.AND UP0, UPT, UR4, URZ, UPT ;  /* 0x0000003f0400728c */ /* 0x000fcc000bf05270 */
[----:B------:R-:W-:-:S13]  /*bae0*/  PLOP3.LUT P1, PT, PT, PT, UP0, 0x80, 0x0 ;  /* 0x000000000000781c */ /* 0x000fda0003f2f008 */
[----:B-1----:R-:W-:Y:S05]  /*baf0*/  @P1 BRA `(.L_x_2949) ;  /* 0x0000000000301947 */ /* 0x002fea0003800000 */
[----:B------:R-:W-:Y:S01]  /*bb00*/  LOP3.LUT P3, RZ, R27, 0x8, RZ, 0xc0, !PT ;  /* 0x000000081bff7812 */ /* 0x000fe2000786c0ff */
[----:B---3--:R-:W1:-:S12]  /*bb10*/  LDS.128 R36, [R22] ;  /* 0x0000000016247984 */ /* 0x008e580000000c00 */
        /* <DEDUP_REMOVED lines=10> */
.L_x_2949:
[C---:B-12--5:R-:W-:Y:S01]  /*bbc0*/  FFMA.FTZ R12, R0.reuse, R12, RZ ;  /* 0x0000000c000c7223 */ /* 0x066fe200000100ff */
[C---:B------:R-:W-:Y:S01]  /*bbd0*/  FFMA.FTZ R13, R0.reuse, R13, RZ ;  /* 0x0000000d000d7223 */ /* 0x040fe200000100ff */
[C---:B------:R-:W-:Y:S01]  /*bbe0*/  FFMA.FTZ R14, R0.reuse, R14, RZ ;  /* 0x0000000e000e7223 */ /* 0x040fe200000100ff */
[----:B------:R-:W-:Y:S01]  /*bbf0*/  FFMA.FTZ R15, R0, R15, RZ ;  /* 0x0000000f000f7223 */ /* 0x000fe200000100ff */
[----:B------:R-:W-:-:S07]  /*bc00*/  VIADD R0, R35, 0x1 ;  /* 0x0000000123007836 */ /* 0x000fce0000000000 */
.L_x_2948:
[----:B------:R-:W-:Y:S05]  /*bc10*/  BSYNC B2 ;  /* 0x0000000000027941 */ /* 0x000fea0003800000 */
.L_x_2947:
[----:B------:R-:W-:-:S04]  /*bc20*/  IADD3 R29, -R5, -0x2, -R16 ;  /* 0xfffffffe051d7810 */ /* 0x000fc80007ffe910 */
[----:B------:R-:W-:-:S13]  /*bc30*/  ISETP.NE.AND P0, PT, R29, R28, PT ;  /* 0x0000001c1d00720c */ /* 0x000fda0003f05270 */
[----:B------:R-:W-:Y:S05]  /*bc40*/  @!P0 BRA `(.L_x_2946) ;  /* 0x0000000000fc8947 */ /* 0x000fea0003800000 */
[C---:B------:R-:W-:Y:S01]  /*bc50*/  IMAD R29, R0.reuse, 0xc0, RZ ;  /* 0x000000c0001d7824 */ /* 0x040fe200078e02ff */
[----:B------:R-:W-:Y:S01]  /*bc60*/  LEA R28, R0, 0x4, 0x2 ;  /* 0x00000004001c7811 */ /* 0x000fe200078e10ff */
[----:B------:R-:W-:Y:S02]  /*bc70*/  ULDC UR4, c[0x0][0x29c] ;  /* 0x0000a70000047ab9 */ /* 0x000fe40000000800 */
[----:B------:R-:W-:Y:S01]  /*bc80*/  UISETP.NE.AND UP0, UPT, UR4, URZ, UPT ;  /* 0x0000003f0400728c */ /* 0x000fe2000bf05270 */
[----:B------:R-:W-:Y:S01]  /*bc90*/  SHF.R.S32.HI R30, RZ, 0x1f, R29 ;  /* 0x0000001fff1e7819 */ /* 0x000fe2000001141d */
[----:B------:R-:W-:Y:S01]  /*bca0*/  IMAD R28, R5, -0x4, R28 ;  /* 0xfffffffc051c7824 */ /* 0x000fe200078e021c */
[-C--:B---3--:R-:W-:Y:S02]  /*bcb0*/  IADD3 R36, P0, R4, R29.reuse, RZ ;  /* 0x0000001d04247210 */ /* 0x088fe40007f1e0ff */
[----:B------:R-:W-:Y:S02]  /*bcc0*/  IADD3 R31, P3, R53, R29, RZ ;  /* 0x0000001d351f7210 */ /* 0x000fe40007f7e0ff */
[-C--:B------:R-:W-:Y:S01]  /*bcd0*/  LEA R38, P2, R36, R44.reuse, 0x2 ;  /* 0x0000002c24267211 */ /* 0x080fe200078410ff */
[--C-:B------:R-:W-:Y:S01]  /*bce0*/  IMAD.X R29, R7, 0x1, R30.reuse, P0 ;  /* 0x00000001071d7824 */ /* 0x100fe200000e061e */
[----:B------:R-:W-:Y:S01]  /*bcf0*/  LEA R37, P4, R31, R44, 0x2 ;  /* 0x0000002c1f257211 */ /* 0x000fe200078810ff */
[----:B------:R-:W-:Y:S01]  /*bd00*/  IMAD.X R30, R55, 0x1, R30, P3 ;  /* 0x00000001371e7824 */ /* 0x000fe200018e061e */
[----:B------:R-:W-:-:S02]  /*bd10*/  PLOP3.LUT P1, PT, PT, PT, UP0, 0x80, 0x0 ;  /* 0x000000000000781c */ /* 0x000fc40003f2f008 */
[-C--:B------:R-:W-:Y:S01]  /*bd20*/  LEA.HI.X R29, R36, R45.reuse, R29, 0x2, P2 ;  /* 0x0000002d241d7211 */ /* 0x080fe200010f141d */
[----:B------:R-:W-:Y:S01]  /*bd30*/  VIADD R36, R28, UR6 ;  /* 0x000000061c247c36 */ /* 0x000fe20008000000 */
[----:B------:R-:W-:-:S09]  /*bd40*/  LEA.HI.X R31, R31, R45, R30, 0x2, P4 ;  /* 0x0000002d1f1f7211 */ /* 0x000fd200020f141e */
.L_x_2952:
[----:B------:R-:W-:Y:S01]  /*bd50*/  IMAD.MOV.U32 R30, RZ, RZ, R37 ;  /* 0x000000ffff1e7224 */ /* 0x000fe200078e0025 */
[----:B------:R-:W-:Y:S01]  /*bd60*/  LOP3.LUT P0, RZ, R27, 0x8, RZ, 0xc0, !PT ;  /* 0x000000081bff7812 */ /* 0x000fe2000780c0ff */
[----:B------:R-:W-:-:S03]  /*bd70*/  IMAD.MOV.U32 R28, RZ, RZ, R38 ;  /* 0x000000ffff1c7224 */ /* 0x000fc600078e0026 */
[----:B------:R1:W5:Y:S01]  /*bd80*/  LDG.E.128 R40, desc[UR36][R30.64] ;  /* 0x000000241e287981 */ /* 0x000362000c1e1d00 */
[----:B------:R-:W-:Y:S08]  /*bd90*/  @P1 BRA `(.L_x_2950) ;  /* 0x00000000002c1947 */ /* 0x000ff00003800000 */
        /* <DEDUP_REMOVED lines=11> */
.L_x_2950:
        /* <DEDUP_REMOVED lines=18> */
.L_x_2951:
[----:B------:R3:W4:Y:S01]  /*bf70*/  LDS R15, [R36] ;  /* 0x00000000240f7984 */ /* 0x0007220000000800 */
[----:B------:R-:W-:Y:S01]  /*bf80*/  IADD3 R38, P0, R28, 0x600, RZ ;  /* 0x000006001c267810 */ /* 0x000fe20007f1e0ff */
[----:B------:R-:W-:Y:S01]  /*bf90*/  VIADD R0, R0, 0x2 ;  /* 0x0000000200007836 */ /* 0x000fe20000000000 */
[----:B------:R-:W-:-:S03]  /*bfa0*/  IADD3 R37, P2, R30, 0x600, RZ ;  /* 0x000006001e257810 */ /* 0x000fc60007f5e0ff */
[----:B--2---:R-:W-:Y:S01]  /*bfb0*/  IMAD.X R29, RZ, RZ, R29, P0 ;  /* 0x000000ffff1d7224 */ /* 0x004fe200000e061d */
[----:B------:R-:W-:Y:S01]  /*bfc0*/  ISETP.GE.AND P0, PT, R0, R25, PT ;  /* 0x000000190000720c */ /* 0x000fe20003f06270 */
[----:B-1----:R-:W-:Y:S02]  /*bfd0*/  IMAD.X R31, RZ, RZ, R31, P2 ;  /* 0x000000ffff1f7224 */ /* 0x002fe400010e061f */
[----:B---3--:R-:W-:Y:S02]  /*bfe0*/  VIADD R36, R36, 0x8 ;  /* 0x0000000824247836 */ /* 0x008fe40000000000 */
[C---:B----4-:R-:W-:Y:S01]  /*bff0*/  FFMA.FTZ R12, R15.reuse, R44, R40 ;  /* 0x0000002c0f0c7223 */ /* 0x050fe20000010028 */
[C---:B------:R-:W-:Y:S01]  /*c000*/  FFMA.FTZ R13, R15.reuse, R45, R48 ;  /* 0x0000002d0f0d7223 */ /* 0x040fe20000010030 */
[C---:B------:R-:W-:Y:S01]  /*c010*/  FFMA.FTZ R14, R15.reuse, R46, R39 ;  /* 0x0000002e0f0e7223 */ /* 0x040fe20000010027 */
[----:B------:R-:W-:-:S05]  /*c020*/  FFMA.FTZ R15, R15, R47, R42 ;  /* 0x0000002f0f0f7223 */ /* 0x000fca000001002a */
[----:B------:R-:W-:Y:S05]  /*c030*/  @!P0 BRA `(.L_x_2952) ;  /* 0xfffffffc00448947 */ /* 0x000fea000383ffff */
.L_x_2946:
[----:B------:R-:W-:Y:S05]  /*c040*/  BSYNC B1 ;  /* 0x0000000000017941 */ /* 0x000fea0003800000 */
.L_x_2945:
[----:B------:R-:W-:-:S13]  /*c050*/  ISETP.GE.AND P0, PT, R35, R24, PT ;  /* 0x000000182300720c */ /* 0x000fda0003f06270 */
[----:B------:R-:W-:Y:S05]  /*c060*/  @P0 BRA `(.L_x_2944) ;  /* 0x0000000c00140947 */ /* 0x000fea0003800000 */
[----:B------:R-:W-:Y:S01]  /*c070*/  LOP3.LUT R0, RZ, R16, RZ, 0x33, !PT ;  /* 0x00000010ff007212 */ /* 0x000fe200078e33ff */
[----:B------:R-:W1:Y:S01]  /*c080*/  LDC.64 R28, c[0x0][0x2e8] ;  /* 0x0000ba00ff1c7b82 */ /* 0x000e620000000a00 */
[----:B------:R-:W-:Y:S01]  /*c090*/  ULDC UR4, c[0x0][0x288] ;  /* 0x0000a20000047ab9 */ /* 0x000fe20000000800 */
[----:B------:R-:W-:Y:S01]  /*c0a0*/  BSSY B1, `(.L_x_2953) ;  /* 0x0000041000017945 */ /* 0x000fe20003800000 */
[----:B------:R-:W-:Y:S01]  /*c0b0*/  IADD3 R0, -R5, R18, R0 ;  /* 0x0000001205007210 */ /* 0x000fe20007ffe100 */
[----:B------:R-:W-:Y:S01]  /*c0c0*/  IMAD R30, R17, UR4, R6 ;  /* 0x00000004111e7c24 */ /* 0x000fe2000f8e0206 */
[----:B------:R-:W-:Y:S02]  /*c0d0*/  IADD3 R16, -R16, -0x2, R18 ;  /* 0xfffffffe10107810 */ /* 0x000fe40007ffe112 */
[----:B------:R-:W-:Y:S01]  /*c0e0*/  LOP3.LUT R0, R0, 0x1, RZ, 0xc0, !PT ;  /* 0x0000000100007812 */ /* 0x000fe200078ec0ff */
[----:B------:R-:W-:-:S03]  /*c0f0*/  IMAD R31, R30, 0xc0, R3 ;  /* 0x000000c01e1f7824 */ /* 0x000fc600078e0203 */
[----:B------:R-:W-:Y:S01]  /*c100*/  ISETP.NE.U32.AND P0, PT, R0, 0x1, PT ;  /* 0x000000010000780c */ /* 0x000fe20003f05070 */
        /* <DEDUP_REMOVED lines=8> */
[----:B---3--:R-:W-:Y:S02]  /*c190*/  IABS R37, R35 ;  /* 0x0000002300257213 */ /* 0x008fe40000000000 */
[----:B------:R-:W1:Y:S01]  /*c1a0*/  I2F.RP R36, R33 ;  /* 0x0000002100247306 */ /* 0x000e620000209400 */
[----:B------:R-:W-:Y:S02]  /*c1b0*/  ISETP.GE.AND P1, PT, R35, RZ, PT ;  /* 0x000000ff2300720c */ /* 0x000fe40003f26270 */
[----:B------:R-:W-:-:S05]  /*c1c0*/  ISETP.NE.AND P2, PT, R32, RZ, PT ;  /* 0x000000ff2000720c */ /* 0x000fca0003f45270 */
[----:B-1----:R-:W1:Y:S02]  /*c1d0*/  MUFU.RCP R36, R36 ;  /* 0x0000002400247308 */ /* 0x002e640000001000 */
[----:B-1----:R-:W-:-:S06]  /*c1e0*/  VIADD R28, R36, 0xffffffe ;  /* 0x0ffffffe241c7836 */ /* 0x002fcc0000000000 */
[----:B------:R1:W2:Y:S02]  /*c1f0*/  F2I.FTZ.U32.TRUNC.NTZ R29, R28 ;  /* 0x0000001c001d7305 */ /* 0x0002a4000021f000 */
[----:B-1----:R-:W-:Y:S02]  /*c200*/  IMAD.MOV.U32 R28, RZ, RZ, RZ ;  /* 0x000000ffff1c7224 */ /* 0x002fe400078e00ff */
[----:B--2---:R-:W-:-:S04]  /*c210*/  IMAD.MOV R0, RZ, RZ, -R29 ;  /* 0x000000ffff007224 */ /* 0x004fc800078e0a1d */
[----:B------:R-:W-:-:S04]  /*c220*/  IMAD R25, R0, R33, RZ ;  /* 0x0000002100197224 */ /* 0x000fc800078e02ff */
        /* <DEDUP_REMOVED lines=8> */
[----:B------:R-:W-:-:S04]  /*c2b0*/  @!P0 IMAD.IADD R0, R0, 0x1, -R33 ;  /* 0x0000000100008824 */ /* 0x000fc800078e0a21 */
[----:B------:R-:W-:Y:S01]  /*c2c0*/  @!P1 IMAD.MOV R0, RZ, RZ, -R0 ;  /* 0x000000ffff009224 */ /* 0x000fe200078e0a00 */
[----:B------:R-:W-:-:S05]  /*c2d0*/  @!P2 LOP3.LUT R0, RZ, R32, RZ, 0x33, !PT ;  /* 0x00000020ff00a212 */ /* 0x000fca00078e33ff */
[----:B------:R-:W-:-:S05]  /*c2e0*/  IMAD R0, R0, 0xc0, RZ ;  /* 0x000000c000007824 */ /* 0x000fca00078e02ff */
[----:B------:R-:W-:-:S04]  /*c2f0*/  IADD3 R25, P0, R53, R0, RZ ;  /* 0x0000000035197210 */ /* 0x000fc80007f1e0ff */
[----:B------:R-:W-:Y:S02]  /*c300*/  LEA.HI.X.SX32 R0, R0, R55, 0x1, P0 ;  /* 0x0000003700007211 */ /* 0x000fe400000f0eff */
[----:B------:R-:W-:Y:S01]  /*c310*/  LEA R28, P0, R25, UR4, 0x2 ;  /* 0x00000004191c7c11 */ /* 0x000fe2000f8010ff */
[----:B------:R-:W-:-:S03]  /*c320*/  ULDC UR4, c[0x0][0x29c] ;  /* 0x0000a70000047ab9 */ /* 0x000fc60000000800 */
[----:B------:R-:W-:Y:S02]  /*c330*/  LEA.HI.X R29, R25, UR5, R0, 0x2, P0 ;  /* 0x00000005191d7c11 */ /* 0x000fe400080f1400 */
[----:B------:R1:W2:Y:S04]  /*c340*/  LDS R25, [R34] ;  /* 0x0000000022197984 */ /* 0x0002a80000000800 */
[----:B------:R1:W5:Y:S01]  /*c350*/  LDG.E.128 R36, desc[UR36][R28.64] ;  /* 0x000000241c247981 */ /* 0x000362000c1e1d00 */
[----:B------:R-:W-:-:S06]  /*c360*/  UISETP.NE.AND UP0, UPT, UR4, URZ, UPT ;  /* 0x0000003f0400728c */ /* 0x000fcc000bf05270 */
[----:B------:R-:W-:-:S13]  /*c370*/  PLOP3.LUT P1, PT, PT, PT, UP0, 0x80, 0x0 ;  /* 0x000000000000781c */ /* 0x000fda0003f2f008 */
        /* <DEDUP_REMOVED lines=13> */
.L_x_2957:
[C---:B--2--5:R-:W-:Y:S01]  /*c450*/  FFMA.FTZ R12, R25.reuse, R36, R12 ;  /* 0x00000024190c7223 */ /* 0x064fe2000001000c */
[C---:B------:R-:W-:Y:S01]  /*c460*/  FFMA.FTZ R13, R25.reuse, R37, R13 ;  /* 0x00000025190d7223 */ /* 0x040fe2000001000d */
[C---:B------:R-:W-:Y:S01]  /*c470*/  FFMA.FTZ R14, R25.reuse, R38, R14 ;  /* 0x00000026190e7223 */ /* 0x040fe2000001000e */
[----:B------:R-:W-:-:S07]  /*c480*/  FFMA.FTZ R15, R25, R39, R15 ;  /* 0x00000027190f7223 */ /* 0x000fce000001000f */
.L_x_2956:
[----:B------:R-:W-:Y:S05]  /*c490*/  BSYNC B2 ;  /* 0x0000000000027941 */ /* 0x000fea0003800000 */
.L_x_2955:
[----:B------:R-:W-:-:S07]  /*c4a0*/  VIADD R35, R35, 0x1 ;  /* 0x0000000123237836 */ /* 0x000fce0000000000 */
.L_x_2954:
[----:B------:R-:W-:Y:S05]  /*c4b0*/  BSYNC B1 ;  /* 0x0000000000017941 */ /* 0x000fea0003800000 */
.L_x_2953:
[----:B------:R-:W-:-:S13]  /*c4c0*/  ISETP.NE.AND P0, PT, R16, R5, PT ;  /* 0x000000051000720c */ /* 0x000fda0003f05270 */
[----:B------:R-:W-:Y:S05]  /*c4d0*/  @!P0 BRA `(.L_x_2944) ;  /* 0x0000000400f88947 */ /* 0x000fea0003800000 */
[----:B------:R-:W-:Y:S02]  /*c4e0*/  IMAD.SHL.U32 R0, R5, 0x4, RZ ;  /* 0x0000000405007824 */ /* 0x000fe400078e00ff */
[----:B------:R-:W-:Y:S02]  /*c4f0*/  IMAD.MOV.U32 R16, RZ, RZ, 0xc0 ;  /* 0x000000c0ff107424 */ /* 0x000fe400078e00ff */
[C---:B------:R-:W-:Y:S02]  /*c500*/  IMAD R0, R35.reuse, 0x4, -R0 ;  /* 0x0000000423007824 */ /* 0x040fe400078e0a00 */
[----:B------:R-:W-:Y:S02]  /*c510*/  IMAD.MOV.U32 R25, RZ, RZ, RZ ;  /* 0x000000ffff197224 */ /* 0x000fe400078e00ff */
[----:B------:R-:W-:Y:S02]  /*c520*/  IMAD R16, R35, R16, 0xc0 ;  /* 0x000000c023107424 */ /* 0x000fe400078e0210 */
[----:B------:R-:W-:-:S07]  /*c530*/  VIADD R32, R0, UR6 ;  /* 0x0000000600207c36 */ /* 0x000fce0008000000 */
.L_x_2964:
[----:B------:R-:W2:Y:S01]  /*c540*/  LDC R50, c[0x0][0x284] ;  /* 0x0000a100ff327b82 */ /* 0x000ea20000000800 */
[----:B------:R-:W-:Y:S01]  /*c550*/  VIADD R0, R16, 0xffffff40 ;  /* 0xffffff4010007836 */ /* 0x000fe20000000000 */
[----:B------:R-:W-:Y:S01]  /*c560*/  BSSY B1, `(.L_x_2958) ;  /* 0x000003a000017945 */ /* 0x000fe20003800000 */
[----:B------:R-:W-:-:S03]  /*c570*/  IMAD.IADD R34, R32, 0x1, R25 ;  /* 0x0000000120227824 */ /* 0x000fc600078e0219 */
[----:B-1----:R-:W-:Y:S02]  /*c580*/  IADD3 R20, P0, R4, R0, RZ ;  /* 0x0000000004147210 */ /* 0x002fe40007f1e0ff */
[----:B------:R-:W1:Y:S02]  /*c590*/  LDC.64 R48, c[0x0][0x250] ;  /* 0x00009400ff307b82 */ /* 0x000e640000000a00 */
[----:B------:R-:W-:Y:S02]  /*c5a0*/  LEA.HI.X.SX32 R0, R0, R7, 0x1, P0 ;  /* 0x0000000700007211 */ /* 0x000fe400000f0eff */
[----:B--2---:R-:W-:Y:S02]  /*c5b0*/  ISETP.GE.AND P0, PT, R35, R50, PT ;  /* 0x000000322300720c */ /* 0x004fe40003f06270 */
[----:B-1----:R-:W-:-:S04]  /*c5c0*/  LEA R28, P2, R20, R48, 0x2 ;  /* 0x00000030141c7211 */ /* 0x002fc800078410ff */
[----:B------:R-:W-:-:S07]  /*c5d0*/  LEA.HI.X R29, R20, R49, R0, 0x2, P2 ;  /* 0x00000031141d7211 */ /* 0x000fce00010f1400 */
[----:B------:R-:W-:Y:S05]  /*c5e0*/  @!P0 BRA `(.L_x_2959) ;  /* 0x0000000000c48947 */ /* 0x000fea0003800000 */
[----:B------:R-:W-:Y:S01]  /*c5f0*/  IABS R33, R50 ;  /* 0x0000003200217213 */ /* 0x000fe20000000000 */
[----:B------:R-:W-:Y:S01]  /*c600*/  IMAD.MOV.U32 R20, RZ, RZ, RZ ;  /* 0x000000ffff147224 */ /* 0x000fe200078e00ff */
[----:B------:R-:W-:Y:S01]  /*c610*/  ISETP.GE.AND P1, PT, R35, RZ, PT ;  /* 0x000000ff2300720c */ /* 0x000fe20003f26270 */
[----:B------:R-:W-:Y:S01]  /*c620*/  ULDC UR4, c[0x0][0x29c] ;  /* 0x0000a70000047ab9 */ /* 0x000fe20000000800 */
[----:B---3--:R-:W1:Y:S01]  /*c630*/  I2F.RP R36, R33 ;  /* 0x0000002100247306 */ /* 0x008e620000209400 */
[----:B------:R-:W-:-:S07]  /*c640*/  ISETP.NE.AND P2, PT, R50, RZ, PT ;  /* 0x000000ff3200720c */ /* 0x000fce0003f45270 */
[----:B-1----:R-:W1:Y:S02]  /*c650*/  MUFU.RCP R36, R36 ;  /* 0x0000002400247308 */ /* 0x002e640000001000 */
[----:B-1----:R-:W-:-:S06]  /*c660*/  VIADD R37, R36, 0xffffffe ;  /* 0x0ffffffe24257836 */ /* 0x002fcc0000000000 */
[----:B------:R-:W1:Y:S02]  /*c670*/  F2I.FTZ.U32.TRUNC.NTZ R21, R37 ;  /* 0x0000002500157305 */ /* 0x000e64000021f000 */
[----:B-1----:R-:W-:-:S04]  /*c680*/  IMAD.MOV R0, RZ, RZ, -R21 ;  /* 0x000000ffff007224 */ /* 0x002fc800078e0a15 */
        /* <DEDUP_REMOVED lines=10> */
[----:B------:R-:W-:Y:S02]  /*c730*/  @!P0 IMAD.IADD R0, R0, 0x1, -R33 ;  /* 0x0000000100008824 */ /* 0x000fe400078e0a21 */
[----:B------:R1:W2:Y:S02]  /*c740*/  LDS R33, [R34] ;  /* 0x0000000022217984 */ /* 0x0002a40000000800 */
        /* <DEDUP_REMOVED lines=8> */
[----:B------:R-:W-:-:S06]  /*c7d0*/  UISETP.NE.AND UP0, UPT, UR4, URZ, UPT ;  /* 0x0000003f0400728c */ /* 0x000fcc000bf05270 */
[----:B------:R-:W-:-:S13]  /*c7e0*/  PLOP3.LUT P1, PT, PT, PT, UP0, 0x80, 0x0 ;  /* 0x000000000000781c */ /* 0x000fda0003f2f008 */
        /* <DEDUP_REMOVED lines=13> */
.L_x_2960:
[C---:B-----5:R-:W-:Y:S01]  /*c8c0*/  FFMA.FTZ R12, R33.reuse, R36, R12 ;  /* 0x00000024210c7223 */ /* 0x060fe2000001000c */
[C---:B------:R-:W-:Y:S01]  /*c8d0*/  FFMA.FTZ R13, R33.reuse, R37, R13 ;  /* 0x00000025210d7223 */ /* 0x040fe2000001000d */
[C---:B------:R-:W-:Y:S01]  /*c8e0*/  FFMA.FTZ R14, R33.reuse, R38, R14 ;  /* 0x00000026210e7223 */ /* 0x040fe2000001000e */
[----:B------:R-:W-:-:S07]  /*c8f0*/  FFMA.FTZ R15, R33, R39, R15 ;  /* 0x00000027210f7223 */ /* 0x000fce000001000f */
.L_x_2959:
[----:B------:R-:W-:Y:S05]  /*c900*/  BSYNC B1 ;  /* 0x0000000000017941 */ /* 0x000fea0003800000 */
.L_x_2958:
[----:B------:R-:W-:Y:S01]  /*c910*/  VIADD R33, R35, 0x1 ;  /* 0x0000000123217836 */ /* 0x000fe20000000000 */
[----:B------:R-:W-:Y:S04]  /*c920*/  BSSY B1, `(.L_x_2961) ;  /* 0x0000034000017945 */ /* 0x000fe80003800000 */
[----:B------:R-:W-:-:S13]  /*c930*/  ISETP.GE.AND P0, PT, R33, R50, PT ;  /* 0x000000322100720c */ /* 0x000fda0003f06270 */
[----:B------:R-:W-:Y:S05]  /*c940*/  @!P0 BRA `(.L_x_2962) ;  /* 0x0000000000c48947 */ /* 0x000fea0003800000 */
[----:B-1-3--:R-:W-:Y:S01]  /*c950*/  IABS R37, R50 ;  /* 0x0000003200257213 */ /* 0x00afe20000000000 */
[----:B------:R-:W-:Y:S01]  /*c960*/  IMAD.MOV.U32 R20, RZ, RZ, RZ ;  /* 0x000000ffff147224 */ /* 0x000fe200078e00ff */
[----:B------:R-:W-:Y:S01]  /*c970*/  ISETP.GE.AND P1, PT, R33, RZ, PT ;  /* 0x000000ff2100720c */ /* 0x000fe20003f26270 */
[----:B------:R-:W-:Y:S01]  /*c980*/  ULDC UR4, c[0x0][0x29c] ;  /* 0x0000a70000047ab9 */ /* 0x000fe20000000800 */
[----:B------:R-:W1:Y:S01]  /*c990*/  I2F.RP R36, R37 ;  /* 0x0000002500247306 */ /* 0x000e620000209400 */
[----:B------:R-:W-:-:S07]  /*c9a0*/  ISETP.NE.AND P2, PT, R50, RZ, PT ;  /* 0x000000ff3200720c */ /* 0x000fce0003f45270 */
[----:B-1----:R-:W1:Y:S02]  /*c9b0*/  MUFU.RCP R36, R36 ;  /* 0x0000002400247308 */ /* 0x002e640000001000 */
[----:B-1----:R-:W-:-:S06]  /*c9c0*/  VIADD R38, R36, 0xffffffe ;  /* 0x0ffffffe24267836 */ /* 0x002fcc0000000000 */
[----:B------:R-:W1:Y:S02]  /*c9d0*/  F2I.FTZ.U32.TRUNC.NTZ R21, R38 ;  /* 0x0000002600157305 */ /* 0x000e64000021f000 */
[----:B-1----:R-:W-:-:S04]  /*c9e0*/  IMAD.MOV R0, RZ, RZ, -R21 ;  /* 0x000000ffff007224 */ /* 0x002fc800078e0a15 */
        /* <DEDUP_REMOVED lines=35> */
.L_x_2963:
[C---:B-----5:R-:W-:Y:S01]  /*cc20*/  FFMA.FTZ R12, R33.reuse, R36, R12 ;  /* 0x00000024210c7223 */ /* 0x060fe2000001000c */
[C---:B------:R-:W-:Y:S01]  /*cc30*/  FFMA.FTZ R13, R33.reuse, R37, R13 ;  /* 0x00000025210d7223 */ /* 0x040fe2000001000d */
[C---:B------:R-:W-:Y:S01]  /*cc40*/  FFMA.FTZ R14, R33.reuse, R38, R14 ;  /* 0x00000026210e7223 */ /* 0x040fe2000001000e */
[----:B------:R-:W-:-:S07]  /*cc50*/  FFMA.FTZ R15, R33, R39, R15 ;  /* 0x00000027210f7223 */ /* 0x000fce000001000f */
.L_x_2962:
[----:B------:R-:W-:Y:S05]  /*cc60*/  BSYNC B1 ;  /* 0x0000000000017941 */ /* 0x000fea0003800000 */
.L_x_2961:
[----:B------:R-:W-:Y:S02]  /*cc70*/  VIADD R35, R35, 0x2 ;  /* 0x0000000223237836 */ /* 0x000fe40000000000 */
[----:B------:R-:W-:Y:S02]  /*cc80*/  VIADD R25, R25, 0x8 ;  /* 0x0000000819197836 */ /* 0x000fe40000000000 */
[----:B------:R-:W-:Y:S01]  /*cc90*/  VIADD R16, R16, 0x180 ;  /* 0x0000018010107836 */ /* 0x000fe20000000000 */
[----:B------:R-:W-:-:S13]  /*cca0*/  ISETP.GE.AND P0, PT, R35, R24, PT ;  /* 0x000000182300720c */ /* 0x000fda0003f06270 */
[----:B------:R-:W-:Y:S05]  /*ccb0*/  @!P0 BRA `(.L_x_2964) ;  /* 0xfffffff800208947 */ /* 0x000fea000383ffff */
.L_x_2944:
[----:B------:R-:W-:Y:S05]  /*ccc0*/  BSYNC B0 ;  /* 0x0000000000007941 */ /* 0x000fea0003800000 */
.L_x_2943:
[----:B------:R-:W-:Y:S01]  /*ccd0*/  ISETP.GE.AND P0, PT, R19, 0x30, PT ;  /* 0x000000301300780c */ /* 0x000fe20003f06270 */
[----:B------:R-:W-:Y:S03]  /*cce0*/  BSSY B0, `(.L_x_2965) ;  /* 0x000002e000007945 */ /* 0x000fe60003800000 */
[----:B------:R-:W-:-:S13]  /*ccf0*/  ISETP.LT.U32.AND P0, PT, R23, 0x7f, !P0 ;  /* 0x0000007f1700780c */ /* 0x000fda0004701070 */
[----:B------:R-:W-:Y:S05]  /*cd00*/  @!P0 BRA `(.L_x_2966) ;  /* 0x0000000000ac8947 */ /* 0x000fea0003800000 */
[----:B-1----:R-:W1:Y:S01]  /*cd10*/  LDC.64 R28, c[0x0][0x250] ;  /* 0x00009400ff1c7b82 */ /* 0x002e620000000a00 */
[----:B------:R-:W-:-:S04]  /*cd20*/  IMAD.MOV.U32 R19, RZ, RZ, 0xc0 ;  /* 0x000000c0ff137424 */ /* 0x000fc800078e00ff */
[----:B------:R-:W-:-:S05]  /*cd30*/  IMAD R18, R18, R19, -0xc0 ;  /* 0xffffff4012127424 */ /* 0x000fca00078e0213 */
[----:B------:R-:W-:-:S04]  /*cd40*/  IADD3 R0, P2, R4, R18, RZ ;  /* 0x0000001204007210 */ /* 0x000fc80007f5e0ff */
[----:B------:R-:W-:Y:S02]  /*cd50*/  LEA.HI.X.SX32 R16, R18, R7, 0x1, P2 ;  /* 0x0000000712107211 */ /* 0x000fe400010f0eff */
[----:B-1----:R-:W-:-:S04]  /*cd60*/  LEA R18, P2, R0, R28, 0x2 ;  /* 0x0000001c00127211 */ /* 0x002fc800078410ff */
[----:B------:R-:W-:-:S05]  /*cd70*/  LEA.HI.X R19, R0, R29, R16, 0x2, P2 ;  /* 0x0000001d00137211 */ /* 0x000fca00010f1410 */
[----:B0-----:R0:W5:Y:S01]  /*cd80*/  LDG.E.128 R20, desc[UR36][R18.64] ;  /* 0x0000002412147981 */ /* 0x001162000c1e1d00 */
[----:B------:R-:W-:Y:S01]  /*cd90*/  MOV R0, 0x400 ;  /* 0x0000040000007802 */ /* 0x000fe20000000f00 */
[----:B------:R-:W-:Y:S01]  /*cda0*/  IMAD.IADD R5, R24, 0x1, -R5 ;  /* 0x0000000118057824 */ /* 0x000fe200078e0a05 */
[----:B------:R-:W-:Y:S01]  /*cdb0*/  BSSY B1, `(.L_x_2967) ;  /* 0x000001c000017945 */ /* 0x000fe20003800000 */
[----:B------:R-:W1:Y:S02]  /*cdc0*/  S2R R25, SR_CgaCtaId ;  /* 0x0000000000197919 */ /* 0x000e640000008800 */
[----:B------:R-:W-:-:S05]  /*cdd0*/  VIADD R0, R0, 0x810 ;  /* 0x0000081000007836 */ /* 0x000fca0000000000 */
[----:B-1----:R-:W-:-:S05]  /*cde0*/  LEA R0, R25, R0, 0x18 ;  /* 0x0000000019007211 */ /* 0x002fca00078ec0ff */
[----:B------:R-:W-:-:S05]  /*cdf0*/  IMAD R0, R5, 0x4, R0 ;  /* 0x0000000405007824 */ /* 0x000fca00078e0200 */
[----:B------:R0:W1:Y:S01]  /*ce00*/  LDS R25, [R0] ;  /* 0x0000000000197984 */ /* 0x0000620000000800 */
[----:B------:R-:W-:Y:S05]  /*ce10*/  @P1 BRA `(.L_x_2968) ;  /* 0x0000000000541947 */ /* 0x000fea0003800000 */
[----:B------:R-:W-:-:S13]  /*ce20*/  LOP3.LUT P3, RZ, R27, 0x8, RZ, 0xc0, !PT ;  /* 0x000000081bff7812 */ /* 0x000fda000786c0ff */
[----:B0-----:R-:W0:Y:S08]  /*ce30*/  @P3 LDC R0, c[0x0][0x288] ;  /* 0x0000a200ff003b82 */ /* 0x001e300000000800 */
[----:B------:R-:W2:Y:S01]  /*ce40*/  @P3 LDC.64 R18, c[0x0][0x2e8] ;  /* 0x0000ba00ff123b82 */ /* 0x000ea20000000a00 */
[----:B0-----:R-:W-:-:S04]  /*ce50*/  @P3 IMAD R0, R17, R0, R6 ;  /* 0x0000000011003224 */ /* 0x001fc800078e0206 */
[----:B------:R-:W-:-:S04]  /*ce60*/  @P3 IMAD R5, R0, 0xc0, R3 ;  /* 0x000000c000053824 */ /* 0x000fc800078e0203 */
[----:B--2---:R-:W-:-:S06]  /*ce70*/  @P3 IMAD.WIDE R18, R5, 0x4, R18 ;  /* 0x0000000405123825 */ /* 0x004fcc00078e0212 */
[----:B------:R-:W2:Y:S01]  /*ce80*/  @P3 LDG.E.128 R16, desc[UR36][R18.64] ;  /* 0x0000002412103981 */ /* 0x000ea2000c1e1d00 */
[----:B------:R-:W-:Y:S02]  /*ce90*/  IMAD R26, R26, 0xc0, RZ ;  /* 0x000000c01a1a7824 */ /* 0x000fe400078e02ff */
[----:B-----5:R-:W-:Y:S01]  /*cea0*/  FADD.FTZ R20, R20, R8 ;  /* 0x0000000814147221 */ /* 0x020fe20000010000 */
[----:B------:R-:W-:Y:S01]  /*ceb0*/  FADD.FTZ R21, R21, R9 ;  /* 0x0000000915157221 */ /* 0x000fe20000010000 */
[----:B------:R-:W-:Y:S01]  /*cec0*/  FADD.FTZ R22, R22, R10 ;  /* 0x0000000a16167221 */ /* 0x000fe20000010000 */
[----:B------:R-:W-:Y:S01]  /*ced0*/  FADD.FTZ R23, R23, R11 ;  /* 0x0000000b17177221 */ /* 0x000fe20000010000 */
[----:B------:R-:W-:-:S04]  /*cee0*/  IADD3 R0, P1, R4, R26, RZ ;  /* 0x0000001a04007210 */ /* 0x000fc80007f3e0ff */
[----:B------:R-:W-:Y:S02]  /*cef0*/  LEA.HI.X.SX32 R7, R26, R7, 0x1, P1 ;  /* 0x000000071a077211 */ /* 0x000fe400008f0eff */
[----:B------:R-:W-:-:S04]  /*cf00*/  LEA R4, P1, R0, R28, 0x2 ;  /* 0x0000001c00047211 */ /* 0x000fc800078210ff */
[----:B------:R-:W-:Y:S01]  /*cf10*/  LEA.HI.X R5, R0, R29, R7, 0x2, P1 ;  /* 0x0000001d00057211 */ /* 0x000fe200008f1407 */
[----:B--2---:R-:W-:Y:S01]  /*cf20*/  @P3 FMUL.FTZ R20, R20, R16 ;  /* 0x0000001014143220 */ /* 0x004fe20000410000 */
[----:B------:R-:W-:Y:S01]  /*cf30*/  @P3 FMUL.FTZ R21, R21, R17 ;  /* 0x0000001115153220 */ /* 0x000fe20000410000 */
[----:B------:R-:W-:Y:S01]  /*cf40*/  @P3 FMUL.FTZ R22, R22, R18 ;  /* 0x0000001216163220 */ /* 0x000fe20000410000 */
[----:B------:R-:W-:-:S05]  /*cf50*/  @P3 FMUL.FTZ R23, R23, R19 ;  /* 0x0000001317173220 */ /* 0x000fca0000410000 */
[----:B------:R2:W-:Y:S02]  /*cf60*/  STG.E.128 desc[UR36][R4.64], R20 ;  /* 0x0000001404007986 */ /* 0x0005e4000c101d24 */
.L_x_2968:
[----:B------:R-:W-:Y:S05]  /*cf70*/  BSYNC B1 ;  /* 0x0000000000017941 */ /* 0x000fea0003800000 */
.L_x_2967:
[C---:B-1---5:R-:W-:Y:S01]  /*cf80*/  FFMA.FTZ R12, R25.reuse, R20, R12 ;  /* 0x00000014190c7223 */ /* 0x062fe2000001000c */
[C---:B------:R-:W-:Y:S01]  /*cf90*/  FFMA.FTZ R13, R25.reuse, R21, R13 ;  /* 0x00000015190d7223 */ /* 0x040fe2000001000d */
[C---:B------:R-:W-:Y:S01]  /*cfa0*/  FFMA.FTZ R14, R25.reuse, R22, R14 ;  /* 0x00000016190e7223 */ /* 0x040fe2000001000e */
[----:B------:R-:W-:-:S07]  /*cfb0*/  FFMA.FTZ R15, R25, R23, R15 ;  /* 0x00000017190f7223 */ /* 0x000fce000001000f */
.L_x_2966:
[----:B------:R-:W-:Y:S05]  /*cfc0*/  BSYNC B0 ;  /* 0x0000000000007941 */ /* 0x000fea0003800000 */
.L_x_2965:
[----:B------:R-:W-:Y:S06]  /*cfd0*/  BAR.SYNC.DEFER_BLOCKING 0x0 ;  /* 0x0000000000007b1d */ /* 0x000fec0000010000 */
[----:B------:R-:W-:Y:S05]  /*cfe0*/  @!P0 EXIT ;  /* 0x000000000000894d */ /* 0x000fea0003800000 */
[----:B0-----:R-:W0:Y:S02]  /*cff0*/  LDC R0, c[0x0][0x308] ;  /* 0x0000c200ff007b82 */ /* 0x001e240000000800 */
        /* <DEDUP_REMOVED lines=9> */
[----:B0-----:R-:W2:Y:S03]  /*d090*/  LDG.E R4, desc[UR36][R4.64] ;  /* 0x0000002404047981 */ /* 0x001ea6000c1e1900 */
[----:B------:R-:W-:-:S04]  /*d0a0*/  IADD3 R2, P0, R3, UR4, RZ ;  /* 0x0000000403027c10 */ /* 0x000fc8000ff1e0ff */
[----:B------:R-:W-:Y:S01]  /*d0b0*/  LEA.HI.X.SX32 R3, R3, UR5, 0x1, P0 ;  /* 0x0000000503037c11 */ /* 0x000fe200080f0eff */
        /* <DEDUP_REMOVED lines=16> */
[----:B--2---:R-:W-:-:S02]  /*d1c0*/  PRMT R4, R15, 0x8880, RZ ;  /* 0x000088800f047816 */ /* 0x004fc400000000ff */
[----:B------:R-:W-:Y:S02]  /*d1d0*/  PRMT R5, R0, 0x7054, R5 ;  /* 0x0000705400057816 */ /* 0x000fe40000000005 */
[----:B------:R-:W-:-:S04]  /*d1e0*/  PRMT R4, R4, 0x7710, RZ ;  /* 0x0000771004047816 */ /* 0x000fc800000000ff */
[----:B------:R-:W-:-:S05]  /*d1f0*/  PRMT R5, R4, 0x654, R5 ;  /* 0x0000065404057816 */ /* 0x000fca0000000005 */
[----:B------:R-:W-:Y:S01]  /*d200*/  STG.E desc[UR36][R2.64], R5 ;  /* 0x0000000502007986 */ /* 0x000fe2000c101924 */
[----:B------:R-:W-:Y:S05]  /*d210*/  EXIT ;  /* 0x000000000000794d */ /* 0x000fea0003800000 */
.L_x_2907:
[----:B------:R-:W-:Y:S01]  /*d220*/  BSSY B1, `(.L_x_2969) ;  /* 0x0000007000017945 */ /* 0x000fe20003800000 */
[----:B------:R-:W-:Y:S02]  /*d230*/  IMAD.MOV.U32 R12, RZ, RZ, 0x2 ;  /* 0x00000002ff0c7424 */ /* 0x000fe400078e00ff */
[----:B------:R-:W-:Y:S02]  /*d240*/  IMAD.MOV.U32 R11, RZ, RZ, 0x1f ;  /* 0x0000001fff0b7424 */ /* 0x000fe400078e00ff */
[----:B-12---:R-:W-:-:S07]  /*d250*/  IMAD.MOV.U32 R15, RZ, RZ, -0x1 ;  /* 0xffffffffff0f7424 */ /* 0x006fce00078e00ff */
[----:B---3--:R-:W-:Y:S05]  /*d260*/  WARPSYNC.COLLECTIVE R15, `(.L_x_2970) ;  /* 0x000000000f087348 */ /* 0x008fea0003c00000 */
[----:B------:R0:W1:Y:S02]  /*d270*/  SHFL.BFLY P6, R14, R13, R12, R11 ;  /* 0x0c00000c0d0e7389 */ /* 0x00006400000c000b */
[----:B01-3--:R-:W-:Y:S01]  /*d280*/  ENDCOLLECTIVE ;  /* 0x000000000000791b */ /* 0x00bfe20003800000 */
.L_x_2970:
[----:B------:R-:W-:Y:S05]  /*d290*/  BSYNC B1 ;  /* 0x0000000000017941 */ /* 0x000fea0003800000 */
.L_x_2969:
[----:B------:R-:W-:Y:S01]  /*d2a0*/  FADD.FTZ R13, R13, R14 ;  /* 0x0000000e0d0d7221 */ /* 0x000fe20000010000 */
[----:B------:R-:W-:Y:S02]  /*d2b0*/  IMAD.MOV.U32 R12, RZ, RZ, 0x1 ;  /* 0x00000001ff0c7424 */ /* 0x000fe400078e00ff */
[----:B------:R-:W-:Y:S02]  /*d2c0*/  IMAD.MOV.U32 R11, RZ, RZ, 0x1f ;  /* 0x0000001fff0b7424 */ /* 0x000fe400078e00ff */
[----:B------:R-:W-:-:S07]  /*d2d0*/  IMAD.MOV.U32 R15, RZ, RZ, -0x1 ;  /* 0xffffffffff0f7424 */ /* 0x000fce00078e00ff */
[----:B------:R-:W-:Y:S05]  /*d2e0*/  WARPSYNC.COLLECTIVE R15, `(.L_x_2971) ;  /* 0x000000000f087348 */ /* 0x000fea0003c00000 */
[----:B------:R0:W1:Y:S02]  /*d2f0*/  SHFL.BFLY P6, R14, R13, R12, R11 ;  /* 0x0c00000c0d0e7389 */ /* 0x00006400000c000b */
[----:B01----:R-:W-:Y:S01]  /*d300*/  ENDCOLLECTIVE ;  /* 0x000000000000791b */ /* 0x003fe20003800000 */
.L_x_2971:
[----:B------:R-:W-:Y:S05]  /*d310*/  BRA `(.L_x_2972) ;  /* 0xffffffcc00f47947 */ /* 0x000fea000383ffff */
.L_x_2911:
[----:B------:R-:W-:Y:S01]  /*d320*/  BSSY B0, `(.L_x_2973) ;  /* 0x0000008000007945 */ /* 0x000fe20003800000 */
[----:B0-----:R-:W-:Y:S02]  /*d330*/  IMAD.MOV.U32 R13, RZ, RZ, R220 ;  /* 0x000000ffff0d7224 */ /* 0x001fe400078e00dc */
[----:B------:R-:W-:Y:S02]  /*d340*/  IMAD.MOV.U32 R12, RZ, RZ, 0x10 ;  /* 0x00000010ff0c7424 */ /* 0x000fe400078e00ff */
[----:B-1--4-:R-:W-:Y:S02]  /*d350*/  IMAD.MOV.U32 R11, RZ, RZ, 0x1f ;  /* 0x0000001fff0b7424 */ /* 0x012fe400078e00ff */
[----:B------:R-:W-:-:S07]  /*d360*/  IMAD.MOV.U32 R15, RZ, RZ, -0x1 ;  /* 0xffffffffff0f7424 */ /* 0x000fce00078e00ff */
[----:B---3--:R-:W-:Y:S05]  /*d370*/  WARPSYNC.COLLECTIVE R15, `(.L_x_2974) ;  /* 0x000000000f087348 */ /* 0x008fea0003c00000 */
[----:B------:R0:W1:Y:S02]  /*d380*/  SHFL.BFLY P6, R14, R13, R12, R11 ;  /* 0x0c00000c0d0e7389 */ /* 0x00006400000c000b */
[----:B01-3--:R-:W-:Y:S01]  /*d390*/  ENDCOLLECTIVE ;  /* 0x000000000000791b */ /* 0x00bfe20003800000 */
.L_x_2974:
[----:B------:R-:W-:Y:S05]  /*d3a0*/  BSYNC B0 ;  /* 0x0000000000007941 */ /* 0x000fea0003800000 */
.L_x_2973:
[----:B------:R-:W-:Y:S01]  /*d3b0*/  FMNMX.FTZ R13, R14, R220, !PT ;  /* 0x000000dc0e0d7209 */ /* 0x000fe20007810000 */
[----:B------:R-:W-:Y:S02]  /*d3c0*/  IMAD.MOV.U32 R12, RZ, RZ, 0x8 ;  /* 0x00000008ff0c7424 */ /* 0x000fe400078e00ff */
[----:B------:R-:W-:Y:S02]  /*d3d0*/  IMAD.MOV.U32 R11, RZ, RZ, 0x1f ;  /* 0x0000001fff0b7424 */ /* 0x000fe400078e00ff */
[----:B------:R-:W-:-:S07]  /*d3e0*/  IMAD.MOV.U32 R15, RZ, RZ, -0x1 ;  /* 0xffffffffff0f7424 */ /* 0x000fce00078e00ff */
[----:B------:R-:W-:Y:S05]  /*d3f0*/  WARPSYNC.COLLECTIVE R15, `(.L_x_2975) ;  /* 0x000000000f087348 */ /* 0x000fea0003c00000 */
[----:B------:R0:W1:Y:S02]  /*d400*/  SHFL.BFLY P6, R14, R13, R12, R11 ;  /* 0x0c00000c0d0e7389 */ /* 0x00006400000c000b */
[----:B01----:R-:W-:Y:S01]  /*d410*/  ENDCOLLECTIVE ;  /* 0x000000000000791b */ /* 0x003fe20003800000 */
.L_x_2975:
[----:B------:R-:W-:Y:S01]  /*d420*/  IMAD.MOV.U32 R12, RZ, RZ, 0x4 ;  /* 0x00000004ff0c7424 */ /* 0x000fe200078e00ff */
[----:B------:R-:W-:-:S05]  /*d430*/  FMNMX.FTZ R0, R13, R14, !PT ;  /* 0x0000000e0d007209 */ /* 0x000fca0007810000 */
[----:B------:R-:W-:-:S07]  /*d440*/  IMAD.MOV.U32 R13, RZ, RZ, R0 ;  /* 0x000000ffff0d7224 */ /* 0x000fce00078e0000 */
[----:B------:R-:W-:Y:S05]  /*d450*/  WARPSYNC.COLLECTIVE R15, `(.L_x_2976) ;  /* 0x000000000f087348 */ /* 0x000fea0003c00000 */
[----:B------:R0:W1:Y:S02]  /*d460*/  SHFL.BFLY P6, R14, R13, R12, R11 ;  /* 0x0c00000c0d0e7389 */ /* 0x00006400000c000b */
[----:B01----:R-:W-:Y:S01]  /*d470*/  ENDCOLLECTIVE ;  /* 0x000000000000791b */ /* 0x003fe20003800000 */
.L_x_2976:
[----:B------:R-:W-:Y:S05]  /*d480*/  BRA `(.L_x_2977) ;  /* 0xffffffd000487947 */ /* 0x000fea000383ffff */
.L_x_2978:
        /* <DEDUP_REMOVED lines=15> */
.L_x_4249:


//--------------------- .text._ZN4mmha33masked_multihead_attention_kernelItLi192ELi256ELi1ELi32ELi256ELb0ELb1EEEv26Multihead_attention_paramsIT_XT5_EE --------------------------
	.section	.text._ZN4mmha33masked_multihead_attention_kernelItLi192ELi256ELi1ELi32ELi256ELb0ELb1EEEv26Multihead_attention_paramsIT_XT5_EE,"ax",@progbits
	.align	128
        .global         _ZN4mmha33masked_multihead_attention_kernelItLi192ELi256ELi1ELi32ELi256ELb0ELb1EEEv26Multihead_attention_paramsIT_XT5_EE
        .type           _ZN4mmha33masked_multihead_attention_kernelItLi192ELi256ELi1ELi32ELi256ELb0ELb1EEEv26Multihead_attention_paramsIT_XT5_EE,@function
        .size           _ZN4mmha33masked_multihead_attention_kernelItLi192ELi256ELi1ELi32ELi256ELb0ELb1EEEv26Multihead_attention_paramsIT_XT5_EE,(.L_x_4250 - _ZN4mmha33masked_multihead_attention_kernelItLi192ELi256ELi1ELi32ELi256ELb0ELb1EEEv26Multihead_attention_paramsIT_XT5_EE)
        .other          _ZN4mmha33masked_multihead_attention_kernelItLi192ELi256ELi1ELi32ELi256ELb0ELb1EEEv26Multihead_attention_paramsIT_XT5_EE,@"STO_CUDA_ENTRY STV_DEFAULT"
_ZN4mmha33masked_multihead_attention_kernelItLi192ELi256ELi1ELi32ELi256ELb0ELb1EEEv26Multihead_attention_paramsIT_XT5_EE:
.text._ZN4mmha33masked_multihead_attention_kernelItLi192ELi256ELi1ELi32ELi256ELb0ELb1EEEv26Multihead_attention_paramsIT_XT5_EE:
[----:B------:R-:W0:Y:S01]  /*0000*/  LDC R1, c[0x0][0x28] ;  /* 0x00000a00ff017b82 */ /* 0x000e220000000800 */
[----:B------:R-:W-:Y:S01]  /*0010*/  ULDC.64 UR4, c[0x0][0x320] ;  /* 0x0000c80000047ab9 */ /* 0x000fe20000000a00 */
[----:B------:R-:W-:Y:S01]  /*0020*/  ULDC.64 UR36, c[0x0][0x208] ;  /* 0x0000820000247ab9 */ /* 0x000fe20000000a00 */
[----:B------:R-:W-:-:S05]  /*0030*/  ISETP.NE.U32.AND P0, PT, RZ, UR4, PT ;  /* 0x00000004ff007c0c */ /* 0x000fca000bf05070 */
[----:B------:R-:W1:Y:S01]  /*0040*/  S2UR UR45, SR_CTAID.Y ;  /* 0x00000000002d79c3 */ /* 0x000e620000002600 */
[----:B0-----:R-:W-:Y:S02]  /*0050*/  IADD3 R1, R1, -0x40, RZ ;  /* 0xffffffc001017810 */ /* 0x001fe40007ffe0ff */
[----:B------:R-:W-:-:S13]  /*0060*/  ISETP.NE.AND.EX P0, PT, RZ, UR5, PT, P0 ;  /* 0x00000005ff007c0c */ /* 0x000fda000bf05300 */
[----:B-1----:R-:W-:Y:S05]  /*0070*/  @!P0 BRA `(.L_x_2979) ;  /* 0x00000000001c8947 */ /* 0x002fea0003800000 */
[----:B------:R-:W-:-:S04]  /*0080*/  UIADD3 UR4, UP0, UR45, UR4, URZ ;  /* 0x000000042d047290 */ /* 0x000fc8000ff1e03f */
[----:B------:R-:W-:Y:S02]  /*0090*/  ULEA.HI.X.SX32 UR5, UR45, UR5, 0x1, UP0 ;  /* 0x000000052d057291 */ /* 0x000fe400080f0e3f */
[----:B------:R-:W-:-:S04]  /*00a0*/  IMAD.U32 R2, RZ, RZ, UR4 ;  /* 0x00000004ff027e24 */ /* 0x000fc8000f8e00ff */
[----:B------:R-:W-:-:S05]  /*00b0*/  MOV R3, UR5 ;  /* 0x0000000500037c02 */ /* 0x000fca0008000f00 */
[----:B------:R-:W2:Y:S02]  /*00c0*/  LDG.E.U8 R2, desc[UR36][R2.64] ;  /* 0x0000002402027981 */ /* 0x000ea4000c1e1100 */
[----:B--2---:R-:W-:-:S13]  /*00d0*/  ISETP.NE.AND P0, PT, R2, 0x1, PT ;  /* 0x000000010200780c */ /* 0x004fda0003f05270 */
[----:B------:R-:W-:Y:S05]  /*00e0*/  @!P0 EXIT ;  /* 0x000000000000894d */ /* 0x000fea0003800000 */
.L_x_2979:
[----:B------:R-:W-:Y:S01]  /*00f0*/  ULDC UR10, c[0x0][0x280] ;  /* 0x0000a000000a7ab9 */ /* 0x000fe20000000800 */
[----:B------:R-:W-:Y:S01]  /*0100*/  ULDC.64 UR4, c[0x0][0x330] ;  /* 0x0000cc0000047ab9 */ /* 0x000fe20000000a00 */
[----:B------:R-:W-:Y:S01]  /*0110*/  IMAD.U32 R0, RZ, RZ, UR10 ;  /* 0x0000000aff007e24 */ /* 0x000fe2000f8e00ff */
[----:B------:R-:W-:-:S04]  /*0120*/  UISETP.NE.U32.AND UP0, UPT, UR4, URZ, UPT ;  /* 0x0000003f0400728c */ /* 0x000fc8000bf05070 */
[----:B------:R-:W-:Y:S01]  /*0130*/  IABS R0, R0 ;  /* 0x0000000000007213 */ /* 0x000fe20000000000 */
[----:B------:R-:W-:-:S03]  /*0140*/  UISETP.NE.AND.EX UP0, UPT, UR5, URZ, UPT, UP0 ;  /* 0x0000003f0500728c */ /* 0x000fc6000bf05300 */
[----:B------:R-:W-:-:S03]  /*0150*/  R2UR UR8, R0 ;  /* 0x00000000000872ca */ /* 0x000fc600000e0000 */
[----:B------:R-:W-:-:S05]  /*0160*/  PLOP3.LUT P0, PT, PT, PT, UP0, 0x80, 0x0 ;  /* 0x000000000000781c */ /* 0x000fca0003f0f008 */
[----:B------:R-:W-:Y:S02]  /*0170*/  @UP0 ULDC.64 UR6, c[0x0][0x330] ;  /* 0x0000cc0000060ab9 */ /* 0x000fe40000000a00 */
[----:B------:R-:W-:-:S03]  /*0180*/  @UP0 UIMAD.WIDE UR6, UR45, 0x4, UR6 ;  /* 0x000000042d0608a5 */ /* 0x000fc6000f8e0206 */
[----:B------:R-:W0:Y:S03]  /*0190*/  I2F.RP R0, UR8 ;  /* 0x0000000800007d06 */ /* 0x000e260008209400 */
[----:B------:R-:W-:Y:S01]  /*01a0*/  IMAD.U32 R2, RZ, RZ, UR6 ;  /* 0x00000006ff027e24 */ /* 0x000fe2000f8e00ff */
[----:B------:R-:W-:-:S05]  /*01b0*/  MOV R3, UR7 ;  /* 0x0000000700037c02 */ /* 0x000fca0008000f00 */
[----:B------:R1:W2:Y:S01]  /*01c0*/  @P0 LDG.E R5, desc[UR36][R2.64] ;  /* 0x0000002402050981 */ /* 0x0002a2000c1e1900 */
[----:B0-----:R-:W0:Y:S02]  /*01d0*/  MUFU.RCP R0, R0 ;  /* 0x0000000000007308 */ /* 0x001e240000001000 */
[----:B0-----:R-:W-:Y:S02]  /*01e0*/  IADD3 R4, R0, 0xffffffe, RZ ;  /* 0x0ffffffe00047810 */ /* 0x001fe40007ffe0ff */
[----:B------:R-:W-:-:S04]  /*01f0*/  IABS R0, UR45 ;  /* 0x0000002d00007c13 */ /* 0x000fc80008000000 */
[----:B------:R-:W0:Y:S01]  /*0200*/  F2I.FTZ.U32.TRUNC.NTZ R4, R4 ;  /* 0x0000000400047305 */ /* 0x000e22000021f000 */
[----:B------:R-:W-:Y:S02]  /*0210*/  R2UR UR7, R0 ;  /* 0x00000000000772ca */ /* 0x000fe400000e0000 */
[----:B0-----:R-:W-:Y:S01]  /*0220*/  R2UR UR5, R4 ;  /* 0x00000000040572ca */ /* 0x001fe200000e0000 */
[----:B------:R-:W-:-:S12]  /*0230*/  UMOV UR4, URZ ;  /* 0x0000003f00047c82 */ /* 0x000fd80008000000 */
[----:B------:R-:W-:-:S04]  /*0240*/  UIADD3 UR6, URZ, -UR5, URZ ;  /* 0x800000053f067290 */ /* 0x000fc8000fffe03f */
[----:B------:R-:W-:-:S04]  /*0250*/  UIMAD UR6, UR6, UR8, URZ ;  /* 0x00000008060672a4 */ /* 0x000fc8000f8e023f */
[----:B------:R-:W-:-:S04]  /*0260*/  UIMAD.WIDE.U32 UR4, UR5, UR6, UR4 ;  /* 0x00000006050472a5 */ /* 0x000fc8000f8e0004 */
[----:B------:R-:W-:-:S04]  /*0270*/  UIMAD.WIDE.U32 UR4, UR5, UR7, URZ ;  /* 0x00000007050472a5 */ /* 0x000fc8000f8e003f */
[----:B------:R-:W-:-:S04]  /*0280*/  UIADD3 UR4, -UR5, URZ, URZ ;  /* 0x0000003f05047290 */ /* 0x000fc8000fffe13f */
[----:B------:R-:W-:-:S03]  /*0290*/  UIMAD UR4, UR8, UR4, UR7 ;  /* 0x00000004080472a4 */ /* 0x000fc6000f8e0207 */
[----:B------:R-:W-:Y:S01]  /*02a0*/  ULDC UR7, c[0x0][0x284] ;  /* 0x0000a10000077ab9 */ /* 0x000fe20000000800 */
[----:B------:R-:W-:-:S11]  /*02b0*/  UISETP.GT.U32.AND UP3, UPT, UR8, UR4, UPT ;  /* 0x000000040800728c */ /* 0x000fd6000bf64070 */
[----:B------:R-:W-:-:S04]  /*02c0*/  @!UP3 UIADD3 UR4, UR4, -UR8, URZ ;  /* 0x800000080404b290 */ /* 0x000fc8000fffe03f */
[----:B------:R-:W-:Y:S02]  /*02d0*/  UISETP.GE.U32.AND UP2, UPT, UR4, UR8, UPT ;  /* 0x000000080400728c */ /* 0x000fe4000bf46070 */
[----:B------:R-:W-:Y:S02]  /*02e0*/  ULOP3.LUT UR4, UR45, UR10, URZ, 0x3c, !UPT ;  /* 0x0000000a2d047292 */ /* 0x000fe4000f8e3c3f */
[----:B------:R-:W-:Y:S01]  /*02f0*/  @!UP3 UIADD3 UR5, UR5, 0x1, URZ ;  /* 0x000000010505b890 */ /* 0x000fe2000fffe03f */
[----:B------:R-:W-:Y:S01]  /*0300*/  ULDC.64 UR8, c[0x0][0x2f0] ;  /* 0x0000bc0000087ab9 */ /* 0x000fe20000000a00 */
[----:B------:R-:W-:Y:S02]  /*0310*/  UISETP.GE.AND UP3, UPT, UR4, URZ, UPT ;  /* 0x0000003f0400728c */ /* 0x000fe4000bf66270 */
[----:B------:R-:W-:-:S03]  /*0320*/  UISETP.NE.U32.AND UP1, UPT, UR8, URZ, UPT ;  /* 0x0000003f0800728c */ /* 0x000fc6000bf25070 */
[----:B------:R-:W-:Y:S02]  /*0330*/  @UP2 UIADD3 UR5, UR5, 0x1, URZ ;  /* 0x0000000105052890 */ /* 0x000fe4000fffe03f */
[----:B------:R-:W-:Y:S02]  /*0340*/  UISETP.NE.AND UP2, UPT, UR10, URZ, UPT ;  /* 0x0000003f0a00728c */ /* 0x000fe4000bf45270 */
[----:B------:R-:W-:-:S03]  /*0350*/  UISETP.NE.AND.EX UP1, UPT, UR9, URZ, UPT, UP1 ;  /* 0x0000003f0900728c */ /* 0x000fc6000bf25310 */
[----:B------:R-:W-:Y:S02]  /*0360*/  UMOV UR44, UR5 ;  /* 0x00000005002c7c82 */ /* 0x000fe40008000000 */
[----:B------:R-:W-:Y:S01]  /*0370*/  @!UP3 UIADD3 UR44, -UR44, URZ, URZ ;  /* 0x0000003f2c2cb290 */ /* 0x000fe2000fffe13f */
[----:B------:R-:W-:-:S03]  /*0380*/  PLOP3.LUT P1, PT, PT, PT, UP1, 0x80, 0x0 ;  /* 0x000000000000781c */ /* 0x000fc60003f2f018 */
[----:B------:R-:W-:Y:S02]  /*0390*/  @!UP2 ULOP3.LUT UR44, URZ, UR10, URZ, 0x33, !UPT ;  /* 0x0000000a3f2ca292 */ /* 0x000fe4000f8e333f */
[----:B------:R-:W-:Y:S02]  /*03a0*/  @UP1 ULDC.64 UR4, c[0x0][0x2f0] ;  /* 0x0000bc0000041ab9 */ /* 0x000fe40000000a00 */
[----:B------:R-:W-:-:S06]  /*03b0*/  @UP1 UIMAD.WIDE UR4, UR44, 0x4, UR4 ;  /* 0x000000042c0418a5 */ /* 0x000fcc000f8e0204 */
[----:B-1----:R-:W-:Y:S01]  /*03c0*/  IMAD.U32 R2, RZ, RZ, UR4 ;  /* 0x00000004ff027e24 */ /* 0x002fe2000f8e00ff */
[----:B------:R-:W-:Y:S01]  /*03d0*/  MOV R3, UR5 ;  /* 0x0000000500037c02 */ /* 0x000fe20008000f00 */
[----:B------:R-:W-:Y:S01]  /*03e0*/  IMAD.U32 R0, RZ, RZ, UR7 ;  /* 0x00000007ff007e24 */ /* 0x000fe2000f8e00ff */
[----:B------:R-:W-:-:S03]  /*03f0*/  @UP0 ULDC UR4, c[0x0][0x2c0] ;  /* 0x0000b00000040ab9 */ /* 0x000fc60000000800 */
[----:B------:R0:W3:Y:S01]  /*0400*/  @P1 LDG.E R2, desc[UR36][R2.64] ;  /* 0x0000002402021981 */ /* 0x0000e2000c1e1900 */
[----:B------:R-:W-:-:S04]  /*0410*/  IABS R0, R0 ;  /* 0x0000000000007213 */ /* 0x000fc80000000000 */
[----:B------:R-:W-:-:S13]  /*0420*/  R2UR UR10, R0 ;  /* 0x00000000000a72ca */ /* 0x000fda00000e0000 */
[----:B------:R-:W1:Y:S08]  /*0430*/  I2F.RP R0, UR10 ;  /* 0x0000000a00007d06 */ /* 0x000e700008209400 */
[----:B-1----:R-:W1:Y:S02]  /*0440*/  MUFU.RCP R0, R0 ;  /* 0x0000000000007308 */ /* 0x002e640000001000 */
[----:B-1----:R-:W-:Y:S01]  /*0450*/  IADD3 R4, R0, 0xffffffe, RZ ;  /* 0x0ffffffe00047810 */ /* 0x002fe20007ffe0ff */
[----:B------:R-:W1:Y:S01]  /*0460*/  S2R R22, SR_TID.X ;  /* 0x0000000000167919 */ /* 0x000e620000002100 */
[----:B------:R-:W4:Y:S04]  /*0470*/  S2UR UR46, SR_CTAID.X ;  /* 0x00000000002e79c3 */ /* 0x000f280000002500 */
[----:B------:R-:W5:Y:S04]  /*0480*/  F2I.FTZ.U32.TRUNC.NTZ R4, R4 ;  /* 0x0000000400047305 */ /* 0x000f68000021f000 */
[----:B------:R-:W3:Y:S01]  /*0490*/  LDC R0, c[0x0][0x308] ;  /* 0x0000c200ff007b82 */ /* 0x000ee20000000800 */
[----:B-----5:R-:W-:-:S13]  /*04a0*/  R2UR UR5, R4 ;  /* 0x00000000040572ca */ /* 0x020fda00000e0000 */
[----:B------:R-:W-:-:S04]  /*04b0*/  UIADD3 UR6, URZ, -UR5, URZ ;  /* 0x800000053f067290 */ /* 0x000fc8000fffe03f */
[----:B------:R-:W-:Y:S01]  /*04c0*/  UIMAD UR6, UR6, UR10, URZ ;  /* 0x0000000a060672a4 */ /* 0x000fe2000f8e023f */
[----:B--2---:R-:W-:-:S13]  /*04d0*/  @P0 R2UR UR40, R5 ;  /* 0x00000000052802ca */ /* 0x004fda00000e0000 */
[----:B------:R-:W-:-:S07]  /*04e0*/  @UP0 UIADD3 UR40, UR40, UR4, URZ ;  /* 0x0000000428280290 */ /* 0x000fce000fffe03f */
[----:B------:R-:W-:Y:S02]  /*04f0*/  @!UP0 ULDC UR40, c[0x0][0x29c] ;  /* 0x0000a70000288ab9 */ /* 0x000fe40000000800 */
[----:B0-----:R-:W-:-:S04]  /*0500*/  IABS R3, UR40 ;  /* 0x0000002800037c13 */ /* 0x001fc80008000000 */
[----:B------:R-:W-:Y:S01]  /*0510*/  R2UR UR41, R3 ;  /* 0x00000000032972ca */ /* 0x000fe200000e0000 */
[----:B------:R-:W-:Y:S02]  /*0520*/  UMOV UR4, URZ ;  /* 0x0000003f00047c82 */ /* 0x000fe40008000000 */
[----:B------:R-:W-:-:S03]  /*0530*/  UIMAD.WIDE.U32 UR4, UR5, UR6, UR4 ;  /* 0x00000006050472a5 */ /* 0x000fc6000f8e0004 */
[----:B------:R-:W-:-:S07]  /*0540*/  ULDC UR6, c[0x0][0x288] ;  /* 0x0000a20000067ab9 */ /* 0x000fce0000000800 */
[----:B------:R-:W-:-:S04]  /*0550*/  UIMAD.WIDE.U32 UR4, UR5, UR41, URZ ;  /* 0x00000029050472a5 */ /* 0x000fc8000f8e003f */
[----:B------:R-:W-:Y:S02]  /*0560*/  UIADD3 UR5, -UR5, URZ, URZ ;  /* 0x0000003f05057290 */ /* 0x000fe4000fffe13f */
[----:B----4-:R-:W-:Y:S02]  /*0570*/  UIMAD UR43, UR45, UR6, UR46 ;  /* 0x000000062d2b72a4 */ /* 0x010fe4000f8e022e */
[----:B------:R-:W-:Y:S01]  /*0580*/  UIMAD UR41, UR10, UR5, UR41 ;  /* 0x000000050a2972a4 */ /* 0x000fe2000f8e0229 */
[----:B-1----:R-:W-:Y:S01]  /*0590*/  ISETP.GE.AND P0, PT, R22, 0x18, PT ;  /* 0x000000181600780c */ /* 0x002fe20003f06270 */
[----:B------:R-:W-:Y:S02]  /*05a0*/  ULDC UR4, c[0x0][0x278] ;  /* 0x00009e0000047ab9 */ /* 0x000fe40000000800 */
[----:B------:R-:W-:Y:S02]  /*05b0*/  UISETP.GT.U32.AND UP0, UPT, UR10, UR41, UPT ;  /* 0x000000290a00728c */ /* 0x000fe4000bf04070 */
[----:B------:R-:W-:-:S09]  /*05c0*/  UIMAD UR5, UR46, 0xc0, URZ ;  /* 0x000000c02e0578a4 */ /* 0x000fd2000f8e023f */
[----:B------:R-:W-:-:S04]  /*05d0*/  @!UP0 UIADD3 UR41, UR41, -UR10, URZ ;  /* 0x8000000a29298290 */ /* 0x000fc8000fffe03f */
[----:B------:R-:W-:Y:S02]  /*05e0*/  UISETP.GT.U32.AND UP2, UPT, UR10, UR41, UPT ;  /* 0x000000290a00728c */ /* 0x000fe4000bf44070 */
[----:B------:R-:W-:Y:S02]  /*05f0*/  UISETP.GE.AND UP1, UPT, UR40, URZ, UPT ;  /* 0x0000003f2800728c */ /* 0x000fe4000bf26270 */
[----:B------:R-:W-:Y:S02]  /*0600*/  UISETP.NE.AND UP0, UPT, UR7, URZ, UPT ;  /* 0x0000003f0700728c */ /* 0x000fe4000bf05270 */
[----:B------:R-:W-:Y:S02]  /*0610*/  UISETP.NE.AND UP3, UPT, UR4, URZ, UPT ;  /* 0x0000003f0400728c */ /* 0x000fe4000bf65270 */
[----:B------:R-:W-:Y:S02]  /*0620*/  UIMAD UR43, UR43, 0xc0, URZ ;  /* 0x000000c02b2b78a4 */ /* 0x000fe4000f8e023f */
[----:B------:R-:W-:-:S02]  /*0630*/  UIMAD UR4, UR45, UR4, UR5 ;  /* 0x000000042d0472a4 */ /* 0x000fc4000f8e0205 */
[----:B------:R-:W-:Y:S01]  /*0640*/  UIADD3 UR42, UR40, 0x1, -UR7 ;  /* 0x00000001282a7890 */ /* 0x000fe2000fffe807 */
[----:B------:R-:W-:Y:S01]  /*0650*/  IMAD.SHL.U32 R23, R22, 0x8, RZ ;  /* 0x0000000816177824 */ /* 0x000fe200078e00ff */
[----:B------:R-:W-:Y:S02]  /*0660*/  USEL UR4, UR43, UR4, !UP3 ;  /* 0x000000042b047287 */ /* 0x000fe4000d800000 */
[----:B------:R-:W-:Y:S02]  /*0670*/  @!UP2 UIADD3 UR41, UR41, -UR10, URZ ;  /* 0x8000000a2929a290 */ /* 0x000fe4000fffe03f */
[----:B------:R-:W-:Y:S01]  /*0680*/  UISETP.LT.AND UP2, UPT, URZ, UR42, UPT ;  /* 0x0000002a3f00728c */ /* 0x000fe2000bf41270 */
[C---:B------:R-:W-:Y:S01]  /*0690*/  IADD3 R9, R23.reuse, UR5, RZ ;  /* 0x0000000517097c10 */ /* 0x040fe2000fffe0ff */
[----:B------:R-:W-:Y:S01]  /*06a0*/  UMOV UR38, URZ ;  /* 0x0000003f00267c82 */ /* 0x000fe20008000000 */
[----:B------:R-:W-:Y:S01]  /*06b0*/  @!UP1 UIADD3 UR41, -UR41, URZ, URZ ;  /* 0x0000003f29299290 */ /* 0x000fe2000fffe13f */
[----:B------:R-:W-:Y:S01]  /*06c0*/  VIADD R7, R23, UR4 ;  /* 0x0000000417077c36 */ /* 0x000fe20008000000 */
[----:B------:R-:W-:Y:S01]  /*06d0*/  USEL UR42, URZ, UR42, !UP2 ;  /* 0x0000002a3f2a7287 */ /* 0x000fe2000d000000 */
[----:B------:R-:W-:Y:S01]  /*06e0*/  BSSY B0, `(.L_x_2980) ;  /* 0x0000031000007945 */ /* 0x000fe20003800000 */
[----:B------:R-:W-:-:S02]  /*06f0*/  @!UP0 ULOP3.LUT UR41, URZ, UR7, URZ, 0x33, !UPT ;  /* 0x000000073f298292 */ /* 0x000fc4000f8e333f */
[----:B------:R-:W-:Y:S01]  /*0700*/  UIMAD UR44, UR44, UR6, URZ ;  /* 0x000000062c2c72a4 */ /* 0x000fe2000f8e023f */
[----:B------:R-:W-:Y:S02]  /*0710*/  @P0 CS2R R18, SRZ ;  /* 0x0000000000120805 */ /* 0x000fe4000001ff00 */
[----:B------:R-:W-:Y:S02]  /*0720*/  @P0 CS2R R16, SRZ ;  /* 0x0000000000100805 */ /* 0x000fe4000001ff00 */
[----:B---3--:R-:W-:Y:S02]  /*0730*/  @P1 R2UR UR38, R2 ;  /* 0x00000000022612ca */ /* 0x008fe400000e0000 */
[----:B------:R-:W-:Y:S01]  /*0740*/  ISETP.NE.AND P1, PT, R0, 0x2, PT ;  /* 0x000000020000780c */ /* 0x000fe20003f25270 */
[----:B------:R-:W-:-:S12]  /*0750*/  @P0 BRA `(.L_x_2981) ;  /* 0x0000000000a40947 */ /* 0x000fd80003800000 */
[----:B------:R-:W0:Y:S02]  /*0760*/  LDC R0, c[0x0][0x308] ;  /* 0x0000c200ff007b82 */ /* 0x000e240000000800 */
[----:B0-----:R-:W-:-:S13]  /*0770*/  ISETP.NE.AND P0, PT, R0, 0x2, PT ;  /* 0x000000020000780c */ /* 0x001fda0003f05270 */
[----:B------:R-:W0:Y:S02]  /*0780*/  @P0 LDC.64 R2, c[0x0][0x218] ;  /* 0x00008600ff020b82 */ /* 0x000e240000000a00 */
[----:B0-----:R-:W-:-:S05]  /*0790*/  @P0 IMAD.WIDE R2, R7, 0x2, R2 ;  /* 0x0000000207020825 */ /* 0x001fca00078e0202 */
[----:B------:R0:W5:Y:S01]  /*07a0*/  @P0 LDG.E.128 R16, desc[UR36][R2.64] ;  /* 0x0000002402100981 */ /* 0x000162000c1e1d00 */
[----:B------:R-:W-:Y:S05]  /*07b0*/  @P0 BRA `(.L_x_2981) ;  /* 0x00000000008c0947 */ /* 0x000fea0003800000 */
[----:B------:R-:W-:Y:S02]  /*07c0*/  ULDC.64 UR4, c[0x0][0x218] ;  /* 0x0000860000047ab9 */ /* 0x000fe40000000a00 */
[----:B------:R-:W-:-:S04]  /*07d0*/  IADD3 R4, P0, R7, UR4, RZ ;  /* 0x0000000407047c10 */ /* 0x000fc8000ff1e0ff */
[----:B------:R-:W-:Y:S01]  /*07e0*/  LEA.HI.X.SX32 R5, R7, UR5, 0x1, P0 ;  /* 0x0000000507057c11 */ /* 0x000fe200080f0eff */
[----:B0-----:R-:W0:Y:S04]  /*07f0*/  LDC.64 R2, c[0x0][0x2f8] ;  /* 0x0000be00ff027b82 */ /* 0x001e280000000a00 */
[----:B------:R-:W2:Y:S04]  /*0800*/  LDG.E.64 R14, desc[UR36][R4.64] ;  /* 0x00000024040e7981 */ /* 0x000ea8000c1e1b00 */
[----:B0-----:R0:W3:Y:S01]  /*0810*/  LDG.E R13, desc[UR36][R2.64] ;  /* 0x00000024020d7981 */ /* 0x0010e2000c1e1900 */
[C---:B--2---:R-:W-:Y:S01]  /*0820*/  SHF.R.U64 R12, R14.reuse, 0x10, R15 ;  /* 0x000000100e0c7819 */ /* 0x044fe2000000120f */
[----:B------:R-:W3:Y:S01]  /*0830*/  I2F.S8 R6, R14 ;  /* 0x0000000e00067306 */ /* 0x000ee20000001400 */
[----:B------:R-:W-:-:S02]  /*0840*/  PRMT R0, R14, 0x9910, RZ ;  /* 0x000099100e007816 */ /* 0x000fc400000000ff */
[----:B0-----:R-:W-:Y:S02]  /*0850*/  PRMT R3, R15, 0x9910, RZ ;  /* 0x000099100f037816 */ /* 0x001fe400000000ff */
[----:B------:R-:W-:Y:S02]  /*0860*/  PRMT R2, R12, 0x9910, RZ ;  /* 0x000099100c027816 */ /* 0x000fe400000000ff */
[--C-:B------:R-:W-:Y:S01]  /*0870*/  SHF.R.S32.HI R11, RZ, 0x18, R15.reuse ;  /* 0x00000018ff0b7819 */ /* 0x100fe2000001140f */
[----:B------:R-:W0:Y:S01]  /*0880*/  I2F.S8 R8, R15 ;  /* 0x0000000f00087306 */ /* 0x000e220000001400 */
[----:B------:R-:W-:Y:S02]  /*0890*/  SHF.R.U32.HI R10, RZ, 0x10, R15 ;  /* 0x00000010ff0a7819 */ /* 0x000fe4000001160f */
[----:B------:R-:W-:Y:S02]  /*08a0*/  SHF.R.S32.HI R0, RZ, 0x8, R0 ;  /* 0x00000008ff007819 */ /* 0x000fe40000011400 */
[----:B------:R-:W-:-:S02]  /*08b0*/  SHF.R.S32.HI R3, RZ, 0x8, R3 ;  /* 0x00000008ff037819 */ /* 0x000fc40000011403 */
[----:B------:R-:W-:Y:S01]  /*08c0*/  SHF.R.S32.HI R2, RZ, 0x8, R2 ;  /* 0x00000008ff027819 */ /* 0x000fe20000011402 */
[----:B------:R-:W1:Y:S01]  /*08d0*/  I2F.S16 R11, R11 ;  /* 0x0000000b000b7306 */ /* 0x000e620000101400 */
[-C--:B---3--:R-:W-:Y:S01]  /*08e0*/  FMUL.FTZ R6, R6, R13.reuse ;  /* 0x0000000d06067220 */ /* 0x088fe20000410000 */
[----:B0-----:R-:W-:-:S06]  /*08f0*/  FMUL.FTZ R8, R8, R13 ;  /* 0x0000000d08087220 */ /* 0x001fcc0000410000 */
[----:B------:R-:W0:Y:S01]  /*0900*/  I2F.S8 R10, R10 ;  /* 0x0000000a000a7306 */ /* 0x000e220000001400 */
[----:B-1----:R-:W-:-:S07]  /*0910*/  FMUL.FTZ R15, R11, R13 ;  /* 0x0000000d0b0f7220 */ /* 0x002fce0000410000 */
[----:B------:R-:W1:Y:S01]  /*0920*/  I2F.S8 R4, R12 ;  /* 0x0000000c00047306 */ /* 0x000e620000001400 */
[----:B0-----:R-:W-:-:S07]  /*0930*/  FMUL.FTZ R10, R10, R13 ;  /* 0x0000000d0a0a7220 */ /* 0x001fce0000410000 */
[----:B------:R-:W0:Y:S01]  /*0940*/  I2F.S16 R0, R0 ;  /* 0x0000000000007306 */ /* 0x000e220000101400 */
[----:B-----5:R-:W-:Y:S01]  /*0950*/  F2FP.F16.F32.PACK_AB R19, R15, R10 ;  /* 0x0000000a0f13723e */ /* 0x020fe200000000ff */
[----:B-1----:R-:W-:-:S06]  /*0960*/  FMUL.FTZ R4, R4, R13 ;  /* 0x0000000d04047220 */ /* 0x002fcc0000410000 */
[----:B------:R-:W1:Y:S01]  /*0970*/  I2F.S16 R3, R3 ;  /* 0x0000000300037306 */ /* 0x000e620000101400 */
[----:B0-----:R-:W-:-:S07]  /*0980*/  FMUL.FTZ R5, R0, R13 ;  /* 0x0000000d00057220 */ /* 0x001fce0000410000 */
[----:B------:R-:W0:Y:S01]  /*0990*/  I2F.S16 R2, R2 ;  /* 0x0000000200027306 */ /* 0x000e220000101400 */
[----:B------:R-:W-:Y:S01]  /*09a0*/  F2FP.F16.F32.PACK_AB R16, R5, R6 ;  /* 0x000000060510723e */ /* 0x000fe200000000ff */
[----:B-1----:R-:W-:-:S05]  /*09b0*/  FMUL.FTZ R11, R3, R13 ;  /* 0x0000000d030b7220 */ /* 0x002fca0000410000 */
[----:B------:R-:W-:Y:S01]  /*09c0*/  F2FP.F16.F32.PACK_AB R18, R11, R8 ;  /* 0x000000080b12723e */ /* 0x000fe200000000ff */
[----:B0-----:R-:W-:-:S05]  /*09d0*/  FMUL.FTZ R13, R2, R13 ;  /* 0x0000000d020d7220 */ /* 0x001fca0000410000 */
[----:B------:R-:W-:-:S07]  /*09e0*/  F2FP.F16.F32.PACK_AB R17, R13, R4 ;  /* 0x000000040d11723e */ /* 0x000fce00000000ff */
.L_x_2981:
[----:B------:R-:W-:Y:S05]  /*09f0*/  BSYNC B0 ;  /* 0x0000000000007941 */ /* 0x000fea0003800000 */
.L_x_2980:
[----:B------:R-:W-:Y:S04]  /*0a00*/  BSSY B0, `(.L_x_2982) ;  /* 0x000002d000007945 */ /* 0x000fe80003800000 */
[----:B------:R-:W-:Y:S05]  /*0a10*/  @!P1 BRA `(.L_x_2983) ;  /* 0x0000000000209947 */ /* 0x000fea0003800000 */
[----:B------:R-:W-:Y:S02]  /*0a20*/  ISETP.GT.AND P0, PT, R22, 0x17, PT ;  /* 0x000000171600780c */ /* 0x000fe40003f04270 */
[----:B------:R-:W-:Y:S02]  /*0a30*/  CS2R R24, SRZ ;  /* 0x0000000000187805 */ /* 0x000fe4000001ff00 */
[----:B------:R-:W-:-:S09]  /*0a40*/  CS2R R26, SRZ ;  /* 0x00000000001a7805 */ /* 0x000fd2000001ff00 */
[----:B------:R-:W-:Y:S05]  /*0a50*/  @P0 BRA `(.L_x_2984) ;  /* 0x00000000009c0947 */ /* 0x000fea0003800000 */
[----:B0-----:R-:W0:Y:S02]  /*0a60*/  LDC.64 R2, c[0x0][0x228] ;  /* 0x00008a00ff027b82 */ /* 0x001e240000000a00 */
[----:B0-----:R-:W-:-:S05]  /*0a70*/  IMAD.WIDE R2, R7, 0x2, R2 ;  /* 0x0000000207027825 */ /* 0x001fca00078e0202 */
[----:B------:R1:W5:Y:S01]  /*0a80*/  LDG.E.128 R24, desc[UR36][R2.64] ;  /* 0x0000002402187981 */ /* 0x000362000c1e1d00 */
[----:B------:R-:W-:Y:S05]  /*0a90*/  BRA `(.L_x_2984) ;  /* 0x00000000008c7947 */ /* 0x000fea0003800000 */
.L_x_2983:
[----:B------:R-:W-:Y:S02]  /*0aa0*/  ULDC.64 UR4, c[0x0][0x228] ;  /* 0x00008a0000047ab9 */ /* 0x000fe40000000a00 */
[----:B0-----:R-:W-:-:S04]  /*0ab0*/  IADD3 R2, P0, R7, UR4, RZ ;  /* 0x0000000407027c10 */ /* 0x001fc8000ff1e0ff */
[----:B------:R-:W-:Y:S01]  /*0ac0*/  LEA.HI.X.SX32 R3, R7, UR5, 0x1, P0 ;  /* 0x0000000507037c11 */ /* 0x000fe200080f0eff */
[----:B------:R-:W0:Y:S04]  /*0ad0*/  LDC.64 R4, c[0x0][0x2f8] ;  /* 0x0000be00ff047b82 */ /* 0x000e280000000a00 */
[----:B------:R-:W2:Y:S04]  /*0ae0*/  LDG.E.64 R12, desc[UR36][R2.64] ;  /* 0x00000024020c7981 */ /* 0x000ea8000c1e1b00 */
[----:B0-----:R0:W3:Y:S01]  /*0af0*/  LDG.E R5, desc[UR36][R4.64+0x4] ;  /* 0x0000042404057981 */ /* 0x0010e2000c1e1900 */
[C---:B--2---:R-:W-:Y:S01]  /*0b00*/  SHF.R.U64 R11, R12.reuse, 0x10, R13 ;  /* 0x000000100c0b7819 */ /* 0x044fe2000000120d */
[----:B------:R-:W3:Y:S01]  /*0b10*/  I2F.S8 R7, R13 ;  /* 0x0000000d00077306 */ /* 0x000ee20000001400 */
[----:B------:R-:W-:-:S02]  /*0b20*/  PRMT R0, R12, 0x9910, RZ ;  /* 0x000099100c007816 */ /* 0x000fc400000000ff */
[----:B0-----:R-:W-:Y:S02]  /*0b30*/  PRMT R4, R13, 0x9910, RZ ;  /* 0x000099100d047816 */ /* 0x001fe400000000ff */
[----:B------:R-:W-:Y:S02]  /*0b40*/  PRMT R2, R11, 0x9910, RZ ;  /* 0x000099100b027816 */ /* 0x000fe400000000ff */
[--C-:B------:R-:W-:Y:S01]  /*0b50*/  SHF.R.U32.HI R8, RZ, 0x10, R13.reuse ;  /* 0x00000010ff087819 */ /* 0x100fe2000001160d */
[----:B------:R3:W0:Y:S01]  /*0b60*/  I2F.S8 R3, R11 ;  /* 0x0000000b00037306 */ /* 0x0006220000001400 */
[----:B------:R-:W-:Y:S02]  /*0b70*/  SHF.R.S32.HI R0, RZ, 0x8, R0 ;  /* 0x00000008ff007819 */ /* 0x000fe40000011400 */
[----:B------:R-:W-:Y:S02]  /*0b80*/  SHF.R.S32.HI R10, RZ, 0x18, R13 ;  /* 0x00000018ff0a7819 */ /* 0x000fe4000001140d */
[----:B------:R-:W-:-:S02]  /*0b90*/  SHF.R.S32.HI R4, RZ, 0x8, R4 ;  /* 0x00000008ff047819 */ /* 0x000fc40000011404 */
[----:B------:R-:W-:Y:S01]  /*0ba0*/  SHF.R.S32.HI R2, RZ, 0x8, R2 ;  /* 0x00000008ff027819 */ /* 0x000fe20000011402 */
[----:B------:R-:W-:Y:S01]  /*0bb0*/  I2F.S8 R8, R8 ;  /* 0x0000000800087306 */ /* 0x000fe20000001400 */
[-C--:B---3--:R-:W-:Y:S01]  /*0bc0*/  FMUL.FTZ R11, R7, R5.reuse ;  /* 0x00000005070b7220 */ /* 0x088fe20000410000 */
[----:B0-----:R-:W-:-:S06]  /*0bd0*/  FMUL.FTZ R7, R3, R5 ;  /* 0x0000000503077220 */ /* 0x001fcc0000410000 */
[----:B------:R-:W0:Y:S08]  /*0be0*/  I2F.S16 R0, R0 ;  /* 0x0000000000007306 */ /* 0x000e300000101400 */
[----:B------:R1:W2:Y:S01]  /*0bf0*/  I2F.S8 R6, R12 ;  /* 0x0000000c00067306 */ /* 0x0002a20000001400 */
[----:B0-----:R-:W-:-:S07]  /*0c00*/  FMUL.FTZ R3, R0, R5 ;  /* 0x0000000500037220 */ /* 0x001fce0000410000 */
[----:B------:R-:W0:Y:S01]  /*0c10*/  I2F.S16 R10, R10 ;  /* 0x0000000a000a7306 */ /* 0x000e220000101400 */
[-C--:B-1----:R-:W-:Y:S01]  /*0c20*/  FMUL.FTZ R12, R8, R5.reuse ;  /* 0x00000005080c7220 */ /* 0x082fe20000410000 */
[----:B--2---:R-:W-:-:S06]  /*0c30*/  FMUL.FTZ R6, R6, R5 ;  /* 0x0000000506067220 */ /* 0x004fcc0000410000 */
[----:B------:R-:W1:Y:S01]  /*0c40*/  I2F.S16 R4, R4 ;  /* 0x0000000400047306 */ /* 0x000e620000101400 */
[----:B------:R-:W-:Y:S01]  /*0c50*/  F2FP.F16.F32.PACK_AB R24, R3, R6 ;  /* 0x000000060318723e */ /* 0x000fe200000000ff */
[----:B0-----:R-:W-:-:S06]  /*0c60*/  FMUL.FTZ R13, R10, R5 ;  /* 0x000000050a0d7220 */ /* 0x001fcc0000410000 */
[----:B------:R-:W0:Y:S01]  /*0c70*/  I2F.S16 R2, R2 ;  /* 0x0000000200027306 */ /* 0x000e220000101400 */
[----:B------:R-:W-:Y:S01]  /*0c80*/  F2FP.F16.F32.PACK_AB R27, R13, R12 ;  /* 0x0000000c0d1b723e */ /* 0x000fe200000000ff */
[----:B-1----:R-:W-:-:S05]  /*0c90*/  FMUL.FTZ R8, R4, R5 ;  /* 0x0000000504087220 */ /* 0x002fca0000410000 */
[----:B------:R-:W-:Y:S01]  /*0ca0*/  F2FP.F16.F32.PACK_AB R26, R8, R11 ;  /* 0x0000000b081a723e */ /* 0x000fe200000000ff */
[----:B0-----:R-:W-:-:S05]  /*0cb0*/  FMUL.FTZ R0, R2, R5 ;  /* 0x0000000502007220 */ /* 0x001fca0000410000 */
[----:B------:R-:W-:-:S07]  /*0cc0*/  F2FP.F16.F32.PACK_AB R25, R0, R7 ;  /* 0x000000070019723e */ /* 0x000fce00000000ff */
.L_x_2984:
[----:B------:R-:W-:Y:S05]  /*0cd0*/  BSYNC B0 ;  /* 0x0000000000007941 */ /* 0x000fea0003800000 */
.L_x_2982:
[----:B------:R-:W-:Y:S01]  /*0ce0*/  ULDC.64 UR4, c[0x0][0x220] ;  /* 0x0000880000047ab9 */ /* 0x000fe20000000a00 */
[----:B------:R-:W-:Y:S01]  /*0cf0*/  ULDC.64 UR10, c[0x0][0x230] ;  /* 0x00008c00000a7ab9 */ /* 0x000fe20000000a00 */
[C---:B------:R-:W-:Y:S02]  /*0d00*/  ISETP.GT.AND P1, PT, R22.reuse, 0x17, PT ;  /* 0x000000171600780c */ /* 0x040fe40003f24270 */
[----:B------:R-:W-:Y:S02]  /*0d10*/  ISETP.GT.AND P3, PT, R22, 0x1f, PT ;  /* 0x0000001f1600780c */ /* 0x000fe40003f64270 */
[----:B------:R-:W-:Y:S02]  /*0d20*/  CS2R R12, SRZ ;  /* 0x00000000000c7805 */ /* 0x000fe4000001ff00 */
[----:B------:R-:W-:Y:S02]  /*0d30*/  ISETP.EQ.U32.AND P0, PT, RZ, UR4, PT ;  /* 0x00000004ff007c0c */ /* 0x000fe4000bf02070 */
[----:B------:R-:W-:-:S02]  /*0d40*/  CS2R R14, SRZ ;  /* 0x00000000000e7805 */ /* 0x000fc4000001ff00 */
[----:B------:R-:W-:Y:S02]  /*0d50*/  ISETP.EQ.U32.AND P2, PT, RZ, UR10, PT ;  /* 0x0000000aff007c0c */ /* 0x000fe4000bf42070 */
[----:B------:R-:W-:Y:S02]  /*0d60*/  CS2R R28, SRZ ;  /* 0x00000000001c7805 */ /* 0x000fe4000001ff00 */
[----:B------:R-:W-:Y:S01]  /*0d70*/  ISETP.EQ.OR.EX P0, PT, RZ, UR5, P1, P0 ;  /* 0x00000005ff007c0c */ /* 0x000fe20008f02700 */
[----:B------:R-:W-:Y:S01]  /*0d80*/  ULDC.64 UR4, c[0x0][0x2a8] ;  /* 0x0000aa0000047ab9 */ /* 0x000fe20000000a00 */
[----:B------:R-:W-:Y:S01]  /*0d90*/  ISETP.EQ.OR.EX P2, PT, RZ, UR11, P1, P2 ;  /* 0x0000000bff007c0c */ /* 0x000fe20008f42720 */
[----:B------:R-:W-:Y:S01]  /*0da0*/  UISETP.NE.U32.AND UP0, UPT, UR4, URZ, UPT ;  /* 0x0000003f0400728c */ /* 0x000fe2000bf05070 */
[----:B------:R-:W-:Y:S02]  /*0db0*/  ISETP.EQ.U32.AND P1, PT, RZ, UR8, PT ;  /* 0x00000008ff007c0c */ /* 0x000fe4000bf22070 */
[----:B------:R-:W-:Y:S01]  /*0dc0*/  CS2R R30, SRZ ;  /* 0x00000000001e7805 */ /* 0x000fe2000001ff00 */
[----:B------:R-:W2:Y:S01]  /*0dd0*/  LDC R10, c[0x0][0x290] ;  /* 0x0000a400ff0a7b82 */ /* 0x000ea20000000800 */
[----:B------:R-:W-:Y:S01]  /*0de0*/  UISETP.NE.AND.EX UP0, UPT, UR5, URZ, UPT, UP0 ;  /* 0x0000003f0500728c */ /* 0x000fe2000bf05300 */
[----:B------:R-:W-:-:S05]  /*0df0*/  ISETP.EQ.OR.EX P1, PT, RZ, UR9, P3, P1 ;  /* 0x00000009ff007c0c */ /* 0x000fca0009f22710 */
[----:B------:R-:W-:Y:S01]  /*0e00*/  PLOP3.LUT P3, PT, PT, PT, UP0, 0x80, 0x0 ;  /* 0x000000000000781c */ /* 0x000fe20003f6f008 */
[----:B01----:R-:W0:Y:S04]  /*0e10*/  @!P0 LDC.64 R2, c[0x0][0x220] ;  /* 0x00008800ff028b82 */ /* 0x003e280000000a00 */
[----:B------:R-:W-:Y:S02]  /*0e20*/  @UP0 ULDC.64 UR4, c[0x0][0x2a8] ;  /* 0x0000aa0000040ab9 */ /* 0x000fe40000000a00 */
[----:B------:R-:W-:Y:S02]  /*0e30*/  @UP0 UIMAD.WIDE UR4, UR45, 0x4, UR4 ;  /* 0x000000042d0408a5 */ /* 0x000fe4000f8e0204 */
[----:B------:R-:W1:Y:S01]  /*0e40*/  @!P2 LDC.64 R4, c[0x0][0x230] ;  /* 0x00008c00ff04ab82 */ /* 0x000e620000000a00 */
[----:B------:R-:W-:-:S07]  /*0e50*/  VOTEU.ALL UP1, P1 ;  /* 0x00000000003f7886 */ /* 0x000fce0000820000 */
[----:B------:R-:W3:Y:S01]  /*0e60*/  @!P1 LDC.64 R6, c[0x0][0x2e0] ;  /* 0x0000b800ff069b82 */ /* 0x000ee20000000a00 */
[----:B------:R-:W-:Y:S01]  /*0e70*/  @!UP1 UIMAD UR6, UR38, UR6, UR46 ;  /* 0x00000006260692a4 */ /* 0x000fe2000f8e022e */
[----:B------:R-:W-:Y:S01]  /*0e80*/  MOV R8, UR4 ;  /* 0x0000000400087c02 */ /* 0x000fe20008000f00 */
[----:B------:R-:W-:Y:S01]  /*0e90*/  UMOV UR39, URZ ;  /* 0x0000003f00277c82 */ /* 0x000fe20008000000 */
[----:B------:R-:W-:Y:S01]  /*0ea0*/  ULDC.U8 UR4, c[0x0][0x294] ;  /* 0x0000a50000047ab9 */ /* 0x000fe20000000000 */
[----:B0-----:R-:W-:Y:S02]  /*0eb0*/  @!P0 IMAD.WIDE R2, R9, 0x2, R2 ;  /* 0x0000000209028825 */ /* 0x001fe400078e0202 */
[----:B------:R-:W-:-:S03]  /*0ec0*/  MOV R0, UR6 ;  /* 0x0000000600007c02 */ /* 0x000fc60008000f00 */
[----:B------:R-:W4:Y:S01]  /*0ed0*/  @!P0 LDG.E.128 R28, desc[UR36][R2.64] ;  /* 0x00000024021c8981 */ /* 0x000f22000c1e1d00 */
[----:B-1----:R-:W-:-:S04]  /*0ee0*/  @!P2 IMAD.WIDE R4, R9, 0x2, R4 ;  /* 0x000000020904a825 */ /* 0x002fc800078e0204 */
[----:B------:R-:W-:Y:S01]  /*0ef0*/  IMAD.U32 R9, RZ, RZ, UR5 ;  /* 0x00000005ff097e24 */ /* 0x000fe2000f8e00ff */
[----:B------:R-:W4:Y:S04]  /*0f00*/  @!P2 LDG.E.128 R12, desc[UR36][R4.64] ;  /* 0x00000024040ca981 */ /* 0x000f28000c1e1d00 */
[----:B------:R-:W2:Y:S01]  /*0f10*/  @P3 LDG.E R8, desc[UR36][R8.64] ;  /* 0x0000002408083981 */ /* 0x000ea2000c1e1900 */
[----:B------:R-:W-:-:S04]  /*0f20*/  @!P1 IMAD R11, R0, 0xc0, R23 ;  /* 0x000000c0000b9824 */ /* 0x000fc800078e0217 */
[----:B---3--:R-:W-:-:S05]  /*0f30*/  @!P1 IMAD.WIDE R6, R11, 0x2, R6 ;  /* 0x000000020b069825 */ /* 0x008fca00078e0206 */
[----:B------:R-:W3:Y:S01]  /*0f40*/  @!P1 LDG.E.128 R32, desc[UR36][R6.64] ;  /* 0x0000002406209981 */ /* 0x000ee2000c1e1d00 */
[----:B------:R-:W-:Y:S02]  /*0f50*/  ISETP.NE.AND P2, PT, RZ, UR4, PT ;  /* 0x00000004ff007c0c */ /* 0x000fe4000bf45270 */
[----:B------:R-:W-:Y:S02]  /*0f60*/  ISETP.GE.AND P0, PT, R22, 0x20, PT ;  /* 0x000000201600780c */ /* 0x000fe40003f06270 */
[----:B--2---:R-:W-:Y:S02]  /*0f70*/  @P3 R2UR UR39, R8 ;  /* 0x00000000082732ca */ /* 0x004fe400000e0000 */
[----:B------:R-:W-:Y:S01]  /*0f80*/  ISETP.GT.AND P3, PT, R10, RZ, PT ;  /* 0x000000ff0a00720c */ /* 0x000fe20003f64270 */
[----:B----45:R-:W-:Y:S02]  /*0f90*/  HFMA2.MMA R24, R24, 1, 1, R12 ;  /* 0x3c003c0018187835 */ /* 0x030fe4000000000c */
[----:B------:R-:W-:Y:S01]  /*0fa0*/  HFMA2.MMA R26, R26, 1, 1, R14 ;  /* 0x3c003c001a1a7835 */ /* 0x000fe2000000000e */
[----:B------:R-:W-:-:S02]  /*0fb0*/  HADD2 R25, R25, R13 ;  /* 0x0000000d19197230 */ /* 0x000fc40000000000 */
[----:B------:R-:W-:Y:S01]  /*0fc0*/  HADD2 R27, R27, R15 ;  /* 0x0000000f1b1b7230 */ /* 0x000fe20000000000 */
[----:B------:R-:W-:Y:S02]  /*0fd0*/  HFMA2.MMA R16, R16, 1, 1, R28 ;  /* 0x3c003c0010107835 */ /* 0x000fe4000000001c */
[----:B------:R-:W-:Y:S02]  /*0fe0*/  HFMA2.MMA R18, R18, 1, 1, R30 ;  /* 0x3c003c0012127835 */ /* 0x000fe4000000001e */
[----:B---3--:R-:W-:Y:S02]  /*0ff0*/  @!P1 HFMA2.MMA R25, R25, R33, -RZ ;  /* 0x0000002119199235 */ /* 0x008fe400001000ff */
[----:B------:R-:W-:Y:S01]  /*1000*/  @!P1 HFMA2.MMA R27, R27, R35, -RZ ;  /* 0x000000231b1b9235 */ /* 0x000fe200001000ff */
[----:B------:R-:W-:Y:S02]  /*1010*/  HADD2 R17, R17, R29 ;  /* 0x0000001d11117230 */ /* 0x000fe40000000000 */
[----:B------:R-:W-:-:S02]  /*1020*/  HADD2 R19, R19, R31 ;  /* 0x0000001f13137230 */ /* 0x000fc40000000000 */
[----:B------:R-:W-:Y:S02]  /*1030*/  @!P1 HMUL2 R24, R24, R32 ;  /* 0x0000002018189232 */ /* 0x000fe40000000000 */
[----:B------:R-:W-:Y:S01]  /*1040*/  @!P1 HMUL2 R26, R26, R34 ;  /* 0x000000221a1a9232 */ /* 0x000fe20000000000 */
[----:B------:R-:W-:Y:S06]  /*1050*/  @!P2 BRA P3, `(.L_x_2985) ;  /* 0x0000000c00bca947 */ /* 0x000fec0001800000 */
        /* <DEDUP_REMOVED lines=52> */
.L_x_2987:
[----:B------:R-:W0:Y:S01]  /*13a0*/  S2R R3, SR_CgaCtaId ;  /* 0x0000000000037919 */ /* 0x000e220000008800 */
[----:B------:R-:W1:Y:S01]  /*13b0*/  LDC R6, c[0x0][0x290] ;  /* 0x0000a400ff067b82 */ /* 0x000e620000000800 */
[----:B------:R-:W-:Y:S01]  /*13c0*/  MOV R0, 0x400 ;  /* 0x0000040000007802 */ /* 0x000fe20000000f00 */
[----:B------:R-:W-:Y:S05]  /*13d0*/  WARPSYNC.ALL ;  /* 0x0000000000007948 */ /* 0x000fea0003800000 */
[----:B------:R-:W-:Y:S01]  /*13e0*/  VIADD R2, R0, 0x240 ;  /* 0x0000024000027836 */ /* 0x000fe20000000000 */
[----:B------:R-:W-:Y:S01]  /*13f0*/  ISETP.NE.AND P6, PT, R31, RZ, PT ;  /* 0x000000ff1f00720c */ /* 0x000fe20003fc5270 */
[----:B------:R-:W-:-:S03]  /*1400*/  IMAD R0, R28, R29, R30 ;  /* 0x0000001d1c007224 */ /* 0x000fc600078e021e */
[----:B0-----:R-:W-:-:S04]  /*1410*/  LEA R3, R3, R2, 0x18 ;  /* 0x0000000203037211 */ /* 0x001fc800078ec0ff */
[----:B------:R-:W-:-:S04]  /*1420*/  LEA R32, R0, R3, 0x1 ;  /* 0x0000000300207211 */ /* 0x000fc800078e08ff */
[----:B-1----:R-:W-:Y:S01]  /*1430*/  LEA R34, R6, R32, 0x1 ;  /* 0x0000002006227211 */ /* 0x002fe200078e08ff */
[----:B------:R0:W-:Y:S04]  /*1440*/  @P6 STS.128 [R32], R16 ;  /* 0x0000001020006388 */ /* 0x0001e80000000c00 */
[----:B------:R0:W-:Y:S01]  /*1450*/  @P6 STS.128 [R34], R24 ;  /* 0x0000001822006388 */ /* 0x0001e20000000c00 */
        /* <DEDUP_REMOVED lines=11> */
[----:B------:R-:W-:Y:S01]  /*1510*/  SHF.R.S32.HI R0, RZ, 0x1f, R5 ;  /* 0x0000001fff007819 */ /* 0x000fe20000011405 */
[----:B------:R-:W-:Y:S03]  /*1520*/  BSSY B1, `(.L_x_2990) ;  /* 0x000007d000017945 */ /* 0x000fe60003800000 */
[-C--:B------:R-:W-:Y:S01]  /*1530*/  LEA R37, R28, R35.reuse, 0x1 ;  /* 0x000000231c257211 */ /* 0x080fe200078e08ff */
[----:B------:R-:W1:Y:S01]  /*1540*/  LDS.64 R8, [R35] ;  /* 0x0000000023087984 */ /* 0x000e620000000a00 */
[----:B------:R-:W-:Y:S02]  /*1550*/  LEA R39, R6, R35, 0x1 ;  /* 0x0000002306277211 */ /* 0x000fe400078e08ff */
[----:B------:R-:W-:Y:S01]  /*1560*/  LEA.HI R0, R0, R5, RZ, 0x2 ;  /* 0x0000000500007211 */ /* 0x000fe200078f10ff */
[----:B0-----:R-:W0:Y:S01]  /*1570*/  LDS.64 R18, [R37] ;  /* 0x0000000025127984 */ /* 0x001e220000000a00 */
[----:B------:R-:W-:-:S02]  /*1580*/  IMAD R41, R6, 0x2, R37 ;  /* 0x0000000206297824 */ /* 0x000fc400078e0225 */
[----:B------:R-:W-:Y:S01]  /*1590*/  SHF.L.U32 R0, R0, 0x1, RZ ;  /* 0x0000000100007819 */ /* 0x000fe200000006ff */
[----:B------:R-:W2:Y:S03]  /*15a0*/  LDS.64 R10, [R39] ;  /* 0x00000000270a7984 */ /* 0x000ea60000000a00 */
[----:B------:R-:W-:Y:S01]  /*15b0*/  LOP3.LUT R5, R0, 0xfffffff8, RZ, 0xc0, !PT ;  /* 0xfffffff800057812 */ /* 0x000fe200078ec0ff */
[----:B------:R-:W3:Y:S03]  /*15c0*/  LDS.64 R12, [R41] ;  /* 0x00000000290c7984 */ /* 0x000ee60000000a00 */
[----:B------:R-:W-:Y:S02]  /*15d0*/  ISETP.GE.AND P0, PT, R5, R6, PT ;  /* 0x000000060500720c */ /* 0x000fe40003f06270 */
[----:B-1----:R-:W-:-:S02]  /*15e0*/  SHF.R.U64 R2, R8, 0x10, R9 ;  /* 0x0000001008027819 */ /* 0x002fc40000001209 */
[----:B------:R-:W-:Y:S02]  /*15f0*/  SHF.R.U32.HI R4, RZ, 0x10, R9 ;  /* 0x00000010ff047819 */ /* 0x000fe40000011609 */
[--C-:B0-----:R-:W-:Y:S02]  /*1600*/  SHF.R.U64 R17, R18, 0x10, R19.reuse ;  /* 0x0000001012117819 */ /* 0x101fe40000001213 */
[----:B------:R-:W-:Y:S02]  /*1610*/  PRMT R16, R8, 0x5410, R18 ;  /* 0x0000541008107816 */ /* 0x000fe40000000012 */
[----:B------:R-:W-:Y:S02]  /*1620*/  PRMT R18, R9, 0x5410, R19 ;  /* 0x0000541009127816 */ /* 0x000fe40000000013 */
[----:B------:R-:W-:Y:S02]  /*1630*/  PRMT R17, R2, 0x5410, R17 ;  /* 0x0000541002117816 */ /* 0x000fe40000000011 */
[----:B------:R-:W-:-:S02]  /*1640*/  SHF.R.U32.HI R19, RZ, 0x10, R19 ;  /* 0x00000010ff137819 */ /* 0x000fc40000011613 */
[--C-:B--2---:R-:W-:Y:S02]  /*1650*/  SHF.R.U64 R2, R10, 0x10, R11.reuse ;  /* 0x000000100a027819 */ /* 0x104fe4000000120b */
[----:B------:R-:W-:Y:S02]  /*1660*/  SHF.R.U32.HI R0, RZ, 0x10, R11 ;  /* 0x00000010ff007819 */ /* 0x000fe4000001160b */
[--C-:B---3--:R-:W-:Y:S02]  /*1670*/  SHF.R.U64 R25, R12, 0x10, R13.reuse ;  /* 0x000000100c197819 */ /* 0x108fe4000000120d */
[----:B------:R-:W-:Y:S02]  /*1680*/  SHF.R.U32.HI R27, RZ, 0x10, R13 ;  /* 0x00000010ff1b7819 */ /* 0x000fe4000001160d */
[----:B------:R-:W-:Y:S02]  /*1690*/  PRMT R19, R4, 0x5410, R19 ;  /* 0x0000541004137816 */ /* 0x000fe40000000013 */
        /* <DEDUP_REMOVED lines=9> */
[----:B------:R0:W1:Y:S01]  /*1730*/  MUFU.RCP R7, R0 ;  /* 0x0000000000077308 */ /* 0x0000620000001000 */
[----:B------:R-:W-:Y:S01]  /*1740*/  IADD3 R3, R5, 0x2, RZ ;  /* 0x0000000205037810 */ /* 0x000fe20007ffe0ff */
[----:B------:R-:W-:Y:S01]  /*1750*/  UIADD3 UR4, -UR39, UR4, URZ ;  /* 0x0000000427047290 */ /* 0x000fe2000fffe13f */
[----:B------:R-:W-:Y:S01]  /*1760*/  I2FP.F32.S32 R4, R4 ;  /* 0x0000000400047245 */ /* 0x000fe20000201400 */
[--C-:B------:R-:W-:Y:S01]  /*1770*/  HADD2.F32 R15, -RZ, R18.reuse.H1_H1 ;  /* 0x30000012ff0f7230 */ /* 0x100fe20000004100 */
[----:B------:R-:W-:Y:S01]  /*1780*/  I2FP.F32.S32 R3, R3 ;  /* 0x0000000300037245 */ /* 0x000fe20000201400 */
[----:B------:R-:W-:-:S02]  /*1790*/  HADD2.F32 R13, -RZ, R18.H0_H0 ;  /* 0x20000012ff0d7230 */ /* 0x000fc40000004100 */
[----:B------:R-:W-:Y:S01]  /*17a0*/  HADD2.F32 R31, -RZ, R19.H1_H1 ;  /* 0x30000013ff1f7230 */ /* 0x000fe20000004100 */
[----:B0-----:R-:W-:Y:S01]  /*17b0*/  IADD3 R0, R5, 0x6, RZ ;  /* 0x0000000605007810 */ /* 0x001fe20007ffe0ff */
[--C-:B------:R-:W-:Y:S02]  /*17c0*/  HADD2.F32 R21, -RZ, R26.reuse.H1_H1 ;  /* 0x3000001aff157230 */ /* 0x100fe40000004100 */
[----:B------:R-:W-:Y:S01]  /*17d0*/  HADD2.F32 R33, -RZ, R27.H1_H1 ;  /* 0x3000001bff217230 */ /* 0x000fe20000004100 */
[----:B------:R-:W-:Y:S01]  /*17e0*/  I2FP.F32.S32 R0, R0 ;  /* 0x0000000000007245 */ /* 0x000fe20000201400 */
[----:B------:R-:W-:Y:S02]  /*17f0*/  HADD2.F32 R29, -RZ, R19.H0_H0 ;  /* 0x20000013ff1d7230 */ /* 0x000fe40000004100 */
[----:B------:R-:W-:Y:S02]  /*1800*/  HADD2.F32 R27, -RZ, R27.H0_H0 ;  /* 0x2000001bff1b7230 */ /* 0x000fe40000004100 */
[-C--:B-1----:R-:W-:Y:S01]  /*1810*/  FMUL.FTZ R2, R2, R7.reuse ;  /* 0x0000000702027220 */ /* 0x082fe20000410000 */
[-C--:B------:R-:W-:Y:S01]  /*1820*/  FMUL.FTZ R3, R3, R7.reuse ;  /* 0x0000000703037220 */ /* 0x080fe20000410000 */
[----:B------:R-:W-:Y:S01]  /*1830*/  FMUL.FTZ R4, R4, R7 ;  /* 0x0000000704047220 */ /* 0x000fe20000410000 */
[----:B------:R-:W-:-:S02]  /*1840*/  HADD2.F32 R19, -RZ, R26.H0_H0 ;  /* 0x2000001aff137230 */ /* 0x000fc40000004100 */
[----:B------:R-:W-:Y:S01]  /*1850*/  FMUL.FTZ R2, R2, 13.28771209716796875 ;  /* 0x41549a7802027820 */ /* 0x000fe20000410000 */
[----:B------:R-:W-:Y:S01]  /*1860*/  FMUL.FTZ R3, R3, 13.28771209716796875 ;  /* 0x41549a7803037820 */ /* 0x000fe20000410000 */
[----:B------:R-:W-:Y:S01]  /*1870*/  FMUL.FTZ R5, R4, 13.28771209716796875 ;  /* 0x41549a7804057820 */ /* 0x000fe20000410000 */
[----:B------:R-:W-:Y:S01]  /*1880*/  FMUL.FTZ R4, R0, R7 ;  /* 0x0000000700047220 */ /* 0x000fe20000410000 */
[----:B------:R-:W0:Y:S01]  /*1890*/  MUFU.EX2 R9, -R2 ;  /* 0x8000000200097308 */ /* 0x000e220000000800 */
[----:B------:R-:W-:Y:S02]  /*18a0*/  I2FP.F32.S32 R0, UR4 ;  /* 0x0000000400007c45 */ /* 0x000fe40008201400 */
[----:B------:R-:W-:-:S05]  /*18b0*/  FMUL.FTZ R7, R4, 13.28771209716796875 ;  /* 0x41549a7804077820 */ /* 0x000fca0000410000 */
[----:B------:R-:W1:Y:S08]  /*18c0*/  MUFU.EX2 R3, -R3 ;  /* 0x8000000300037308 */ /* 0x000e700000000800 */
[----:B------:R-:W2:Y:S01]  /*18d0*/  MUFU.EX2 R5, -R5 ;  /* 0x8000000500057308 */ /* 0x000ea20000000800 */
[----:B0-----:R-:W-:Y:S01]  /*18e0*/  FMUL.FTZ R2, R0, R9 ;  /* 0x0000000900027220 */ /* 0x001fe20000410000 */
[----:B------:R-:W-:-:S02]  /*18f0*/  HADD2.F32 R9, -RZ, R17.H1_H1 ;  /* 0x30000011ff097230 */ /* 0x000fc40000004100 */
[----:B------:R-:W-:Y:S02]  /*1900*/  HADD2.F32 R17, -RZ, R17.H0_H0 ;  /* 0x20000011ff117230 */ /* 0x000fe40000004100 */
[----:B------:R-:W-:Y:S02]  /*1910*/  FMUL.RZ R11, R2, 0.15915493667125701904 ;  /* 0x3e22f983020b7820 */ /* 0x000fe4000040c000 */
[----:B------:R-:W0:Y:S01]  /*1920*/  MUFU.EX2 R7, -R7 ;  /* 0x8000000700077308 */ /* 0x000e220000000800 */
[----:B-1----:R-:W-:-:S04]  /*1930*/  FMUL.FTZ R4, R0, R3 ;  /* 0x0000000300047220 */ /* 0x002fc80000410000 */
[----:B------:R-:W-:Y:S01]  /*1940*/  FMUL.RZ R12, R4, 0.15915493667125701904 ;  /* 0x3e22f983040c7820 */ /* 0x000fe2000040c000 */
[--C-:B------:R-:W-:Y:S02]  /*1950*/  HADD2.F32 R4, -RZ, R16.reuse.H1_H1 ;  /* 0x30000010ff047230 */ /* 0x100fe40000004100 */
[----:B------:R-:W1:Y:S01]  /*1960*/  MUFU.SIN R3, R11 ;  /* 0x0000000b00037308 */ /* 0x000e620000000400 */
[----:B--2---:R-:W-:Y:S01]  /*1970*/  FMUL.FTZ R5, R0, R5 ;  /* 0x0000000500057220 */ /* 0x004fe20000410000 */
[----:B------:R-:W-:-:S03]  /*1980*/  HADD2.F32 R16, -RZ, R16.H0_H0 ;  /* 0x20000010ff107230 */ /* 0x000fc60000004100 */
[----:B------:R-:W-:-:S03]  /*1990*/  FMUL.RZ R20, R5, 0.15915493667125701904 ;  /* 0x3e22f98305147820 */ /* 0x000fc6000040c000 */
[----:B------:R2:W3:Y:S01]  /*19a0*/  MUFU.COS R2, R11 ;  /* 0x0000000b00027308 */ /* 0x0004e20000000000 */
[----:B0-----:R-:W-:Y:S01]  /*19b0*/  FMUL.FTZ R5, R0, R7 ;  /* 0x0000000700057220 */ /* 0x001fe20000410000 */
[--C-:B------:R-:W-:Y:S02]  /*19c0*/  HADD2.F32 R0, -RZ, R24.reuse.H1_H1 ;  /* 0x30000018ff007230 */ /* 0x100fe40000004100 */
[----:B------:R-:W-:Y:S02]  /*19d0*/  HADD2.F32 R24, -RZ, R24.H0_H0 ;  /* 0x20000018ff187230 */ /* 0x000fe40000004100 */
[----:B------:R-:W-:Y:S02]  /*19e0*/  FMUL.RZ R18, R5, 0.15915493667125701904 ;  /* 0x3e22f98305127820 */ /* 0x000fe4000040c000 */
[----:B------:R-:W0:Y:S01]  /*19f0*/  MUFU.SIN R8, R12 ;  /* 0x0000000c00087308 */ /* 0x000e220000000400 */
[C---:B-1----:R-:W-:Y:S01]  /*1a00*/  FMUL.FTZ R5, R3.reuse, R4 ;  /* 0x0000000403057220 */ /* 0x042fe20000410000 */
[----:B------:R-:W-:Y:S01]  /*1a10*/  FMUL.FTZ R7, R3, R0 ;  /* 0x0000000003077220 */ /* 0x000fe20000410000 */
[----:B--2---:R-:W-:-:S02]  /*1a20*/  HADD2.F32 R11, -RZ, R25.H1_H1 ;  /* 0x30000019ff0b7230 */ /* 0x004fc40000004100 */
[----:B------:R-:W-:-:S03]  /*1a30*/  HADD2.F32 R25, -RZ, R25.H0_H0 ;  /* 0x20000019ff197230 */ /* 0x000fc60000004100 */
[----:B------:R-:W1:Y:S01]  /*1a40*/  MUFU.COS R6, R12 ;  /* 0x0000000c00067308 */ /* 0x000e620000000000 */
[C---:B---3--:R-:W-:Y:S01]  /*1a50*/  FMUL.FTZ R4, R2.reuse, R4 ;  /* 0x0000000402047220 */ /* 0x048fe20000410000 */
[C---:B------:R-:W-:Y:S01]  /*1a60*/  FMUL.FTZ R0, R2.reuse, R0 ;  /* 0x0000000002007220 */ /* 0x040fe20000410000 */
[C---:B------:R-:W-:Y:S01]  /*1a70*/  FFMA.FTZ R5, R2.reuse, R16, -R5 ;  /* 0x0000001002057223 */ /* 0x040fe20000010805 */
[----:B------:R-:W-:Y:S01]  /*1a80*/  FFMA.FTZ R7, R2, R24, -R7 ;  /* 0x0000001802077223 */ /* 0x000fe20000010807 */
[C---:B------:R-:W-:Y:S01]  /*1a90*/  FFMA.FTZ R16, R3.reuse, R16, R4 ;  /* 0x0000001003107223 */ /* 0x040fe20000010004 */
[----:B------:R-:W-:Y:S02]  /*1aa0*/  FFMA.FTZ R24, R3, R24, R0 ;  /* 0x0000001803187223 */ /* 0x000fe40000010000 */
[----:B------:R-:W-:Y:S01]  /*1ab0*/  MUFU.COS R10, R20 ;  /* 0x00000014000a7308 */ /* 0x000fe20000000000 */
[C---:B0-----:R-:W-:Y:S01]  /*1ac0*/  FMUL.FTZ R3, R8.reuse, R9 ;  /* 0x0000000908037220 */ /* 0x041fe20000410000 */
[----:B------:R-:W-:Y:S01]  /*1ad0*/  FMUL.FTZ R2, R8, R11 ;  /* 0x0000000b08027220 */ /* 0x000fe20000410000 */
[----:B------:R-:W-:-:S02]  /*1ae0*/  F2FP.F16.F32.PACK_AB R16, R16, R5 ;  /* 0x000000051010723e */ /* 0x000fc400000000ff */
[----:B------:R-:W-:-:S03]  /*1af0*/  F2FP.F16.F32.PACK_AB R24, R24, R7 ;  /* 0x000000071818723e */ /* 0x000fc600000000ff */
[----:B------:R-:W0:Y:S01]  /*1b00*/  MUFU.SIN R12, R20 ;  /* 0x00000014000c7308 */ /* 0x000e220000000400 */
[C---:B-1----:R-:W-:Y:S01]  /*1b10*/  FMUL.FTZ R9, R6.reuse, R9 ;  /* 0x0000000906097220 */ /* 0x042fe20000410000 */
[C---:B------:R-:W-:Y:S01]  /*1b20*/  FMUL.FTZ R11, R6.reuse, R11 ;  /* 0x0000000b060b7220 */ /* 0x040fe20000410000 */
[C---:B------:R-:W-:Y:S01]  /*1b30*/  FFMA.FTZ R2, R6.reuse, R25, -R2 ;  /* 0x0000001906027223 */ /* 0x040fe20000010802 */
[-C--:B------:R-:W-:Y:S01]  /*1b40*/  FFMA.FTZ R3, R6, R17.reuse, -R3 ;  /* 0x0000001106037223 */ /* 0x080fe20000010803 */
[C---:B------:R-:W-:Y:S01]  /*1b50*/  FFMA.FTZ R0, R8.reuse, R17, R9 ;  /* 0x0000001108007223 */ /* 0x040fe20000010009 */
[----:B------:R-:W-:Y:S02]  /*1b60*/  FFMA.FTZ R25, R8, R25, R11 ;  /* 0x0000001908197223 */ /* 0x000fe4000001000b */
[----:B------:R-:W1:Y:S02]  /*1b70*/  MUFU.SIN R20, R18 ;  /* 0x0000001200147308 */ /* 0x000e640000000400 */
[----:B------:R-:W-:-:S02]  /*1b80*/  F2FP.F16.F32.PACK_AB R17, R0, R3 ;  /* 0x000000030011723e */ /* 0x000fc400000000ff */
[----:B------:R-:W-:-:S04]  /*1b90*/  F2FP.F16.F32.PACK_AB R25, R25, R2 ;  /* 0x000000021919723e */ /* 0x000fc800000000ff */
[----:B------:R2:W3:Y:S01]  /*1ba0*/  MUFU.COS R14, R18 ;  /* 0x00000012000e7308 */ /* 0x0004e20000000000 */
[C---:B0-----:R-:W-:Y:S01]  /*1bb0*/  FMUL.FTZ R9, R12.reuse, R15 ;  /* 0x0000000f0c097220 */ /* 0x041fe20000410000 */
[----:B------:R-:W-:Y:S01]  /*1bc0*/  FMUL.FTZ R4, R12, R21 ;  /* 0x000000150c047220 */ /* 0x000fe20000410000 */
[C---:B------:R-:W-:Y:S01]  /*1bd0*/  FMUL.FTZ R15, R10.reuse, R15 ;  /* 0x0000000f0a0f7220 */ /* 0x040fe20000410000 */
[C---:B------:R-:W-:Y:S01]  /*1be0*/  FMUL.FTZ R21, R10.reuse, R21 ;  /* 0x000000150a157220 */ /* 0x040fe20000410000 */
[C---:B------:R-:W-:Y:S01]  /*1bf0*/  FFMA.FTZ R9, R10.reuse, R13, -R9 ;  /* 0x0000000d0a097223 */ /* 0x040fe20000010809 */
[-C--:B------:R-:W-:Y:S02]  /*1c00*/  FFMA.FTZ R4, R10, R19.reuse, -R4 ;  /* 0x000000130a047223 */ /* 0x080fe40000010804 */
[----:B------:R-:W-:Y:S01]  /*1c10*/  FFMA.FTZ R21, R12, R19, R21 ;  /* 0x000000130c157223 */ /* 0x000fe20000010015 */
[C---:B-1----:R-:W-:Y:S01]  /*1c20*/  FMUL.FTZ R11, R20.reuse, R31 ;  /* 0x0000001f140b7220 */ /* 0x042fe20000410000 */
[----:B------:R-:W-:Y:S01]  /*1c30*/  FMUL.FTZ R8, R20, R33 ;  /* 0x0000002114087220 */ /* 0x000fe20000410000 */
[----:B--2---:R-:W-:-:S02]  /*1c40*/  FFMA.FTZ R18, R12, R13, R15 ;  /* 0x0000000d0c127223 */ /* 0x004fc4000001000f */
[----:B------:R-:W-:-:S03]  /*1c50*/  F2FP.F16.F32.PACK_AB R26, R21, R4 ;  /* 0x00000004151a723e */ /* 0x000fc600000000ff */
[----:B------:R-:W-:Y:S01]  /*1c60*/  F2FP.F16.F32.PACK_AB R18, R18, R9 ;  /* 0x000000091212723e */ /* 0x000fe200000000ff */
[C---:B---3--:R-:W-:Y:S01]  /*1c70*/  FMUL.FTZ R31, R14.reuse, R31 ;  /* 0x0000001f0e1f7220 */ /* 0x048fe20000410000 */
[C---:B------:R-:W-:Y:S01]  /*1c80*/  FMUL.FTZ R33, R14.reuse, R33 ;  /* 0x000000210e217220 */ /* 0x040fe20000410000 */
[C---:B------:R-:W-:Y:S01]  /*1c90*/  FFMA.FTZ R8, R14.reuse, R27, -R8 ;  /* 0x0000001b0e087223 */ /* 0x040fe20000010808 */
[-C--:B------:R-:W-:Y:S01]  /*1ca0*/  FFMA.FTZ R11, R14, R29.reuse, -R11 ;  /* 0x0000001d0e0b7223 */ /* 0x080fe2000001080b */
[C---:B------:R-:W-:Y:S01]  /*1cb0*/  FFMA.FTZ R6, R20.reuse, R29, R31 ;  /* 0x0000001d14067223 */ /* 0x040fe2000001001f */
[----:B------:R-:W-:-:S04]  /*1cc0*/  FFMA.FTZ R27, R20, R27, R33 ;  /* 0x0000001b141b7223 */ /* 0x000fc80000010021 */
[----:B------:R-:W-:Y:S02]  /*1cd0*/  F2FP.F16.F32.PACK_AB R19, R6, R11 ;  /* 0x0000000b0613723e */ /* 0x000fe400000000ff */
[----:B------:R-:W-:-:S07]  /*1ce0*/  F2FP.F16.F32.PACK_AB R27, R27, R8 ;  /* 0x000000081b1b723e */ /* 0x000fce00000000ff */
.L_x_2991:
[----:B------:R-:W-:Y:S05]  /*1cf0*/  BSYNC B1 ;  /* 0x0000000000017941 */ /* 0x000fea0003800000 */
.L_x_2990:
[----:B------:R-:W-:Y:S02]  /*1d00*/  LOP3.LUT R2, R25, 0xffff, RZ, 0xc0, !PT ;  /* 0x0000ffff19027812 */ /* 0x000fe400078ec0ff */
[----:B------:R-:W-:Y:S02]  /*1d10*/  LOP3.LUT R4, R17, 0xffff, RZ, 0xc0, !PT ;  /* 0x0000ffff11047812 */ /* 0x000fe400078ec0ff */
[----:B------:R-:W-:Y:S01]  /*1d20*/  PRMT R0, R27, 0x7732, RZ ;  /* 0x000077321b007816 */ /* 0x000fe200000000ff */
[----:B------:R-:W-:Y:S01]  /*1d30*/  IMAD.WIDE.U32 R2, R2, 0x10000, RZ ;  /* 0x0001000002027825 */ /* 0x000fe200078e00ff */
[----:B------:R-:W-:Y:S02]  /*1d40*/  PRMT R9, R26, 0x7732, RZ ;  /* 0x000077321a097816 */ /* 0x000fe400000000ff */
[----:B------:R-:W-:Y:S01]  /*1d50*/  PRMT R11, R18, 0x5410, R19 ;  /* 0x00005410120b7816 */ /* 0x000fe20000000013 */
[----:B------:R-:W-:Y:S01]  /*1d60*/  IMAD.WIDE.U32 R4, R4, 0x10000, RZ ;  /* 0x0001000004047825 */ /* 0x000fe200078e00ff */
[----:B------:R-:W-:-:S02]  /*1d70*/  LOP3.LUT R6, R2, 0xffff, R24, 0xf8, !PT ;  /* 0x0000ffff02067812 */ /* 0x000fc400078ef818 */
[----:B------:R-:W-:Y:S02]  /*1d80*/  PRMT R7, R26, 0x5410, R27 ;  /* 0x000054101a077816 */ /* 0x000fe4000000001b */
[----:B------:R-:W-:Y:S02]  /*1d90*/  PRMT R2, R25, 0x7732, RZ ;  /* 0x0000773219027816 */ /* 0x000fe400000000ff */
[----:B------:R-:W-:Y:S02]  /*1da0*/  PRMT R21, R9, 0x5410, R0 ;  /* 0x0000541009157816 */ /* 0x000fe40000000000 */
[----:B------:R-:W-:Y:S02]  /*1db0*/  LOP3.LUT R8, R4, 0xffff, R16, 0xf8, !PT ;  /* 0x0000ffff04087812 */ /* 0x000fe400078ef810 */
[----:B------:R-:W-:Y:S02]  /*1dc0*/  LOP3.LUT R9, R11, R5, RZ, 0xfc, !PT ;  /* 0x000000050b097212 */ /* 0x000fe400078efcff */
[----:B------:R-:W-:-:S02]  /*1dd0*/  PRMT R4, R17, 0x7732, RZ ;  /* 0x0000773211047816 */ /* 0x000fc400000000ff */
[----:B------:R-:W-:Y:S02]  /*1de0*/  PRMT R0, R19, 0x7732, RZ ;  /* 0x0000773213007816 */ /* 0x000fe400000000ff */
[----:B------:R-:W-:Y:S01]  /*1df0*/  PRMT R11, R18, 0x7732, RZ ;  /* 0x00007732120b7816 */ /* 0x000fe200000000ff */
[----:B------:R-:W-:Y:S01]  /*1e00*/  IMAD.WIDE.U32 R4, R4, 0x10000, RZ ;  /* 0x0001000004047825 */ /* 0x000fe200078e00ff */
[----:B------:R-:W-:Y:S02]  /*1e10*/  LOP3.LUT R7, R7, R3, RZ, 0xfc, !PT ;  /* 0x0000000307077212 */ /* 0x000fe400078efcff */
[----:B------:R-:W-:Y:S01]  /*1e20*/  PRMT R10, R16, 0x7732, RZ ;  /* 0x00007732100a7816 */ /* 0x000fe200000000ff */
[----:B------:R-:W-:Y:S01]  /*1e30*/  IMAD.WIDE.U32 R2, R2, 0x10000, RZ ;  /* 0x0001000002027825 */ /* 0x000fe200078e00ff */
[----:B------:R-:W-:Y:S01]  /*1e40*/  PRMT R13, R24, 0x7732, RZ ;  /* 0x00007732180d7816 */ /* 0x000fe200000000ff */
[----:B------:R1:W-:Y:S01]  /*1e50*/  STS.64 [R39], R6 ;  /* 0x0000000627007388 */ /* 0x0003e20000000a00 */
[----:B------:R-:W-:-:S02]  /*1e60*/  PRMT R15, R11, 0x5410, R0 ;  /* 0x000054100b0f7816 */ /* 0x000fc40000000000 */
[----:B------:R-:W-:Y:S02]  /*1e70*/  MOV R11, R10 ;  /* 0x0000000a000b7202 */ /* 0x000fe40000000f00 */
[----:B------:R-:W-:Y:S02]  /*1e80*/  LOP3.LUT R3, R21, R3, RZ, 0xfc, !PT ;  /* 0x0000000315037212 */ /* 0x000fe400078efcff */
[----:B------:R-:W-:Y:S02]  /*1e90*/  LOP3.LUT R2, R2, R13, RZ, 0xfc, !PT ;  /* 0x0000000d02027212 */ /* 0x000fe400078efcff */
[----:B------:R-:W-:Y:S02]  /*1ea0*/  LOP3.LUT R5, R15, R5, RZ, 0xfc, !PT ;  /* 0x000000050f057212 */ /* 0x000fe400078efcff */
[----:B------:R-:W-:Y:S01]  /*1eb0*/  LOP3.LUT R4, R4, R11, RZ, 0xfc, !PT ;  /* 0x0000000b04047212 */ /* 0x000fe200078efcff */
[----:B------:R1:W-:Y:S04]  /*1ec0*/  STS.64 [R41], R2 ;  /* 0x0000000229007388 */ /* 0x0003e80000000a00 */
[----:B------:R1:W-:Y:S04]  /*1ed0*/  STS.64 [R35], R8 ;  /* 0x0000000823007388 */ /* 0x0003e80000000a00 */
[----:B------:R1:W-:Y:S02]  /*1ee0*/  STS.64 [R37], R4 ;  /* 0x0000000425007388 */ /* 0x0003e40000000a00 */
.L_x_2989:
[----:B------:R-:W-:Y:S05]  /*1ef0*/  BSYNC B0 ;  /* 0x0000000000007941 */ /* 0x000fea0003800000 */
.L_x_2988:
[----:B------:R-:W-:Y:S06]  /*1f00*/  BAR.SYNC.DEFER_BLOCKING 0x0 ;  /* 0x0000000000007b1d */ /* 0x000fec0000010000 */
[----:B0-----:R0:W2:Y:S04]  /*1f10*/  @P6 LDS.128 R16, [R32] ;  /* 0x0000000020106984 */ /* 0x0010a80000000c00 */
[----:B------:R0:W3:Y:S01]  /*1f20*/  @P6 LDS.128 R24, [R34] ;  /* 0x0000000022186984 */ /* 0x0000e20000000c00 */
[----:B------:R-:W-:Y:S06]  /*1f30*/  BAR.SYNC.DEFER_BLOCKING 0x0 ;  /* 0x0000000000007b1d */ /* 0x000fec0000010000 */
[----:B------:R-:W-:Y:S05]  /*1f40*/  BRA `(.L_x_2986) ;  /* 0x0000000400907947 */ /* 0x000fea0003800000 */
.L_x_2985:
[----:B------:R-:W-:Y:S01]  /*1f50*/  ISETP.GE.AND P0, PT, R23, R10, PT ;  /* 0x0000000a1700720c */ /* 0x000fe20003f06270 */
[----:B------:R-:W-:-:S12]  /*1f60*/  BSSY B0, `(.L_x_2986) ;  /* 0x0000062000007945 */ /* 0x000fd80003800000 */
[----:B------:R-:W-:Y:S05]  /*1f70*/  @P0 BRA `(.L_x_2992) ;  /* 0x0000000400800947 */ /* 0x000fea0003800000 */
[----:B------:R-:W-:Y:S01]  /*1f80*/  I2FP.F32.S32 R10, R10 ;  /* 0x0000000a000a7245 */ /* 0x000fe20000201400 */
[C---:B------:R-:W-:Y:S01]  /*1f90*/  VIADD R2, R23.reuse, 0x2 ;  /* 0x0000000217027836 */ /* 0x040fe20000000000 */
[----:B------:R-:W-:Y:S01]  /*1fa0*/  I2FP.F32.S32 R0, R23 ;  /* 0x0000001700007245 */ /* 0x000fe20000201400 */
[----:B------:R-:W-:Y:S01]  /*1fb0*/  ULDC UR4, c[0x0][0x29c] ;  /* 0x0000a70000047ab9 */ /* 0x000fe20000000800 */
[----:B------:R-:W0:Y:S01]  /*1fc0*/  MUFU.RCP R7, R10 ;  /* 0x0000000a00077308 */ /* 0x000e220000001000 */
[C---:B------:R-:W-:Y:S01]  /*1fd0*/  IADD3 R3, R23.reuse, 0x4, RZ ;  /* 0x0000000417037810 */ /* 0x040fe20007ffe0ff */
[----:B------:R-:W-:Y:S01]  /*1fe0*/  UIADD3 UR4, -UR39, UR4, URZ ;  /* 0x0000000427047290 */ /* 0x000fe2000fffe13f */
[----:B------:R-:W-:Y:S01]  /*1ff0*/  I2FP.F32.S32 R2, R2 ;  /* 0x0000000200027245 */ /* 0x000fe20000201400 */
[----:B------:R-:W-:Y:S01]  /*2000*/  HADD2.F32 R13, -RZ, R17.H1_H1 ;  /* 0x30000011ff0d7230 */ /* 0x000fe20000004100 */
[----:B------:R-:W-:Y:S01]  /*2010*/  I2FP.F32.S32 R3, R3 ;  /* 0x0000000300037245 */ /* 0x000fe20000201400 */
[----:B------:R-:W-:Y:S01]  /*2020*/  HADD2.F32 R15, -RZ, R25.H1_H1 ;  /* 0x30000019ff0f7230 */ /* 0x000fe20000004100 */
[----:B------:R-:W-:Y:S01]  /*2030*/  IADD3 R4, R23, 0x6, RZ ;  /* 0x0000000617047810 */ /* 0x000fe20007ffe0ff */
[--C-:B------:R-:W-:Y:S01]  /*2040*/  HADD2.F32 R29, -RZ, R19.reuse.H1_H1 ;  /* 0x30000013ff1d7230 */ /* 0x100fe20000004100 */
[----:B------:R-:W-:Y:S01]  /*2050*/  I2FP.F32.S32 R12, UR4 ;  /* 0x00000004000c7c45 */ /* 0x000fe20008201400 */
[----:B------:R-:W-:Y:S01]  /*2060*/  HADD2.F32 R28, -RZ, R19.H0_H0 ;  /* 0x20000013ff1c7230 */ /* 0x000fe20000004100 */
[----:B------:R-:W-:Y:S01]  /*2070*/  I2FP.F32.S32 R4, R4 ;  /* 0x0000000400047245 */ /* 0x000fe20000201400 */
[----:B------:R-:W-:-:S02]  /*2080*/  HADD2.F32 R17, -RZ, R17.H0_H0 ;  /* 0x20000011ff117230 */ /* 0x000fc40000004100 */
[--C-:B------:R-:W-:Y:S02]  /*2090*/  HADD2.F32 R21, -RZ, R18.reuse.H1_H1 ;  /* 0x30000012ff157230 */ /* 0x100fe40000004100 */
[----:B------:R-:W-:Y:S02]  /*20a0*/  HADD2.F32 R20, -RZ, R18.H0_H0 ;  /* 0x20000012ff147230 */ /* 0x000fe40000004100 */
        /* <DEDUP_REMOVED lines=8> */
[----:B------:R-:W-:-:S02]  /*2130*/  HADD2.F32 R19, -RZ, R26.H1_H1 ;  /* 0x3000001aff137230 */ /* 0x000fc40000004100 */
[----:B------:R-:W0:Y:S01]  /*2140*/  MUFU.EX2 R0, -R0 ;  /* 0x8000000000007308 */ /* 0x000e220000000800 */
[----:B------:R-:W-:Y:S02]  /*2150*/  HADD2.F32 R18, -RZ, R25.H0_H0 ;  /* 0x20000019ff127230 */ /* 0x000fe40000004100 */
[----:B------:R-:W-:Y:S02]  /*2160*/  HADD2.F32 R26, -RZ, R26.H0_H0 ;  /* 0x2000001aff1a7230 */ /* 0x000fe40000004100 */
[--C-:B------:R-:W-:Y:S02]  /*2170*/  HADD2.F32 R25, -RZ, R27.reuse.H1_H1 ;  /* 0x3000001bff197230 */ /* 0x100fe40000004100 */
[----:B------:R-:W-:Y:S01]  /*2180*/  HADD2.F32 R30, -RZ, R27.H0_H0 ;  /* 0x2000001bff1e7230 */ /* 0x000fe20000004100 */
[----:B------:R-:W1:Y:S08]  /*2190*/  MUFU.EX2 R2, -R2 ;  /* 0x8000000200027308 */ /* 0x000e700000000800 */
[----:B------:R-:W2:Y:S01]  /*21a0*/  MUFU.EX2 R5, -R5 ;  /* 0x8000000500057308 */ /* 0x000ea20000000800 */
[----:B0-----:R-:W-:-:S04]  /*21b0*/  FMUL.FTZ R0, R12, R0 ;  /* 0x000000000c007220 */ /* 0x001fc80000410000 */
[----:B------:R-:W-:-:S03]  /*21c0*/  FMUL.RZ R9, R0, 0.15915493667125701904 ;  /* 0x3e22f98300097820 */ /* 0x000fc6000040c000 */
[----:B------:R-:W0:Y:S01]  /*21d0*/  MUFU.EX2 R7, -R7 ;  /* 0x8000000700077308 */ /* 0x000e220000000800 */
[----:B-1----:R-:W-:-:S04]  /*21e0*/  FMUL.FTZ R3, R12, R2 ;  /* 0x000000020c037220 */ /* 0x002fc80000410000 */
[----:B------:R-:W-:-:S03]  /*21f0*/  FMUL.RZ R10, R3, 0.15915493667125701904 ;  /* 0x3e22f983030a7820 */ /* 0x000fc6000040c000 */
[----:B------:R-:W1:Y:S01]  /*2200*/  MUFU.SIN R2, R9 ;  /* 0x0000000900027308 */ /* 0x000e620000000400 */
[C---:B--2---:R-:W-:Y:S01]  /*2210*/  FMUL.FTZ R3, R12.reuse, R5 ;  /* 0x000000050c037220 */ /* 0x044fe20000410000 */
[--C-:B------:R-:W-:Y:S02]  /*2220*/  HADD2.F32 R5, -RZ, R16.reuse.H1_H1 ;  /* 0x30000010ff057230 */ /* 0x100fe40000004100 */
[----:B------:R-:W-:Y:S02]  /*2230*/  HADD2.F32 R16, -RZ, R16.H0_H0 ;  /* 0x20000010ff107230 */ /* 0x000fe40000004100 */
[----:B------:R-:W-:Y:S02]  /*2240*/  FMUL.RZ R11, R3, 0.15915493667125701904 ;  /* 0x3e22f983030b7820 */ /* 0x000fe4000040c000 */
[----:B------:R2:W3:Y:S01]  /*2250*/  MUFU.COS R0, R9 ;  /* 0x0000000900007308 */ /* 0x0004e20000000000 */
[----:B0-----:R-:W-:-:S04]  /*2260*/  FMUL.FTZ R3, R12, R7 ;  /* 0x000000070c037220 */ /* 0x001fc80000410000 */
[----:B------:R-:W-:-:S03]  /*2270*/  FMUL.RZ R14, R3, 0.15915493667125701904 ;  /* 0x3e22f983030e7820 */ /* 0x000fc6000040c000 */
[----:B------:R-:W0:Y:S01]  /*2280*/  MUFU.COS R4, R10 ;  /* 0x0000000a00047308 */ /* 0x000e220000000000 */
[--C-:B--2---:R-:W-:Y:S02]  /*2290*/  HADD2.F32 R9, -RZ, R24.reuse.H1_H1 ;  /* 0x30000018ff097230 */ /* 0x104fe40000004100 */
[C---:B-1----:R-:W-:Y:S01]  /*22a0*/  FMUL.FTZ R3, R2.reuse, R5 ;  /* 0x0000000502037220 */ /* 0x042fe20000410000 */
[----:B------:R-:W-:Y:S02]  /*22b0*/  HADD2.F32 R24, -RZ, R24.H0_H0 ;  /* 0x20000018ff187230 */ /* 0x000fe40000004100 */
[----:B------:R-:W-:Y:S02]  /*22c0*/  FMUL.FTZ R7, R2, R9 ;  /* 0x0000000902077220 */ /* 0x000fe40000410000 */
[----:B------:R-:W1:Y:S01]  /*22d0*/  MUFU.SIN R6, R10 ;  /* 0x0000000a00067308 */ /* 0x000e620000000400 */
[C---:B---3--:R-:W-:Y:S01]  /*22e0*/  FMUL.FTZ R5, R0.reuse, R5 ;  /* 0x0000000500057220 */ /* 0x048fe20000410000 */
[C---:B------:R-:W-:Y:S01]  /*22f0*/  FMUL.FTZ R9, R0.reuse, R9 ;  /* 0x0000000900097220 */ /* 0x040fe20000410000 */
[C---:B------:R-:W-:Y:S01]  /*2300*/  FFMA.FTZ R3, R0.reuse, R16, -R3 ;  /* 0x0000001000037223 */ /* 0x040fe20000010803 */
[----:B------:R-:W-:Y:S01]  /*2310*/  FFMA.FTZ R7, R0, R24, -R7 ;  /* 0x0000001800077223 */ /* 0x000fe20000010807 */
[C---:B------:R-:W-:Y:S01]  /*2320*/  FFMA.FTZ R16, R2.reuse, R16, R5 ;  /* 0x0000001002107223 */ /* 0x040fe20000010005 */
[----:B------:R-:W-:-:S02]  /*2330*/  FFMA.FTZ R24, R2, R24, R9 ;  /* 0x0000001802187223 */ /* 0x000fc40000010009 */
[----:B------:R-:W2:Y:S01]  /*2340*/  MUFU.SIN R10, R11 ;  /* 0x0000000b000a7308 */ /* 0x000ea20000000400 */
[----:B0-----:R-:W-:Y:S01]  /*2350*/  FMUL.FTZ R9, R4, R13 ;  /* 0x0000000d04097220 */ /* 0x001fe20000410000 */
[----:B------:R-:W-:Y:S02]  /*2360*/  F2FP.F16.F32.PACK_AB R16, R16, R3 ;  /* 0x000000031010723e */ /* 0x000fe400000000ff */
[----:B------:R-:W-:-:S04]  /*2370*/  F2FP.F16.F32.PACK_AB R24, R24, R7 ;  /* 0x000000071818723e */ /* 0x000fc800000000ff */
[----:B------:R0:W3:Y:S01]  /*2380*/  MUFU.COS R8, R11 ;  /* 0x0000000b00087308 */ /* 0x0000e20000000000 */
[----:B-1----:R-:W-:Y:S01]  /*2390*/  FMUL.FTZ R5, R6, R13 ;  /* 0x0000000d06057220 */ /* 0x002fe20000410000 */
[----:B------:R-:W-:Y:S01]  /*23a0*/  FMUL.FTZ R13, R4, R15 ;  /* 0x0000000f040d7220 */ /* 0x000fe20000410000 */
[-C--:B------:R-:W-:Y:S02]  /*23b0*/  FFMA.FTZ R0, R6, R17.reuse, R9 ;  /* 0x0000001106007223 */ /* 0x080fe40000010009 */
[----:B------:R-:W-:-:S03]  /*23c0*/  FFMA.FTZ R5, R4, R17, -R5 ;  /* 0x0000001104057223 */ /* 0x000fc60000010805 */
[----:B------:R-:W1:Y:S01]  /*23d0*/  MUFU.COS R12, R14 ;  /* 0x0000000e000c7308 */ /* 0x000e620000000000 */
[----:B0-----:R-:W-:Y:S01]  /*23e0*/  FMUL.FTZ R11, R6, R15 ;  /* 0x0000000f060b7220 */ /* 0x001fe20000410000 */
[----:B--2---:R-:W-:Y:S01]  /*23f0*/  FMUL.FTZ R15, R10, R19 ;  /* 0x000000130a0f7220 */ /* 0x004fe20000410000 */
[-C--:B------:R-:W-:Y:S01]  /*2400*/  FFMA.FTZ R6, R6, R18.reuse, R13 ;  /* 0x0000001206067223 */ /* 0x080fe2000001000d */
[----:B------:R-:W-:Y:S01]  /*2410*/  FMUL.FTZ R9, R10, R21 ;  /* 0x000000150a097220 */ /* 0x000fe20000410000 */
[----:B------:R-:W-:-:S03]  /*2420*/  FFMA.FTZ R11, R4, R18, -R11 ;  /* 0x00000012040b7223 */ /* 0x000fc6000001080b */
[----:B------:R-:W0:Y:S01]  /*2430*/  MUFU.SIN R2, R14 ;  /* 0x0000000e00027308 */ /* 0x000e220000000400 */
[C---:B---3--:R-:W-:Y:S01]  /*2440*/  FMUL.FTZ R17, R8.reuse, R19 ;  /* 0x0000001308117220 */ /* 0x048fe20000410000 */
[C---:B------:R-:W-:Y:S01]  /*2450*/  FMUL.FTZ R13, R8.reuse, R21 ;  /* 0x00000015080d7220 */ /* 0x040fe20000410000 */
[C---:B------:R-:W-:Y:S01]  /*2460*/  FFMA.FTZ R15, R8.reuse, R26, -R15 ;  /* 0x0000001a080f7223 */ /* 0x040fe2000001080f */
[----:B------:R-:W-:Y:S01]  /*2470*/  FFMA.FTZ R9, R8, R20, -R9 ;  /* 0x0000001408097223 */ /* 0x000fe20000010809 */
[C---:B------:R-:W-:Y:S01]  /*2480*/  FFMA.FTZ R26, R10.reuse, R26, R17 ;  /* 0x0000001a0a1a7223 */ /* 0x040fe20000010011 */
[----:B------:R-:W-:Y:S01]  /*2490*/  FFMA.FTZ R18, R10, R20, R13 ;  /* 0x000000140a127223 */ /* 0x000fe2000001000d */
[C---:B-1----:R-:W-:Y:S01]  /*24a0*/  FMUL.FTZ R17, R12.reuse, R29 ;  /* 0x0000001d0c117220 */ /* 0x042fe20000410000 */
[----:B------:R-:W-:-:S03]  /*24b0*/  FMUL.FTZ R21, R12, R25 ;  /* 0x000000190c157220 */ /* 0x000fc60000410000 */
[----:B------:R-:W-:Y:S02]  /*24c0*/  F2FP.F16.F32.PACK_AB R18, R18, R9 ;  /* 0x000000091212723e */ /* 0x000fe400000000ff */
[----:B------:R-:W-:Y:S01]  /*24d0*/  F2FP.F16.F32.PACK_AB R26, R26, R15 ;  /* 0x0000000f1a1a723e */ /* 0x000fe200000000ff */
[C---:B0-----:R-:W-:Y:S01]  /*24e0*/  FMUL.FTZ R13, R2.reuse, R29 ;  /* 0x0000001d020d7220 */ /* 0x041fe20000410000 */
        /* <DEDUP_REMOVED lines=8> */
[----:B------:R-:W-:-:S07]  /*2570*/  F2FP.F16.F32.PACK_AB R27, R2, R27 ;  /* 0x0000001b021b723e */ /* 0x000fce00000000ff */
.L_x_2992:
[----:B------:R-:W-:Y:S05]  /*2580*/  BSYNC B0 ;  /* 0x0000000000007941 */ /* 0x000fea0003800000 */
.L_x_2986:
[----:B------:R-:W-:Y:S01]  /*2590*/  ISETP.GT.AND P0, PT, R22, 0x1f, PT ;  /* 0x0000001f1600780c */ /* 0x000fe20003f04270 */
[----:B------:R-:W-:Y:S01]  /*25a0*/  BSSY B0, `(.L_x_2993) ;  /* 0x0000025000007945 */ /* 0x000fe20003800000 */
[----:B-1----:R-:W-:-:S11]  /*25b0*/  IMAD.MOV.U32 R4, RZ, RZ, RZ ;  /* 0x000000ffff047224 */ /* 0x002fd600078e00ff */
[----:B------:R-:W-:Y:S05]  /*25c0*/  @P0 BRA `(.L_x_2994) ;  /* 0x0000000000880947 */ /* 0x000fea0003800000 */
[----:B------:R-:W-:Y:S01]  /*25d0*/  ISETP.GT.AND P0, PT, R22, 0x17, PT ;  /* 0x000000171600780c */ /* 0x000fe20003f04270 */
[----:B------:R-:W1:Y:S01]  /*25e0*/  S2UR UR5, SR_CgaCtaId ;  /* 0x00000000000579c3 */ /* 0x000e620000008800 */
[----:B------:R-:W-:Y:S01]  /*25f0*/  UMOV UR4, 0x400 ;  /* 0x0000040000047882 */ /* 0x000fe20000000000 */
[----:B--23--:R-:W-:Y:S01]  /*2600*/  HMUL2 R8, R17, R25 ;  /* 0x0000001911087232 */ /* 0x00cfe20000000000 */
[----:B------:R-:W-:Y:S01]  /*2610*/  UIADD3 UR4, UR4, 0x40, URZ ;  /* 0x0000004004047890 */ /* 0x000fe2000fffe03f */
[----:B------:R-:W-:-:S04]  /*2620*/  IADD3 R23, R23, UR43, RZ ;  /* 0x0000002b17177c10 */ /* 0x000fc8000fffe0ff */
[----:B------:R-:W-:-:S04]  /*2630*/  HFMA2.MMA R9, R16, R24, R8 ;  /* 0x0000001810097235 */ /* 0x000fc80000000008 */
[----:B------:R-:W2:Y:S01]  /*2640*/  @!P0 LDC R0, c[0x0][0x284] ;  /* 0x0000a100ff008b82 */ /* 0x000ea20000000800 */
[----:B------:R-:W-:-:S05]  /*2650*/  VOTEU.ALL UP0, P0 ;  /* 0x00000000003f7886 */ /* 0x000fca0000000000 */
[----:B------:R-:W-:Y:S01]  /*2660*/  @!UP0 USHF.L.U32 UR6, UR41, 0x3, URZ ;  /* 0x0000000329068899 */ /* 0x000fe2000800063f */
[----:B------:R-:W-:Y:S01]  /*2670*/  HFMA2 R9, R18, R26, R9 ;  /* 0x0000001a12097231 */ /* 0x000fe20000000009 */
[----:B------:R-:W3:Y:S01]  /*2680*/  @!P0 LDC.64 R2, c[0x0][0x248] ;  /* 0x00009200ff028b82 */ /* 0x000ee20000000a00 */
[----:B-1----:R-:W-:-:S04]  /*2690*/  ULEA UR4, UR5, UR4, 0x18 ;  /* 0x0000000405047291 */ /* 0x002fc8000f8ec03f */
[----:B------:R-:W-:-:S10]  /*26a0*/  HFMA2.MMA R9, R19, R27, R9 ;  /* 0x0000001b13097235 */ /* 0x000fd40000000009 */
[--C-:B------:R-:W-:Y:S02]  /*26b0*/  HADD2.F32 R13, -RZ, R9.reuse.H0_H0 ;  /* 0x20000009ff0d7230 */ /* 0x100fe40000004100 */
[----:B--2---:R-:W-:Y:S01]  /*26c0*/  @!P0 IMAD R23, R23, R0, UR6 ;  /* 0x0000000617178e24 */ /* 0x004fe2000f8e0200 */
[----:B------:R-:W-:Y:S01]  /*26d0*/  LEA R0, R22, UR4, 0x4 ;  /* 0x0000000416007c11 */ /* 0x000fe2000f8e20ff */
[----:B------:R-:W-:Y:S01]  /*26e0*/  HADD2.F32 R4, -RZ, R9.H1_H1 ;  /* 0x30000009ff047230 */ /* 0x000fe20000004100 */
[----:B------:R-:W-:-:S03]  /*26f0*/  UMOV UR4, 0xffffffff ;  /* 0xffffffff00047882 */ /* 0x000fc60000000000 */
[----:B------:R1:W-:Y:S01]  /*2700*/  STS.128 [R0], R16 ;  /* 0x0000001000007388 */ /* 0x0003e20000000c00 */
[----:B---3--:R-:W-:-:S04]  /*2710*/  @!P0 IMAD.WIDE R2, R23, 0x2, R2 ;  /* 0x0000000217028825 */ /* 0x008fc800078e0202 */
[----:B------:R-:W-:Y:S01]  /*2720*/  FADD.FTZ R13, R13, R4 ;  /* 0x000000040d0d7221 */ /* 0x000fe20000010000 */
[----:B------:R1:W-:Y:S01]  /*2730*/  @!P0 STG.E.128 desc[UR36][R2.64], R24 ;  /* 0x0000001802008986 */ /* 0x0003e2000c101d24 */
[----:B------:R-:W-:Y:S05]  /*2740*/  BRA.DIV UR4, `(.L_x_2995) ;  /* 0x0000007604bc7947 */ /* 0x000fea000b800000 */
[----:B------:R-:W1:Y:S02]  /*2750*/  SHFL.BFLY PT, R14, R13, 0x10, 0x1f ;  /* 0x0e001f000d0e7f89 */ /* 0x000e6400000e0000 */
[----:B-1----:R-:W-:-:S05]  /*2760*/  FADD.FTZ R0, R13, R14 ;  /* 0x0000000e0d007221 */ /* 0x002fca0000010000 */
[----:B------:R-:W1:Y:S02]  /*2770*/  SHFL.BFLY PT, R14, R0, 0x8, 0x1f ;  /* 0x0d001f00000e7f89 */ /* 0x000e6400000e0000 */
[----:B-1----:R-:W-:-:S05]  /*2780*/  FADD.FTZ R2, R0, R14 ;  /* 0x0000000e00027221 */ /* 0x002fca0000010000 */
[----:B------:R-:W1:Y:S02]  /*2790*/  SHFL.BFLY PT, R14, R2, 0x4, 0x1f ;  /* 0x0c801f00020e7f89 */ /* 0x000e6400000e0000 */
[----:B-1----:R-:W-:-:S05]  /*27a0*/  FADD.FTZ R3, R2, R14 ;  /* 0x0000000e02037221 */ /* 0x002fca0000010000 */
[----:B------:R-:W1:Y:S02]  /*27b0*/  SHFL.BFLY PT, R14, R3, 0x2, 0x1f ;  /* 0x0c401f00030e7f89 */ /* 0x000e6400000e0000 */
[----:B-1----:R-:W-:-:S05]  /*27c0*/  FADD.FTZ R4, R3, R14 ;  /* 0x0000000e03047221 */ /* 0x002fca0000010000 */
[----:B------:R1:W2:Y:S02]  /*27d0*/  SHFL.BFLY PT, R14, R4, 0x1, 0x1f ;  /* 0x0c201f00040e7f89 */ /* 0x0002a400000e0000 */
.L_x_3113:
[----:B-12---:R-:W-:-:S07]  /*27e0*/  FADD.FTZ R4, R4, R14 ;  /* 0x0000000e04047221 */ /* 0x006fce0000010000 */
.L_x_2994:
[----:B------:R-:W-:Y:S05]  /*27f0*/  BSYNC B0 ;  /* 0x0000000000007941 */ /* 0x000fea0003800000 */
.L_x_2993:
[----:B------:R-:W-:-:S13]  /*2800*/  ISETP.NE.AND P0, PT, R22, RZ, PT ;  /* 0x000000ff1600720c */ /* 0x000fda0003f05270 */
[----:B------:R-:W-:-:S05]  /*2810*/  @P0 MOV R0, 0xff7fffff ;  /* 0xff7fffff00000802 */ /* 0x000fca0000000f00 */
[----:B------:R1:W-:Y:S01]  /*2820*/  @P0 STL [R1+0x30], R0 ;  /* 0x0000300001000387 */ /* 0x0003e20000100800 */
[----:B------:R-:W-:Y:S05]  /*2830*/  @P0 BRA `(.L_x_2996) ;  /* 0x0000000000640947 */ /* 0x000fea0003800000 */
[----:B------:R-:W-:Y:S01]  /*2840*/  ULDC.64 UR4, c[0x0][0x2c8] ;  /* 0x0000b20000047ab9 */ /* 0x000fe20000000a00 */
[----:B------:R-:W-:Y:S01]  /*2850*/  ULDC UR7, c[0x0][0x2a0] ;  /* 0x0000a80000077ab9 */ /* 0x000fe20000000800 */
[----:B------:R-:W-:-:S04]  /*2860*/  UISETP.NE.U32.AND UP0, UPT, UR4, URZ, UPT ;  /* 0x0000003f0400728c */ /* 0x000fc8000bf05070 */
[----:B------:R-:W-:-:S06]  /*2870*/  UISETP.NE.AND.EX UP0, UPT, UR5, URZ, UPT, UP0 ;  /* 0x0000003f0500728c */ /* 0x000fcc000bf05300 */
[----:B------:R-:W-:-:S05]  /*2880*/  PLOP3.LUT P0, PT, PT, PT, UP0, 0x80, 0x0 ;  /* 0x000000000000781c */ /* 0x000fca0003f0f008 */
[----:B------:R-:W-:Y:S01]  /*2890*/  @UP0 UIADD3 UR4, -UR39, UR40, URZ ;  /* 0x0000002827040290 */ /* 0x000fe2000fffe13f */
[----:B------:R-:W-:-:S03]  /*28a0*/  @UP0 ULDC UR6, c[0x0][0x2d0] ;  /* 0x0000b40000060ab9 */ /* 0x000fc60000000800 */
[----:B------:R-:W-:-:S04]  /*28b0*/  @UP0 UIMAD UR5, UR46, UR6, UR4 ;  /* 0x000000062e0502a4 */ /* 0x000fc8000f8e0204 */
[----:B------:R-:W-:-:S03]  /*28c0*/  @UP0 UIMAD UR6, UR5, UR6, UR4 ;  /* 0x00000006050602a4 */ /* 0x000fc6000f8e0204 */
[----:B------:R-:W-:Y:S02]  /*28d0*/  @UP0 ULDC.64 UR4, c[0x0][0x2c8] ;  /* 0x0000b20000040ab9 */ /* 0x000fe40000000a00 */
[----:B------:R-:W-:-:S06]  /*28e0*/  @UP0 UIMAD.WIDE UR4, UR6, 0x2, UR4 ;  /* 0x00000002060408a5 */ /* 0x000fcc000f8e0204 */
[----:B------:R-:W-:Y:S01]  /*28f0*/  IMAD.U32 R2, RZ, RZ, UR4 ;  /* 0x00000004ff027e24 */ /* 0x000fe2000f8e00ff */
[----:B------:R-:W-:-:S05]  /*2900*/  MOV R3, UR5 ;  /* 0x0000000500037c02 */ /* 0x000fca0008000f00 */
[----:B------:R-:W1:Y:S01]  /*2910*/  @P0 LDG.E.U16 R2, desc[UR36][R2.64] ;  /* 0x0000002402020981 */ /* 0x000e62000c1e1500 */
[----:B------:R-:W4:Y:S01]  /*2920*/  S2UR UR6, SR_CgaCtaId ;  /* 0x00000000000679c3 */ /* 0x000f220000008800 */
[----:B------:R-:W-:Y:S01]  /*2930*/  UMOV UR4, 0x400 ;  /* 0x0000040000047882 */ /* 0x000fe20000000000 */
[----:B------:R-:W-:Y:S01]  /*2940*/  FMUL.FTZ R4, R4, UR7 ;  /* 0x0000000704047c20 */ /* 0x000fe20008410000 */
[----:B------:R-:W-:Y:S02]  /*2950*/  UIADD3 UR5, UR4, 0x240, URZ ;  /* 0x0000024004057890 */ /* 0x000fe4000fffe03f */
[----:B------:R-:W-:Y:S02]  /*2960*/  UIADD3 UR4, -UR42, UR40, URZ ;  /* 0x000000282a047290 */ /* 0x000fe4000fffe13f */
[----:B----4-:R-:W-:-:S04]  /*2970*/  ULEA UR5, UR6, UR5, 0x18 ;  /* 0x0000000506057291 */ /* 0x010fc8000f8ec03f */
[----:B------:R-:W-:Y:S01]  /*2980*/  ULEA UR4, UR4, UR5, 0x2 ;  /* 0x0000000504047291 */ /* 0x000fe2000f8e103f */
[----:B-1----:R-:W-:-:S05]  /*2990*/  @P0 HADD2.F32 R0, -RZ, R2.H0_H0 ;  /* 0x20000002ff000230 */ /* 0x002fca0000004100 */
[----:B------:R-:W-:-:S05]  /*29a0*/  @P0 FADD.FTZ R4, R4, R0 ;  /* 0x0000000004040221 */ /* 0x000fca0000010000 */
[----:B------:R4:W-:Y:S04]  /*29b0*/  STL [R1+0x30], R4 ;  /* 0x0000300401007387 */ /* 0x0009e80000100800 */
[----:B------:R4:W-:Y:S02]  /*29c0*/  STS [UR4], R4 ;  /* 0x00000004ff007988 */ /* 0x0009e40008000804 */
.L_x_2996:
[----:B------:R-:W-:Y:S05]  /*29d0*/  WARPSYNC.ALL ;  /* 0x0000000000007948 */ /* 0x000fea0003800000 */
[----:B------:R-:W-:Y:S02]  /*29e0*/  UIADD3 UR4, UR40, 0x1f, -UR42 ;  /* 0x0000001f28047890 */ /* 0x000fe4000fffe82a */
[----:B-1----:R-:W-:Y:S01]  /*29f0*/  IADD3 R0, R22, UR42, RZ ;  /* 0x0000002a16007c10 */ /* 0x002fe2000fffe0ff */
[----:B------:R-:W-:Y:S01]  /*2a00*/  ULDC UR6, c[0x0][0x280] ;  /* 0x0000a00000067ab9 */ /* 0x000fe20000000800 */
[----:B------:R-:W-:Y:S01]  /*2a10*/  ULDC UR14, c[0x0][0x2a0] ;  /* 0x0000a800000e7ab9 */ /* 0x000fe20000000800 */
[----:B------:R-:W-:Y:S01]  /*2a20*/  USHF.R.S32.HI UR5, URZ, 0x1f, UR4 ;  /* 0x0000001f3f057899 */ /* 0x000fe20008011404 */
[----:B------:R-:W-:Y:S01]  /*2a30*/  BSSY B0, `(.L_x_2997) ;  /* 0x0000407000007945 */ /* 0x000fe20003800000 */
[----:B------:R-:W-:-:S02]  /*2a40*/  UIMAD UR6, UR44, UR6, UR46 ;  /* 0x000000062c0672a4 */ /* 0x000fc4000f8e022e */
[----:B------:R-:W-:Y:S02]  /*2a50*/  ULEA.HI UR5, UR5, UR4, URZ, 0x5 ;  /* 0x0000000405057291 */ /* 0x000fe4000f8f283f */
[----:B------:R-:W-:Y:S02]  /*2a60*/  UIMAD UR6, UR6, 0xc0, URZ ;  /* 0x000000c0060678a4 */ /* 0x000fe4000f8e023f */
[----:B------:R-:W-:Y:S01]  /*2a70*/  ULOP3.LUT UR5, UR5, 0xffffffe0, URZ, 0xc0, !UPT ;  /* 0xffffffe005057892 */ /* 0x000fe2000f8ec03f */
[----:B------:R-:W-:Y:S01]  /*2a80*/  ULDC.64 UR10, c[0x0][0x258] ;  /* 0x00009600000a7ab9 */ /* 0x000fe20000000a00 */
[----:B------:R-:W-:Y:S02]  /*2a90*/  ULDC.64 UR8, c[0x0][0x2b0] ;  /* 0x0000ac0000087ab9 */ /* 0x000fe40000000a00 */
[----:B------:R-:W-:Y:S01]  /*2aa0*/  UIADD3 UR7, UR42, UR5, URZ ;  /* 0x000000052a077290 */ /* 0x000fe2000fffe03f */
[----:B------:R-:W-:Y:S01]  /*2ab0*/  ULDC.64 UR16, c[0x0][0x2c8] ;  /* 0x0000b20000107ab9 */ /* 0x000fe20000000a00 */
[----:B------:R-:W-:Y:S01]  /*2ac0*/  ULDC.64 UR12, c[0x0][0x2d8] ;  /* 0x0000b600000c7ab9 */ /* 0x000fe20000000a00 */
[----:B------:R-:W-:Y:S03]  /*2ad0*/  BAR.SYNC.DEFER_BLOCKING 0x0 ;  /* 0x0000000000007b1d */ /* 0x000fe60000010000 */
[----:B------:R-:W-:-:S13]  /*2ae0*/  ISETP.GE.AND P0, PT, R0, UR7, PT ;  /* 0x0000000700007c0c */ /* 0x000fda000bf06270 */
[----:B------:R-:W-:Y:S05]  /*2af0*/  @P0 BRA `(.L_x_2998) ;  /* 0x0000003c00e80947 */ /* 0x000fea0003800000 */
[----:B------:R-:W1:Y:S01]  /*2b00*/  LDC R116, c[0x0][0x284] ;  /* 0x0000a100ff747b82 */ /* 0x000e620000000800 */
[----:B------:R-:W-:-:S07]  /*2b10*/  UMOV UR4, 0x400 ;  /* 0x0000040000047882 */ /* 0x000fce0000000000 */
[----:B------:R-:W5:Y:S08]  /*2b20*/  S2UR UR5, SR_CgaCtaId ;  /* 0x00000000000579c3 */ /* 0x000f700000008800 */
[----:B------:R-:W2:Y:S01]  /*2b30*/  LDC R117, c[0x0][0x2c0] ;  /* 0x0000b000ff757b82 */ /* 0x000ea20000000800 */
[----:B-1----:R-:W-:-:S05]  /*2b40*/  IABS R2, R116 ;  /* 0x0000007400027213 */ /* 0x002fca0000000000 */
[----:B------:R-:W-:Y:S01]  /*2b50*/  IMAD.MOV.U32 R118, RZ, RZ, R2 ;  /* 0x000000ffff767224 */ /* 0x000fe200078e0002 */
[----:B-----5:R-:W-:-:S03]  /*2b60*/  ULEA UR4, UR5, UR4, 0x18 ;  /* 0x0000000405047291 */ /* 0x020fc6000f8ec03f */
[----:B------:R-:W1:Y:S06]  /*2b70*/  I2F.RP R2, R118 ;  /* 0x0000007600027306 */ /* 0x000e6c0000209400 */
[----:B------:R-:W5:Y:S04]  /*2b80*/  LDS.128 R12, [UR4+0x40] ;  /* 0x00004004ff0c7984 */ /* 0x000f680008000c00 */
[----:B------:R-:W0:Y:S01]  /*2b90*/  LDS.128 R8, [UR4+0x50] ;  /* 0x00005004ff087984 */ /* 0x000e220008000c00 */
[----:B-1----:R-:W1:Y:S03]  /*2ba0*/  MUFU.RCP R2, R2 ;  /* 0x0000000200027308 */ /* 0x002e660000001000 */
[----:B----4-:R-:W4:Y:S04]  /*2bb0*/  LDS.128 R4, [UR4+0x60] ;  /* 0x00006004ff047984 */ /* 0x010f280008000c00 */
[----:B------:R-:W2:Y:S04]  /*2bc0*/  LDS.128 R248, [UR4+0x70] ;  /* 0x00007004fff87984 */ /* 0x000ea80008000c00 */
[----:B------:R-:W2:Y:S04]  /*2bd0*/  LDS.128 R112, [UR4+0x80] ;  /* 0x00008004ff707984 */ /* 0x000ea80008000c00 */
[----:B------:R-:W2:Y:S01]  /*2be0*/  LDS.128 R108, [UR4+0x90] ;  /* 0x00009004ff6c7984 */ /* 0x000ea20008000c00 */
[----:B-1----:R-:W-:-:S03]  /*2bf0*/  IADD3 R2, R2, 0xffffffe, RZ ;  /* 0x0ffffffe02027810 */ /* 0x002fc60007ffe0ff */
[----:B------:R-:W1:Y:S01]  /*2c00*/  LDS.128 R104, [UR4+0xa0] ;  /* 0x0000a004ff687984 */ /* 0x000e620008000c00 */
[----:B------:R3:W0:Y:S03]  /*2c10*/  F2I.FTZ.U32.TRUNC.NTZ R3, R2 ;  /* 0x0000000200037305 */ /* 0x000626000021f000 */
[----:B------:R-:W1:Y:S04]  /*2c20*/  LDS.128 R100, [UR4+0xb0] ;  /* 0x0000b004ff647984 */ /* 0x000e680008000c00 */
[----:B------:R-:W1:Y:S01]  /*2c30*/  LDS.128 R96, [UR4+0xc0] ;  /* 0x0000c004ff607984 */ /* 0x000e620008000c00 */
[----:B---3--:R-:W-:-:S03]  /*2c40*/  IMAD.MOV.U32 R2, RZ, RZ, RZ ;  /* 0x000000ffff027224 */ /* 0x008fc600078e00ff */
[----:B------:R-:W3:Y:S04]  /*2c50*/  LDS.128 R92, [UR4+0xd0] ;  /* 0x0000d004ff5c7984 */ /* 0x000ee80008000c00 */
[----:B-----5:R-:W-:Y:S01]  /*2c60*/  STL.64 [R1+0x20], R12 ;  /* 0x0000200c01007387 */ /* 0x020fe20000100a00 */
[----:B0-----:R-:W-:-:S03]  /*2c70*/  IADD3 R119, RZ, -R3, RZ ;  /* 0x80000003ff777210 */ /* 0x001fc60007ffe0ff */
[----:B------:R-:W-:Y:S02]  /*2c80*/  STL.64 [R1+0x28], R14 ;  /* 0x0000280e01007387 */ /* 0x000fe40000100a00 */
[----:B------:R-:W-:Y:S02]  /*2c90*/  IMAD R119, R119, R118, RZ ;  /* 0x0000007677777224 */ /* 0x000fe400078e02ff */
[----:B------:R-:W-:Y:S02]  /*2ca0*/  STL.64 [R1+0x10], R8 ;  /* 0x0000100801007387 */ /* 0x000fe40000100a00 */
[----:B------:R-:W-:Y:S02]  /*2cb0*/  IMAD.HI.U32 R2, R3, R119, R2 ;  /* 0x0000007703027227 */ /* 0x000fe400078e0002 */
[----:B------:R-:W-:Y:S04]  /*2cc0*/  STL.64 [R1+0x18], R10 ;  /* 0x0000180a01007387 */ /* 0x000fe80000100a00 */
[----:B----4-:R-:W-:Y:S04]  /*2cd0*/  STL.64 [R1], R4 ;  /* 0x0000000401007387 */ /* 0x010fe80000100a00 */
[----:B------:R-:W-:Y:S04]  /*2ce0*/  STL.64 [R1+0x8], R6 ;  /* 0x0000080601007387 */ /* 0x000fe80000100a00 */
[----:B------:R-:W0:Y:S04]  /*2cf0*/  LDS.128 R88, [UR4+0xe0] ;  /* 0x0000e004ff587984 */ /* 0x000e280008000c00 */
[----:B------:R-:W4:Y:S04]  /*2d00*/  LDS.128 R84, [UR4+0xf0] ;  /* 0x0000f004ff547984 */ /* 0x000f280008000c00 */
        /* <DEDUP_REMOVED lines=16> */
[----:B--2---:R-:W2:Y:S04]  /*2e10*/  LDS.128 R16, [UR4+0x200] ;  /* 0x00020004ff107984 */ /* 0x004ea80008000c00 */
[----:B------:R-:W0:Y:S04]  /*2e20*/  LDS.128 R12, [UR4+0x210] ;  /* 0x00021004ff0c7984 */ /* 0x000e280008000c00 */
[----:B------:R-:W0:Y:S04]  /*2e30*/  LDS.128 R8, [UR4+0x220] ;  /* 0x00022004ff087984 */ /* 0x000e280008000c00 */
[----:B------:R-:W0:Y:S01]  /*2e40*/  LDS.128 R4, [UR4+0x230] ;  /* 0x00023004ff047984 */ /* 0x000e220008000c00 */
[----:B------:R-:W-:-:S03]  /*2e50*/  ULDC UR4, c[0x0][0x298] ;  /* 0x0000a60000047ab9 */ /* 0x000fc60000000800 */
[----:B------:R5:W-:Y:S02]  /*2e60*/  STL [R1+0x34], R2 ;  /* 0x0000340201007387 */ /* 0x000be40000100800 */
[----:B-1-345:R-:W-:-:S07]  /*2e70*/  IADD3 R2, R117, UR4, RZ ;  /* 0x0000000475027c10 */ /* 0x03afce000fffe0ff */
.L_x_3065:
[----:B-1----:R-:W1:Y:S01]  /*2e80*/  LDC R252, c[0x0][0x284] ;  /* 0x0000a100fffc7b82 */ /* 0x002e620000000800 */
[----:B------:R-:W-:Y:S01]  /*2e90*/  ISETP.NE.U32.AND P0, PT, RZ, UR8, PT ;  /* 0x00000008ff007c0c */ /* 0x000fe2000bf05070 */
[----:B---34-:R-:W3:Y:S03]  /*2ea0*/  LDL R246, [R1+0x34] ;  /* 0x0000340001f67983 */ /* 0x018ee60000100800 */
[----:B------:R-:W-:-:S13]  /*2eb0*/  ISETP.NE.AND.EX P0, PT, RZ, UR9, PT, P0 ;  /* 0x00000009ff007c0c */ /* 0x000fda000bf05300 */
[----:B0-----:R-:W-:Y:S01]  /*2ec0*/  @P0 SHF.R.S32.HI R3, RZ, 0x1f, R0 ;  /* 0x0000001fff030819 */ /* 0x001fe20000011400 */
[----:B-1----:R-:W-:-:S05]  /*2ed0*/  IMAD R244, R252, UR45, RZ ;  /* 0x0000002dfcf47c24 */ /* 0x002fca000f8e02ff */
[--C-:B------:R-:W-:Y:S02]  /*2ee0*/  @P0 SHF.R.S32.HI R245, RZ, 0x1f, R244.reuse ;  /* 0x0000001ffff50819 */ /* 0x100fe400000114f4 */
[----:B------:R-:W-:-:S04]  /*2ef0*/  @P0 IADD3 R2, P1, P2, R0, UR8, R244 ;  /* 0x0000000800020c10 */ /* 0x000fc8000fa3e0f4 */
[----:B------:R-:W-:-:S05]  /*2f00*/  @P0 IADD3.X R3, R3, UR9, R245, P1, P2 ;  /* 0x0000000903030c10 */ /* 0x000fca0008fe44f5 */
[----:B------:R-:W4:Y:S01]  /*2f10*/  @P0 LDG.E.U8 R2, desc[UR36][R2.64] ;  /* 0x0000002402020981 */ /* 0x000f22000c1e1100 */
[----:B------:R-:W-:Y:S01]  /*2f20*/  IABS R245, R252 ;  /* 0x000000fc00f57213 */ /* 0x000fe20000000000 */
[----:B------:R-:W-:Y:S01]  /*2f30*/  BSSY B1, `(.L_x_2999) ;  /* 0x000002a000017945 */ /* 0x000fe20003800000 */
[----:B------:R-:W-:Y:S02]  /*2f40*/  ISETP.NE.AND P2, PT, R252, RZ, PT ;  /* 0x000000fffc00720c */ /* 0x000fe40003f45270 */
[----:B----4-:R-:W-:Y:S02]  /*2f50*/  ISETP.NE.AND P0, PT, R2, RZ, P0 ;  /* 0x000000ff0200720c */ /* 0x010fe40000705270 */
[----:B------:R-:W-:-:S05]  /*2f60*/  IABS R2, R0 ;  /* 0x0000000000027213 */ /* 0x000fca0000000000 */
[----:B---3--:R-:W-:Y:S02]  /*2f70*/  IMAD.HI.U32 R3, R246, R2, RZ ;  /* 0x00000002f6037227 */ /* 0x008fe400078e00ff */
[----:B------:R-:W1:Y:S03]  /*2f80*/  LDC R246, c[0x0][0x284] ;  /* 0x0000a100fff67b82 */ /* 0x000e660000000800 */
[----:B------:R-:W-:-:S05]  /*2f90*/  IADD3 R3, -R3, RZ, RZ ;  /* 0x000000ff03037210 */ /* 0x000fca0007ffe1ff */
[----:B------:R-:W-:Y:S01]  /*2fa0*/  IMAD R2, R245, R3, R2 ;  /* 0x00000003f5027224 */ /* 0x000fe200078e0202 */
[----:B-1----:R-:W-:-:S04]  /*2fb0*/  IABS R246, R246 ;  /* 0x000000f600f67213 */ /* 0x002fc80000000000 */
[----:B------:R-:W-:-:S13]  /*2fc0*/  ISETP.GT.U32.AND P1, PT, R246, R2, PT ;  /* 0x00000002f600720c */ /* 0x000fda0003f24070 */
[----:B------:R-:W-:-:S05]  /*2fd0*/  @!P1 IMAD.IADD R2, R2, 0x1, -R245 ;  /* 0x0000000102029824 */ /* 0x000fca00078e0af5 */
[----:B------:R-:W-:-:S13]  /*2fe0*/  ISETP.GT.U32.AND P1, PT, R246, R2, PT ;  /* 0x00000002f600720c */ /* 0x000fda0003f24070 */
[----:B------:R-:W-:Y:S02]  /*2ff0*/  @!P1 IADD3 R2, R2, -R245, RZ ;  /* 0x800000f502029210 */ /* 0x000fe40007ffe0ff */
[----:B------:R-:W-:-:S13]  /*3000*/  ISETP.GE.AND P1, PT, R0, RZ, PT ;  /* 0x000000ff0000720c */ /* 0x000fda0003f26270 */
[----:B------:R-:W-:Y:S02]  /*3010*/  @!P1 IADD3 R2, -R2, RZ, RZ ;  /* 0x000000ff02029210 */ /* 0x000fe40007ffe1ff */
[----:B------:R-:W-:-:S04]  /*3020*/  @!P2 LOP3.LUT R2, RZ, R252, RZ, 0x33, !PT ;  /* 0x000000fcff02a212 */ /* 0x000fc800078e33ff */
[----:B------:R-:W-:Y:S02]  /*3030*/  SHF.R.S32.HI R245, RZ, 0x1f, R2 ;  /* 0x0000001ffff57819 */ /* 0x000fe40000011402 */
[----:B------:R-:W-:-:S04]  /*3040*/  IADD3 R3, P1, R2, R244, RZ ;  /* 0x000000f402037210 */ /* 0x000fc80007f3e0ff */
[----:B------:R-:W-:Y:S02]  /*3050*/  LEA.HI.X.SX32 R245, R244, R245, 0x1, P1 ;  /* 0x000000f5f4f57211 */ /* 0x000fe400008f0eff */
[----:B------:R-:W-:-:S04]  /*3060*/  LEA R244, P1, R3, UR10, 0x2 ;  /* 0x0000000a03f47c11 */ /* 0x000fc8000f8210ff */
[----:B------:R-:W-:Y:S02]  /*3070*/  LEA.HI.X R245, R3, UR11, R245, 0x2, P1 ;  /* 0x0000000b03f57c11 */ /* 0x000fe400088f14f5 */
[----:B------:R-:W-:-:S13]  /*3080*/  ISETP.GE.AND P1, PT, R0, UR40, PT ;  /* 0x0000002800007c0c */ /* 0x000fda000bf26270 */
[----:B-----5:R-:W-:Y:S05]  /*3090*/  @P1 BRA `(.L_x_3000) ;  /* 0x00000000004c1947 */ /* 0x020fea0003800000 */
[----:B------:R-:W1:Y:S01]  /*30a0*/  LDC R246, c[0x0][0x284] ;  /* 0x0000a100fff67b82 */ /* 0x000e620000000800 */
[----:B------:R-:W-:Y:S02]  /*30b0*/  IMAD.SHL.U32 R3, R2, 0x8, RZ ;  /* 0x0000000802037824 */ /* 0x000fe400078e00ff */
[----:B-1----:R-:W-:-:S05]  /*30c0*/  IMAD R246, R246, 0xc0, RZ ;  /* 0x000000c0f6f67824 */ /* 0x002fca00078e02ff */
[----:B------:R-:W-:-:S13]  /*30d0*/  ISETP.GE.AND P2, PT, R3, R246, PT ;  /* 0x000000f60300720c */ /* 0x000fda0003f46270 */
[----:B------:R-:W3:Y:S01]  /*30e0*/  @!P2 LDG.E R118, desc[UR36][R244.64] ;  /* 0x00000024f476a981 */ /* 0x000ee2000c1e1900 */
[----:B------:R-:W3:Y:S02]  /*30f0*/  @!P2 LDC R116, c[0x0][0x288] ;  /* 0x0000a200ff74ab82 */ /* 0x000ee40000000800 */
[----:B---3--:R-:W-:-:S06]  /*3100*/  @!P2 IMAD R118, R118, R116, RZ ;  /* 0x000000747676a224 */ /* 0x008fcc00078e02ff */
[----:B------:R-:W1:Y:S01]  /*3110*/  @!P2 LDC.64 R116, c[0x0][0x248] ;  /* 0x00009200ff74ab82 */ /* 0x000e620000000a00 */
[----:B------:R-:W-:-:S04]  /*3120*/  @!P2 IMAD R118, R118, 0xc0, RZ ;  /* 0x000000c07676a824 */ /* 0x000fc800078e02ff */
[----:B------:R-:W-:Y:S02]  /*3130*/  @!P2 IMAD R118, R118, R252, R3 ;  /* 0x000000fc7676a224 */ /* 0x000fe400078e0203 */
[----:B------:R-:W-:-:S05]  /*3140*/  @!P2 IMAD R3, R252, UR6, RZ ;  /* 0x00000006fc03ac24 */ /* 0x000fca000f8e02ff */
[----:B------:R-:W-:Y:S02]  /*3150*/  @!P2 SHF.R.S32.HI R119, RZ, 0x1f, R3 ;  /* 0x0000001fff77a819 */ /* 0x000fe40000011403 */
[----:B------:R-:W-:-:S04]  /*3160*/  @!P2 IADD3 R3, P3, R118, R3, RZ ;  /* 0x000000037603a210 */ /* 0x000fc80007f7e0ff */
[----:B------:R-:W-:Y:S02]  /*3170*/  @!P2 LEA.HI.X.SX32 R118, R118, R119, 0x1, P3 ;  /* 0x000000777676a211 */ /* 0x000fe400018f0eff */
[----:B-1----:R-:W-:-:S04]  /*3180*/  @!P2 LEA R246, P3, R3, R116, 0x1 ;  /* 0x0000007403f6a211 */ /* 0x002fc800078608ff */
[----:B------:R-:W-:Y:S02]  /*3190*/  @!P2 LEA.HI.X R247, R3, R117, R118, 0x1, P3 ;  /* 0x0000007503f7a211 */ /* 0x000fe400018f0c76 */
[----:B------:R-:W-:Y:S02]  /*31a0*/  CS2R R118, SRZ ;  /* 0x0000000000767805 */ /* 0x000fe4000001ff00 */
[----:B------:R-:W-:-:S06]  /*31b0*/  CS2R R116, SRZ ;  /* 0x0000000000747805 */ /* 0x000fcc000001ff00 */
[----:B------:R1:W5:Y:S02]  /*31c0*/  @!P2 LDG.E.128 R116, desc[UR36][R246.64] ;  /* 0x00000024f674a981 */ /* 0x000364000c1e1d00 */
.L_x_3000:
[----:B------:R-:W-:Y:S05]  /*31d0*/  BSYNC B1 ;  /* 0x0000000000017941 */ /* 0x000fea0003800000 */
.L_x_2999:
[----:B------:R-:W-:Y:S01]  /*31e0*/  BSSY B1, `(.L_x_3001) ;  /* 0x0000016000017945 */ /* 0x000fe20003800000 */
[----:B------:R-:W-:-:S03]  /*31f0*/  IADD3 R3, R2, R252, RZ ;  /* 0x000000fc02037210 */ /* 0x000fc60007ffe0ff */
[----:B------:R-:W-:Y:S05]  /*3200*/  @P1 BRA `(.L_x_3002) ;  /* 0x00000000004c1947 */ /* 0x000fea0003800000 */
[----:B-1----:R-:W1:Y:S01]  /*3210*/  LDC R246, c[0x0][0x284] ;  /* 0x0000a100fff67b82 */ /* 0x002e620000000800 */
[----:B------:R-:W-:Y:S01]  /*3220*/  SHF.L.U32 R122, R3, 0x3, RZ ;  /* 0x00000003037a7819 */ /* 0x000fe200000006ff */
        /* <DEDUP_REMOVED lines=8> */
[----:B------:R-:W-:-:S03]  /*32b0*/  @!P2 IMAD R123, R252, UR6, RZ ;  /* 0x00000006fc7bac24 */ /* 0x000fc6000f8e02ff */
        /* <DEDUP_REMOVED lines=8> */
.L_x_3002:
[----:B------:R-:W-:Y:S05]  /*3340*/  BSYNC B1 ;  /* 0x0000000000017941 */ /* 0x000fea0003800000 */
.L_x_3001:
[----:B------:R-:W-:Y:S01]  /*3350*/  BSSY B1, `(.L_x_3003) ;  /* 0x0000016000017945 */ /* 0x000fe20003800000 */
[----:B------:R-:W-:-:S03]  /*3360*/  IMAD.IADD R3, R3, 0x1, R252 ;  /* 0x0000000103037824 */ /* 0x000fc600078e02fc */
[----:B------:R-:W-:Y:S05]  /*3370*/  @P1 BRA `(.L_x_3004) ;  /* 0x00000000004c1947 */ /* 0x000fea0003800000 */
[----:B-1-3--:R-:W1:Y:S01]  /*3380*/  LDC R246, c[0x0][0x284] ;  /* 0x0000a100fff67b82 */ /* 0x00ae620000000800 */
        /* <DEDUP_REMOVED lines=18> */
.L_x_3004:
[----:B------:R-:W-:Y:S05]  /*34b0*/  BSYNC B1 ;  /* 0x0000000000017941 */ /* 0x000fea0003800000 */
.L_x_3003:
[----:B------:R-:W-:Y:S04]  /*34c0*/  BSSY B1, `(.L_x_3005) ;  /* 0x0000016000017945 */ /* 0x000fe80003800000 */
[----:B------:R-:W-:Y:S05]  /*34d0*/  @P1 BRA `(.L_x_3006) ;  /* 0x0000000000501947 */ /* 0x000fea0003800000 */
[----:B-1-34-:R-:W1:Y:S01]  /*34e0*/  LDC R246, c[0x0][0x284] ;  /* 0x0000a100fff67b82 */ /* 0x01ae620000000800 */
[----:B------:R-:W-:-:S05]  /*34f0*/  IADD3 R3, R3, R252, RZ ;  /* 0x000000fc03037210 */ /* 0x000fca0007ffe0ff */
        /* <DEDUP_REMOVED lines=18> */
.L_x_3006:
[----:B------:R-:W-:Y:S05]  /*3620*/  BSYNC B1 ;  /* 0x0000000000017941 */ /* 0x000fea0003800000 */
.L_x_3005:
[----:B------:R-:W-:Y:S01]  /*3630*/  BSSY B1, `(.L_x_3007) ;  /* 0x0000016000017945 */ /* 0x000fe20003800000 */
[----:B------:R-:W-:-:S03]  /*3640*/  LEA R3, R252, R2, 0x2 ;  /* 0x00000002fc037211 */ /* 0x000fc600078e10ff */
[----:B------:R-:W-:Y:S05]  /*3650*/  @P1 BRA `(.L_x_3008) ;  /* 0x00000000004c1947 */ /* 0x000fea0003800000 */
[----:B-1-34-:R-:W1:Y:S01]  /*3660*/  LDC R246, c[0x0][0x284] ;  /* 0x0000a100fff67b82 */ /* 0x01ae620000000800 */
        /* <DEDUP_REMOVED lines=18> */
.L_x_3008:
[----:B------:R-:W-:Y:S05]  /*3790*/  BSYNC B1 ;  /* 0x0000000000017941 */ /* 0x000fea0003800000 */
.L_x_3007:
[----:B------:R-:W-:Y:S01]  /*37a0*/  BSSY B1, `(.L_x_3009) ;  /* 0x0000016000017945 */ /* 0x000fe20003800000 */
[----:B------:R-:W-:-:S03]  /*37b0*/  IMAD.IADD R3, R3, 0x1, R252 ;  /* 0x0000000103037824 */ /* 0x000fc600078e02fc */
        /* <DEDUP_REMOVED lines=20> */
.L_x_3010:
[----:B------:R-:W-:Y:S05]  /*3900*/  BSYNC B1 ;  /* 0x0000000000017941 */ /* 0x000fea0003800000 */
.L_x_3009:
        /* <DEDUP_REMOVED lines=22> */
.L_x_3012:
[----:B------:R-:W-:Y:S05]  /*3a70*/  BSYNC B1 ;  /* 0x0000000000017941 */ /* 0x000fea0003800000 */
.L_x_3011:
[----:B------:R-:W-:Y:S01]  /*3a80*/  BSSY B1, `(.L_x_3013) ;  /* 0x0000016000017945 */ /* 0x000fe20003800000 */
[----:B------:R-:W-:-:S03]  /*3a90*/  IMAD R3, R252, 0x7, R2 ;  /* 0x00000007fc037824 */ /* 0x000fc600078e0202 */
        /* <DEDUP_REMOVED lines=20> */
.L_x_3014:
[----:B------:R-:W-:Y:S05]  /*3be0*/  BSYNC B1 ;  /* 0x0000000000017941 */ /* 0x000fea0003800000 */
.L_x_3013:
[----:B------:R-:W-:Y:S01]  /*3bf0*/  BSSY B1, `(.L_x_3015) ;  /* 0x0000016000017945 */ /* 0x000fe20003800000 */
[----:B------:R-:W-:-:S03]  /*3c00*/  IADD3 R3, R3, R252, RZ ;  /* 0x000000fc03037210 */ /* 0x000fc60007ffe0ff */
[----:B------:R-:W-:Y:S05]  /*3c10*/  @P1 BRA `(.L_x_3016) ;  /* 0x00000000004c1947 */ /* 0x000fea0003800000 */
[----:B-1-34-:R-:W1:Y:S01]  /*3c20*/  LDC R246, c[0x0][0x284] ;  /* 0x0000a100fff67b82 */ /* 0x01ae620000000800 */
        /* <DEDUP_REMOVED lines=18> */
.L_x_3016:
[----:B------:R-:W-:Y:S05]  /*3d50*/  BSYNC B1 ;  /* 0x0000000000017941 */ /* 0x000fea0003800000 */
.L_x_3015:
[----:B------:R-:W-:Y:S04]  /*3d60*/  BSSY B1, `(.L_x_3017) ;  /* 0x0000016000017945 */ /* 0x000fe80003800000 */
[----:B------:R-:W-:Y:S05]  /*3d70*/  @P1 BRA `(.L_x_3018) ;  /* 0x0000000000501947 */ /* 0x000fea0003800000 */
[----:B-1-34-:R-:W1:Y:S01]  /*3d80*/  LDC R246, c[0x0][0x284] ;  /* 0x0000a100fff67b82 */ /* 0x01ae620000000800 */
[----:B------:R-:W-:-:S04]  /*3d90*/  IADD3 R3, R3, R252, RZ ;  /* 0x000000fc03037210 */ /* 0x000fc80007ffe0ff */
        /* <DEDUP_REMOVED lines=18> */
.L_x_3018:
[----:B------:R-:W-:Y:S05]  /*3ec0*/  BSYNC B1 ;  /* 0x0000000000017941 */ /* 0x000fea0003800000 */
.L_x_3017:
[----:B------:R-:W-:Y:S01]  /*3ed0*/  BSSY B1, `(.L_x_3019) ;  /* 0x0000016000017945 */ /* 0x000fe20003800000 */
[----:B------:R-:W-:-:S03]  /*3ee0*/  IMAD R3, R252, 0xa, R2 ;  /* 0x0000000afc037824 */ /* 0x000fc600078e0202 */
        /* <DEDUP_REMOVED lines=20> */
.L_x_3020:
[----:B------:R-:W-:Y:S05]  /*4030*/  BSYNC B1 ;  /* 0x0000000000017941 */ /* 0x000fea0003800000 */
.L_x_3019:
[----:B------:R-:W-:Y:S01]  /*4040*/  BSSY B1, `(.L_x_3021) ;  /* 0x0000016000017945 */ /* 0x000fe20003800000 */
[----:B------:R-:W-:-:S03]  /*4050*/  IADD3 R3, R3, R252, RZ ;  /* 0x000000fc03037210 */ /* 0x000fc60007ffe0ff */
        /* <DEDUP_REMOVED lines=20> */
.L_x_3022:
[----:B------:R-:W-:Y:S05]  /*41a0*/  BSYNC B1 ;  /* 0x0000000000017941 */ /* 0x000fea0003800000 */
.L_x_3021:
[----:B------:R-:W-:Y:S04]  /*41b0*/  BSSY B1, `(.L_x_3023) ;  /* 0x0000016000017945 */ /* 0x000fe80003800000 */
[----:B------:R-:W-:Y:S05]  /*41c0*/  @P1 BRA `(.L_x_3024) ;  /* 0x0000000000501947 */ /* 0x000fea0003800000 */
[----:B-1-34-:R-:W1:Y:S01]  /*41d0*/  LDC R246, c[0x0][0x284] ;  /* 0x0000a100fff67b82 */ /* 0x01ae620000000800 */
[----:B------:R-:W-:-:S05]  /*41e0*/  IMAD.IADD R3, R3, 0x1, R252 ;  /* 0x0000000103037824 */ /* 0x000fca00078e02fc */
        /* <DEDUP_REMOVED lines=18> */
.L_x_3024:
[----:B------:R-:W-:Y:S05]  /*4310*/  BSYNC B1 ;  /* 0x0000000000017941 */ /* 0x000fea0003800000 */
.L_x_3023:
        /* <DEDUP_REMOVED lines=22> */
.L_x_3026:
[----:B------:R-:W-:Y:S05]  /*4480*/  BSYNC B1 ;  /* 0x0000000000017941 */ /* 0x000fea0003800000 */
.L_x_3025:
        /* <DEDUP_REMOVED lines=22> */
.L_x_3028:
[----:B------:R-:W-:Y:S05]  /*45f0*/  BSYNC B1 ;  /* 0x0000000000017941 */ /* 0x000fea0003800000 */
.L_x_3027:
        /* <DEDUP_REMOVED lines=22> */
.L_x_3030:
[----:B------:R-:W-:Y:S05]  /*4760*/  BSYNC B1 ;  /* 0x0000000000017941 */ /* 0x000fea0003800000 */
.L_x_3029:
        /* <DEDUP_REMOVED lines=22> */
.L_x_3032:
[----:B------:R-:W-:Y:S05]  /*48d0*/  BSYNC B1 ;  /* 0x0000000000017941 */ /* 0x000fea0003800000 */
.L_x_3031:
        /* <DEDUP_REMOVED lines=22> */
.L_x_3034:
[----:B------:R-:W-:Y:S05]  /*4a40*/  BSYNC B1 ;  /* 0x0000000000017941 */ /* 0x000fea0003800000 */
.L_x_3033:
        /* <DEDUP_REMOVED lines=22> */
.L_x_3036:
[----:B------:R-:W-:Y:S05]  /*4bb0*/  BSYNC B1 ;  /* 0x0000000000017941 */ /* 0x000fea0003800000 */
.L_x_3035:
        /* <DEDUP_REMOVED lines=22> */
.L_x_3038:
[----:B------:R-:W-:Y:S05]  /*4d20*/  BSYNC B1 ;  /* 0x0000000000017941 */ /* 0x000fea0003800000 */
.L_x_3037:
        /* <DEDUP_REMOVED lines=22> */
.L_x_3040:
[----:B------:R-:W-:Y:S05]  /*4e90*/  BSYNC B1 ;  /* 0x0000000000017941 */ /* 0x000fea0003800000 */
.L_x_3039:
        /* <DEDUP_REMOVED lines=22> */
.L_x_3042:
[----:B------:R-:W-:Y:S05]  /*5000*/  BSYNC B1 ;  /* 0x0000000000017941 */ /* 0x000fea0003800000 */
.L_x_3041:
        /* <DEDUP_REMOVED lines=22> */
.L_x_3044:
[----:B------:R-:W-:Y:S05]  /*5170*/  BSYNC B1 ;  /* 0x0000000000017941 */ /* 0x000fea0003800000 */
.L_x_3043:
        /* <DEDUP_REMOVED lines=22> */
.L_x_3046:
[----:B------:R-:W-:Y:S05]  /*52e0*/  BSYNC B1 ;  /* 0x0000000000017941 */ /* 0x000fea0003800000 */
.L_x_3045:
        /* <DEDUP_REMOVED lines=22> */
.L_x_3048:
[----:B------:R-:W-:Y:S05]  /*5450*/  BSYNC B1 ;  /* 0x0000000000017941 */ /* 0x000fea0003800000 */
.L_x_3047:
        /* <DEDUP_REMOVED lines=22> */
.L_x_3050:
[----:B------:R-:W-:Y:S05]  /*55c0*/  BSYNC B1 ;  /* 0x0000000000017941 */ /* 0x000fea0003800000 */
.L_x_3049:
        /* <DEDUP_REMOVED lines=22> */
.L_x_3052:
[----:B------:R-:W-:Y:S05]  /*5730*/  BSYNC B1 ;  /* 0x0000000000017941 */ /* 0x000fea0003800000 */
.L_x_3051:
        /* <DEDUP_REMOVED lines=22> */
.L_x_3054:
[----:B------:R-:W-:Y:S05]  /*58a0*/  BSYNC B1 ;  /* 0x0000000000017941 */ /* 0x000fea0003800000 */
.L_x_3053:
        /* <DEDUP_REMOVED lines=22> */
.L_x_3056:
[----:B------:R-:W-:Y:S05]  /*5a10*/  BSYNC B1 ;  /* 0x0000000000017941 */ /* 0x000fea0003800000 */
.L_x_3055:
        /* <DEDUP_REMOVED lines=22> */
.L_x_3058:
[----:B------:R-:W-:Y:S05]  /*5b80*/  BSYNC B1 ;  /* 0x0000000000017941 */ /* 0x000fea0003800000 */
.L_x_3057:
        /* <DEDUP_REMOVED lines=22> */
.L_x_3060:
[----:B------:R-:W-:Y:S05]  /*5cf0*/  BSYNC B1 ;  /* 0x0000000000017941 */ /* 0x000fea0003800000 */
.L_x_3059:
[----:B------:R-:W-:Y:S04]  /*5d00*/  BSSY B1, `(.L_x_3061) ;  /* 0x0000016000017945 */ /* 0x000fe80003800000 */
[----:B------:R-:W-:Y:S05]  /*5d10*/  @P1 BRA `(.L_x_3062) ;  /* 0x0000000000501947 */ /* 0x000fea0003800000 */
[----:B------:R-:W0:Y:S01]  /*5d20*/  LDC R3, c[0x0][0x284] ;  /* 0x0000a100ff037b82 */ /* 0x000e220000000800 */
[----:B------:R-:W-:-:S04]  /*5d30*/  IMAD R2, R252, 0x1f, R2 ;  /* 0x0000001ffc027824 */ /* 0x000fc800078e0202 */
[----:B------:R-:W-:Y:S02]  /*5d40*/  IMAD.SHL.U32 R240, R2, 0x8, RZ ;  /* 0x0000000802f07824 */ /* 0x000fe400078e00ff */
[----:B0-----:R-:W-:-:S05]  /*5d50*/  IMAD R3, R3, 0xc0, RZ ;  /* 0x000000c003037824 */ /* 0x001fca00078e02ff */
[----:B------:R-:W-:-:S13]  /*5d60*/  ISETP.GE.AND P2, PT, R240, R3, PT ;  /* 0x00000003f000720c */ /* 0x000fda0003f46270 */
[----:B------:R-:W2:Y:S01]  /*5d70*/  @!P2 LDG.E R2, desc[UR36][R244.64] ;  /* 0x00000024f402a981 */ /* 0x000ea2000c1e1900 */
[----:B------:R-:W2:Y:S02]  /*5d80*/  @!P2 LDC R3, c[0x0][0x288] ;  /* 0x0000a200ff03ab82 */ /* 0x000ea40000000800 */
[----:B--2---:R-:W-:-:S06]  /*5d90*/  @!P2 IMAD R241, R2, R3, RZ ;  /* 0x0000000302f1a224 */ /* 0x004fcc00078e02ff */
[----:B------:R-:W0:Y:S01]  /*5da0*/  @!P2 LDC.64 R2, c[0x0][0x248] ;  /* 0x00009200ff02ab82 */ /* 0x000e220000000a00 */
[----:B------:R-:W-:-:S04]  /*5db0*/  @!P2 IMAD R241, R241, 0xc0, RZ ;  /* 0x000000c0f1f1a824 */ /* 0x000fc800078e02ff */
[----:B------:R-:W-:Y:S02]  /*5dc0*/  @!P2 IMAD R240, R241, R252, R240 ;  /* 0x000000fcf1f0a224 */ /* 0x000fe400078e02f0 */
[----:B------:R-:W-:-:S03]  /*5dd0*/  @!P2 IMAD R241, R252, UR6, RZ ;  /* 0x00000006fcf1ac24 */ /* 0x000fc6000f8e02ff */
[----:B------:R-:W-:Y:S02]  /*5de0*/  @!P2 SHF.R.S32.HI R242, RZ, 0x1f, R240 ;  /* 0x0000001ffff2a819 */ /* 0x000fe400000114f0 */
[----:B------:R-:W-:-:S04]  /*5df0*/  @!P2 IADD3 R240, P3, R241, R240, RZ ;  /* 0x000000f0f1f0a210 */ /* 0x000fc80007f7e0ff */
[----:B------:R-:W-:Y:S02]  /*5e00*/  @!P2 LEA.HI.X.SX32 R242, R241, R242, 0x1, P3 ;  /* 0x000000f2f1f2a211 */ /* 0x000fe400018f0eff */
[----:B0-----:R-:W-:-:S04]  /*5e10*/  @!P2 LEA R2, P3, R240, R2, 0x1 ;  /* 0x00000002f002a211 */ /* 0x001fc800078608ff */
[----:B------:R-:W-:Y:S02]  /*5e20*/  @!P2 LEA.HI.X R3, R240, R3, R242, 0x1, P3 ;  /* 0x00000003f003a211 */ /* 0x000fe400018f0cf2 */
[----:B------:R-:W-:Y:S02]  /*5e30*/  CS2R R242, SRZ ;  /* 0x0000000000f27805 */ /* 0x000fe4000001ff00 */
[----:B------:R-:W-:-:S06]  /*5e40*/  CS2R R240, SRZ ;  /* 0x0000000000f07805 */ /* 0x000fcc000001ff00 */
[----:B------:R0:W5:Y:S02]  /*5e50*/  @!P2 LDG.E.128 R240, desc[UR36][R2.64] ;  /* 0x0000002402f0a981 */ /* 0x000164000c1e1d00 */
.L_x_3062:
[----:B------:R-:W-:Y:S05]  /*5e60*/  BSYNC B1 ;  /* 0x0000000000017941 */ /* 0x000fea0003800000 */
.L_x_3061:
[----:B------:R-:W-:Y:S04]  /*5e70*/  BSSY B1, `(.L_x_3063) ;  /* 0x00000bf000017945 */ /* 0x000fe80003800000 */
[----:B------:R-:W-:Y:S05]  /*5e80*/  @P1 BRA `(.L_x_3064) ;  /* 0x0000000800f41947 */ /* 0x000fea0003800000 */
[----:B------:R0:W-:Y:S01]  /*5e90*/  STL [R1+0x38], R0 ;  /* 0x0000380001007387 */ /* 0x0001e20000100800 */
[----:B------:R-:W-:Y:S01]  /*5ea0*/  UISETP.NE.U32.AND UP0, UPT, UR16, URZ, UPT ;  /* 0x0000003f1000728c */ /* 0x000fe2000bf05070 */
[----:B------:R-:W-:Y:S02]  /*5eb0*/  ULDC UR15, c[0x0][0x298] ;  /* 0x0000a600000f7ab9 */ /* 0x000fe40000000800 */
[----:B------:R-:W2:Y:S04]  /*5ec0*/  LDL R252, [R1+0x24] ;  /* 0x0000240001fc7983 */ /* 0x000ea80000100800 */
[----:B-1-34-:R-:W3:Y:S04]  /*5ed0*/  LDL R247, [R1+0x10] ;  /* 0x0000100001f77983 */ /* 0x01aee80000100800 */
[----:B0-----:R-:W4:Y:S04]  /*5ee0*/  LDL R0, [R1+0x20] ;  /* 0x0000200001007983 */ /* 0x001f280000100800 */
[----:B------:R-:W3:Y:S04]  /*5ef0*/  LDL R246, [R1+0x14] ;  /* 0x0000140001f67983 */ /* 0x000ee80000100800 */
[----:B------:R-:W3:Y:S04]  /*5f00*/  LDL R245, [R1] ;  /* 0x0000000001f57983 */ /* 0x000ee80000100800 */
[----:B------:R-:W3:Y:S01]  /*5f10*/  LDL R244, [R1+0x4] ;  /* 0x0000040001f47983 */ /* 0x000ee20000100800 */
[----:B--2--5:R-:W-:Y:S01]  /*5f20*/  HFMA2.MMA R2, R252, R117, -RZ ;  /* 0x00000075fc027235 */ /* 0x024fe200001000ff */
[----:B----4-:R-:W-:-:S02]  /*5f30*/  HMUL2 R3, R0, R116 ;  /* 0x0000007400037232 */ /* 0x010fc40000000000 */
[----:B------:R-:W2:Y:S07]  /*5f40*/  LDL.LU R0, [R1+0x38] ;  /* 0x0000380001007983 */ /* 0x000eae0000300800 */
[----:B---3--:R-:W-:Y:S01]  /*5f50*/  HFMA2 R2, R246, R121, R2 ;  /* 0x00000079f6027231 */ /* 0x008fe20000000002 */
[----:B------:R-:W-:Y:S01]  /*5f60*/  HFMA2.MMA R3, R247, R120, R3 ;  /* 0x00000078f7037235 */ /* 0x000fe20000000003 */
[----:B------:R-:W3:Y:S07]  /*5f70*/  LDL R246, [R1+0x28] ;  /* 0x0000280001f67983 */ /* 0x000eee0000100800 */
[----:B------:R-:W-:-:S02]  /*5f80*/  HFMA2.MMA R3, R245, R124, R3 ;  /* 0x0000007cf5037235 */ /* 0x000fc40000000003 */
[----:B------:R-:W4:Y:S01]  /*5f90*/  LDL R245, [R1+0x18] ;  /* 0x0000180001f57983 */ /* 0x000f220000100800 */
[----:B------:R-:W-:-:S03]  /*5fa0*/  HFMA2 R2, R244, R125, R2 ;  /* 0x0000007df4027231 */ /* 0x000fc60000000002 */
[----:B------:R-:W2:Y:S02]  /*5fb0*/  LDL R244, [R1+0x8] ;  /* 0x0000080001f47983 */ /* 0x000ea40000100800 */
        /* <DEDUP_REMOVED lines=13> */
[----:B------:R-:W-:Y:S01]  /*6090*/  HFMA2.MMA R3, R64, R180, R3 ;  /* 0x000000b440037235 */ /* 0x000fe20000000003 */
[----:B------:R-:W-:-:S07]  /*60a0*/  HFMA2 R2, R249, R129, R2 ;  /* 0x00000081f9027231 */ /* 0x000fce0000000002 */
[----:B------:R-:W-:Y:S01]  /*60b0*/  HFMA2.MMA R3, R60, R184, R3 ;  /* 0x000000b83c037235 */ /* 0x000fe20000000003 */
[----:B------:R-:W-:-:S07]  /*60c0*/  HFMA2 R2, R113, R133, R2 ;  /* 0x0000008571027231 */ /* 0x000fce0000000002 */
        /* <DEDUP_REMOVED lines=40> */
[----:B------:R-:W-:-:S09]  /*6350*/  HFMA2 R2, R5, R241, R2 ;  /* 0x000000f105027231 */ /* 0x000fd20000000002 */
[----:B------:R-:W-:Y:S02]  /*6360*/  HADD2 R2, R3, R2 ;  /* 0x0000000203027230 */ /* 0x000fe40000000000 */
[----:B---3--:R-:W-:Y:S02]  /*6370*/  HMUL2 R3, R246, R118 ;  /* 0x00000076f6037232 */ /* 0x008fe40000000000 */
[----:B------:R-:W3:Y:S04]  /*6380*/  LDL R246, [R1+0x2c] ;  /* 0x00002c0001f67983 */ /* 0x000ee80000100800 */
[----:B----4-:R-:W-:Y:S02]  /*6390*/  HFMA2.MMA R3, R245, R122, R3 ;  /* 0x0000007af5037235 */ /* 0x010fe40000000003 */
[----:B------:R-:W4:Y:S08]  /*63a0*/  LDL R245, [R1+0x1c] ;  /* 0x00001c0001f57983 */ /* 0x000f300000100800 */
[----:B--2---:R-:W-:-:S02]  /*63b0*/  HFMA2 R3, R244, R126, R3 ;  /* 0x0000007ef4037231 */ /* 0x004fc40000000003 */
[----:B------:R-:W2:Y:S04]  /*63c0*/  LDL R244, [R1+0xc] ;  /* 0x00000c0001f47983 */ /* 0x000ea80000100800 */
        /* <DEDUP_REMOVED lines=29> */
[----:B------:R-:W-:Y:S02]  /*65a0*/  HADD2 R2, R2, R3 ;  /* 0x0000000302027230 */ /* 0x000fe40000000000 */
[----:B---3--:R-:W-:Y:S01]  /*65b0*/  HMUL2 R3, R246, R119 ;  /* 0x00000077f6037232 */ /* 0x008fe20000000000 */
[----:B------:R-:W-:Y:S01]  /*65c0*/  UISETP.NE.AND.EX UP0, UPT, UR17, URZ, UPT, UP0 ;  /* 0x0000003f1100728c */ /* 0x000fe2000bf05300 */
[----:B------:R-:W0:Y:S02]  /*65d0*/  LDC R246, c[0x0][0x2c0] ;  /* 0x0000b000fff67b82 */ /* 0x000e240000000800 */
[----:B----4-:R-:W-:-:S03]  /*65e0*/  HFMA2 R3, R245, R123, R3 ;  /* 0x0000007bf5037231 */ /* 0x010fc60000000003 */
[----:B------:R-:W-:Y:S01]  /*65f0*/  PLOP3.LUT P1, PT, PT, PT, UP0, 0x80, 0x0 ;  /* 0x000000000000781c */ /* 0x000fe20003f2f008 */
[----:B------:R-:W3:Y:S04]  /*6600*/  LDL R245, [R1+0x30] ;  /* 0x0000300001f57983 */ /* 0x000ee80000100800 */
[----:B------:R-:W-:Y:S01]  /*6610*/  @UP0 ULDC UR5, c[0x0][0x2d0] ;  /* 0x0000b40000050ab9 */ /* 0x000fe20000000800 */
[----:B--2---:R-:W-:-:S10]  /*6620*/  HFMA2.MMA R3, R244, R127, R3 ;  /* 0x0000007ff4037235 */ /* 0x004fd40000000003 */
        /* <DEDUP_REMOVED lines=28> */
[----:B------:R-:W-:-:S04]  /*67f0*/  HFMA2 R3, R7, R243, R3 ;  /* 0x000000f307037231 */ /* 0x000fc80000000003 */
[----:B------:R-:W-:Y:S01]  /*6800*/  HADD2 R2, R2, R3 ;  /* 0x0000000302027230 */ /* 0x000fe20000000000 */
[----:B------:R-:W-:-:S04]  /*6810*/  @UP0 UIMAD UR4, UR46, UR5, UR40 ;  /* 0x000000052e0402a4 */ /* 0x000fc8000f8e0228 */
[--C-:B------:R-:W-:Y:S02]  /*6820*/  HADD2.F32 R3, -RZ, R2.reuse.H0_H0 ;  /* 0x20000002ff037230 */ /* 0x100fe40000004100 */
[----:B------:R-:W-:-:S05]  /*6830*/  HADD2.F32 R2, -RZ, R2.H1_H1 ;  /* 0x30000002ff027230 */ /* 0x000fca0000004100 */
[----:B------:R-:W-:Y:S01]  /*6840*/  FADD.FTZ R244, R3, R2 ;  /* 0x0000000203f47221 */ /* 0x000fe20000010000 */
[----:B------:R-:W-:Y:S02]  /*6850*/  MOV R2, UR4 ;  /* 0x0000000400027c02 */ /* 0x000fe40008000f00 */
[----:B------:R-:W-:-:S03]  /*6860*/  MOV R3, 0x2 ;  /* 0x0000000200037802 */ /* 0x000fc60000000f00 */
[----:B------:R-:W-:Y:S01]  /*6870*/  @P1 IMAD R2, R2, UR5, R0 ;  /* 0x0000000502021c24 */ /* 0x000fe2000f8e0200 */
[----:B------:R-:W-:-:S03]  /*6880*/  @UP0 ULDC.64 UR4, c[0x0][0x2c8] ;  /* 0x0000b20000040ab9 */ /* 0x000fc60000000a00 */
[----:B------:R-:W-:-:S06]  /*6890*/  @P1 IMAD.WIDE R2, R2, R3, UR4 ;  /* 0x0000000402021e25 */ /* 0x000fcc000f8e0203 */
[----:B------:R1:W2:Y:S01]  /*68a0*/  @P1 LDG.E.U16 R2, desc[UR36][R2.64] ;  /* 0x0000002402021981 */ /* 0x0002a2000c1e1500 */
[----:B------:R-:W-:-:S04]  /*68b0*/  UISETP.NE.U32.AND UP0, UPT, UR12, URZ, UPT ;  /* 0x0000003f0c00728c */ /* 0x000fc8000bf05070 */
[----:B------:R-:W-:Y:S01]  /*68c0*/  UISETP.NE.AND.EX UP0, UPT, UR13, URZ, UPT, UP0 ;  /* 0x0000003f0d00728c */ /* 0x000fe2000bf05300 */
[----:B------:R-:W-:-:S05]  /*68d0*/  FMUL.FTZ R244, R244, UR14 ;  /* 0x0000000ef4f47c20 */ /* 0x000fca0008410000 */
[----:B------:R-:W-:-:S05]  /*68e0*/  PLOP3.LUT P2, PT, PT, PT, UP0, 0x80, 0x0 ;  /* 0x000000000000781c */ /* 0x000fca0003f4f008 */
[----:B------:R-:W-:Y:S02]  /*68f0*/  @UP0 ULDC.64 UR4, c[0x0][0x2d8] ;  /* 0x0000b60000040ab9 */ /* 0x000fe40000000a00 */
[----:B------:R-:W-:-:S06]  /*6900*/  @UP0 UIMAD.WIDE UR4, UR46, 0x2, UR4 ;  /* 0x000000022e0408a5 */ /* 0x000fcc000f8e0204 */
[----:B-1----:R-:W-:Y:S01]  /*6910*/  MOV R3, UR5 ;  /* 0x0000000500037c02 */ /* 0x002fe20008000f00 */
[----:B--2---:R-:W-:-:S05]  /*6920*/  @P1 HADD2.F32 R2, -RZ, R2.H0_H0 ;  /* 0x20000002ff021230 */ /* 0x004fca0000004100 */
[----:B------:R-:W-:Y:S01]  /*6930*/  @P1 FADD.FTZ R244, R244, R2 ;  /* 0x00000002f4f41221 */ /* 0x000fe20000010000 */
[----:B------:R-:W-:-:S06]  /*6940*/  MOV R2, UR4 ;  /* 0x0000000400027c02 */ /* 0x000fcc0008000f00 */
[----:B------:R1:W2:Y:S01]  /*6950*/  @P2 LDG.E.U16 R2, desc[UR36][R2.64] ;  /* 0x0000002402022981 */ /* 0x0002a2000c1e1500 */
[----:B------:R-:W4:Y:S01]  /*6960*/  S2UR UR5, SR_CgaCtaId ;  /* 0x00000000000579c3 */ /* 0x000f220000008800 */
[----:B0-----:R-:W-:-:S05]  /*6970*/  VIADD R246, R246, UR15 ;  /* 0x0000000ff6f67c36 */ /* 0x001fca0008000000 */
[----:B------:R-:W-:-:S04]  /*6980*/  @P2 ISETP.GE.AND P1, PT, R0, R246, PT ;  /* 0x000000f60000220c */ /* 0x000fc80003f26270 */
[----:B-1----:R-:W-:Y:S01]  /*6990*/  @P2 SEL R3, RZ, UR39, P1 ;  /* 0x00000027ff032c07 */ /* 0x002fe20008800000 */
[----:B------:R-:W-:-:S03]  /*69a0*/  UMOV UR4, 0x400 ;  /* 0x0000040000047882 */ /* 0x000fc60000000000 */
[----:B------:R-:W-:Y:S01]  /*69b0*/  @P2 IADD3 R3, R3, -UR40, R0 ;  /* 0x8000002803032c10 */ /* 0x000fe2000fffe000 */
[----:B------:R-:W-:-:S03]  /*69c0*/  UIADD3 UR4, UR4, 0x240, URZ ;  /* 0x0000024004047890 */ /* 0x000fc6000fffe03f */
[----:B------:R-:W-:Y:S01]  /*69d0*/  @P2 I2FP.F32.S32 R3, R3 ;  /* 0x0000000300032245 */ /* 0x000fe20000201400 */
[----:B----4-:R-:W-:Y:S01]  /*69e0*/  ULEA UR4, UR5, UR4, 0x18 ;  /* 0x0000000405047291 */ /* 0x010fe2000f8ec03f */
[----:B--2---:R-:W-:-:S05]  /*69f0*/  @P2 HADD2.F32 R2, -RZ, R2.H0_H0 ;  /* 0x20000002ff022230 */ /* 0x004fca0000004100 */
[----:B------:R-:W-:Y:S01]  /*6a00*/  @P2 FFMA.FTZ R244, R3, R2, R244 ;  /* 0x0000000203f42223 */ /* 0x000fe200000100f4 */
[----:B------:R-:W-:-:S04]  /*6a10*/  VIADD R2, R0, -UR42 ;  /* 0x8000002a00027c36 */ /* 0x000fc80008000000 */
[----:B---3--:R-:W-:Y:S02]  /*6a20*/  @!P0 FMNMX.FTZ R245, R245, R244, !PT ;  /* 0x000000f4f5f58209 */ /* 0x008fe40007810000 */
[----:B------:R-:W-:-:S03]  /*6a30*/  LEA R2, R2, UR4, 0x2 ;  /* 0x0000000402027c11 */ /* 0x000fc6000f8e10ff */
[----:B------:R0:W-:Y:S04]  /*6a40*/  @!P0 STL [R1+0x30], R245 ;  /* 0x000030f501008387 */ /* 0x0001e80000100800 */
[----:B------:R0:W-:Y:S02]  /*6a50*/  STS [R2], R244 ;  /* 0x000000f402007388 */ /* 0x0001e40000000800 */
.L_x_3064:
[----:B------:R-:W-:Y:S05]  /*6a60*/  BSYNC B1 ;  /* 0x0000000000017941 */ /* 0x000fea0003800000 */
.L_x_3063:
[----:B------:R-:W-:-:S04]  /*6a70*/  IADD3 R0, R0, 0x100, RZ ;  /* 0x0000010000007810 */ /* 0x000fc80007ffe0ff */
[----:B------:R-:W-:-:S13]  /*6a80*/  ISETP.GE.AND P0, PT, R0, UR7, PT ;  /* 0x0000000700007c0c */ /* 0x000fda000bf06270 */
[----:B------:R-:W-:Y:S05]  /*6a90*/  @!P0 BRA `(.L_x_3065) ;  /* 0xffffffc000f88947 */ /* 0x000fea000383ffff */
.L_x_2998:
[----:B------:R-:W-:Y:S05]  /*6aa0*/  BSYNC B0 ;  /* 0x0000000000007941 */ /* 0x000fea0003800000 */
.L_x_2997:
[----:B0-----:R-:W2:Y:S01]  /*6ab0*/  LDL.LU R2, [R1+0x30] ;  /* 0x0000300001027983 */ /* 0x001ea20000300800 */
[----:B------:R-:W-:Y:S01]  /*6ac0*/  ULDC UR7, c[0x0][0x284] ;  /* 0x0000a10000077ab9 */ /* 0x000fe20000000800 */
[----:B------:R-:W-:Y:S01]  /*6ad0*/  ULDC.64 UR8, c[0x0][0x2b0] ;  /* 0x0000ac0000087ab9 */ /* 0x000fe20000000a00 */
[----:B------:R-:W-:Y:S01]  /*6ae0*/  BSSY B0, `(.L_x_3066) ;  /* 0x000004b000007945 */ /* 0x000fe20003800000 */
[----:B------:R-:W4:Y:S02]  /*6af0*/  S2R R10, SR_TID.X ;  /* 0x00000000000a7919 */ /* 0x000f240000002100 */
[----:B----4-:R-:W-:-:S04]  /*6b00*/  SHF.R.S32.HI R4, RZ, 0x1f, R10 ;  /* 0x0000001fff047819 */ /* 0x010fc8000001140a */
[----:B------:R-:W-:-:S04]  /*6b10*/  LEA.HI R4, R4, R10, RZ, 0x5 ;  /* 0x0000000a04047211 */ /* 0x000fc800078f28ff */
[----:B------:R-:W-:-:S04]  /*6b20*/  LOP3.LUT R5, R4, 0xffffffe0, RZ, 0xc0, !PT ;  /* 0xffffffe004057812 */ /* 0x000fc800078ec0ff */
[----:B------:R-:W-:-:S04]  /*6b30*/  IADD3 R6, -R5, R10, RZ ;  /* 0x0000000a05067210 */ /* 0x000fc80007ffe1ff */
[C---:B------:R-:W-:Y:S02]  /*6b40*/  ISETP.NE.AND P0, PT, R6.reuse, RZ, PT ;  /* 0x000000ff0600720c */ /* 0x040fe40003f05270 */
[----:B------:R-:W-:-:S11]  /*6b50*/  ISETP.GT.AND P1, PT, R6, 0x7, PT ;  /* 0x000000070600780c */ /* 0x000fd60003f24270 */
[----:B------:R-:W0:Y:S02]  /*6b60*/  @!P0 S2R R9, SR_CgaCtaId ;  /* 0x0000000000098919 */ /* 0x000e240000008800 */
[----:B------:R-:W4:Y:S01]  /*6b70*/  @!P1 S2R R12, SR_CgaCtaId ;  /* 0x00000000000c9919 */ /* 0x000f220000008800 */
[----:B--2---:R-:W2:Y:S02]  /*6b80*/  SHFL.BFLY PT, R0, R2, 0x10, 0x1f ;  /* 0x0e001f0002007f89 */ /* 0x004ea400000e0000 */
[----:B--2---:R-:W-:-:S05]  /*6b90*/  FMNMX.FTZ R0, R0, R2, !PT ;  /* 0x0000000200007209 */ /* 0x004fca0007810000 */
[----:B------:R-:W2:Y:S02]  /*6ba0*/  SHFL.BFLY PT, R3, R0, 0x8, 0x1f ;  /* 0x0d001f0000037f89 */ /* 0x000ea400000e0000 */
[----:B--2---:R-:W-:Y:S02]  /*6bb0*/  FMNMX.FTZ R3, R0, R3, !PT ;  /* 0x0000000300037209 */ /* 0x004fe40007810000 */
[----:B------:R-:W-:-:S03]  /*6bc0*/  @!P0 MOV R0, 0x400 ;  /* 0x0000040000008802 */ /* 0x000fc60000000f00 */
[----:B------:R-:W2:Y:S01]  /*6bd0*/  SHFL.BFLY PT, R2, R3, 0x4, 0x1f ;  /* 0x0c801f0003027f89 */ /* 0x000ea200000e0000 */
[----:B0-----:R-:W-:Y:S02]  /*6be0*/  @!P0 LEA R9, R9, R0, 0x18 ;  /* 0x0000000009098211 */ /* 0x001fe400078ec0ff */
[----:B------:R-:W-:-:S05]  /*6bf0*/  @!P0 SHF.R.S32.HI R0, RZ, 0x5, R4 ;  /* 0x00000005ff008819 */ /* 0x000fca0000011404 */
[----:B------:R-:W-:Y:S01]  /*6c00*/  @!P0 IMAD R0, R0, 0x4, R9 ;  /* 0x0000000400008824 */ /* 0x000fe200078e0209 */
[----:B--2---:R-:W-:Y:S02]  /*6c10*/  FMNMX.FTZ R2, R3, R2, !PT ;  /* 0x0000000203027209 */ /* 0x004fe40007810000 */
[----:B------:R-:W-:-:S03]  /*6c20*/  @!P1 MOV R3, 0x400 ;  /* 0x0000040000039802 */ /* 0x000fc60000000f00 */
[----:B------:R-:W0:Y:S02]  /*6c30*/  SHFL.BFLY PT, R5, R2, 0x2, 0x1f ;  /* 0x0c401f0002057f89 */ /* 0x000e2400000e0000 */
[----:B0-----:R-:W-:Y:S02]  /*6c40*/  FMNMX.FTZ R7, R2, R5, !PT ;  /* 0x0000000502077209 */ /* 0x001fe40007810000 */
[----:B----4-:R-:W-:Y:S02]  /*6c50*/  @!P1 LEA R5, R12, R3, 0x18 ;  /* 0x000000030c059211 */ /* 0x010fe400078ec0ff */
[----:B------:R-:W-:Y:S01]  /*6c60*/  MOV R2, 0xff7fffff ;  /* 0xff7fffff00027802 */ /* 0x000fe20000000f00 */
[----:B------:R-:W0:Y:S01]  /*6c70*/  SHFL.BFLY PT, R8, R7, 0x1, 0x1f ;  /* 0x0c201f0007087f89 */ /* 0x000e2200000e0000 */
[----:B------:R-:W-:Y:S02]  /*6c80*/  @!P1 LEA R5, R6, R5, 0x2 ;  /* 0x0000000506059211 */ /* 0x000fe400078e10ff */
[----:B0-----:R-:W-:-:S05]  /*6c90*/  @!P0 FMNMX.FTZ R3, R7, R8, !PT ;  /* 0x0000000807038209 */ /* 0x001fca0007810000 */
[----:B------:R0:W-:Y:S01]  /*6ca0*/  @!P0 STS [R0], R3 ;  /* 0x0000000300008388 */ /* 0x0001e20000000800 */
[----:B------:R-:W-:Y:S01]  /*6cb0*/  BAR.SYNC.DEFER_BLOCKING 0x0 ;  /* 0x0000000000007b1d */ /* 0x000fe20000010000 */
[----:B0-----:R-:W-:-:S05]  /*6cc0*/  HFMA2.MMA R0, -RZ, RZ, 0, 0 ;  /* 0x00000000ff007435 */ /* 0x001fca00000001ff */
[----:B------:R0:W2:Y:S02]  /*6cd0*/  @!P1 LDS R2, [R5] ;  /* 0x0000000005029984 */ /* 0x0000a40000000800 */
[----:B0-----:R-:W-:-:S05]  /*6ce0*/  VIADD R5, R10, UR42 ;  /* 0x0000002a0a057c36 */ /* 0x001fca0008000000 */
[----:B------:R-:W-:Y:S01]  /*6cf0*/  ISETP.GT.AND P1, PT, R5, UR40, PT ;  /* 0x0000002805007c0c */ /* 0x000fe2000bf24270 */
[----:B--2---:R-:W0:Y:S02]  /*6d00*/  SHFL.BFLY PT, R7, R2, 0x4, 0x1f ;  /* 0x0c801f0002077f89 */ /* 0x004e2400000e0000 */
[----:B0-----:R-:W-:-:S05]  /*6d10*/  FMNMX.FTZ R7, R7, R2, !PT ;  /* 0x0000000207077209 */ /* 0x001fca0007810000 */
[----:B------:R-:W0:Y:S02]  /*6d20*/  SHFL.BFLY PT, R8, R7, 0x2, 0x1f ;  /* 0x0c401f0007087f89 */ /* 0x000e2400000e0000 */
[----:B0-----:R-:W-:-:S05]  /*6d30*/  FMNMX.FTZ R8, R7, R8, !PT ;  /* 0x0000000807087209 */ /* 0x001fca0007810000 */
[----:B------:R-:W0:Y:S02]  /*6d40*/  SHFL.BFLY PT, R9, R8, 0x1, 0x1f ;  /* 0x0c201f0008097f89 */ /* 0x000e2400000e0000 */
[----:B0-----:R-:W-:-:S06]  /*6d50*/  FMNMX.FTZ R9, R8, R9, !PT ;  /* 0x0000000908097209 */ /* 0x001fcc0007810000 */
[----:B------:R-:W0:Y:S01]  /*6d60*/  SHFL.IDX PT, R9, R9, RZ, 0x1f ;  /* 0x00001fff09097589 */ /* 0x000e2200000e0000 */
[----:B------:R-:W-:Y:S05]  /*6d70*/  @P1 BRA `(.L_x_3067) ;  /* 0x0000000000841947 */ /* 0x000fea0003800000 */
[----:B------:R-:W2:Y:S01]  /*6d80*/  S2R R3, SR_CgaCtaId ;  /* 0x0000000000037919 */ /* 0x000ea20000008800 */
[----:B------:R-:W-:Y:S01]  /*6d90*/  MOV R0, 0x400 ;  /* 0x0000040000007802 */ /* 0x000fe20000000f00 */
[----:B------:R-:W-:Y:S02]  /*6da0*/  ULDC.64 UR4, c[0x0][0x2b0] ;  /* 0x0000ac0000047ab9 */ /* 0x000fe40000000a00 */
[----:B------:R-:W-:Y:S02]  /*6db0*/  ISETP.NE.U32.AND P0, PT, RZ, UR4, PT ;  /* 0x00000004ff007c0c */ /* 0x000fe4000bf05070 */
[----:B------:R-:W-:Y:S02]  /*6dc0*/  IADD3 R0, R0, 0x240, RZ ;  /* 0x0000024000007810 */ /* 0x000fe40007ffe0ff */
[----:B------:R-:W-:Y:S02]  /*6dd0*/  ISETP.NE.AND.EX P0, PT, RZ, UR5, PT, P0 ;  /* 0x00000005ff007c0c */ /* 0x000fe4000bf05300 */
[----:B--2---:R-:W-:Y:S01]  /*6de0*/  LEA R11, R3, R0, 0x18 ;  /* 0x00000000030b7211 */ /* 0x004fe200078ec0ff */
[----:B------:R-:W-:-:S10]  /*6df0*/  IMAD.MOV.U32 R0, RZ, RZ, RZ ;  /* 0x000000ffff007224 */ /* 0x000fd400078e00ff */
.L_x_3071:
[----:B--2---:R-:W-:Y:S01]  /*6e00*/  IADD3 R2, R5, -UR42, RZ ;  /* 0x8000002a05027c10 */ /* 0x004fe2000fffe0ff */
[----:B------:R-:W-:Y:S03]  /*6e10*/  BSSY B1, `(.L_x_3068) ;  /* 0x0000012000017945 */ /* 0x000fe60003800000 */
[----:B------:R-:W-:Y:S01]  /*6e20*/  LEA R8, R2, R11, 0x2 ;  /* 0x0000000b02087211 */ /* 0x000fe200078e10ff */
[----:B------:R-:W-:Y:S06]  /*6e30*/  @!P0 BRA `(.L_x_3069) ;  /* 0x00000000002c8947 */ /* 0x000fec0003800000 */
[----:B------:R-:W-:Y:S01]  /*6e40*/  UIMAD UR4, UR45, UR7, URZ ;  /* 0x000000072d0472a4 */ /* 0x000fe2000f8e023f */
[----:B------:R-:W-:-:S03]  /*6e50*/  SHF.R.S32.HI R3, RZ, 0x1f, R5 ;  /* 0x0000001fff037819 */ /* 0x000fc60000011405 */
[----:B------:R-:W-:Y:S02]  /*6e60*/  USHF.R.S32.HI UR5, URZ, 0x1f, UR4 ;  /* 0x0000001f3f057899 */ /* 0x000fe40008011404 */
[----:B------:R-:W-:-:S04]  /*6e70*/  IMAD.U32 R2, RZ, RZ, UR4 ;  /* 0x00000004ff027e24 */ /* 0x000fc8000f8e00ff */
[----:B------:R-:W-:Y:S02]  /*6e80*/  MOV R10, UR5 ;  /* 0x00000005000a7c02 */ /* 0x000fe40008000f00 */
[----:B------:R-:W-:-:S04]  /*6e90*/  IADD3 R2, P2, P3, R5, UR8, R2 ;  /* 0x0000000805027c10 */ /* 0x000fc8000fb5e002 */
[----:B------:R-:W-:-:S05]  /*6ea0*/  IADD3.X R3, R3, UR9, R10, P2, P3 ;  /* 0x0000000903037c10 */ /* 0x000fca00097e640a */
[----:B------:R-:W2:Y:S02]  /*6eb0*/  LDG.E.U8 R2, desc[UR36][R2.64] ;  /* 0x0000002402027981 */ /* 0x000ea4000c1e1100 */
[----:B--2---:R-:W-:-:S13]  /*6ec0*/  ISETP.NE.AND P2, PT, R2, RZ, PT ;  /* 0x000000ff0200720c */ /* 0x004fda0003f45270 */
[----:B------:R-:W-:Y:S01]  /*6ed0*/  @P2 MOV R7, RZ ;  /* 0x000000ff00072202 */ /* 0x000fe20000000f00 */
[----:B------:R-:W-:Y:S06]  /*6ee0*/  @P2 BRA `(.L_x_3070) ;  /* 0x0000000000102947 */ /* 0x000fec0003800000 */
.L_x_3069:
[----:B------:R-:W0:Y:S02]  /*6ef0*/  LDS R2, [R8] ;  /* 0x0000000008027984 */ /* 0x000e240000000800 */
[----:B0-----:R-:W-:-:S04]  /*6f00*/  FADD.FTZ R2, -R9, R2 ;  /* 0x0000000209027221 */ /* 0x001fc80000010100 */
[----:B------:R-:W-:-:S04]  /*6f10*/  FMUL.FTZ R2, R2, 1.4426950216293334961 ;  /* 0x3fb8aa3b02027820 */ /* 0x000fc80000410000 */
[----:B------:R2:W4:Y:S03]  /*6f20*/  MUFU.EX2 R7, R2 ;  /* 0x0000000200077308 */ /* 0x0005260000000800 */
.L_x_3070:
[----:B------:R-:W-:Y:S05]  /*6f30*/  BSYNC B1 ;  /* 0x0000000000017941 */ /* 0x000fea0003800000 */
.L_x_3068:
[----:B----4-:R4:W-:Y:S01]  /*6f40*/  STS [R8], R7 ;  /* 0x0000000708007388 */ /* 0x0109e20000000800 */
[----:B------:R-:W-:Y:S02]  /*6f50*/  VIADD R5, R5, 0x100 ;  /* 0x0000010005057836 */ /* 0x000fe40000000000 */
[----:B------:R-:W-:-:S03]  /*6f60*/  FADD.FTZ R0, R7, R0 ;  /* 0x0000000007007221 */ /* 0x000fc60000010000 */
[----:B------:R-:W-:-:S13]  /*6f70*/  ISETP.GT.AND P2, PT, R5, UR40, PT ;  /* 0x0000002805007c0c */ /* 0x000fda000bf44270 */
[----:B----4-:R-:W-:Y:S05]  /*6f80*/  @!P2 BRA `(.L_x_3071) ;  /* 0xfffffffc009ca947 */ /* 0x010fea000383ffff */
.L_x_3067:
[----:B------:R-:W-:Y:S05]  /*6f90*/  BSYNC B0 ;  /* 0x0000000000007941 */ /* 0x000fea0003800000 */
.L_x_3066:
[----:B------:R-:W4:Y:S01]  /*6fa0*/  SHFL.BFLY PT, R3, R0, 0x10, 0x1f ;  /* 0x0e001f0000037f89 */ /* 0x000f2200000e0000 */
[----:B------:R-:W1:Y:S01]  /*6fb0*/  S2UR UR9, SR_CgaCtaId ;  /* 0x00000000000979c3 */ /* 0x000e620000008800 */
[----:B------:R-:W-:Y:S01]  /*6fc0*/  UMOV UR8, 0x400 ;  /* 0x0000040000087882 */ /* 0x000fe20000000000 */
[----:B------:R-:W-:Y:S01]  /*6fd0*/  ULDC UR10, c[0x0][0x29c] ;  /* 0x0000a700000a7ab9 */ /* 0x000fe20000000800 */
[----:B0-----:R-:W0:Y:S01]  /*6fe0*/  S2R R9, SR_TID.X ;  /* 0x0000000000097919 */ /* 0x001e220000002100 */
[----:B------:R-:W-:Y:S01]  /*6ff0*/  ULDC UR11, c[0x0][0x284] ;  /* 0x0000a100000b7ab9 */ /* 0x000fe20000000800 */
[----:B------:R-:W-:Y:S01]  /*7000*/  ULDC.U8 UR5, c[0x0][0x31c] ;  /* 0x0000c70000057ab9 */ /* 0x000fe20000000000 */
[----:B------:R-:W-:Y:S01]  /*7010*/  ULDC UR7, c[0x0][0x288] ;  /* 0x0000a20000077ab9 */ /* 0x000fe20000000800 */
[----:B------:R-:W-:Y:S01]  /*7020*/  ULDC.64 UR14, c[0x0][0x310] ;  /* 0x0000c400000e7ab9 */ /* 0x000fe20000000a00 */
[----:B------:R-:W-:Y:S01]  /*7030*/  UIMAD UR7, UR45, UR7, UR46 ;  /* 0x000000072d0772a4 */ /* 0x000fe2000f8e022e */
[----:B------:R-:W-:Y:S01]  /*7040*/  BSSY B0, `(.L_x_3072) ;  /* 0x0000046000007945 */ /* 0x000fe20003800000 */
[----:B----4-:R-:W-:-:S05]  /*7050*/  FADD.FTZ R3, R3, R0 ;  /* 0x0000000003037221 */ /* 0x010fca0000010000 */
[----:B--2---:R-:W2:Y:S01]  /*7060*/  SHFL.BFLY PT, R2, R3, 0x8, 0x1f ;  /* 0x0d001f0003027f89 */ /* 0x004ea200000e0000 */
[----:B0-----:R-:W-:-:S04]  /*7070*/  LOP3.LUT P0, R7, R9, 0x1f, RZ, 0xc0, !PT ;  /* 0x0000001f09077812 */ /* 0x001fc8000780c0ff */
[----:B------:R-:W-:-:S09]  /*7080*/  ISETP.GT.U32.AND P2, PT, R7, 0x7, PT ;  /* 0x000000070700780c */ /* 0x000fd20003f44070 */
[----:B------:R-:W-:Y:S01]  /*7090*/  VOTEU.ALL UP0, P0 ;  /* 0x00000000003f7886 */ /* 0x000fe20000000000 */
[----:B------:R-:W-:Y:S01]  /*70a0*/  @!P0 SHF.R.U32.HI R0, RZ, 0x3, R9 ;  /* 0x00000003ff008819 */ /* 0x000fe20000011609 */
[----:B--2---:R-:W-:Y:S02]  /*70b0*/  FADD.FTZ R2, R3, R2 ;  /* 0x0000000203027221 */ /* 0x004fe40000010000 */
[----:B------:R-:W0:Y:S01]  /*70c0*/  @!P2 S2R R11, SR_CgaCtaId ;  /* 0x00000000000ba919 */ /* 0x000e220000008800 */
[----:B-1----:R-:W-:Y:S01]  /*70d0*/  @!UP0 ULEA UR4, UR9, UR8, 0x18 ;  /* 0x0000000809048291 */ /* 0x002fe2000f8ec03f */
[----:B------:R-:W-:Y:S01]  /*70e0*/  @!P0 LOP3.LUT R0, R0, 0x1ffffffc, RZ, 0xc0, !PT ;  /* 0x1ffffffc00008812 */ /* 0x000fe200078ec0ff */
[----:B------:R-:W-:Y:S01]  /*70f0*/  UISETP.LT.AND UP0, UPT, UR11, UR10, UPT ;  /* 0x0000000a0b00728c */ /* 0x000fe2000bf01270 */
[----:B------:R-:W1:Y:S01]  /*7100*/  SHFL.BFLY PT, R5, R2, 0x4, 0x1f ;  /* 0x0c801f0002057f89 */ /* 0x000e6200000e0000 */
[----:B------:R-:W-:-:S04]  /*7110*/  UIADD3 UR8, UR8, 0x240, URZ ;  /* 0x0000024008087890 */ /* 0x000fc8000fffe03f */
[----:B------:R-:W-:Y:S01]  /*7120*/  ULEA UR8, UR9, UR8, 0x18 ;  /* 0x0000000809087291 */ /* 0x000fe2000f8ec03f */
[----:B-1----:R-:W-:Y:S01]  /*7130*/  FADD.FTZ R5, R2, R5 ;  /* 0x0000000502057221 */ /* 0x002fe20000010000 */
[----:B------:R-:W-:-:S04]  /*7140*/  @!P2 MOV R2, 0x400 ;  /* 0x000004000002a802 */ /* 0x000fc80000000f00 */
[----:B------:R-:W1:Y:S01]  /*7150*/  SHFL.BFLY PT, R8, R5, 0x2, 0x1f ;  /* 0x0c401f0005087f89 */ /* 0x000e6200000e0000 */
[----:B0-----:R-:W-:-:S04]  /*7160*/  @!P2 LEA R2, R11, R2, 0x18 ;  /* 0x000000020b02a211 */ /* 0x001fc800078ec0ff */
[----:B------:R-:W-:Y:S01]  /*7170*/  @!P2 LEA R7, R7, R2, 0x2 ;  /* 0x000000020707a211 */ /* 0x000fe200078e10ff */
[----:B-1----:R-:W-:-:S05]  /*7180*/  FADD.FTZ R8, R5, R8 ;  /* 0x0000000805087221 */ /* 0x002fca0000010000 */
[----:B------:R-:W0:Y:S02]  /*7190*/  SHFL.BFLY PT, R3, R8, 0x1, 0x1f ;  /* 0x0c201f0008037f89 */ /* 0x000e2400000e0000 */
[----:B0-----:R-:W-:-:S05]  /*71a0*/  FADD.FTZ R3, R8, R3 ;  /* 0x0000000308037221 */ /* 0x001fca0000010000 */
[----:B------:R-:W-:Y:S01]  /*71b0*/  @!P0 STS [R0+UR4+0x20], R3 ;  /* 0x0000200300008988 */ /* 0x000fe20008000804 */
[----:B------:R-:W-:Y:S02]  /*71c0*/  USEL UR4, UR11, UR10, UP0 ;  /* 0x0000000a0b047287 */ /* 0x000fe40008000000 */
[----:B------:R-:W-:Y:S01]  /*71d0*/  UISETP.NE.AND UP0, UPT, UR5, URZ, UPT ;  /* 0x0000003f0500728c */ /* 0x000fe2000bf05270 */
[----:B------:R-:W-:Y:S01]  /*71e0*/  BAR.SYNC.DEFER_BLOCKING 0x0 ;  /* 0x0000000000007b1d */ /* 0x000fe20000010000 */
[----:B------:R-:W-:-:S04]  /*71f0*/  UIADD3 UR4, UR4, 0x4, URZ ;  /* 0x0000000404047890 */ /* 0x000fc8000fffe03f */
[----:B------:R-:W-:-:S04]  /*7200*/  USHF.R.S32.HI UR5, URZ, 0x1f, UR4 ;  /* 0x0000001f3f057899 */ /* 0x000fc80008011404 */
[----:B------:R-:W-:-:S03]  /*7210*/  ULEA.HI UR5, UR5, UR4, URZ, 0x2 ;  /* 0x0000000405057291 */ /* 0x000fc6000f8f103f */
[----:B------:R-:W-:Y:S01]  /*7220*/  @UP0 ULDC UR4, c[0x0][0x318] ;  /* 0x0000c60000040ab9 */ /* 0x000fe20000000800 */
[----:B------:R-:W-:Y:S02]  /*7230*/  USHF.L.U32 UR5, UR5, 0x2, URZ ;  /* 0x0000000205057899 */ /* 0x000fe4000800063f */
[----:B------:R-:W-:Y:S02]  /*7240*/  @UP0 UIMAD UR4, UR7, UR4, UR10 ;  /* 0x00000004070402a4 */ /* 0x000fe4000f8e020a */
[----:B------:R-:W-:Y:S02]  /*7250*/  ULOP3.LUT UR10, UR5, 0xfffffff0, URZ, 0xc0, !UPT ;  /* 0xfffffff0050a7892 */ /* 0x000fe4000f8ec03f */
[----:B------:R-:W-:Y:S01]  /*7260*/  @UP0 UIMAD UR9, UR4, UR11, URZ ;  /* 0x0000000b040902a4 */ /* 0x000fe2000f8e023f */
[----:B------:R-:W-:Y:S02]  /*7270*/  UMOV UR5, URZ ;  /* 0x0000003f00057c82 */ /* 0x000fe40008000000 */
[----:B------:R-:W-:Y:S01]  /*7280*/  UMOV UR4, URZ ;  /* 0x0000003f00047c82 */ /* 0x000fe20008000000 */
[----:B------:R-:W-:Y:S01]  /*7290*/  @UP0 USHF.R.S32.HI UR12, URZ, 0x1f, UR9 ;  /* 0x0000001f3f0c0899 */ /* 0x000fe20008011409 */
[----:B------:R-:W0:Y:S01]  /*72a0*/  @!P2 LDS R3, [R7+0x20] ;  /* 0x000020000703a984 */ /* 0x000e220000000800 */
[----:B------:R-:W-:Y:S01]  /*72b0*/  UIADD3 UR11, UR8, UR10, URZ ;  /* 0x0000000a080b7290 */ /* 0x000fe2000fffe03f */
[----:B------:R-:W-:-:S04]  /*72c0*/  @UP0 UMOV UR4, UR9 ;  /* 0x0000000900040c82 */ /* 0x000fc80008000000 */
[----:B------:R-:W-:Y:S01]  /*72d0*/  @UP0 UMOV UR5, UR12 ;  /* 0x0000000c00050c82 */ /* 0x000fe20008000000 */
[----:B0-----:R-:W0:Y:S02]  /*72e0*/  SHFL.BFLY PT, R2, R3, 0x4, 0x1f ;  /* 0x0c801f0003027f89 */ /* 0x001e2400000e0000 */
[----:B0-----:R-:W-:-:S05]  /*72f0*/  FADD.FTZ R2, R2, R3 ;  /* 0x0000000302027221 */ /* 0x001fca0000010000 */
[----:B------:R-:W0:Y:S02]  /*7300*/  SHFL.BFLY PT, R5, R2, 0x2, 0x1f ;  /* 0x0c401f0002057f89 */ /* 0x000e2400000e0000 */
[----:B0-----:R-:W-:-:S05]  /*7310*/  FADD.FTZ R5, R2, R5 ;  /* 0x0000000502057221 */ /* 0x001fca0000010000 */
[----:B------:R-:W0:Y:S02]  /*7320*/  SHFL.BFLY PT, R8, R5, 0x1, 0x1f ;  /* 0x0c201f0005087f89 */ /* 0x000e2400000e0000 */
[----:B0-----:R-:W-:-:S05]  /*7330*/  FADD.FTZ R8, R5, R8 ;  /* 0x0000000805087221 */ /* 0x001fca0000010000 */
[----:B------:R0:W1:Y:S01]  /*7340*/  SHFL.IDX PT, R0, R8, RZ, 0x1f ;  /* 0x00001fff08007589 */ /* 0x00006200000e0000 */
[----:B------:R-:W-:Y:S05]  /*7350*/  @P1 BRA `(.L_x_3073) ;  /* 0x0000000000501947 */ /* 0x000fea0003800000 */
[----:B-1----:R-:W-:Y:S01]  /*7360*/  FADD.FTZ R0, R0, 9.9999999747524270788e-07 ;  /* 0x358637bd00007421 */ /* 0x002fe20000010000 */
[----:B------:R-:W-:-:S03]  /*7370*/  IADD3 R5, R9, UR42, RZ ;  /* 0x0000002a09057c10 */ /* 0x000fc6000fffe0ff */
[----:B------:R1:W2:Y:S04]  /*7380*/  MUFU.RCP R7, R0 ;  /* 0x0000000000077308 */ /* 0x0002a80000001000 */
.L_x_3075:
[----:B-12---:R-:W-:Y:S01]  /*7390*/  VIADD R2, R5, -UR42 ;  /* 0x8000002a05027c36 */ /* 0x006fe20008000000 */
[----:B------:R-:W-:-:S04]  /*73a0*/  PLOP3.LUT P0, PT, PT, PT, UP0, 0x80, 0x0 ;  /* 0x000000000000781c */ /* 0x000fc80003f0f008 */
[C---:B-1----:R-:W-:Y:S02]  /*73b0*/  LEA R0, R2.reuse, UR8, 0x2 ;  /* 0x0000000802007c11 */ /* 0x042fe4000f8e10ff */
[----:B------:R-:W-:-:S04]  /*73c0*/  LEA R2, R2, UR11, 0x1 ;  /* 0x0000000b02027c11 */ /* 0x000fc8000f8e08ff */
[----:B------:R-:W2:Y:S02]  /*73d0*/  LDS R0, [R0] ;  /* 0x0000000000007984 */ /* 0x000ea40000000800 */
[----:B--2---:R-:W-:-:S05]  /*73e0*/  FMUL.FTZ R9, R0, R7 ;  /* 0x0000000700097220 */ /* 0x004fca0000410000 */
[----:B------:R-:W-:-:S05]  /*73f0*/  F2FP.F16.F32.PACK_AB R3, RZ, R9 ;  /* 0x00000009ff03723e */ /* 0x000fca00000000ff */
[----:B------:R1:W-:Y:S01]  /*7400*/  STS.U16 [R2], R3 ;  /* 0x0000000302007388 */ /* 0x0003e20000000400 */
[----:B------:R-:W-:Y:S05]  /*7410*/  @!P0 BRA `(.L_x_3074) ;  /* 0x0000000000148947 */ /* 0x000fea0003800000 */
[----:B------:R-:W-:-:S04]  /*7420*/  IADD3 R0, P0, R5, UR4, RZ ;  /* 0x0000000405007c10 */ /* 0x000fc8000ff1e0ff */
[----:B-1----:R-:W-:Y:S02]  /*7430*/  LEA.HI.X.SX32 R3, R5, UR5, 0x1, P0 ;  /* 0x0000000505037c11 */ /* 0x002fe400080f0eff */
[----:B------:R-:W-:-:S04]  /*7440*/  LEA R2, P0, R0, UR14, 0x2 ;  /* 0x0000000e00027c11 */ /* 0x000fc8000f8010ff */
[----:B------:R-:W-:-:S05]  /*7450*/  LEA.HI.X R3, R0, UR15, R3, 0x2, P0 ;  /* 0x0000000f00037c11 */ /* 0x000fca00080f1403 */
[----:B------:R2:W-:Y:S04]  /*7460*/  STG.E desc[UR36][R2.64], R9 ;  /* 0x0000000902007986 */ /* 0x0005e8000c101924 */
.L_x_3074:
[----:B------:R-:W-:-:S04]  /*7470*/  IADD3 R5, R5, 0x100, RZ ;  /* 0x0000010005057810 */ /* 0x000fc80007ffe0ff */
[----:B------:R-:W-:-:S13]  /*7480*/  ISETP.GT.AND P0, PT, R5, UR40, PT ;  /* 0x0000002805007c0c */ /* 0x000fda000bf04270 */
[----:B------:R-:W-:Y:S05]  /*7490*/  @!P0 BRA `(.L_x_3075) ;  /* 0xfffffffc00bc8947 */ /* 0x000fea000383ffff */
.L_x_3073:
[----:B------:R-:W-:Y:S05]  /*74a0*/  BSYNC B0 ;  /* 0x0000000000007941 */ /* 0x000fea0003800000 */
.L_x_3072:
[----:B------:R-:W-:Y:S01]  /*74b0*/  USHF.R.S32.HI UR4, URZ, 0x1f, UR40 ;  /* 0x0000001f3f047899 */ /* 0x000fe20008011428 */
[----:B------:R-:W-:Y:S01]  /*74c0*/  SHF.R.S32.HI R21, RZ, 0x5, R4 ;  /* 0x00000005ff157819 */ /* 0x000fe20000011404 */
[----:B------:R-:W-:Y:S01]  /*74d0*/  ULDC.64 UR12, c[0x0][0x240] ;  /* 0x00009000000c7ab9 */ /* 0x000fe20000000a00 */
[C---:B------:R-:W-:Y:S01]  /*74e0*/  ISETP.GT.AND P0, PT, R6.reuse, 0x17, PT ;  /* 0x000000170600780c */ /* 0x040fe20003f04270 */
[----:B------:R-:W-:Y:S01]  /*74f0*/  ULEA.HI UR4, UR4, UR40, URZ, 0x3 ;  /* 0x0000002804047291 */ /* 0x000fe2000f8f183f */
[----:B------:R-:W-:Y:S01]  /*7500*/  ISETP.EQ.U32.AND P1, PT, RZ, UR12, PT ;  /* 0x0000000cff007c0c */ /* 0x000fe2000bf22070 */
[----:B------:R-:W4:Y:S01]  /*7510*/  LDC R45, c[0x0][0x284] ;  /* 0x0000a100ff2d7b82 */ /* 0x000f220000000800 */
[----:B-12---:R-:W-:Y:S01]  /*7520*/  SHF.L.U32 R2, R6, 0x3, RZ ;  /* 0x0000000306027819 */ /* 0x006fe200000006ff */
[----:B------:R-:W-:Y:S01]  /*7530*/  ULOP3.LUT UR4, UR4, 0xfffffff8, URZ, 0xc0, !UPT ;  /* 0xfffffff804047892 */ /* 0x000fe2000f8ec03f */
[----:B------:R-:W-:Y:S01]  /*7540*/  IMAD.U32 R3, RZ, RZ, UR46 ;  /* 0x0000002eff037e24 */ /* 0x000fe2000f8e00ff */
[----:B------:R-:W-:-:S02]  /*7550*/  CS2R R18, SRZ ;  /* 0x0000000000127805 */ /* 0x000fc4000001ff00 */
[----:B------:R-:W-:Y:S01]  /*7560*/  CS2R R16, SRZ ;  /* 0x0000000000107805 */ /* 0x000fe2000001ff00 */
[----:B------:R-:W-:-:S06]  /*7570*/  UIADD3 UR4, -UR4, UR40, URZ ;  /* 0x0000002804047290 */ /* 0x000fcc000fffe13f */
[----:B------:R-:W-:-:S04]  /*7580*/  ISETP.NE.OR P2, PT, R21, UR4, P0 ;  /* 0x0000000415007c0c */ /* 0x000fc80008745670 */
[----:B------:R-:W-:Y:S01]  /*7590*/  ISETP.EQ.OR.EX P1, PT, RZ, UR13, P2, P1 ;  /* 0x0000000dff007c0c */ /* 0x000fe20009722710 */
[----:B------:R-:W-:-:S12]  /*75a0*/  ULDC.64 UR12, c[0x0][0x250] ;  /* 0x00009400000c7ab9 */ /* 0x000fd80000000a00 */
[----:B------:R-:W1:Y:S01]  /*75b0*/  @!P1 LDC.64 R10, c[0x0][0x240] ;  /* 0x00009000ff0a9b82 */ /* 0x000e620000000a00 */
[----:B------:R-:W-:Y:S01]  /*75c0*/  @!P1 IMAD R3, R3, 0xc0, R2 ;  /* 0x000000c003039824 */ /* 0x000fe200078e0202 */
[----:B------:R-:W-:Y:S01]  /*75d0*/  BSSY B0, `(.L_x_3076) ;  /* 0x000016a000007945 */ /* 0x000fe20003800000 */
[----:B------:R-:W-:Y:S01]  /*75e0*/  HFMA2.MMA R0, -RZ, RZ, 0, 0 ;  /* 0x00000000ff007435 */ /* 0x000fe200000001ff */
[----:B------:R-:W-:Y:S02]  /*75f0*/  MOV R13, RZ ;  /* 0x000000ff000d7202 */ /* 0x000fe40000000f00 */
[----:B0-----:R-:W-:Y:S01]  /*7600*/  CS2R R8, SRZ ;  /* 0x0000000000087805 */ /* 0x001fe2000001ff00 */
[----:B------:R-:W-:Y:S01]  /*7610*/  IMAD.MOV.U32 R6, RZ, RZ, RZ ;  /* 0x000000ffff067224 */ /* 0x000fe200078e00ff */
[----:B------:R-:W-:Y:S01]  /*7620*/  CS2R R4, SRZ ;  /* 0x0000000000047805 */ /* 0x000fe2000001ff00 */
[----:B----4-:R-:W-:Y:S02]  /*7630*/  IMAD R23, R45, UR7, RZ ;  /* 0x000000072d177c24 */ /* 0x010fe4000f8e02ff */
[----:B-1----:R-:W-:Y:S01]  /*7640*/  @!P1 IMAD.WIDE R10, R3, 0x2, R10 ;  /* 0x00000002030a9825 */ /* 0x002fe200078e020a */
[----:B------:R-:W-:-:S04]  /*7650*/  HFMA2.MMA R3, -RZ, RZ, 0, 0 ;  /* 0x00000000ff037435 */ /* 0x000fc800000001ff */
[----:B------:R0:W5:Y:S01]  /*7660*/  @!P1 LDG.E.128 R16, desc[UR36][R10.64] ;  /* 0x000000240a109981 */ /* 0x000162000c1e1d00 */
[----:B------:R-:W-:Y:S06]  /*7670*/  BAR.SYNC.DEFER_BLOCKING 0x0 ;  /* 0x0000000000007b1d */ /* 0x000fec0000010000 */
[----:B------:R-:W-:Y:S05]  /*7680*/  @P0 BRA `(.L_x_3077) ;  /* 0x0000001400780947 */ /* 0x000fea0003800000 */
[C---:B------:R-:W-:Y:S01]  /*7690*/  VIMNMX R42, R45.reuse, UR40, PT ;  /* 0x000000282d2a7c48 */ /* 0x040fe2000bfe0100 */
[----:B------:R-:W-:Y:S01]  /*76a0*/  IMAD R12, R45, UR6, R2 ;  /* 0x000000062d0c7c24 */ /* 0x000fe2000f8e0202 */
[C---:B------:R-:W-:Y:S01]  /*76b0*/  IADD3 R14, R21.reuse, UR42, RZ ;  /* 0x0000002a150e7c10 */ /* 0x040fe2000fffe0ff */
[----:B------:R-:W-:Y:S01]  /*76c0*/  BSSY B1, `(.L_x_3078) ;  /* 0x000008b000017945 */ /* 0x000fe20003800000 */
[----:B------:R-:W-:Y:S01]  /*76d0*/  LEA R20, R21, UR11, 0x1 ;  /* 0x0000000b15147c11 */ /* 0x000fe2000f8e08ff */
[----:B------:R-:W-:Y:S01]  /*76e0*/  IMAD.MOV.U32 R0, RZ, RZ, RZ ;  /* 0x000000ffff007224 */ /* 0x000fe200078e00ff */
[----:B------:R-:W-:Y:S02]  /*76f0*/  ISETP.GE.AND P1, PT, R14, R42, PT ;  /* 0x0000002a0e00720c */ /* 0x000fe40003f26270 */
[----:B0-----:R-:W-:-:S11]  /*7700*/  SHF.R.S32.HI R10, RZ, 0x1f, R12 ;  /* 0x0000001fff0a7819 */ /* 0x001fd6000001140c */
[----:B------:R-:W-:Y:S05]  /*7710*/  @P1 BRA `(.L_x_3079) ;  /* 0x0000000800141947 */ /* 0x000fea0003800000 */
[----:B------:R-:W-:Y:S01]  /*7720*/  MOV R0, UR42 ;  /* 0x0000002a00007c02 */ /* 0x000fe20008000f00 */
[----:B------:R-:W-:Y:S01]  /*7730*/  BSSY B2, `(.L_x_3080) ;  /* 0x0000033000027945 */ /* 0x000fe20003800000 */
[----:B------:R-:W-:Y:S01]  /*7740*/  LOP3.LUT R3, RZ, R42, RZ, 0x33, !PT ;  /* 0x0000002aff037212 */ /* 0x000fe200078e33ff */
[----:B------:R-:W-:Y:S01]  /*7750*/  HFMA2.MMA R6, -RZ, RZ, 0, 0 ;  /* 0x00000000ff067435 */ /* 0x000fe200000001ff */
[----:B------:R-:W-:Y:S02]  /*7760*/  IADD3 R0, -R0, -0x2, -R21 ;  /* 0xfffffffe00007810 */ /* 0x000fe40007ffe915 */
[----:B------:R-:W-:Y:S01]  /*7770*/  CS2R R4, SRZ ;  /* 0x0000000000047805 */ /* 0x000fe2000001ff00 */
[----:B------:R-:W-:Y:S01]  /*7780*/  IMAD.MOV.U32 R7, RZ, RZ, R14 ;  /* 0x000000ffff077224 */ /* 0x000fe200078e000e */
[----:B------:R-:W-:Y:S02]  /*7790*/  CS2R R8, SRZ ;  /* 0x0000000000087805 */ /* 0x000fe4000001ff00 */
[----:B------:R-:W-:Y:S01]  /*77a0*/  IADD3 R0, R0, -R3, RZ ;  /* 0x8000000300007210 */ /* 0x000fe20007ffe0ff */
[----:B------:R-:W-:Y:S01]  /*77b0*/  IMAD.MOV.U32 R13, RZ, RZ, RZ ;  /* 0x000000ffff0d7224 */ /* 0x000fe200078e00ff */
[----:B------:R-:W-:-:S02]  /*77c0*/  MOV R3, RZ ;  /* 0x000000ff00037202 */ /* 0x000fc40000000f00 */
[C---:B------:R-:W-:Y:S02]  /*77d0*/  LOP3.LUT P3, RZ, R0.reuse, 0x8, RZ, 0xc0, !PT ;  /* 0x0000000800ff7812 */ /* 0x040fe4000786c0ff */
[----:B------:R-:W-:Y:S02]  /*77e0*/  LOP3.LUT P1, RZ, R0, 0xfffffff8, RZ, 0xc0, !PT ;  /* 0xfffffff800ff7812 */ /* 0x000fe4000782c0ff */
[----:B------:R-:W-:-:S09]  /*77f0*/  MOV R0, RZ ;  /* 0x000000ff00007202 */ /* 0x000fd20000000f00 */
[----:B------:R-:W-:Y:S05]  /*7800*/  @P3 BRA `(.L_x_3081) ;  /* 0x0000000000943947 */ /* 0x000fea0003800000 */
[----:B------:R-:W-:Y:S01]  /*7810*/  IMAD R5, R45, UR45, RZ ;  /* 0x0000002d2d057c24 */ /* 0x000fe2000f8e02ff */
[----:B------:R-:W-:Y:S01]  /*7820*/  SHF.R.S32.HI R0, RZ, 0x1f, R14 ;  /* 0x0000001fff007819 */ /* 0x000fe2000001140e */
[----:B------:R-:W-:-:S03]  /*7830*/  ULDC.64 UR4, c[0x0][0x258] ;  /* 0x0000960000047ab9 */ /* 0x000fc60000000a00 */
[----:B------:R-:W-:-:S04]  /*7840*/  IADD3 R3, P3, R5, R14, RZ ;  /* 0x0000000e05037210 */ /* 0x000fc80007f7e0ff */
[----:B------:R-:W-:Y:S02]  /*7850*/  LEA.HI.X.SX32 R0, R5, R0, 0x1, P3 ;  /* 0x0000000005007211 */ /* 0x000fe400018f0eff */
[----:B------:R-:W-:Y:S01]  /*7860*/  LEA R4, P3, R3, UR4, 0x2 ;  /* 0x0000000403047c11 */ /* 0x000fe2000f8610ff */
[----:B------:R-:W-:-:S03]  /*7870*/  ULDC UR4, c[0x0][0x288] ;  /* 0x0000a20000047ab9 */ /* 0x000fc60000000800 */
[----:B------:R-:W-:-:S05]  /*7880*/  LEA.HI.X R5, R3, UR5, R0, 0x2, P3 ;  /* 0x0000000503057c11 */ /* 0x000fca00098f1400 */
[----:B------:R-:W2:Y:S02]  /*7890*/  LDG.E R4, desc[UR36][R4.64] ;  /* 0x0000002404047981 */ /* 0x000ea4000c1e1900 */
[----:B--2---:R-:W-:Y:S01]  /*78a0*/  IMAD R3, R4, UR4, RZ ;  /* 0x0000000404037c24 */ /* 0x004fe2000f8e02ff */
[----:B------:R-:W-:-:S03]  /*78b0*/  ULDC.64 UR4, c[0x0][0x250] ;  /* 0x0000940000047ab9 */ /* 0x000fc60000000a00 */
[----:B------:R-:W-:-:S04]  /*78c0*/  IMAD R3, R3, R45, R14 ;  /* 0x0000002d03037224 */ /* 0x000fc800078e020e */
[----:B------:R-:W-:-:S05]  /*78d0*/  IMAD R3, R3, 0xc0, RZ ;  /* 0x000000c003037824 */ /* 0x000fca00078e02ff */
[----:B------:R-:W-:-:S04]  /*78e0*/  IADD3 R0, P3, R12, R3, RZ ;  /* 0x000000030c007210 */ /* 0x000fc80007f7e0ff */
[----:B------:R-:W-:Y:S02]  /*78f0*/  LEA.HI.X.SX32 R3, R3, R10, 0x1, P3 ;  /* 0x0000000a03037211 */ /* 0x000fe400018f0eff */
[----:B---3--:R-:W-:-:S04]  /*7900*/  LEA R24, P3, R0, UR4, 0x1 ;  /* 0x0000000400187c11 */ /* 0x008fc8000f8608ff */
[----:B------:R-:W-:Y:S02]  /*7910*/  LEA.HI.X R25, R0, UR5, R3, 0x1, P3 ;  /* 0x0000000500197c11 */ /* 0x000fe400098f0c03 */
[----:B------:R-:W0:Y:S04]  /*7920*/  LDS.U16 R0, [R20] ;  /* 0x0000000014007984 */ /* 0x000e280000000400 */
[----:B------:R-:W2:Y:S01]  /*7930*/  LDG.E.128 R24, desc[UR36][R24.64] ;  /* 0x0000002418187981 */ /* 0x000ea2000c1e1d00 */
[----:B0-----:R-:W-:Y:S02]  /*7940*/  HADD2.F32 R0, -RZ, R0.H0_H0 ;  /* 0x20000000ff007230 */ /* 0x001fe40000004100 */
[--C-:B--2---:R-:W-:Y:S02]  /*7950*/  HADD2.F32 R29, -RZ, R24.reuse.H0_H0 ;  /* 0x20000018ff1d7230 */ /* 0x104fe40000004100 */
[----:B------:R-:W-:-:S02]  /*7960*/  HADD2.F32 R3, -RZ, R24.H1_H1 ;  /* 0x30000018ff037230 */ /* 0x000fc40000004100 */
[--C-:B------:R-:W-:Y:S02]  /*7970*/  HADD2.F32 R5, -RZ, R25.reuse.H0_H0 ;  /* 0x20000019ff057230 */ /* 0x100fe40000004100 */
[C---:B------:R-:W-:Y:S01]  /*7980*/  FFMA.FTZ R4, R0.reuse, R29, RZ ;  /* 0x0000001d00047223 */ /* 0x040fe200000100ff */
[----:B------:R-:W-:Y:S02]  /*7990*/  HADD2.F32 R7, -RZ, R25.H1_H1 ;  /* 0x30000019ff077230 */ /* 0x000fe40000004100 */
[C---:B------:R-:W-:Y:S01]  /*79a0*/  FFMA.FTZ R3, R0.reuse, R3, RZ ;  /* 0x0000000300037223 */ /* 0x040fe200000100ff */
[--C-:B------:R-:W-:Y:S02]  /*79b0*/  HADD2.F32 R9, -RZ, R26.reuse.H0_H0 ;  /* 0x2000001aff097230 */ /* 0x100fe40000004100 */
[C---:B------:R-:W-:Y:S01]  /*79c0*/  FFMA.FTZ R5, R0.reuse, R5, RZ ;  /* 0x0000000500057223 */ /* 0x040fe200000100ff */
[----:B------:R-:W-:Y:S02]  /*79d0*/  HADD2.F32 R11, -RZ, R26.H1_H1 ;  /* 0x3000001aff0b7230 */ /* 0x000fe40000004100 */
[----:B------:R-:W-:Y:S01]  /*79e0*/  FFMA.FTZ R6, R0, R7, RZ ;  /* 0x0000000700067223 */ /* 0x000fe200000100ff */
[----:B------:R-:W-:-:S02]  /*79f0*/  HADD2.F32 R13, -RZ, R27.H0_H0 ;  /* 0x2000001bff0d7230 */ /* 0x000fc40000004100 */
[C---:B------:R-:W-:Y:S01]  /*7a00*/  FFMA.FTZ R9, R0.reuse, R9, RZ ;  /* 0x0000000900097223 */ /* 0x040fe200000100ff */
[----:B------:R-:W-:Y:S02]  /*7a10*/  HADD2.F32 R15, -RZ, R27.H1_H1 ;  /* 0x3000001bff0f7230 */ /* 0x000fe40000004100 */
[----:B------:R-:W-:Y:S01]  /*7a20*/  FFMA.FTZ R8, R0, R11, RZ ;  /* 0x0000000b00087223 */ /* 0x000fe200000100ff */
[----:B------:R-:W-:Y:S01]  /*7a30*/  IADD3 R7, R14, 0x8, RZ ;  /* 0x000000080e077810 */ /* 0x000fe20007ffe0ff */
[C---:B------:R-:W-:Y:S01]  /*7a40*/  FFMA.FTZ R13, R0.reuse, R13, RZ ;  /* 0x0000000d000d7223 */ /* 0x040fe200000100ff */
[----:B------:R-:W-:-:S07]  /*7a50*/  FFMA.FTZ R0, R0, R15, RZ ;  /* 0x0000000f00007223 */ /* 0x000fce00000100ff */
.L_x_3081:
[----:B------:R-:W-:Y:S05]  /*7a60*/  BSYNC B2 ;  /* 0x0000000000027941 */ /* 0x000fea0003800000 */
.L_x_3080:
[----:B------:R-:W-:Y:S05]  /*7a70*/  @!P1 BRA `(.L_x_3079) ;  /* 0x00000004003c9947 */ /* 0x000fea0003800000 */
[----:B------:R-:W-:Y:S01]  /*7a80*/  IMAD R22, R45, UR45, RZ ;  /* 0x0000002d2d167c24 */ /* 0x000fe2000f8e02ff */
[----:B------:R-:W-:Y:S01]  /*7a90*/  LEA R11, R7, UR10, 0x1 ;  /* 0x0000000a070b7c11 */ /* 0x000fe2000f8e08ff */
[----:B---3--:R-:W-:Y:S01]  /*7aa0*/  IMAD.U32 R24, RZ, RZ, UR42 ;  /* 0x0000002aff187e24 */ /* 0x008fe2000f8e00ff */
[----:B------:R-:W-:Y:S01]  /*7ab0*/  SHF.R.S32.HI R15, RZ, 0x1f, R7 ;  /* 0x0000001fff0f7819 */ /* 0x000fe20000011407 */
[----:B------:R-:W-:Y:S01]  /*7ac0*/  ULDC.64 UR4, c[0x0][0x258] ;  /* 0x0000960000047ab9 */ /* 0x000fe20000000a00 */
[C---:B------:R-:W-:Y:S01]  /*7ad0*/  IADD3 R41, P1, R22.reuse, R7, RZ ;  /* 0x0000000716297210 */ /* 0x040fe20007f3e0ff */
[----:B------:R-:W-:Y:S01]  /*7ae0*/  ULDC UR9, c[0x0][0x288] ;  /* 0x0000a20000097ab9 */ /* 0x000fe20000000800 */
[----:B------:R-:W-:Y:S01]  /*7af0*/  IADD3 R11, R11, 0x10, RZ ;  /* 0x000000100b0b7810 */ /* 0x000fe20007ffe0ff */
[----:B------:R-:W-:Y:S01]  /*7b00*/  IMAD R43, R7, 0xc0, RZ ;  /* 0x000000c0072b7824 */ /* 0x000fe200078e02ff */
[----:B------:R-:W-:Y:S02]  /*7b10*/  LEA.HI.X.SX32 R22, R22, R15, 0x1, P1 ;  /* 0x0000000f16167211 */ /* 0x000fe400008f0eff */
[----:B------:R-:W-:Y:S01]  /*7b20*/  LEA R40, P1, R41, UR4, 0x2 ;  /* 0x0000000429287c11 */ /* 0x000fe2000f8210ff */
[----:B------:R-:W-:-:S02]  /*7b30*/  IMAD R15, R24, -0x2, R11 ;  /* 0xfffffffe180f7824 */ /* 0x000fc400078e020b */
[----:B------:R-:W-:Y:S01]  /*7b40*/  IMAD R11, R45, UR9, RZ ;  /* 0x000000092d0b7c24 */ /* 0x000fe2000f8e02ff */
[----:B------:R-:W-:Y:S01]  /*7b50*/  LEA.HI.X R41, R41, UR5, R22, 0x2, P1 ;  /* 0x0000000529297c11 */ /* 0x000fe200088f1416 */
[----:B------:R-:W-:Y:S01]  /*7b60*/  HFMA2.MMA R22, -RZ, RZ, 0, 0 ;  /* 0x00000000ff167435 */ /* 0x000fe200000001ff */
[----:B------:R-:W-:Y:S01]  /*7b70*/  VIADD R44, R43, 0x600 ;  /* 0x000006002b2c7836 */ /* 0x000fe20000000000 */
[----:B------:R-:W-:Y:S01]  /*7b80*/  IADD3 R15, R15, UR8, RZ ;  /* 0x000000080f0f7c10 */ /* 0x000fe2000fffe0ff */
[----:B------:R-:W-:-:S08]  /*7b90*/  IMAD R11, R11, 0xc0, RZ ;  /* 0x000000c00b0b7824 */ /* 0x000fd000078e02ff */
.L_x_3082:
[----:B------:R-:W-:Y:S01]  /*7ba0*/  MOV R24, R40 ;  /* 0x0000002800187202 */ /* 0x000fe20000000f00 */
[----:B------:R-:W-:Y:S01]  /*7bb0*/  IMAD.MOV.U32 R25, RZ, RZ, R41 ;  /* 0x000000ffff197224 */ /* 0x000fe200078e0029 */
[----:B------:R-:W0:Y:S04]  /*7bc0*/  LDS.U16 R31, [R15] ;  /* 0x000000000f1f7984 */ /* 0x000e280000000400 */
[----:B------:R-:W2:Y:S04]  /*7bd0*/  LDG.E R26, desc[UR36][R24.64] ;  /* 0x00000024181a7981 */ /* 0x000ea8000c1e1900 */
[----:B------:R-:W3:Y:S01]  /*7be0*/  LDG.E R28, desc[UR36][R24.64+0x20] ;  /* 0x00002024181c7981 */ /* 0x000ee2000c1e1900 */
[----:B--2---:R-:W-:-:S02]  /*7bf0*/  IMAD R27, R11, R26, R43 ;  /* 0x0000001a0b1b7224 */ /* 0x004fc400078e022b */
[----:B---3--:R-:W-:-:S03]  /*7c00*/  IMAD R29, R11, R28, R44 ;  /* 0x0000001c0b1d7224 */ /* 0x008fc600078e022c */
[----:B------:R-:W-:-:S04]  /*7c10*/  IADD3 R27, R27, R22, RZ ;  /* 0x000000161b1b7210 */ /* 0x000fc80007ffe0ff */
[----:B------:R-:W-:Y:S02]  /*7c20*/  IADD3 R30, P1, R12, R27, RZ ;  /* 0x0000001b0c1e7210 */ /* 0x000fe40007f3e0ff */
[----:B------:R-:W-:Y:S02]  /*7c30*/  IADD3 R29, R29, R22, RZ ;  /* 0x000000161d1d7210 */ /* 0x000fe40007ffe0ff */
[----:B------:R-:W-:Y:S02]  /*7c40*/  LEA.HI.X.SX32 R27, R27, R10, 0x1, P1 ;  /* 0x0000000a1b1b7211 */ /* 0x000fe400008f0eff */
[----:B------:R-:W-:-:S04]  /*7c50*/  LEA R26, P1, R30, UR12, 0x1 ;  /* 0x0000000c1e1a7c11 */ /* 0x000fc8000f8208ff */
[----:B------:R-:W-:Y:S02]  /*7c60*/  LEA.HI.X R27, R30, UR13, R27, 0x1, P1 ;  /* 0x0000000d1e1b7c11 */ /* 0x000fe400088f0c1b */
[----:B------:R-:W-:-:S03]  /*7c70*/  IADD3 R30, P1, R12, R29, RZ ;  /* 0x0000001d0c1e7210 */ /* 0x000fc60007f3e0ff */
[----:B------:R-:W2:Y:S01]  /*7c80*/  LDG.E.128 R32, desc[UR36][R26.64] ;  /* 0x000000241a207981 */ /* 0x000ea2000c1e1d00 */
[----:B------:R-:W-:Y:S02]  /*7c90*/  LEA.HI.X.SX32 R29, R29, R10, 0x1, P1 ;  /* 0x0000000a1d1d7211 */ /* 0x000fe400008f0eff */
[----:B------:R-:W-:-:S04]  /*7ca0*/  LEA R28, P1, R30, UR12, 0x1 ;  /* 0x0000000c1e1c7c11 */ /* 0x000fc8000f8208ff */
[----:B------:R-:W-:Y:S02]  /*7cb0*/  LEA.HI.X R29, R30, UR13, R29, 0x1, P1 ;  /* 0x0000000d1e1d7c11 */ /* 0x000fe400088f0c1d */
[----:B------:R1:W3:Y:S04]  /*7cc0*/  LDS.U16 R30, [R15+-0x10] ;  /* 0xfffff0000f1e7984 */ /* 0x0002e80000000400 */
[----:B------:R4:W4:Y:S01]  /*7cd0*/  LDG.E.128 R36, desc[UR36][R28.64] ;  /* 0x000000241c247981 */ /* 0x000922000c1e1d00 */
[----:B------:R-:W-:Y:S01]  /*7ce0*/  IADD3 R40, P1, R24, 0x40, RZ ;  /* 0x0000004018287810 */ /* 0x000fe20007f3e0ff */
[----:B0-----:R-:W-:Y:S01]  /*7cf0*/  HADD2.F32 R31, -RZ, R31.H0_H0 ;  /* 0x2000001fff1f7230 */ /* 0x001fe20000004100 */
[----:B------:R-:W-:Y:S01]  /*7d00*/  IADD3 R7, R7, 0x10, RZ ;  /* 0x0000001007077810 */ /* 0x000fe20007ffe0ff */
[----:B------:R-:W-:Y:S01]  /*7d10*/  VIADD R22, R22, 0xc00 ;  /* 0x00000c0016167836 */ /* 0x000fe20000000000 */
[----:B-1----:R-:W-:Y:S01]  /*7d20*/  IADD3 R15, R15, 0x20, RZ ;  /* 0x000000200f0f7810 */ /* 0x002fe20007ffe0ff */
[----:B------:R-:W-:Y:S01]  /*7d30*/  IMAD.X R41, RZ, RZ, R25, P1 ;  /* 0x000000ffff297224 */ /* 0x000fe200008e0619 */
[----:B------:R-:W-:Y:S01]  /*7d40*/  ISETP.GE.AND P1, PT, R7, R42, PT ;  /* 0x0000002a0700720c */ /* 0x000fe20003f26270 */
[----:B---3--:R-:W-:-:S02]  /*7d50*/  HADD2.F32 R25, -RZ, R30.H0_H0 ;  /* 0x2000001eff197230 */ /* 0x008fc40000004100 */
[----:B--2---:R-:W-:Y:S02]  /*7d60*/  HADD2.F32 R24, -RZ, R32.H0_H0 ;  /* 0x20000020ff187230 */ /* 0x004fe40000004100 */
[----:B------:R-:W-:Y:S02]  /*7d70*/  HADD2.F32 R26, -RZ, R33.H0_H0 ;  /* 0x20000021ff1a7230 */ /* 0x000fe40000004100 */
[----:B------:R-:W-:Y:S02]  /*7d80*/  HADD2.F32 R30, -RZ, R34.H0_H0 ;  /* 0x20000022ff1e7230 */ /* 0x000fe40000004100 */
[C---:B------:R-:W-:Y:S01]  /*7d90*/  FFMA.FTZ R4, R25.reuse, R24, R4 ;  /* 0x0000001819047223 */ /* 0x040fe20000010004 */
[----:B----4-:R-:W-:Y:S02]  /*7da0*/  HADD2.F32 R28, -RZ, R35.H0_H0 ;  /* 0x20000023ff1c7230 */ /* 0x010fe40000004100 */
[----:B------:R-:W-:Y:S01]  /*7db0*/  FFMA.FTZ R5, R25, R26, R5 ;  /* 0x0000001a19057223 */ /* 0x000fe20000010005 */
[----:B------:R-:W-:-:S02]  /*7dc0*/  HADD2.F32 R32, -RZ, R32.H1_H1 ;  /* 0x30000020ff207230 */ /* 0x000fc40000004100 */
[C---:B------:R-:W-:Y:S01]  /*7dd0*/  FFMA.FTZ R9, R25.reuse, R30, R9 ;  /* 0x0000001e19097223 */ /* 0x040fe20000010009 */
[----:B------:R-:W-:Y:S02]  /*7de0*/  HADD2.F32 R33, -RZ, R33.H1_H1 ;  /* 0x30000021ff217230 */ /* 0x000fe40000004100 */
[C---:B------:R-:W-:Y:S01]  /*7df0*/  FFMA.FTZ R13, R25.reuse, R28, R13 ;  /* 0x0000001c190d7223 */ /* 0x040fe2000001000d */
[----:B------:R-:W-:Y:S02]  /*7e00*/  HADD2.F32 R27, -RZ, R34.H1_H1 ;  /* 0x30000022ff1b7230 */ /* 0x000fe40000004100 */
[C---:B------:R-:W-:Y:S01]  /*7e10*/  FFMA.FTZ R3, R25.reuse, R32, R3 ;  /* 0x0000002019037223 */ /* 0x040fe20000010003 */
[----:B------:R-:W-:Y:S02]  /*7e20*/  HADD2.F32 R35, -RZ, R35.H1_H1 ;  /* 0x30000023ff237230 */ /* 0x000fe40000004100 */
[----:B------:R-:W-:Y:S01]  /*7e30*/  FFMA.FTZ R6, R25, R33, R6 ;  /* 0x0000002119067223 */ /* 0x000fe20000010006 */
[----:B------:R-:W-:-:S02]  /*7e40*/  HADD2.F32 R24, -RZ, R36.H0_H0 ;  /* 0x20000024ff187230 */ /* 0x000fc40000004100 */
[C---:B------:R-:W-:Y:S01]  /*7e50*/  FFMA.FTZ R8, R25.reuse, R27, R8 ;  /* 0x0000001b19087223 */ /* 0x040fe20000010008 */
[----:B------:R-:W-:Y:S02]  /*7e60*/  HADD2.F32 R26, -RZ, R37.H0_H0 ;  /* 0x20000025ff1a7230 */ /* 0x000fe40000004100 */
[----:B------:R-:W-:Y:S01]  /*7e70*/  FFMA.FTZ R0, R25, R35, R0 ;  /* 0x0000002319007223 */ /* 0x000fe20000010000 */
[----:B------:R-:W-:Y:S02]  /*7e80*/  HADD2.F32 R30, -RZ, R39.H0_H0 ;  /* 0x20000027ff1e7230 */ /* 0x000fe40000004100 */
[C---:B------:R-:W-:Y:S01]  /*7e90*/  FFMA.FTZ R4, R31.reuse, R24, R4 ;  /* 0x000000181f047223 */ /* 0x040fe20000010004 */
[----:B------:R-:W-:Y:S02]  /*7ea0*/  HADD2.F32 R36, -RZ, R36.H1_H1 ;  /* 0x30000024ff247230 */ /* 0x000fe40000004100 */
        /* <DEDUP_REMOVED lines=10> */
[----:B------:R-:W-:Y:S01]  /*7f50*/  FFMA.FTZ R0, R31, R39, R0 ;  /* 0x000000271f007223 */ /* 0x000fe20000010000 */
[----:B------:R-:W-:Y:S06]  /*7f60*/  @!P1 BRA `(.L_x_3082) ;  /* 0xfffffffc000c9947 */ /* 0x000fec000383ffff */
.L_x_3079:
[----:B------:R-:W-:Y:S05]  /*7f70*/  BSYNC B1 ;  /* 0x0000000000017941 */ /* 0x000fea0003800000 */
.L_x_3078:
[----:B------:R-:W-:-:S13]  /*7f80*/  ISETP.GE.AND P1, PT, R14, UR40, PT ;  /* 0x000000280e007c0c */ /* 0x000fda000bf26270 */
[----:B------:R-:W-:Y:S05]  /*7f90*/  @P1 BRA `(.L_x_3077) ;  /* 0x0000000c00341947 */ /* 0x000fea0003800000 */
[----:B------:R-:W-:Y:S01]  /*7fa0*/  LOP3.LUT R7, RZ, R21, RZ, 0x33, !PT ;  /* 0x00000015ff077212 */ /* 0x000fe200078e33ff */
[----:B------:R-:W-:Y:S01]  /*7fb0*/  BSSY B1, `(.L_x_3083) ;  /* 0x0000043000017945 */ /* 0x000fe20003800000 */
[----:B------:R-:W-:-:S04]  /*7fc0*/  MOV R32, UR42 ;  /* 0x0000002a00207c02 */ /* 0x000fc80008000f00 */
[----:B------:R-:W-:-:S04]  /*7fd0*/  IADD3 R32, -R32, UR40, R7 ;  /* 0x0000002820207c10 */ /* 0x000fc8000fffe107 */
[----:B------:R-:W-:-:S13]  /*7fe0*/  LOP3.LUT P1, RZ, R32, 0x8, RZ, 0xc0, !PT ;  /* 0x0000000820ff7812 */ /* 0x000fda000782c0ff */
[----:B------:R-:W-:Y:S05]  /*7ff0*/  @P1 BRA `(.L_x_3084) ;  /* 0x0000000000f81947 */ /* 0x000fea0003800000 */
[----:B------:R-:W-:Y:S01]  /*8000*/  ISETP.GE.AND P1, PT, R14, R45, PT ;  /* 0x0000002d0e00720c */ /* 0x000fe20003f26270 */
[----:B------:R-:W-:-:S12]  /*8010*/  BSSY B2, `(.L_x_3085) ;  /* 0x000003b000027945 */ /* 0x000fd80003800000 */
[----:B------:R-:W-:Y:S05]  /*8020*/  @!P1 BRA `(.L_x_3086) ;  /* 0x0000000000e49947 */ /* 0x000fea0003800000 */
[----:B---3--:R-:W-:Y:S01]  /*8030*/  IABS R26, R45 ;  /* 0x0000002d001a7213 */ /* 0x008fe20000000000 */
[----:B------:R-:W-:Y:S01]  /*8040*/  ULDC.64 UR4, c[0x0][0x258] ;  /* 0x0000960000047ab9 */ /* 0x000fe20000000a00 */
[----:B------:R-:W-:Y:S01]  /*8050*/  IABS R11, R14 ;  /* 0x0000000e000b7213 */ /* 0x000fe20000000000 */
[----:B------:R-:W0:Y:S01]  /*8060*/  LDS.U16 R20, [R20] ;  /* 0x0000000014147984 */ /* 0x000e220000000400 */
[----:B------:R-:W1:Y:S01]  /*8070*/  I2F.RP R15, R26 ;  /* 0x0000001a000f7306 */ /* 0x000e620000209400 */
[----:B------:R-:W-:Y:S02]  /*8080*/  ISETP.GE.AND P3, PT, R14, RZ, PT ;  /* 0x000000ff0e00720c */ /* 0x000fe40003f66270 */
[----:B------:R-:W-:-:S05]  /*8090*/  ISETP.NE.AND P4, PT, R45, RZ, PT ;  /* 0x000000ff2d00720c */ /* 0x000fca0003f85270 */
[----:B-1----:R-:W1:Y:S02]  /*80a0*/  MUFU.RCP R15, R15 ;  /* 0x0000000f000f7308 */ /* 0x002e640000001000 */
[----:B-1----:R-:W-:-:S06]  /*80b0*/  IADD3 R24, R15, 0xffffffe, RZ ;  /* 0x0ffffffe0f187810 */ /* 0x002fcc0007ffe0ff */
[----:B------:R1:W2:Y:S02]  /*80c0*/  F2I.FTZ.U32.TRUNC.NTZ R25, R24 ;  /* 0x0000001800197305 */ /* 0x0002a4000021f000 */
[----:B-1----:R-:W-:Y:S01]  /*80d0*/  MOV R24, RZ ;  /* 0x000000ff00187202 */ /* 0x002fe20000000f00 */
[----:B--2---:R-:W-:-:S04]  /*80e0*/  IMAD.MOV R7, RZ, RZ, -R25 ;  /* 0x000000ffff077224 */ /* 0x004fc800078e0a19 */
[----:B------:R-:W-:-:S04]  /*80f0*/  IMAD R7, R7, R26, RZ ;  /* 0x0000001a07077224 */ /* 0x000fc800078e02ff */
[----:B------:R-:W-:-:S06]  /*8100*/  IMAD.HI.U32 R22, R25, R7, R24 ;  /* 0x0000000719167227 */ /* 0x000fcc00078e0018 */
[----:B------:R-:W-:-:S05]  /*8110*/  IMAD.HI.U32 R7, R22, R11, RZ ;  /* 0x0000000b16077227 */ /* 0x000fca00078e00ff */
[----:B------:R-:W-:-:S05]  /*8120*/  IADD3 R22, -R7, RZ, RZ ;  /* 0x000000ff07167210 */ /* 0x000fca0007ffe1ff */
[----:B------:R-:W-:Y:S02]  /*8130*/  IMAD R7, R26, R22, R11 ;  /* 0x000000161a077224 */ /* 0x000fe400078e020b */
[----:B------:R-:W-:-:S03]  /*8140*/  IMAD R22, R45, UR45, RZ ;  /* 0x0000002d2d167c24 */ /* 0x000fc6000f8e02ff */
[----:B------:R-:W-:-:S13]  /*8150*/  ISETP.GT.U32.AND P1, PT, R26, R7, PT ;  /* 0x000000071a00720c */ /* 0x000fda0003f24070 */
[----:B------:R-:W-:-:S05]  /*8160*/  @!P1 IMAD.IADD R7, R7, 0x1, -R26 ;  /* 0x0000000107079824 */ /* 0x000fca00078e0a1a */
[----:B------:R-:W-:-:S13]  /*8170*/  ISETP.GT.U32.AND P1, PT, R26, R7, PT ;  /* 0x000000071a00720c */ /* 0x000fda0003f24070 */
[----:B------:R-:W-:-:S04]  /*8180*/  @!P1 IADD3 R7, R7, -R26, RZ ;  /* 0x8000001a07079210 */ /* 0x000fc80007ffe0ff */
        /* <DEDUP_REMOVED lines=15> */
[----:B------:R-:W-:-:S04]  /*8280*/  LEA R26, P1, R11, UR4, 0x1 ;  /* 0x000000040b1a7c11 */ /* 0x000fc8000f8208ff */
[----:B------:R-:W-:-:S05]  /*8290*/  LEA.HI.X R27, R11, UR5, R22, 0x1, P1 ;  /* 0x000000050b1b7c11 */ /* 0x000fca00088f0c16 */
[----:B------:R-:W2:Y:S01]  /*82a0*/  LDG.E.128 R28, desc[UR36][R26.64] ;  /* 0x000000241a1c7981 */ /* 0x000ea2000c1e1d00 */
[----:B0-----:R-:W-:Y:S02]  /*82b0*/  HADD2.F32 R7, -RZ, R20.H0_H0 ;  /* 0x20000014ff077230 */ /* 0x001fe40000004100 */
[--C-:B--2---:R-:W-:Y:S02]  /*82c0*/  HADD2.F32 R24, -RZ, R30.reuse.H0_H0 ;  /* 0x2000001eff187230 */ /* 0x104fe40000004100 */
[----:B------:R-:W-:Y:S02]  /*82d0*/  HADD2.F32 R15, -RZ, R30.H1_H1 ;  /* 0x3000001eff0f7230 */ /* 0x000fe40000004100 */
[----:B------:R-:W-:Y:S02]  /*82e0*/  HADD2.F32 R11, -RZ, R28.H0_H0 ;  /* 0x2000001cff0b7230 */ /* 0x000fe40000004100 */
        /* <DEDUP_REMOVED lines=8> */
[----:B------:R-:W-:Y:S01]  /*8370*/  FFMA.FTZ R13, R7, R30, R13 ;  /* 0x0000001e070d7223 */ /* 0x000fe2000001000d */
[----:B------:R-:W-:-:S02]  /*8380*/  HADD2.F32 R31, -RZ, R31.H1_H1 ;  /* 0x3000001fff1f7230 */ /* 0x000fc40000004100 */
[C---:B------:R-:W-:Y:S01]  /*8390*/  FFMA.FTZ R3, R7.reuse, R28, R3 ;  /* 0x0000001c07037223 */ /* 0x040fe20000010003 */
[C---:B------:R-:W-:Y:S02]  /*83a0*/  FFMA.FTZ R6, R7.reuse, R29, R6 ;  /* 0x0000001d07067223 */ /* 0x040fe40000010006 */
[----:B------:R-:W-:-:S07]  /*83b0*/  FFMA.FTZ R0, R7, R31, R0 ;  /* 0x0000001f07007223 */ /* 0x000fce0000010000 */
.L_x_3086:
[----:B------:R-:W-:Y:S05]  /*83c0*/  BSYNC B2 ;  /* 0x0000000000027941 */ /* 0x000fea0003800000 */
.L_x_3085:
[----:B------:R-:W-:-:S07]  /*83d0*/  VIADD R14, R14, 0x8 ;  /* 0x000000080e0e7836 */ /* 0x000fce0000000000 */
.L_x_3084:
[----:B------:R-:W-:Y:S05]  /*83e0*/  BSYNC B1 ;  /* 0x0000000000017941 */ /* 0x000fea0003800000 */
.L_x_3083:
[----:B------:R-:W-:-:S13]  /*83f0*/  LOP3.LUT P1, RZ, R32, 0xfffffff8, RZ, 0xc0, !PT ;  /* 0xfffffff820ff7812 */ /* 0x000fda000782c0ff */
[----:B------:R-:W-:Y:S05]  /*8400*/  @!P1 BRA `(.L_x_3077) ;  /* 0x0000000800189947 */ /* 0x000fea0003800000 */
[----:B------:R-:W-:Y:S01]  /*8410*/  LEA R7, R14, UR10, 0x1 ;  /* 0x0000000a0e077c11 */ /* 0x000fe2000f8e08ff */
[----:B------:R-:W-:Y:S01]  /*8420*/  HFMA2.MMA R11, -RZ, RZ, 0, 0 ;  /* 0x00000000ff0b7435 */ /* 0x000fe200000001ff */
[----:B------:R-:W-:-:S05]  /*8430*/  MOV R20, UR42 ;  /* 0x0000002a00147c02 */ /* 0x000fca0008000f00 */
[----:B------:R-:W-:-:S04]  /*8440*/  IMAD R7, R20, -0x2, R7 ;  /* 0xfffffffe14077824 */ /* 0x000fc800078e0207 */
[----:B------:R-:W-:-:S07]  /*8450*/  VIADD R32, R7, UR8 ;  /* 0x0000000807207c36 */ /* 0x000fce0008000000 */
.L_x_3091:
[----:B------:R-:W0:Y:S01]  /*8460*/  LDC R35, c[0x0][0x284] ;  /* 0x0000a100ff237b82 */ /* 0x000e220000000800 */
[----:B------:R-:W-:Y:S01]  /*8470*/  IADD3 R34, R14, 0x8, RZ ;  /* 0x000000080e227810 */ /* 0x000fe20007ffe0ff */
[----:B------:R-:W-:Y:S01]  /*8480*/  BSSY B1, `(.L_x_3087) ;  /* 0x000003e000017945 */ /* 0x000fe20003800000 */
[----:B------:R-:W-:Y:S02]  /*8490*/  IADD3 R33, R32, R11, RZ ;  /* 0x0000000b20217210 */ /* 0x000fe40007ffe0ff */
[-C--:B0-----:R-:W-:Y:S02]  /*84a0*/  ISETP.GE.AND P3, PT, R14, R35.reuse, PT ;  /* 0x000000230e00720c */ /* 0x081fe40003f66270 */
[----:B------:R-:W-:-:S11]  /*84b0*/  ISETP.GE.AND P1, PT, R34, R35, PT ;  /* 0x000000232200720c */ /* 0x000fd60003f26270 */
[----:B------:R-:W-:Y:S05]  /*84c0*/  @!P3 BRA `(.L_x_3088) ;  /* 0x0000000000e4b947 */ /* 0x000fea0003800000 */
[----:B------:R-:W-:Y:S01]  /*84d0*/  IABS R22, R35 ;  /* 0x0000002300167213 */ /* 0x000fe20000000000 */
[----:B------:R-:W-:Y:S01]  /*84e0*/  ULDC.64 UR4, c[0x0][0x258] ;  /* 0x0000960000047ab9 */ /* 0x000fe20000000a00 */
[----:B------:R-:W-:Y:S02]  /*84f0*/  IABS R15, R14 ;  /* 0x0000000e000f7213 */ /* 0x000fe40000000000 */
[----:B------:R-:W0:Y:S01]  /*8500*/  I2F.RP R20, R22 ;  /* 0x0000001600147306 */ /* 0x000e220000209400 */
[----:B------:R-:W-:Y:S02]  /*8510*/  ISETP.GE.AND P4, PT, R14, RZ, PT ;  /* 0x000000ff0e00720c */ /* 0x000fe40003f86270 */
[----:B------:R-:W-:-:S05]  /*8520*/  ISETP.NE.AND P5, PT, R35, RZ, PT ;  /* 0x000000ff2300720c */ /* 0x000fca0003fa5270 */
[----:B0-----:R-:W3:Y:S02]  /*8530*/  MUFU.RCP R20, R20 ;  /* 0x0000001400147308 */ /* 0x001ee40000001000 */
[----:B---3--:R-:W-:-:S06]  /*8540*/  VIADD R24, R20, 0xffffffe ;  /* 0x0ffffffe14187836 */ /* 0x008fcc0000000000 */
[----:B------:R0:W1:Y:S02]  /*8550*/  F2I.FTZ.U32.TRUNC.NTZ R25, R24 ;  /* 0x0000001800197305 */ /* 0x000064000021f000 */
[----:B0-----:R-:W-:Y:S02]  /*8560*/  MOV R24, RZ ;  /* 0x000000ff00187202 */ /* 0x001fe40000000f00 */
[----:B-1----:R-:W-:-:S05]  /*8570*/  IADD3 R7, RZ, -R25, RZ ;  /* 0x80000019ff077210 */ /* 0x002fca0007ffe0ff */
[----:B------:R-:W-:-:S04]  /*8580*/  IMAD R7, R7, R22, RZ ;  /* 0x0000001607077224 */ /* 0x000fc800078e02ff */
[----:B------:R-:W-:-:S06]  /*8590*/  IMAD.HI.U32 R26, R25, R7, R24 ;  /* 0x00000007191a7227 */ /* 0x000fcc00078e0018 */
[----:B------:R-:W-:-:S04]  /*85a0*/  IMAD.HI.U32 R7, R26, R15, RZ ;  /* 0x0000000f1a077227 */ /* 0x000fc800078e00ff */
[----:B------:R-:W-:-:S04]  /*85b0*/  IMAD.MOV R20, RZ, RZ, -R7 ;  /* 0x000000ffff147224 */ /* 0x000fc800078e0a07 */
[----:B------:R-:W-:-:S05]  /*85c0*/  IMAD R7, R22, R20, R15 ;  /* 0x0000001416077224 */ /* 0x000fca00078e020f */
[----:B------:R-:W-:-:S13]  /*85d0*/  ISETP.GT.U32.AND P3, PT, R22, R7, PT ;  /* 0x000000071600720c */ /* 0x000fda0003f64070 */
[----:B------:R-:W-:-:S04]  /*85e0*/  @!P3 IADD3 R7, R7, -R22, RZ ;  /* 0x800000160707b210 */ /* 0x000fc80007ffe0ff */
[----:B------:R-:W-:-:S13]  /*85f0*/  ISETP.GT.U32.AND P3, PT, R22, R7, PT ;  /* 0x000000071600720c */ /* 0x000fda0003f64070 */
[----:B------:R-:W-:Y:S01]  /*8600*/  @!P3 IADD3 R7, R7, -R22, RZ ;  /* 0x800000160707b210 */ /* 0x000fe20007ffe0ff */
[----:B------:R-:W-:-:S04]  /*8610*/  IMAD R22, R35, UR45, RZ ;  /* 0x0000002d23167c24 */ /* 0x000fc8000f8e02ff */
        /* <DEDUP_REMOVED lines=15> */
[C---:B------:R-:W-:Y:S01]  /*8710*/  LEA R26, P3, R15.reuse, UR4, 0x1 ;  /* 0x000000040f1a7c11 */ /* 0x040fe2000f8608ff */
[----:B------:R-:W0:Y:S03]  /*8720*/  LDS.U16 R7, [R33] ;  /* 0x0000000021077984 */ /* 0x000e260000000400 */
[----:B------:R-:W-:-:S05]  /*8730*/  LEA.HI.X R27, R15, UR5, R20, 0x1, P3 ;  /* 0x000000050f1b7c11 */ /* 0x000fca00098f0c14 */
[----:B------:R-:W2:Y:S01]  /*8740*/  LDG.E.128 R28, desc[UR36][R26.64] ;  /* 0x000000241a1c7981 */ /* 0x000ea2000c1e1d00 */
[----:B0-----:R-:W-:Y:S02]  /*8750*/  HADD2.F32 R7, -RZ, R7.H0_H0 ;  /* 0x20000007ff077230 */ /* 0x001fe40000004100 */
[--C-:B--2---:R-:W-:Y:S02]  /*8760*/  HADD2.F32 R15, -RZ, R28.reuse.H0_H0 ;  /* 0x2000001cff0f7230 */ /* 0x104fe40000004100 */
[----:B------:R-:W-:Y:S02]  /*8770*/  HADD2.F32 R20, -RZ, R29.H0_H0 ;  /* 0x2000001dff147230 */ /* 0x000fe40000004100 */
[----:B------:R-:W-:Y:S02]  /*8780*/  HADD2.F32 R24, -RZ, R31.H0_H0 ;  /* 0x2000001fff187230 */ /* 0x000fe40000004100 */
[----:B------:R-:W-:Y:S01]  /*8790*/  FFMA.FTZ R4, R7, R15, R4 ;  /* 0x0000000f07047223 */ /* 0x000fe20000010004 */
[----:B------:R-:W-:-:S02]  /*87a0*/  HADD2.F32 R28, -RZ, R28.H1_H1 ;  /* 0x3000001cff1c7230 */ /* 0x000fc40000004100 */
[C---:B------:R-:W-:Y:S01]  /*87b0*/  FFMA.FTZ R5, R7.reuse, R20, R5 ;  /* 0x0000001407057223 */ /* 0x040fe20000010005 */
[----:B------:R-:W-:Y:S02]  /*87c0*/  HADD2.F32 R29, -RZ, R29.H1_H1 ;  /* 0x3000001dff1d7230 */ /* 0x000fe40000004100 */
[C---:B------:R-:W-:Y:S01]  /*87d0*/  FFMA.FTZ R13, R7.reuse, R24, R13 ;  /* 0x00000018070d7223 */ /* 0x040fe2000001000d */
[--C-:B------:R-:W-:Y:S02]  /*87e0*/  HADD2.F32 R22, -RZ, R30.reuse.H0_H0 ;  /* 0x2000001eff167230 */ /* 0x100fe40000004100 */
[C---:B------:R-:W-:Y:S01]  /*87f0*/  FFMA.FTZ R3, R7.reuse, R28, R3 ;  /* 0x0000001c07037223 */ /* 0x040fe20000010003 */
[----:B------:R-:W-:Y:S02]  /*8800*/  HADD2.F32 R25, -RZ, R30.H1_H1 ;  /* 0x3000001eff197230 */ /* 0x000fe40000004100 */
[----:B------:R-:W-:Y:S01]  /*8810*/  FFMA.FTZ R6, R7, R29, R6 ;  /* 0x0000001d07067223 */ /* 0x000fe20000010006 */
[----:B------:R-:W-:-:S02]  /*8820*/  HADD2.F32 R31, -RZ, R31.H1_H1 ;  /* 0x3000001fff1f7230 */ /* 0x000fc40000004100 */
[C---:B------:R-:W-:Y:S01]  /*8830*/  FFMA.FTZ R9, R7.reuse, R22, R9 ;  /* 0x0000001607097223 */ /* 0x040fe20000010009 */
[C---:B------:R-:W-:Y:S02]  /*8840*/  FFMA.FTZ R8, R7.reuse, R25, R8 ;  /* 0x0000001907087223 */ /* 0x040fe40000010008 */
[----:B------:R-:W-:-:S07]  /*8850*/  FFMA.FTZ R0, R7, R31, R0 ;  /* 0x0000001f07007223 */ /* 0x000fce0000010000 */
.L_x_3088:
[----:B------:R-:W-:Y:S05]  /*8860*/  BSYNC B1 ;  /* 0x0000000000017941 */ /* 0x000fea0003800000 */
.L_x_3087:
[----:B------:R-:W-:Y:S04]  /*8870*/  BSSY B1, `(.L_x_3089) ;  /* 0x000003b000017945 */ /* 0x000fe80003800000 */
        /* <DEDUP_REMOVED lines=8> */
[----:B---3--:R-:W-:-:S06]  /*8900*/  IADD3 R24, R20, 0xffffffe, RZ ;  /* 0x0ffffffe14187810 */ /* 0x008fcc0007ffe0ff */
[----:B------:R0:W1:Y:S02]  /*8910*/  F2I.FTZ.U32.TRUNC.NTZ R25, R24 ;  /* 0x0000001800197305 */ /* 0x000064000021f000 */
[----:B0-----:R-:W-:Y:S01]  /*8920*/  IMAD.MOV.U32 R24, RZ, RZ, RZ ;  /* 0x000000ffff187224 */ /* 0x001fe200078e00ff */
[----:B-1----:R-:W-:-:S05]  /*8930*/  IADD3 R7, RZ, -R25, RZ ;  /* 0x80000019ff077210 */ /* 0x002fca0007ffe0ff */
        /* <DEDUP_REMOVED lines=8> */
[----:B------:R-:W-:Y:S02]  /*89c0*/  @!P1 IMAD.IADD R7, R7, 0x1, -R22 ;  /* 0x0000000107079824 */ /* 0x000fe400078e0a16 */
[----:B------:R-:W-:-:S03]  /*89d0*/  IMAD R22, R35, UR45, RZ ;  /* 0x0000002d23167c24 */ /* 0x000fc6000f8e02ff */
        /* <DEDUP_REMOVED lines=16> */
[----:B------:R-:W0:Y:S03]  /*8ae0*/  LDS.U16 R7, [R33+0x10] ;  /* 0x0000100021077984 */ /* 0x000e260000000400 */
        /* <DEDUP_REMOVED lines=19> */
.L_x_3090:
[----:B------:R-:W-:Y:S05]  /*8c20*/  BSYNC B1 ;  /* 0x0000000000017941 */ /* 0x000fea0003800000 */
.L_x_3089:
[----:B------:R-:W-:Y:S01]  /*8c30*/  IADD3 R14, R14, 0x10, RZ ;  /* 0x000000100e0e7810 */ /* 0x000fe20007ffe0ff */
[----:B------:R-:W-:-:S03]  /*8c40*/  VIADD R11, R11, 0x20 ;  /* 0x000000200b0b7836 */ /* 0x000fc60000000000 */
[----:B------:R-:W-:-:S13]  /*8c50*/  ISETP.GE.AND P1, PT, R14, UR40, PT ;  /* 0x000000280e007c0c */ /* 0x000fda000bf26270 */
[----:B------:R-:W-:Y:S05]  /*8c60*/  @!P1 BRA `(.L_x_3091) ;  /* 0xfffffff400fc9947 */ /* 0x000fea000383ffff */
.L_x_3077:
[----:B------:R-:W-:Y:S05]  /*8c70*/  BSYNC B0 ;  /* 0x0000000000007941 */ /* 0x000fea0003800000 */
.L_x_3076:
[----:B------:R-:W-:Y:S04]  /*8c80*/  BSSY B0, `(.L_x_3092) ;  /* 0x0000065000007945 */ /* 0x000fe80003800000 */
[----:B------:R-:W-:Y:S05]  /*8c90*/  @P2 BRA `(.L_x_3093) ;  /* 0x00000004008c2947 */ /* 0x000fea0003800000 */
[----:B0-----:R-:W0:Y:S01]  /*8ca0*/  LDC R10, c[0x0][0x308] ;  /* 0x0000c200ff0a7b82 */ /* 0x001e220000000800 */
[----:B------:R-:W-:Y:S01]  /*8cb0*/  ULDC.64 UR4, c[0x0][0x2f0] ;  /* 0x0000bc0000047ab9 */ /* 0x000fe20000000a00 */
[----:B------:R-:W-:Y:S01]  /*8cc0*/  ULDC UR6, c[0x0][0x278] ;  /* 0x00009e0000067ab9 */ /* 0x000fe20000000800 */
[----:B------:R-:W-:-:S04]  /*8cd0*/  UISETP.NE.U32.AND UP0, UPT, UR4, URZ, UPT ;  /* 0x0000003f0400728c */ /* 0x000fc8000bf05070 */
[----:B------:R-:W-:-:S06]  /*8ce0*/  UISETP.NE.AND.EX UP0, UPT, UR5, URZ, UPT, UP0 ;  /* 0x0000003f0500728c */ /* 0x000fcc000bf05300 */
[----:B------:R-:W-:-:S05]  /*8cf0*/  PLOP3.LUT P3, PT, PT, PT, UP0, 0x80, 0x0 ;  /* 0x000000000000781c */ /* 0x000fca0003f6f008 */
[----:B------:R-:W-:Y:S02]  /*8d00*/  @UP0 ULDC UR4, c[0x0][0x288] ;  /* 0x0000a20000040ab9 */ /* 0x000fe40000000800 */
[----:B------:R-:W-:Y:S01]  /*8d10*/  @UP0 UIMAD UR4, UR38, UR4, UR46 ;  /* 0x00000004260402a4 */ /* 0x000fe2000f8e022e */
[----:B0-----:R-:W-:-:S05]  /*8d20*/  ISETP.NE.AND P2, PT, R10, 0x2, PT ;  /* 0x000000020a00780c */ /* 0x001fca0003f45270 */
[----:B------:R-:W-:Y:S01]  /*8d30*/  MOV R7, UR4 ;  /* 0x0000000400077c02 */ /* 0x000fe20008000f00 */
[----:B------:R-:W-:Y:S02]  /*8d40*/  @UP0 ULDC.64 UR4, c[0x0][0x2e8] ;  /* 0x0000ba0000040ab9 */ /* 0x000fe40000000a00 */
[----:B------:R-:W-:Y:S01]  /*8d50*/  IMAD.U32 R15, RZ, RZ, UR5 ;  /* 0x00000005ff0f7e24 */ /* 0x000fe2000f8e00ff */
[----:B------:R-:W-:Y:S01]  /*8d60*/  UIMAD UR5, UR46, 0xc0, URZ ;  /* 0x000000c02e0578a4 */ /* 0x000fe2000f8e023f */
[----:B------:R-:W-:-:S03]  /*8d70*/  MOV R14, UR4 ;  /* 0x00000004000e7c02 */ /* 0x000fc60008000f00 */
[----:B------:R-:W0:Y:S01]  /*8d80*/  @P2 LDC.64 R10, c[0x0][0x238] ;  /* 0x00008e00ff0a2b82 */ /* 0x000e220000000a00 */
[----:B------:R-:W-:Y:S01]  /*8d90*/  UIMAD UR4, UR7, 0xc0, URZ ;  /* 0x000000c0070478a4 */ /* 0x000fe2000f8e023f */
[----:B------:R-:W-:Y:S01]  /*8da0*/  @P3 IMAD R7, R7, 0xc0, R2 ;  /* 0x000000c007073824 */ /* 0x000fe200078e0202 */
[----:B------:R-:W-:Y:S02]  /*8db0*/  UIMAD UR5, UR45, UR6, UR5 ;  /* 0x000000062d0572a4 */ /* 0x000fe4000f8e0205 */
[----:B------:R-:W-:Y:S01]  /*8dc0*/  UISETP.NE.AND UP0, UPT, UR6, URZ, UPT ;  /* 0x0000003f0600728c */ /* 0x000fe2000bf05270 */
[----:B------:R-:W-:-:S03]  /*8dd0*/  @P3 IMAD.WIDE R14, R7, 0x2, R14 ;  /* 0x00000002070e3825 */ /* 0x000fc600078e020e */
[----:B------:R-:W-:Y:S01]  /*8de0*/  USEL UR4, UR4, UR5, !UP0 ;  /* 0x0000000504047287 */ /* 0x000fe2000c000000 */
[----:B------:R-:W-:Y:S01]  /*8df0*/  IMAD R23, R23, 0xc0, R2 ;  /* 0x000000c017177824 */ /* 0x000fe200078e0202 */
[----:B------:R1:W5:Y:S04]  /*8e00*/  @P3 LDG.E.128 R32, desc[UR36][R14.64] ;  /* 0x000000240e203981 */ /* 0x000368000c1e1d00 */
[----:B------:R-:W-:-:S05]  /*8e10*/  IADD3 R7, R2, UR4, RZ ;  /* 0x0000000402077c10 */ /* 0x000fca000fffe0ff */
[----:B0-----:R-:W-:-:S05]  /*8e20*/  @P2 IMAD.WIDE R10, R7, 0x2, R10 ;  /* 0x00000002070a2825 */ /* 0x001fca00078e020a */
[----:B------:R0:W5:Y:S01]  /*8e30*/  @P2 LDG.E.128 R28, desc[UR36][R10.64] ;  /* 0x000000240a1c2981 */ /* 0x000162000c1e1d00 */
[----:B------:R-:W-:Y:S01]  /*8e40*/  UIADD3 UR4, -UR42, UR40, URZ ;  /* 0x000000282a047290 */ /* 0x000fe2000fffe13f */
[----:B------:R-:W-:-:S03]  /*8e50*/  SHF.R.S32.HI R12, RZ, 0x1f, R23 ;  /* 0x0000001fff0c7819 */ /* 0x000fc60000011417 */
[----:B------:R-:W-:-:S09]  /*8e60*/  ULEA UR4, UR4, UR11, 0x1 ;  /* 0x0000000b04047291 */ /* 0x000fd2000f8e083f */
[----:B------:R-:W2:Y:S01]  /*8e70*/  LDS.U16 R36, [UR4] ;  /* 0x00000004ff247984 */ /* 0x000ea20008000400 */
[----:B------:R-:W-:-:S06]  /*8e80*/  UIMAD UR4, UR41, 0xc0, URZ ;  /* 0x000000c0290478a4 */ /* 0x000fcc000f8e023f */
[----:B------:R-:W-:Y:S02]  /*8e90*/  IADD3 R23, P1, R23, UR4, RZ ;  /* 0x0000000417177c10 */ /* 0x000fe4000ff3e0ff */
[----:B-1----:R-:W-:Y:S01]  /*8ea0*/  MOV R15, UR4 ;  /* 0x00000004000f7c02 */ /* 0x002fe20008000f00 */
[----:B------:R-:W-:-:S03]  /*8eb0*/  ULDC.64 UR4, c[0x0][0x250] ;  /* 0x0000940000047ab9 */ /* 0x000fc60000000a00 */
[----:B------:R-:W-:Y:S02]  /*8ec0*/  LEA.HI.X.SX32 R12, R15, R12, 0x1, P1 ;  /* 0x0000000c0f0c7211 */ /* 0x000fe400008f0eff */
[----:B------:R-:W-:-:S04]  /*8ed0*/  LEA R14, P1, R23, UR4, 0x1 ;  /* 0x00000004170e7c11 */ /* 0x000fc8000f8208ff */
[----:B------:R-:W-:Y:S01]  /*8ee0*/  LEA.HI.X R15, R23, UR5, R12, 0x1, P1 ;  /* 0x00000005170f7c11 */ /* 0x000fe200088f0c0c */
[----:B0-----:R-:W-:Y:S08]  /*8ef0*/  @P2 BRA `(.L_x_3094) ;  /* 0x00000000008c2947 */ /* 0x001ff00003800000 */
[----:B------:R-:W-:Y:S02]  /*8f00*/  ULDC.64 UR4, c[0x0][0x238] ;  /* 0x00008e0000047ab9 */ /* 0x000fe40000000a00 */
[----:B------:R-:W-:-:S04]  /*8f10*/  IADD3 R10, P1, R7, UR4, RZ ;  /* 0x00000004070a7c10 */ /* 0x000fc8000ff3e0ff */
[----:B------:R-:W-:Y:S01]  /*8f20*/  LEA.HI.X.SX32 R11, R7, UR5, 0x1, P1 ;  /* 0x00000005070b7c11 */ /* 0x000fe200088f0eff */
[----:B------:R-:W0:Y:S04]  /*8f30*/  LDC.64 R22, c[0x0][0x2f8] ;  /* 0x0000be00ff167b82 */ /* 0x000e280000000a00 */
[----:B-----5:R-:W3:Y:S04]  /*8f40*/  LDG.E.64 R28, desc[UR36][R10.64] ;  /* 0x000000240a1c7981 */ /* 0x020ee8000c1e1b00 */
[----:B0-----:R-:W4:Y:S01]  /*8f50*/  LDG.E R23, desc[UR36][R22.64+0x8] ;  /* 0x0000082416177981 */ /* 0x001f22000c1e1900 */
[C---:B---3--:R-:W-:Y:S01]  /*8f60*/  SHF.R.U64 R27, R28.reuse, 0x10, R29 ;  /* 0x000000101c1b7819 */ /* 0x048fe2000000121d */
[----:B------:R-:W4:Y:S01]  /*8f70*/  I2F.S8 R12, R28 ;  /* 0x0000001c000c7306 */ /* 0x000f220000001400 */
[----:B------:R-:W-:-:S02]  /*8f80*/  PRMT R7, R28, 0x9910, RZ ;  /* 0x000099101c077816 */ /* 0x000fc400000000ff */
[----:B------:R-:W-:Y:S02]  /*8f90*/  PRMT R20, R29, 0x9910, RZ ;  /* 0x000099101d147816 */ /* 0x000fe400000000ff */
[----:B------:R-:W-:Y:S02]  /*8fa0*/  PRMT R10, R27, 0x9910, RZ ;  /* 0x000099101b0a7816 */ /* 0x000fe400000000ff */
[--C-:B------:R-:W-:Y:S01]  /*8fb0*/  SHF.R.U32.HI R25, RZ, 0x10, R29.reuse ;  /* 0x00000010ff197819 */ /* 0x100fe2000001161d */
[----:B------:R-:W0:Y:S01]  /*8fc0*/  I2F.S8 R24, R29 ;  /* 0x0000001d00187306 */ /* 0x000e220000001400 */
[----:B------:R-:W-:Y:S02]  /*8fd0*/  SHF.R.S32.HI R26, RZ, 0x18, R29 ;  /* 0x00000018ff1a7819 */ /* 0x000fe4000001141d */
[----:B------:R-:W-:Y:S02]  /*8fe0*/  SHF.R.S32.HI R7, RZ, 0x8, R7 ;  /* 0x00000008ff077819 */ /* 0x000fe40000011407 */
[----:B------:R-:W-:-:S02]  /*8ff0*/  SHF.R.S32.HI R20, RZ, 0x8, R20 ;  /* 0x00000008ff147819 */ /* 0x000fc40000011414 */
[----:B------:R-:W-:Y:S01]  /*9000*/  SHF.R.S32.HI R10, RZ, 0x8, R10 ;  /* 0x00000008ff0a7819 */ /* 0x000fe2000001140a */
[----:B------:R-:W-:Y:S01]  /*9010*/  I2F.S8 R25, R25 ;  /* 0x0000001900197306 */ /* 0x000fe20000001400 */
[-C--:B----4-:R-:W-:Y:S01]  /*9020*/  FMUL.FTZ R12, R12, R23.reuse ;  /* 0x000000170c0c7220 */ /* 0x090fe20000410000 */
[----:B0-----:R-:W-:-:S06]  /*9030*/  FMUL.FTZ R24, R24, R23 ;  /* 0x0000001718187220 */ /* 0x001fcc0000410000 */
[----:B------:R-:W0:Y:S08]  /*9040*/  I2F.S16 R26, R26 ;  /* 0x0000001a001a7306 */ /* 0x000e300000101400 */
[----:B------:R1:W3:Y:S01]  /*9050*/  I2F.S8 R11, R27 ;  /* 0x0000001b000b7306 */ /* 0x0002e20000001400 */
[----:B0-----:R-:W-:-:S07]  /*9060*/  FMUL.FTZ R26, R26, R23 ;  /* 0x000000171a1a7220 */ /* 0x001fce0000410000 */
[----:B------:R-:W0:Y:S01]  /*9070*/  I2F.S16 R7, R7 ;  /* 0x0000000700077306 */ /* 0x000e220000101400 */
[----:B-1----:R-:W-:-:S05]  /*9080*/  FMUL.FTZ R27, R25, R23 ;  /* 0x00000017191b7220 */ /* 0x002fca0000410000 */
[----:B------:R-:W-:Y:S01]  /*9090*/  F2FP.F16.F32.PACK_AB R31, R26, R27 ;  /* 0x0000001b1a1f723e */ /* 0x000fe200000000ff */
[-C--:B---3--:R-:W-:Y:S01]  /*90a0*/  FMUL.FTZ R11, R11, R23.reuse ;  /* 0x000000170b0b7220 */ /* 0x088fe20000410000 */
        /* <DEDUP_REMOVED lines=8> */
.L_x_3094:
[----:B-----5:R-:W-:Y:S01]  /*9130*/  HFMA2.MMA R16, R28, 1, 1, R16 ;  /* 0x3c003c001c107835 */ /* 0x020fe20000000010 */
[----:B------:R-:W-:Y:S01]  /*9140*/  HADD2 R17, R29, R17 ;  /* 0x000000111d117230 */ /* 0x000fe20000000000 */
[----:B------:R-:W-:Y:S01]  /*9150*/  HFMA2.MMA R18, R30, 1, 1, R18 ;  /* 0x3c003c001e127835 */ /* 0x000fe20000000012 */
[----:B------:R-:W-:Y:S02]  /*9160*/  HADD2 R19, R31, R19 ;  /* 0x000000131f137230 */ /* 0x000fe40000000000 */
[----:B--2---:R-:W-:Y:S02]  /*9170*/  HADD2.F32 R7, -RZ, R36.H0_H0 ;  /* 0x20000024ff077230 */ /* 0x004fe40000004100 */
[----:B------:R-:W-:Y:S02]  /*9180*/  @P3 HFMA2.MMA R17, R17, R33, -RZ ;  /* 0x0000002111113235 */ /* 0x000fe400001000ff */
[----:B------:R-:W-:Y:S01]  /*9190*/  @P3 HFMA2.MMA R19, R19, R35, -RZ ;  /* 0x0000002313133235 */ /* 0x000fe200001000ff */
[----:B------:R-:W-:-:S02]  /*91a0*/  @P3 HMUL2 R16, R16, R32 ;  /* 0x0000002010103232 */ /* 0x000fc40000000000 */
[----:B------:R-:W-:-:S03]  /*91b0*/  @P3 HMUL2 R18, R18, R34 ;  /* 0x0000002212123232 */ /* 0x000fc60000000000 */
[--C-:B------:R-:W-:Y:S02]  /*91c0*/  HADD2.F32 R10, -RZ, R16.reuse.H0_H0 ;  /* 0x20000010ff0a7230 */ /* 0x100fe40000004100 */
[----:B------:R1:W-:Y:S01]  /*91d0*/  STG.E.128 desc[UR36][R14.64], R16 ;  /* 0x000000100e007986 */ /* 0x0003e2000c101d24 */
[----:B------:R-:W-:Y:S02]  /*91e0*/  HADD2.F32 R12, -RZ, R16.H1_H1 ;  /* 0x30000010ff0c7230 */ /* 0x000fe40000004100 */
[--C-:B------:R-:W-:Y:S02]  /*91f0*/  HADD2.F32 R20, -RZ, R17.reuse.H0_H0 ;  /* 0x20000011ff147230 */ /* 0x100fe40000004100 */
[C---:B------:R-:W-:Y:S01]  /*9200*/  FFMA.FTZ R4, R7.reuse, R10, R4 ;  /* 0x0000000a07047223 */ /* 0x040fe20000010004 */
[----:B------:R-:W-:Y:S02]  /*9210*/  HADD2.F32 R11, -RZ, R17.H1_H1 ;  /* 0x30000011ff0b7230 */ /* 0x000fe40000004100 */
[----:B------:R-:W-:Y:S01]  /*9220*/  FFMA.FTZ R3, R7, R12, R3 ;  /* 0x0000000c07037223 */ /* 0x000fe20000010003 */
[----:B------:R-:W-:-:S02]  /*9230*/  HADD2.F32 R22, -RZ, R18.H0_H0 ;  /* 0x20000012ff167230 */ /* 0x000fc40000004100 */
[C---:B------:R-:W-:Y:S01]  /*9240*/  FFMA.FTZ R5, R7.reuse, R20, R5 ;  /* 0x0000001407057223 */ /* 0x040fe20000010005 */
[----:B------:R-:W-:Y:S02]  /*9250*/  HADD2.F32 R23, -RZ, R18.H1_H1 ;  /* 0x30000012ff177230 */ /* 0x000fe40000004100 */
[C---:B------:R-:W-:Y:S01]  /*9260*/  FFMA.FTZ R6, R7.reuse, R11, R6 ;  /* 0x0000000b07067223 */ /* 0x040fe20000010006 */
[--C-:B---3--:R-:W-:Y:S02]  /*9270*/  HADD2.F32 R24, -RZ, R19.reuse.H0_H0 ;  /* 0x20000013ff187230 */ /* 0x108fe40000004100 */
[C---:B------:R-:W-:Y:S01]  /*9280*/  FFMA.FTZ R9, R7.reuse, R22, R9 ;  /* 0x0000001607097223 */ /* 0x040fe20000010009 */
[----:B------:R-:W-:Y:S02]  /*9290*/  HADD2.F32 R25, -RZ, R19.H1_H1 ;  /* 0x30000013ff197230 */ /* 0x000fe40000004100 */
[C---:B------:R-:W-:Y:S01]  /*92a0*/  FFMA.FTZ R8, R7.reuse, R23, R8 ;  /* 0x0000001707087223 */ /* 0x040fe20000010008 */
[----:B------:R-:W-:-:S02]  /*92b0*/  FFMA.FTZ R13, R7, R24, R13 ;  /* 0x00000018070d7223 */ /* 0x000fc4000001000d */
[----:B-1----:R-:W-:-:S07]  /*92c0*/  FFMA.FTZ R0, R7, R25, R0 ;  /* 0x0000001907007223 */ /* 0x002fce0000010000 */
.L_x_3093:
[----:B------:R-:W-:Y:S05]  /*92d0*/  BSYNC B0 ;  /* 0x0000000000007941 */ /* 0x000fea0003800000 */
.L_x_3092:
[----:B------:R-:W-:Y:S06]  /*92e0*/  BAR.SYNC.DEFER_BLOCKING 0x0 ;  /* 0x0000000000007b1d */ /* 0x000fec0000010000 */
[----:B------:R-:W-:Y:S05]  /*92f0*/  @P0 BRA `(.L_x_3095) ;  /* 0x0000000400940947 */ /* 0x000fea0003800000 */
[----:B------:R-:W1:Y:S01]  /*9300*/  S2R R12, SR_TID.X ;  /* 0x00000000000c7919 */ /* 0x000e620000002100 */
[----:B------:R-:W-:-:S05]  /*9310*/  IMAD R21, R21, 0xc0, R2 ;  /* 0x000000c015157824 */ /* 0x000fca00078e0202 */
[----:B------:R-:W-:Y:S02]  /*9320*/  LEA R21, R21, UR8, 0x1 ;  /* 0x0000000815157c11 */ /* 0x000fe4000f8e08ff */
[C---:B-1----:R-:W-:Y:S02]  /*9330*/  LOP3.LUT R7, R12.reuse, 0xffffff80, RZ, 0xc0, !PT ;  /* 0xffffff800c077812 */ /* 0x042fe400078ec0ff */
[C---:B0-----:R-:W-:Y:S02]  /*9340*/  LOP3.LUT R10, R12.reuse, 0xffffffc0, RZ, 0xc0, !PT ;  /* 0xffffffc00c0a7812 */ /* 0x041fe400078ec0ff */
[----:B------:R-:W-:Y:S02]  /*9350*/  ISETP.NE.AND P1, PT, R7, 0x80, PT ;  /* 0x000000800700780c */ /* 0x000fe40003f25270 */
[C---:B------:R-:W-:Y:S02]  /*9360*/  LOP3.LUT R11, R12.reuse, 0xffffffe0, RZ, 0xc0, !PT ;  /* 0xffffffe00c0b7812 */ /* 0x040fe400078ec0ff */
[----:B------:R-:W-:-:S02]  /*9370*/  ISETP.GT.AND P2, PT, R12, 0x7f, PT ;  /* 0x0000007f0c00780c */ /* 0x000fc40003f44270 */
[C---:B------:R-:W-:Y:S02]  /*9380*/  ISETP.GT.AND P4, PT, R12.reuse, 0x3f, PT ;  /* 0x0000003f0c00780c */ /* 0x040fe40003f84270 */
[----:B------:R-:W-:Y:S02]  /*9390*/  ISETP.GT.AND P6, PT, R12, 0x1f, PT ;  /* 0x0000001f0c00780c */ /* 0x000fe40003fc4270 */
[----:B------:R-:W-:Y:S02]  /*93a0*/  ISETP.NE.AND P3, PT, R10, 0x40, PT ;  /* 0x000000400a00780c */ /* 0x000fe40003f65270 */
[----:B------:R-:W-:Y:S01]  /*93b0*/  ISETP.NE.AND P5, PT, R11, 0x20, PT ;  /* 0x000000200b00780c */ /* 0x000fe20003fa5270 */
[----:B------:R-:W-:-:S12]  /*93c0*/  @P1 BRA `(.L_x_3096) ;  /* 0x0000000000141947 */ /* 0x000fd80003800000 */
[----:B-----5:R-:W-:Y:S02]  /*93d0*/  F2FP.F16.F32.PACK_AB R16, R3, R4 ;  /* 0x000000040310723e */ /* 0x020fe400000000ff */
[----:B------:R-:W-:Y:S02]  /*93e0*/  F2FP.F16.F32.PACK_AB R17, R6, R5 ;  /* 0x000000050611723e */ /* 0x000fe400000000ff */
[----:B------:R-:W-:Y:S02]  /*93f0*/  F2FP.F16.F32.PACK_AB R18, R8, R9 ;  /* 0x000000090812723e */ /* 0x000fe400000000ff */
[----:B------:R-:W-:-:S05]  /*9400*/  F2FP.F16.F32.PACK_AB R19, R0, R13 ;  /* 0x0000000d0013723e */ /* 0x000fca00000000ff */
[----:B------:R0:W-:Y:S02]  /*9410*/  STS.128 [R21+-0x600], R16 ;  /* 0xfffa001015007388 */ /* 0x0001e40000000c00 */
.L_x_3096:
[----:B------:R-:W-:Y:S05]  /*9420*/  WARPSYNC.ALL ;  /* 0x0000000000007948 */ /* 0x000fea0003800000 */
[----:B------:R-:W-:Y:S06]  /*9430*/  BAR.SYNC.DEFER_BLOCKING 0x0 ;  /* 0x0000000000007b1d */ /* 0x000fec0000010000 */
[----:B------:R-:W-:Y:S04]  /*9440*/  BSSY B0, `(.L_x_3097) ;  /* 0x0000013000007945 */ /* 0x000fe80003800000 */
[----:B------:R-:W-:Y:S05]  /*9450*/  @P2 BRA `(.L_x_3098) ;  /* 0x0000000000442947 */ /* 0x000fea0003800000 */
[----:B0----5:R-:W0:Y:S02]  /*9460*/  LDS.128 R16, [R21] ;  /* 0x0000000015107984 */ /* 0x021e240000000c00 */
        /* <DEDUP_REMOVED lines=16> */
.L_x_3098:
[----:B------:R-:W-:Y:S05]  /*9570*/  BSYNC B0 ;  /* 0x0000000000007941 */ /* 0x000fea0003800000 */
.L_x_3097:
[----:B------:R-:W-:Y:S06]  /*9580*/  BAR.SYNC.DEFER_BLOCKING 0x0 ;  /* 0x0000000000007b1d */ /* 0x000fec0000010000 */
[----:B------:R-:W-:Y:S04]  /*9590*/  BSSY B0, `(.L_x_3099) ;  /* 0x0000007000007945 */ /* 0x000fe80003800000 */
[----:B------:R-:W-:Y:S05]  /*95a0*/  @P3 BRA `(.L_x_3100) ;  /* 0x0000000000143947 */ /* 0x000fea0003800000 */
[----:B0----5:R-:W-:Y:S02]  /*95b0*/  F2FP.F16.F32.PACK_AB R16, R3, R4 ;  /* 0x000000040310723e */ /* 0x021fe400000000ff */
[----:B------:R-:W-:Y:S02]  /*95c0*/  F2FP.F16.F32.PACK_AB R17, R6, R5 ;  /* 0x000000050611723e */ /* 0x000fe400000000ff */
[----:B------:R-:W-:Y:S02]  /*95d0*/  F2FP.F16.F32.PACK_AB R18, R8, R9 ;  /* 0x000000090812723e */ /* 0x000fe400000000ff */
[----:B------:R-:W-:-:S05]  /*95e0*/  F2FP.F16.F32.PACK_AB R19, R0, R13 ;  /* 0x0000000d0013723e */ /* 0x000fca00000000ff */
[----:B------:R1:W-:Y:S02]  /*95f0*/  STS.128 [R21+-0x300], R16 ;  /* 0xfffd001015007388 */ /* 0x0003e40000000c00 */
.L_x_3100:
[----:B------:R-:W-:Y:S05]  /*9600*/  BSYNC B0 ;  /* 0x0000000000007941 */ /* 0x000fea0003800000 */
.L_x_3099:
[----:B------:R-:W-:Y:S06]  /*9610*/  BAR.SYNC.DEFER_BLOCKING 0x0 ;  /* 0x0000000000007b1d */ /* 0x000fec0000010000 */
[----:B------:R-:W-:Y:S04]  /*9620*/  BSSY B0, `(.L_x_3101) ;  /* 0x0000013000007945 */ /* 0x000fe80003800000 */
[----:B------:R-:W-:Y:S05]  /*9630*/  @P4 BRA `(.L_x_3102) ;  /* 0x0000000000444947 */ /* 0x000fea0003800000 */
[----:B01---5:R-:W0:Y:S02]  /*9640*/  LDS.128 R16, [R21] ;  /* 0x0000000015107984 */ /* 0x023e240000000c00 */
        /* <DEDUP_REMOVED lines=16> */
.L_x_3102:
[----:B------:R-:W-:Y:S05]  /*9750*/  BSYNC B0 ;  /* 0x0000000000007941 */ /* 0x000fea0003800000 */
.L_x_3101:
[----:B------:R-:W-:Y:S06]  /*9760*/  BAR.SYNC.DEFER_BLOCKING 0x0 ;  /* 0x0000000000007b1d */ /* 0x000fec0000010000 */
[----:B------:R-:W-:Y:S04]  /*9770*/  BSSY B0, `(.L_x_3103) ;  /* 0x0000007000007945 */ /* 0x000fe80003800000 */
[----:B------:R-:W-:Y:S05]  /*9780*/  @P5 BRA `(.L_x_3104) ;  /* 0x0000000000145947 */ /* 0x000fea0003800000 */
[----:B01---5:R-:W-:Y:S02]  /*9790*/  F2FP.F16.F32.PACK_AB R16, R3, R4 ;  /* 0x000000040310723e */ /* 0x023fe400000000ff */
[----:B------:R-:W-:Y:S02]  /*97a0*/  F2FP.F16.F32.PACK_AB R17, R6, R5 ;  /* 0x000000050611723e */ /* 0x000fe400000000ff */
[----:B------:R-:W-:Y:S02]  /*97b0*/  F2FP.F16.F32.PACK_AB R18, R8, R9 ;  /* 0x000000090812723e */ /* 0x000fe400000000ff */
[----:B------:R-:W-:-:S05]  /*97c0*/  F2FP.F16.F32.PACK_AB R19, R0, R13 ;  /* 0x0000000d0013723e */ /* 0x000fca00000000ff */
[----:B------:R2:W-:Y:S02]  /*97d0*/  STS.128 [R21+-0x180], R16 ;  /* 0xfffe801015007388 */ /* 0x0005e40000000c00 */
.L_x_3104:
[----:B------:R-:W-:Y:S05]  /*97e0*/  BSYNC B0 ;  /* 0x0000000000007941 */ /* 0x000fea0003800000 */
.L_x_3103:
[----:B------:R-:W-:Y:S06]  /*97f0*/  BAR.SYNC.DEFER_BLOCKING 0x0 ;  /* 0x0000000000007b1d */ /* 0x000fec0000010000 */
[----:B------:R-:W-:Y:S04]  /*9800*/  BSSY B0, `(.L_x_3105) ;  /* 0x0000013000007945 */ /* 0x000fe80003800000 */
[----:B------:R-:W-:Y:S05]  /*9810*/  @P6 BRA `(.L_x_3106) ;  /* 0x0000000000446947 */ /* 0x000fea0003800000 */
[----:B012---:R-:W0:Y:S02]  /*9820*/  LDS.128 R20, [R21] ;  /* 0x0000000015147984 */ /* 0x007e240000000c00 */
[--C-:B0-----:R-:W-:Y:S02]  /*9830*/  HADD2.F32 R7, -RZ, R20.reuse.H0_H0 ;  /* 0x20000014ff077230 */ /* 0x101fe40000004100 */
[----:B------:R-:W-:Y:S02]  /*9840*/  HADD2.F32 R14, -RZ, R23.H0_H0 ;  /* 0x20000017ff0e7230 */ /* 0x000fe40000004100 */
        /* <DEDUP_REMOVED lines=14> */
.L_x_3106:
[----:B------:R-:W-:Y:S05]  /*9930*/  BSYNC B0 ;  /* 0x0000000000007941 */ /* 0x000fea0003800000 */
.L_x_3105:
[----:B------:R-:W-:Y:S06]  /*9940*/  BAR.SYNC.DEFER_BLOCKING 0x0 ;  /* 0x0000000000007b1d */ /* 0x000fec0000010000 */
.L_x_3095:
[----:B------:R-:W4:Y:S02]  /*9950*/  S2R R7, SR_TID.X ;  /* 0x0000000000077919 */ /* 0x000f240000002100 */
[----:B----4-:R-:W-:-:S05]  /*9960*/  VIADD R7, R7, 0x1f ;  /* 0x0000001f07077836 */ /* 0x010fca0000000000 */
[----:B------:R-:W-:-:S13]  /*9970*/  ISETP.GT.U32.OR P0, PT, R7, 0x3e, P0 ;  /* 0x0000003e0700780c */ /* 0x000fda0000704470 */
[----:B------:R-:W-:Y:S05]  /*9980*/  @P0 EXIT ;  /* 0x000000000000094d */ /* 0x000fea0003800000 */
[----:B------:R-:W4:Y:S02]  /*9990*/  LDC R7, c[0x0][0x308] ;  /* 0x0000c200ff077b82 */ /* 0x000f240000000800 */
[----:B----4-:R-:W-:-:S13]  /*99a0*/  ISETP.NE.AND P0, PT, R7, 0x2, PT ;  /* 0x000000020700780c */ /* 0x010fda0003f05270 */
[----:B------:R-:W-:Y:S05]  /*99b0*/  @!P0 BRA `(.L_x_3107) ;  /* 0x0000000000348947 */ /* 0x000fea0003800000 */
[----:B0-----:R-:W0:Y:S01]  /*99c0*/  LDC.64 R10, c[0x0][0x210] ;  /* 0x00008400ff0a7b82 */ /* 0x001e220000000a00 */
[----:B------:R-:W-:Y:S02]  /*99d0*/  MOV R7, UR7 ;  /* 0x0000000700077c02 */ /* 0x000fe40008000f00 */
[----:B------:R-:W-:Y:S02]  /*99e0*/  F2FP.F16.F32.PACK_AB R15, R3, R4 ;  /* 0x00000004030f723e */ /* 0x000fe400000000ff */
[----:B------:R-:W-:Y:S01]  /*99f0*/  F2FP.F16.F32.PACK_AB R5, R6, R5 ;  /* 0x000000050605723e */ /* 0x000fe200000000ff */
[----:B------:R-:W-:Y:S01]  /*9a00*/  IMAD R7, R7, 0xc0, R2 ;  /* 0x000000c007077824 */ /* 0x000fe200078e0202 */
[----:B------:R-:W-:Y:S02]  /*9a10*/  F2FP.F16.F32.PACK_AB R9, R8, R9 ;  /* 0x000000090809723e */ /* 0x000fe400000000ff */
[----:B------:R-:W-:Y:S01]  /*9a20*/  F2FP.F16.F32.PACK_AB R13, R0, R13 ;  /* 0x0000000d000d723e */ /* 0x000fe200000000ff */
[----:B0-----:R-:W-:-:S05]  /*9a30*/  IMAD.WIDE R2, R7, 0x2, R10 ;  /* 0x0000000207027825 */ /* 0x001fca00078e020a */
[----:B------:R-:W-:Y:S04]  /*9a40*/  STG.E desc[UR36][R2.64], R15 ;  /* 0x0000000f02007986 */ /* 0x000fe8000c101924 */
[----:B------:R-:W-:Y:S04]  /*9a50*/  STG.E desc[UR36][R2.64+0x4], R5 ;  /* 0x0000040502007986 */ /* 0x000fe8000c101924 */
[----:B------:R-:W-:Y:S04]  /*9a60*/  STG.E desc[UR36][R2.64+0x8], R9 ;  /* 0x0000080902007986 */ /* 0x000fe8000c101924 */
[----:B------:R-:W-:Y:S01]  /*9a70*/  STG.E desc[UR36][R2.64+0xc], R13 ;  /* 0x00000c0d02007986 */ /* 0x000fe2000c101924 */
[----:B------:R-:W-:Y:S05]  /*9a80*/  EXIT ;  /* 0x000000000000794d */ /* 0x000fea0003800000 */
.L_x_3107:
[----:B0-----:R-:W0:Y:S01]  /*9a90*/  LDC.64 R10, c[0x0][0x300] ;  /* 0x0000c000ff0a7b82 */ /* 0x001e220000000a00 */
[----:B------:R-:W-:Y:S01]  /*9aa0*/  ULDC.64 UR4, c[0x0][0x210] ;  /* 0x0000840000047ab9 */ /* 0x000fe20000000a00 */
[----:B0-----:R-:W4:Y:S02]  /*9ab0*/  LDG.E R10, desc[UR36][R10.64] ;  /* 0x000000240a0a7981 */ /* 0x001f24000c1e1900 */
[C---:B----4-:R-:W-:Y:S01]  /*9ac0*/  FMUL.FTZ R5, R10.reuse, R5 ;  /* 0x000000050a057220 */ /* 0x050fe20000410000 */
[C---:B------:R-:W-:Y:S01]  /*9ad0*/  FMUL.FTZ R3, R10.reuse, R3 ;  /* 0x000000030a037220 */ /* 0x040fe20000410000 */
[C---:B------:R-:W-:Y:S01]  /*9ae0*/  FMUL.FTZ R6, R10.reuse, R6 ;  /* 0x000000060a067220 */ /* 0x040fe20000410000 */
[C---:B------:R-:W-:Y:S01]  /*9af0*/  FMUL.FTZ R4, R10.reuse, R4 ;  /* 0x000000040a047220 */ /* 0x040fe20000410000 */
[C---:B------:R-:W-:Y:S01]  /*9b00*/  FMUL.FTZ R9, R10.reuse, R9 ;  /* 0x000000090a097220 */ /* 0x040fe20000410000 */
[C---:B------:R-:W-:Y:S01]  /*9b10*/  FMUL.FTZ R8, R10.reuse, R8 ;  /* 0x000000080a087220 */ /* 0x040fe20000410000 */
[----:B------:R-:W0:Y:S01]  /*9b20*/  F2I.S8.NTZ R5, R5 ;  /* 0x0000000500057305 */ /* 0x000e220000202100 */
[C---:B------:R-:W-:Y:S01]  /*9b30*/  FMUL.FTZ R13, R10.reuse, R13 ;  /* 0x0000000d0a0d7220 */ /* 0x040fe20000410000 */
[----:B------:R-:W-:-:S06]  /*9b40*/  FMUL.FTZ R0, R10, R0 ;  /* 0x000000000a007220 */ /* 0x000fcc0000410000 */
[----:B------:R-:W4:Y:S01]  /*9b50*/  F2I.S8.NTZ R3, R3 ;  /* 0x0000000300037305 */ /* 0x000f220000202100 */
[----:B0-----:R-:W-:-:S07]  /*9b60*/  PRMT R5, R5, 0x8880, RZ ;  /* 0x0000888005057816 */ /* 0x001fce00000000ff */
[----:B------:R-:W0:Y:S01]  /*9b70*/  F2I.S8.NTZ R6, R6 ;  /* 0x0000000600067305 */ /* 0x000e220000202100 */
[----:B----4-:R-:W-:-:S07]  /*9b80*/  PRMT R3, R3, 0x8880, RZ ;  /* 0x0000888003037816 */ /* 0x010fce00000000ff */
[----:B------:R-:W4:Y:S01]  /*9b90*/  F2I.S8.NTZ R4, R4 ;  /* 0x0000000400047305 */ /* 0x000f220000202100 */
[----:B------:R-:W-:Y:S02]  /*9ba0*/  PRMT R3, R3, 0x7710, RZ ;  /* 0x0000771003037816 */ /* 0x000fe400000000ff */
[----:B0-----:R-:W-:-:S05]  /*9bb0*/  PRMT R6, R6, 0x8880, RZ ;  /* 0x0000888006067816 */ /* 0x001fca00000000ff */
[----:B------:R-:W0:Y:S01]  /*9bc0*/  F2I.S8.NTZ R9, R9 ;  /* 0x0000000900097305 */ /* 0x000e220000202100 */
[----:B------:R-:W-:Y:S02]  /*9bd0*/  LOP3.LUT R11, R3, 0xff, RZ, 0xc0, !PT ;  /* 0x000000ff030b7812 */ /* 0x000fe400078ec0ff */
[----:B----4-:R-:W-:-:S05]  /*9be0*/  PRMT R10, R4, 0x8880, RZ ;  /* 0x00008880040a7816 */ /* 0x010fca00000000ff */
[----:B------:R-:W4:Y:S01]  /*9bf0*/  F2I.S8.NTZ R8, R8 ;  /* 0x0000000800087305 */ /* 0x000f220000202100 */
[----:B------:R-:W-:Y:S02]  /*9c00*/  PRMT R4, R5, 0x7710, RZ ;  /* 0x0000771005047816 */ /* 0x000fe400000000ff */
[----:B------:R-:W-:Y:S02]  /*9c10*/  PRMT R5, R6, 0x7710, RZ ;  /* 0x0000771006057816 */ /* 0x000fe400000000ff */
[----:B------:R-:W-:Y:S02]  /*9c20*/  LOP3.LUT R6, R4, 0xff, RZ, 0xc0, !PT ;  /* 0x000000ff04067812 */ /* 0x000fe400078ec0ff */
[----:B0-----:R-:W-:Y:S01]  /*9c30*/  PRMT R12, R9, 0x8880, RZ ;  /* 0x00008880090c7816 */ /* 0x001fe200000000ff */
[----:B------:R-:W0:Y:S01]  /*9c40*/  F2I.S8.NTZ R13, R13 ;  /* 0x0000000d000d7305 */ /* 0x000e220000202100 */
[----:B------:R-:W-:Y:S02]  /*9c50*/  LOP3.LUT R5, R5, 0xff, RZ, 0xc0, !PT ;  /* 0x000000ff05057812 */ /* 0x000fe400078ec0ff */
[C---:B------:R-:W-:Y:S01]  /*9c60*/  SHF.L.U64.HI R9, R6.reuse, 0x10, RZ ;  /* 0x0000001006097819 */ /* 0x040fe200000102ff */
[----:B------:R-:W-:Y:S01]  /*9c70*/  IMAD.U32 R6, R6, 0x10000, RZ ;  /* 0x0001000006067824 */ /* 0x000fe200078e00ff */
[----:B------:R-:W-:-:S02]  /*9c80*/  SHF.L.U64.HI R4, R5, 0x18, RZ ;  /* 0x0000001805047819 */ /* 0x000fc400000102ff */
[----:B------:R-:W-:Y:S01]  /*9c90*/  PRMT R3, R12, 0x7710, RZ ;  /* 0x000077100c037816 */ /* 0x000fe200000000ff */
[----:B------:R1:W2:Y:S01]  /*9ca0*/  F2I.S8.NTZ R7, R0 ;  /* 0x0000000000077305 */ /* 0x0002a20000202100 */
[----:B----4-:R-:W-:Y:S02]  /*9cb0*/  PRMT R8, R8, 0x8880, RZ ;  /* 0x0000888008087816 */ /* 0x010fe400000000ff */
[----:B------:R-:W-:Y:S02]  /*9cc0*/  LOP3.LUT R3, R3, 0xff, RZ, 0xc0, !PT ;  /* 0x000000ff03037812 */ /* 0x000fe400078ec0ff */
[----:B0-----:R-:W-:Y:S02]  /*9cd0*/  PRMT R13, R13, 0x8880, RZ ;  /* 0x000088800d0d7816 */ /* 0x001fe400000000ff */
[----:B-1----:R-:W-:Y:S02]  /*9ce0*/  PRMT R0, R10, 0x7710, RZ ;  /* 0x000077100a007816 */ /* 0x002fe400000000ff */
[----:B------:R-:W-:-:S02]  /*9cf0*/  SHF.L.U64.HI R10, R11, 0x8, RZ ;  /* 0x000000080b0a7819 */ /* 0x000fc400000102ff */
[----:B------:R-:W-:Y:S02]  /*9d00*/  PRMT R11, R0, 0x6540, R11 ;  /* 0x00006540000b7816 */ /* 0x000fe4000000000b */
[----:B------:R-:W-:Y:S02]  /*9d10*/  LOP3.LUT R4, R4, R9, R10, 0xfe, !PT ;  /* 0x0000000904047212 */ /* 0x000fe400078efe0a */
[----:B------:R-:W-:Y:S02]  /*9d20*/  PRMT R0, R8, 0x7710, RZ ;  /* 0x0000771008007816 */ /* 0x000fe400000000ff */
[----:B------:R-:W-:Y:S02]  /*9d30*/  LOP3.LUT R4, R3, 0xffffff00, R4, 0xf8, !PT ;  /* 0xffffff0003047812 */ /* 0x000fe400078ef804 */
[----:B------:R-:W-:Y:S02]  /*9d40*/  MOV R9, UR7 ;  /* 0x0000000700097c02 */ /* 0x000fe40008000f00 */
[----:B------:R-:W-:-:S02]  /*9d50*/  PRMT R3, R0, 0x7604, RZ ;  /* 0x0000760400037816 */ /* 0x000fc400000000ff */
[----:B------:R-:W-:Y:S01]  /*9d60*/  PRMT R0, R13, 0x7710, RZ ;  /* 0x000077100d007816 */ /* 0x000fe200000000ff */
[----:B------:R-:W-:Y:S01]  /*9d70*/  IMAD R8, R9, 0xc0, R2 ;  /* 0x000000c009087824 */ /* 0x000fe200078e0202 */
[----:B------:R-:W-:Y:S02]  /*9d80*/  LOP3.LUT R3, R3, 0xffff00ff, R4, 0xf8, !PT ;  /* 0xffff00ff03037812 */ /* 0x000fe400078ef804 */
[----:B------:R-:W-:Y:S02]  /*9d90*/  PRMT R0, R0, 0x7054, RZ ;  /* 0x0000705400007816 */ /* 0x000fe400000000ff */
[----:B--2---:R-:W-:Y:S02]  /*9da0*/  PRMT R7, R7, 0x8880, RZ ;  /* 0x0000888007077816 */ /* 0x004fe400000000ff */
        /* <DEDUP_REMOVED lines=9> */
.L_x_2995:
[----:B------:R-:W-:Y:S01]  /*9e40*/  MOV R12, 0x10 ;  /* 0x00000010000c7802 */ /* 0x000fe20000000f00 */
[----:B------:R-:W-:Y:S01]  /*9e50*/  IMAD.MOV.U32 R15, RZ, RZ, -0x1 ;  /* 0xffffffffff0f7424 */ /* 0x000fe200078e00ff */
[----:B------:R-:W-:-:S07]  /*9e60*/  MOV R11, 0x1f ;  /* 0x0000001f000b7802 */ /* 0x000fce0000000f00 */
[----:B01----:R-:W-:Y:S05]  /*9e70*/  WARPSYNC.COLLECTIVE R15, `(.L_x_3108) ;  /* 0x000000000f087348 */ /* 0x003fea0003c00000 */
[----:B------:R2:W3:Y:S02]  /*9e80*/  SHFL.BFLY P6, R14, R13, R12, R11 ;  /* 0x0c00000c0d0e7389 */ /* 0x0004e400000c000b */
[----:B0123--:R-:W-:Y:S01]  /*9e90*/  ENDCOLLECTIVE ;  /* 0x000000000000791b */ /* 0x00ffe20003800000 */
.L_x_3108:
[----:B------:R-:W-:Y:S01]  /*9ea0*/  MOV R12, 0x8 ;  /* 0x00000008000c7802 */ /* 0x000fe20000000f00 */
[----:B------:R-:W-:-:S05]  /*9eb0*/  FADD.FTZ R0, R13, R14 ;  /* 0x0000000e0d007221 */ /* 0x000fca0000010000 */
[----:B------:R-:W-:-:S07]  /*9ec0*/  MOV R13, R0 ;  /* 0x00000000000d7202 */ /* 0x000fce0000000f00 */
[----:B------:R-:W-:Y:S05]  /*9ed0*/  WARPSYNC.COLLECTIVE R15, `(.L_x_3109) ;  /* 0x000000000f087348 */ /* 0x000fea0003c00000 */
[----:B------:R0:W1:Y:S02]  /*9ee0*/  SHFL.BFLY P6, R14, R13, R12, R11 ;  /* 0x0c00000c0d0e7389 */ /* 0x00006400000c000b */
[----:B01----:R-:W-:Y:S01]  /*9ef0*/  ENDCOLLECTIVE ;  /* 0x000000000000791b */ /* 0x003fe20003800000 */
.L_x_3109:
[----:B------:R-:W-:Y:S01]  /*9f00*/  MOV R12, 0x4 ;  /* 0x00000004000c7802 */ /* 0x000fe20000000f00 */
[----:B------:R-:W-:-:S04]  /*9f10*/  FADD.FTZ R2, R0, R14 ;  /* 0x0000000e00027221 */ /* 0x000fc80000010000 */
[----:B------:R-:W-:-:S07]  /*9f20*/  IMAD.MOV.U32 R13, RZ, RZ, R2 ;  /* 0x000000ffff0d7224 */ /* 0x000fce00078e0002 */
[----:B------:R-:W-:Y:S05]  /*9f30*/  WARPSYNC.COLLECTIVE R15, `(.L_x_3110) ;  /* 0x000000000f087348 */ /* 0x000fea0003c00000 */
[----:B------:R0:W1:Y:S02]  /*9f40*/  SHFL.BFLY P6, R14, R13, R12, R11 ;  /* 0x0c00000c0d0e7389 */ /* 0x00006400000c000b */
[----:B01----:R-:W-:Y:S01]  /*9f50*/  ENDCOLLECTIVE ;  /* 0x000000000000791b */ /* 0x003fe20003800000 */
.L_x_3110:
[----:B------:R-:W-:Y:S02]  /*9f60*/  IMAD.MOV.U32 R12, RZ, RZ, 0x2 ;  /* 0x00000002ff0c7424 */ /* 0x000fe400078e00ff */
[----:B------:R-:W-:-:S05]  /*9f70*/  FADD.FTZ R3, R2, R14 ;  /* 0x0000000e02037221 */ /* 0x000fca0000010000 */
[----:B------:R-:W-:-:S07]  /*9f80*/  MOV R13, R3 ;  /* 0x00000003000d7202 */ /* 0x000fce0000000f00 */
[----:B------:R-:W-:Y:S05]  /*9f90*/  WARPSYNC.COLLECTIVE R15, `(.L_x_3111) ;  /* 0x000000000f087348 */ /* 0x000fea0003c00000 */
[----:B------:R0:W1:Y:S02]  /*9fa0*/  SHFL.BFLY P6, R14, R13, R12, R11 ;  /* 0x0c00000c0d0e7389 */ /* 0x00006400000c000b */
[----:B01----:R-:W-:Y:S01]  /*9fb0*/  ENDCOLLECTIVE ;  /* 0x000000000000791b */ /* 0x003fe20003800000 */
.L_x_3111:
[----:B------:R-:W-:Y:S01]  /*9fc0*/  MOV R12, 0x1 ;  /* 0x00000001000c7802 */ /* 0x000fe20000000f00 */
[----:B------:R-:W-:-:S05]  /*9fd0*/  FADD.FTZ R4, R3, R14 ;  /* 0x0000000e03047221 */ /* 0x000fca0000010000 */
[----:B------:R-:W-:-:S07]  /*9fe0*/  MOV R13, R4 ;  /* 0x00000004000d7202 */ /* 0x000fce0000000f00 */
[----:B------:R-:W-:Y:S05]  /*9ff0*/  WARPSYNC.COLLECTIVE R15, `(.L_x_3112) ;  /* 0x000000000f087348 */ /* 0x000fea0003c00000 */
[----:B------:R0:W1:Y:S02]  /*a000*/  SHFL.BFLY P6, R14, R13, R12, R11 ;  /* 0x0c00000c0d0e7389 */ /* 0x00006400000c000b */
[----:B01----:R-:W-:Y:S01]  /*a010*/  ENDCOLLECTIVE ;  /* 0x000000000000791b */ /* 0x003fe20003800000 */
.L_x_3112:
[----:B------:R-:W-:Y:S05]  /*a020*/  BRA `(.L_x_3113) ;  /* 0xffffff8400ec7947 */ /* 0x000fea000383ffff */
.L_x_3114:
        /* <DEDUP_REMOVED lines=13> */
.L_x_4250:


//--------------------- .text._ZN4mmha33masked_multihead_attention_kernelItLi192ELi256ELi2ELi32ELi128ELb0ELb1EEEv26Multihead_attention_paramsIT_XT5_EE --------------------------
	.section	.text._ZN4mmha33masked_multihead_attention_kernelItLi192ELi256ELi2ELi32ELi128ELb0ELb1EEEv26Multihead_attention_paramsIT_XT5_EE,"ax",@progbits
	.align	128
        .global         _ZN4mmha33masked_multihead_attention_kernelItLi192ELi256ELi2ELi32ELi128ELb0ELb1EEEv26Multihead_attention_paramsIT_XT5_EE
        .type           _ZN4mmha33masked_multihead_attention_kernelItLi192ELi256ELi2ELi32ELi128ELb0ELb1EEEv26Multihead_attention_paramsIT_XT5_EE,@function
        .size           _ZN4mmha33masked_multihead_attention_kernelItLi192ELi256ELi2ELi32ELi128ELb0ELb1EEEv26Multihead_attention_paramsIT_XT5_EE,(.L_x_4251 - _ZN4mmha33masked_multihead_attention_kernelItLi192ELi256ELi2ELi32ELi128ELb0ELb1EEEv26Multihead_attention_paramsIT_XT5_EE)
        .other          _ZN4mmha33masked_multihead_attention_kernelItLi192ELi256ELi2ELi32ELi128ELb0ELb1EEEv26Multihead_attention_paramsIT_XT5_EE,@"STO_CUDA_ENTRY STV_DEFAULT"
_ZN4mmha33masked_multihead_attention_kernelItLi192ELi256ELi2ELi32ELi128ELb0ELb1EEEv26Multihead_attention_paramsIT_XT5_EE:
.text._ZN4mmha33masked_multihead_attention_kernelItLi192ELi256ELi2ELi32ELi128ELb0ELb1EEEv26Multihead_attention_paramsIT_XT5_EE:
        /* <DEDUP_REMOVED lines=12> */
.L_x_3115:
[----:B------:R-:W0:Y:S08]  /*00c0*/  LDC.64 R4, c[0x0][0x330] ;  /* 0x0000cc00ff047b82 */ /* 0x000e300000000a00 */
[----:B------:R-:W1:Y:S08]  /*00d0*/  LDC R11, c[0x0][0x280] ;  /* 0x0000a000ff0b7b82 */ /* 0x000e700000000800 */
[----:B------:R-:W2:Y:S01]  /*00e0*/  LDC R26, c[0x0][0x284] ;  /* 0x0000a100ff1a7b82 */ /* 0x000ea20000000800 */
[----:B------:R-:W3:Y:S01]  /*00f0*/  S2R R18, SR_TID.X ;  /* 0x0000000000127919 */ /* 0x000ee20000002100 */
[----:B------:R-:W-:Y:S01]  /*0100*/  IMAD.MOV.U32 R16, RZ, RZ, RZ ;  /* 0x000000ffff107224 */ /* 0x000fe200078e00ff */
[----:B------:R-:W-:Y:S01]  /*0110*/  ULDC UR4, c[0x0][0x288] ;  /* 0x0000a20000047ab9 */ /* 0x000fe20000000800 */
[----:B0-----:R-:W-:-:S04]  /*0120*/  ISETP.NE.U32.AND P0, PT, R4, RZ, PT ;  /* 0x000000ff0400720c */ /* 0x001fc80003f05070 */
[----:B------:R-:W-:Y:S02]  /*0130*/  ISETP.NE.AND.EX P0, PT, R5, RZ, PT, P0 ;  /* 0x000000ff0500720c */ /* 0x000fe40003f05300 */
[----:B-1----:R-:W-:-:S04]  /*0140*/  IABS R3, R11 ;  /* 0x0000000b00037213 */ /* 0x002fc80000000000 */
[----:B------:R-:W0:Y:S07]  /*0150*/  I2F.RP R0, R3 ;  /* 0x0000000300007306 */ /* 0x000e2e0000209400 */
[----:B------:R-:W1:Y:S01]  /*0160*/  @P0 LDC.64 R4, c[0x0][0x330] ;  /* 0x0000cc00ff040b82 */ /* 0x000e620000000a00 */
[----:B--2---:R-:W-:-:S07]  /*0170*/  IABS R12, R26 ;  /* 0x0000001a000c7213 */ /* 0x004fce0000000000 */
[----:B------:R-:W2:Y:S01]  /*0180*/  @P0 LDC R10, c[0x0][0x2c0] ;  /* 0x0000b000ff0a0b82 */ /* 0x000ea20000000800 */
[----:B0-----:R-:W0:Y:S01]  /*0190*/  MUFU.RCP R0, R0 ;  /* 0x0000000000007308 */ /* 0x001e220000001000 */
[----:B-1----:R-:W-:-:S05]  /*01a0*/  @P0 IMAD.WIDE R4, R2, 0x4, R4 ;  /* 0x0000000402040825 */ /* 0x002fca00078e0204 */
[----:B------:R1:W2:Y:S01]  /*01b0*/  @P0 LDG.E R17, desc[UR36][R4.64] ;  /* 0x0000002404110981 */ /* 0x0002a2000c1e1900 */
[----:B0-----:R-:W-:Y:S01]  /*01c0*/  VIADD R6, R0, 0xffffffe ;  /* 0x0ffffffe00067836 */ /* 0x001fe20000000000 */
[----:B------:R-:W-:-:S03]  /*01d0*/  IABS R0, R2 ;  /* 0x0000000200007213 */ /* 0x000fc60000000000 */
[----:B------:R0:W4:Y:S02]  /*01e0*/  F2I.FTZ.U32.TRUNC.NTZ R7, R6 ;  /* 0x0000000600077305 */ /* 0x000124000021f000 */
[----:B0-----:R-:W-:Y:S01]  /*01f0*/  HFMA2.MMA R6, -RZ, RZ, 0, 0 ;  /* 0x00000000ff067435 */ /* 0x001fe200000001ff */
[----:B----4-:R-:W-:-:S04]  /*0200*/  IMAD.MOV R8, RZ, RZ, -R7 ;  /* 0x000000ffff087224 */ /* 0x010fc800078e0a07 */
[----:B------:R-:W-:-:S05]  /*0210*/  IMAD R9, R8, R3, RZ ;  /* 0x0000000308097224 */ /* 0x000fca00078e02ff */
[----:B------:R-:W-:Y:S02]  /*0220*/  IMAD.HI.U32 R7, R7, R9, R6 ;  /* 0x0000000907077227 */ /* 0x000fe400078e0006 */
[----:B------:R-:W0:Y:S04]  /*0230*/  LDC.64 R8, c[0x0][0x2f0] ;  /* 0x0000bc00ff087b82 */ /* 0x000e280000000a00 */
[----:B------:R-:W-:-:S04]  /*0240*/  IMAD.HI.U32 R7, R7, R0, RZ ;  /* 0x0000000007077227 */ /* 0x000fc800078e00ff */
[----:B-1----:R-:W-:-:S04]  /*0250*/  IMAD.MOV R4, RZ, RZ, -R7 ;  /* 0x000000ffff047224 */ /* 0x002fc800078e0a07 */
[----:B------:R-:W-:-:S05]  /*0260*/  IMAD R0, R3, R4, R0 ;  /* 0x0000000403007224 */ /* 0x000fca00078e0200 */
[----:B------:R-:W-:Y:S02]  /*0270*/  ISETP.GT.U32.AND P3, PT, R3, R0, PT ;  /* 0x000000000300720c */ /* 0x000fe40003f64070 */
[----:B0-----:R-:W-:-:S04]  /*0280*/  ISETP.NE.U32.AND P1, PT, R8, RZ, PT ;  /* 0x000000ff0800720c */ /* 0x001fc80003f25070 */
[----:B------:R-:W-:-:S07]  /*0290*/  ISETP.NE.AND.EX P1, PT, R9, RZ, PT, P1 ;  /* 0x000000ff0900720c */ /* 0x000fce0003f25310 */
[----:B------:R-:W-:Y:S01]  /*02a0*/  @!P3 IMAD.IADD R0, R0, 0x1, -R3 ;  /* 0x000000010000b824 */ /* 0x000fe200078e0a03 */
[----:B------:R-:W-:Y:S01]  /*02b0*/  @!P3 IADD3 R7, R7, 0x1, RZ ;  /* 0x000000010707b810 */ /* 0x000fe20007ffe0ff */
[----:B------:R-:W0:Y:S01]  /*02c0*/  S2R R19, SR_CTAID.X ;  /* 0x0000000000137919 */ /* 0x000e220000002500 */
[----:B------:R-:W-:Y:S02]  /*02d0*/  ISETP.NE.AND P3, PT, R11, RZ, PT ;  /* 0x000000ff0b00720c */ /* 0x000fe40003f65270 */
[----:B------:R-:W-:Y:S02]  /*02e0*/  ISETP.GE.U32.AND P2, PT, R0, R3, PT ;  /* 0x000000030000720c */ /* 0x000fe40003f46070 */
[----:B------:R-:W-:-:S04]  /*02f0*/  LOP3.LUT R0, R2, R11, RZ, 0x3c, !PT ;  /* 0x0000000b02007212 */ /* 0x000fc800078e3cff */
[----:B------:R-:W-:Y:S01]  /*0300*/  ISETP.GE.AND P4, PT, R0, RZ, PT ;  /* 0x000000ff0000720c */ /* 0x000fe20003f86270 */
[----:B------:R-:W1:Y:S01]  /*0310*/  @P1 LDC.64 R4, c[0x0][0x2f0] ;  /* 0x0000bc00ff041b82 */ /* 0x000e620000000a00 */
[----:B------:R-:W4:Y:S05]  /*0320*/  I2F.RP R0, R12 ;  /* 0x0000000c00007306 */ /* 0x000f2a0000209400 */
[----:B------:R-:W-:-:S04]  /*0330*/  @P2 VIADD R7, R7, 0x1 ;  /* 0x0000000107072836 */ /* 0x000fc80000000000 */
[----:B------:R-:W-:-:S05]  /*0340*/  IMAD.MOV.U32 R29, RZ, RZ, R7 ;  /* 0x000000ffff1d7224 */ /* 0x000fca00078e0007 */
[----:B------:R-:W-:Y:S01]  /*0350*/  @!P4 IADD3 R29, -R29, RZ, RZ ;  /* 0x000000ff1d1dc210 */ /* 0x000fe20007ffe1ff */
[----:B----4-:R-:W4:Y:S01]  /*0360*/  MUFU.RCP R0, R0 ;  /* 0x0000000000007308 */ /* 0x010f220000001000 */
[----:B------:R-:W-:Y:S02]  /*0370*/  @!P3 LOP3.LUT R29, RZ, R11, RZ, 0x33, !PT ;  /* 0x0000000bff1db212 */ /* 0x000fe400078e33ff */
[----:B---3--:R-:W-:-:S03]  /*0380*/  ISETP.GE.AND P4, PT, R18, 0x18, PT ;  /* 0x000000181200780c */ /* 0x008fc60003f86270 */
[----:B-1----:R-:W-:-:S04]  /*0390*/  @P1 IMAD.WIDE R4, R29, 0x4, R4 ;  /* 0x000000041d041825 */ /* 0x002fc800078e0204 */
[----:B0-----:R-:W-:Y:S01]  /*03a0*/  IMAD R22, R2, UR4, R19 ;  /* 0x0000000402167c24 */ /* 0x001fe2000f8e0213 */
[----:B------:R0:W5:Y:S01]  /*03b0*/  @P1 LDG.E R16, desc[UR36][R4.64] ;  /* 0x0000002404101981 */ /* 0x000162000c1e1900 */
[----:B------:R-:W-:Y:S01]  /*03c0*/  ISETP.NE.AND P1, PT, R26, RZ, PT ;  /* 0x000000ff1a00720c */ /* 0x000fe20003f25270 */
[----:B------:R-:W-:Y:S01]  /*03d0*/  BSSY B0, `(.L_x_3116) ;  /* 0x000004d000007945 */ /* 0x000fe20003800000 */
[----:B------:R-:W-:Y:S01]  /*03e0*/  IMAD R30, R22, 0xc0, RZ ;  /* 0x000000c0161e7824 */ /* 0x000fe200078e02ff */
[----:B------:R-:W-:Y:S01]  /*03f0*/  SHF.L.U32 R25, R18, 0x3, RZ ;  /* 0x0000000312197819 */ /* 0x000fe200000006ff */
[----:B----4-:R-:W-:Y:S02]  /*0400*/  VIADD R6, R0, 0xffffffe ;  /* 0x0ffffffe00067836 */ /* 0x010fe40000000000 */
[----:B------:R-:W1:Y:S02]  /*0410*/  LDC R0, c[0x0][0x308] ;  /* 0x0000c200ff007b82 */ /* 0x000e640000000800 */
[----:B------:R3:W4:Y:S01]  /*0420*/  F2I.FTZ.U32.TRUNC.NTZ R7, R6 ;  /* 0x0000000600077305 */ /* 0x000722000021f000 */
[----:B0-----:R-:W-:Y:S01]  /*0430*/  @P4 CS2R R4, SRZ ;  /* 0x0000000000044805 */ /* 0x001fe2000001ff00 */
[----:B---3--:R-:W-:-:S02]  /*0440*/  IMAD.MOV.U32 R6, RZ, RZ, RZ ;  /* 0x000000ffff067224 */ /* 0x008fc400078e00ff */
[----:B----4-:R-:W-:-:S04]  /*0450*/  IMAD.MOV R3, RZ, RZ, -R7 ;  /* 0x000000ffff037224 */ /* 0x010fc800078e0a07 */
[----:B------:R-:W-:-:S04]  /*0460*/  IMAD R3, R3, R12, RZ ;  /* 0x0000000c03037224 */ /* 0x000fc800078e02ff */
[----:B------:R-:W-:Y:S01]  /*0470*/  IMAD.HI.U32 R7, R7, R3, R6 ;  /* 0x0000000307077227 */ /* 0x000fe200078e0006 */
[----:B------:R-:W-:Y:S01]  /*0480*/  @P4 MOV R6, RZ ;  /* 0x000000ff00064202 */ /* 0x000fe20000000f00 */
[----:B------:R-:W0:Y:S02]  /*0490*/  LDC R3, c[0x0][0x278] ;  /* 0x00009e00ff037b82 */ /* 0x000e240000000800 */
[----:B0-----:R-:W-:Y:S02]  /*04a0*/  ISETP.NE.AND P3, PT, R3, RZ, PT ;  /* 0x000000ff0300720c */ /* 0x001fe40003f65270 */
[----:B--2---:R-:W-:-:S06]  /*04b0*/  @P0 IADD3 R17, R17, R10, RZ ;  /* 0x0000000a11110210 */ /* 0x004fcc0007ffe0ff */
[----:B------:R-:W0:Y:S02]  /*04c0*/  @!P0 LDC R17, c[0x0][0x29c] ;  /* 0x0000a700ff118b82 */ /* 0x000e240000000800 */
[----:B0-----:R-:W-:Y:S02]  /*04d0*/  IABS R23, R17 ;  /* 0x0000001100177213 */ /* 0x001fe40000000000 */
[----:B------:R-:W-:-:S03]  /*04e0*/  ISETP.GE.AND P2, PT, R17, RZ, PT ;  /* 0x000000ff1100720c */ /* 0x000fc60003f46270 */
[----:B------:R-:W-:-:S05]  /*04f0*/  IMAD.HI.U32 R7, R7, R23, RZ ;  /* 0x0000001707077227 */ /* 0x000fca00078e00ff */
[----:B------:R-:W-:-:S05]  /*0500*/  IADD3 R7, -R7, RZ, RZ ;  /* 0x000000ff07077210 */ /* 0x000fca0007ffe1ff */
[----:B------:R-:W-:Y:S02]  /*0510*/  IMAD R23, R12, R7, R23 ;  /* 0x000000070c177224 */ /* 0x000fe400078e0217 */
[----:B------:R-:W-:-:S03]  /*0520*/  @P4 IMAD.MOV.U32 R7, RZ, RZ, RZ ;  /* 0x000000ffff074224 */ /* 0x000fc600078e00ff */
[----:B------:R-:W-:-:S13]  /*0530*/  ISETP.GT.U32.AND P0, PT, R12, R23, PT ;  /* 0x000000170c00720c */ /* 0x000fda0003f04070 */
[----:B------:R-:W-:-:S05]  /*0540*/  @!P0 IMAD.IADD R23, R23, 0x1, -R12 ;  /* 0x0000000117178824 */ /* 0x000fca00078e0a0c */
[----:B------:R-:W-:-:S13]  /*0550*/  ISETP.GT.U32.AND P0, PT, R12, R23, PT ;  /* 0x000000170c00720c */ /* 0x000fda0003f04070 */
[----:B------:R-:W-:Y:S01]  /*0560*/  @!P0 IMAD.IADD R23, R23, 0x1, -R12 ;  /* 0x0000000117178824 */ /* 0x000fe200078e0a0c */
[----:B-1----:R-:W-:Y:S01]  /*0570*/  ISETP.NE.AND P0, PT, R0, 0x2, PT ;  /* 0x000000020000780c */ /* 0x002fe20003f05270 */
[----:B------:R-:W-:Y:S02]  /*0580*/  IMAD R0, R19, 0xc0, RZ ;  /* 0x000000c013007824 */ /* 0x000fe400078e02ff */
[----:B------:R-:W-:Y:S01]  /*0590*/  @!P2 IMAD.MOV R23, RZ, RZ, -R23 ;  /* 0x000000ffff17a224 */ /* 0x000fe200078e0a17 */
[----:B------:R-:W-:Y:S01]  /*05a0*/  @!P1 LOP3.LUT R23, RZ, R26, RZ, 0x33, !PT ;  /* 0x0000001aff179212 */ /* 0x000fe200078e33ff */
[----:B------:R-:W-:Y:S01]  /*05b0*/  IMAD R3, R2, R3, R0 ;  /* 0x0000000302037224 */ /* 0x000fe200078e0200 */
[----:B------:R-:W-:Y:S01]  /*05c0*/  IADD3 R26, R17, 0x1, -R26 ;  /* 0x00000001111a7810 */ /* 0x000fe20007ffe81a */
[----:B------:R-:W-:-:S03]  /*05d0*/  IMAD.IADD R21, R0, 0x1, R25 ;  /* 0x0000000100157824 */ /* 0x000fc600078e0219 */
[----:B------:R-:W-:-:S05]  /*05e0*/  SEL R24, R30, R3, !P3 ;  /* 0x000000031e187207 */ /* 0x000fca0005800000 */
[----:B------:R-:W-:Y:S01]  /*05f0*/  IMAD.IADD R3, R25, 0x1, R24 ;  /* 0x0000000119037824 */ /* 0x000fe200078e0218 */
[----:B------:R-:W-:Y:S06]  /*0600*/  @P4 BRA `(.L_x_3117) ;  /* 0x0000000000a44947 */ /* 0x000fec0003800000 */
[----:B------:R-:W0:Y:S02]  /*0610*/  LDC R0, c[0x0][0x308] ;  /* 0x0000c200ff007b82 */ /* 0x000e240000000800 */
[----:B0-----:R-:W-:-:S13]  /*0620*/  ISETP.NE.AND P1, PT, R0, 0x2, PT ;  /* 0x000000020000780c */ /* 0x001fda0003f25270 */
[----:B------:R-:W0:Y:S02]  /*0630*/  @P1 LDC.64 R4, c[0x0][0x218] ;  /* 0x00008600ff041b82 */ /* 0x000e240000000a00 */
[----:B0-----:R-:W-:-:S06]  /*0640*/  @P1 IMAD.WIDE R4, R3, 0x2, R4 ;  /* 0x0000000203041825 */ /* 0x001fcc00078e0204 */
[----:B------:R-:W5:Y:S01]  /*0650*/  @P1 LDG.E.128 R4, desc[UR36][R4.64] ;  /* 0x0000002404041981 */ /* 0x000f62000c1e1d00 */
[----:B------:R-:W-:Y:S05]  /*0660*/  @P1 BRA `(.L_x_3117) ;  /* 0x00000000008c1947 */ /* 0x000fea0003800000 */
[----:B------:R-:W-:Y:S02]  /*0670*/  ULDC.64 UR6, c[0x0][0x218] ;  /* 0x0000860000067ab9 */ /* 0x000fe40000000a00 */
[----:B-----5:R-:W-:-:S04]  /*0680*/  IADD3 R6, P1, R3, UR6, RZ ;  /* 0x0000000603067c10 */ /* 0x020fc8000ff3e0ff */
        /* <DEDUP_REMOVED lines=23> */
[----:B-1----:R-:W-:-:S07]  /*0800*/  FMUL.FTZ R7, R12, R15 ;  /* 0x0000000f0c077220 */ /* 0x002fce0000410000 */
[----:B------:R-:W1:Y:S01]  /*0810*/  I2F.S16 R4, R4 ;  /* 0x0000000400047306 */ /* 0x000e620000101400 */
[----:B------:R-:W-:Y:S01]  /*0820*/  F2FP.F16.F32.PACK_AB R7, R6, R7 ;  /* 0x000000070607723e */ /* 0x000fe200000000ff */
[----:B0-----:R-:W-:-:S06]  /*0830*/  FMUL.FTZ R11, R0, R15 ;  /* 0x0000000f000b7220 */ /* 0x001fcc0000410000 */
[----:B------:R-:W0:Y:S01]  /*0840*/  I2F.S16 R5, R5 ;  /* 0x0000000500057306 */ /* 0x000e220000101400 */
[----:B-1----:R-:W-:Y:S01]  /*0850*/  FMUL.FTZ R13, R4, R15 ;  /* 0x0000000f040d7220 */ /* 0x002fe20000410000 */
[----:B------:R-:W-:-:S04]  /*0860*/  F2FP.F16.F32.PACK_AB R4, R11, R10 ;  /* 0x0000000a0b04723e */ /* 0x000fc800000000ff */
[----:B------:R-:W-:Y:S01]  /*0870*/  F2FP.F16.F32.PACK_AB R6, R13, R20 ;  /* 0x000000140d06723e */ /* 0x000fe200000000ff */
[----:B0-----:R-:W-:-:S05]  /*0880*/  FMUL.FTZ R15, R5, R15 ;  /* 0x0000000f050f7220 */ /* 0x001fca0000410000 */
[----:B------:R-:W-:-:S07]  /*0890*/  F2FP.F16.F32.PACK_AB R5, R15, R14 ;  /* 0x0000000e0f05723e */ /* 0x000fce00000000ff */
.L_x_3117:
[----:B------:R-:W-:Y:S05]  /*08a0*/  BSYNC B0 ;  /* 0x0000000000007941 */ /* 0x000fea0003800000 */
.L_x_3116:
[----:B------:R-:W-:Y:S01]  /*08b0*/  BSSY B0, `(.L_x_3118) ;  /* 0x000002f000007945 */ /* 0x000fe20003800000 */
[----:B------:R-:W-:Y:S01]  /*08c0*/  VIMNMX R26, RZ, R26, !PT ;  /* 0x0000001aff1a7248 */ /* 0x000fe20007fe0100 */
[----:B------:R-:W-:Y:S02]  /*08d0*/  IMAD R29, R29, UR4, RZ ;  /* 0x000000041d1d7c24 */ /* 0x000fe4000f8e02ff */
[----:B------:R-:W-:Y:S05]  /*08e0*/  @!P0 BRA `(.L_x_3119) ;  /* 0x0000000000208947 */ /* 0x000fea0003800000 */
[----:B------:R-:W-:Y:S02]  /*08f0*/  ISETP.GT.AND P0, PT, R18, 0x17, PT ;  /* 0x000000171200780c */ /* 0x000fe40003f04270 */
[----:B------:R-:W-:Y:S02]  /*0900*/  CS2R R36, SRZ ;  /* 0x0000000000247805 */ /* 0x000fe4000001ff00 */
[----:B------:R-:W-:-:S09]  /*0910*/  CS2R R38, SRZ ;  /* 0x0000000000267805 */ /* 0x000fd2000001ff00 */
[----:B------:R-:W-:Y:S05]  /*0920*/  @P0 BRA `(.L_x_3120) ;  /* 0x00000000009c0947 */ /* 0x000fea0003800000 */
[----:B------:R-:W0:Y:S02]  /*0930*/  LDC.64 R36, c[0x0][0x228] ;  /* 0x00008a00ff247b82 */ /* 0x000e240000000a00 */
[----:B0-----:R-:W-:-:S06]  /*0940*/  IMAD.WIDE R36, R3, 0x2, R36 ;  /* 0x0000000203247825 */ /* 0x001fcc00078e0224 */
[----:B------:R-:W5:Y:S01]  /*0950*/  LDG.E.128 R36, desc[UR36][R36.64] ;  /* 0x0000002424247981 */ /* 0x000f62000c1e1d00 */
[----:B------:R-:W-:Y:S05]  /*0960*/  BRA `(.L_x_3120) ;  /* 0x00000000008c7947 */ /* 0x000fea0003800000 */
.L_x_3119:
[----:B------:R-:W-:Y:S02]  /*0970*/  ULDC.64 UR6, c[0x0][0x228] ;  /* 0x00008a0000067ab9 */ /* 0x000fe40000000a00 */
[----:B------:R-:W-:-:S04]  /*0980*/  IADD3 R10, P0, R3, UR6, RZ ;  /* 0x00000006030a7c10 */ /* 0x000fc8000ff1e0ff */
        /* <DEDUP_REMOVED lines=10> */
[----:B------:R-:W0:Y:S01]  /*0a30*/  I2F.S8 R3, R32 ;  /* 0x0000002000037306 */ /* 0x000e220000001400 */
[----:B------:R-:W-:Y:S02]  /*0a40*/  SHF.R.S32.HI R20, RZ, 0x18, R33 ;  /* 0x00000018ff147819 */ /* 0x000fe40000011421 */
[----:B------:R-:W-:Y:S02]  /*0a50*/  SHF.R.S32.HI R0, RZ, 0x8, R0 ;  /* 0x00000008ff007819 */ /* 0x000fe40000011400 */
[----:B------:R-:W-:-:S02]  /*0a60*/  SHF.R.S32.HI R12, RZ, 0x8, R12 ;  /* 0x00000008ff0c7819 */ /* 0x000fc4000001140c */
[----:B------:R-:W-:Y:S01]  /*0a70*/  SHF.R.S32.HI R10, RZ, 0x8, R10 ;  /* 0x00000008ff0a7819 */ /* 0x000fe2000001140a */
[----:B------:R-:W1:Y:S01]  /*0a80*/  I2F.S8 R15, R15 ;  /* 0x0000000f000f7306 */ /* 0x000e620000001400 */
[-C--:B---3--:R-:W-:Y:S01]  /*0a90*/  FMUL.FTZ R38, R14, R13.reuse ;  /* 0x0000000d0e267220 */ /* 0x088fe20000410000 */
[----:B0-----:R-:W-:-:S06]  /*0aa0*/  FMUL.FTZ R3, R3, R13 ;  /* 0x0000000d03037220 */ /* 0x001fcc0000410000 */
[----:B------:R-:W0:Y:S01]  /*0ab0*/  I2F.S16 R20, R20 ;  /* 0x0000001400147306 */ /* 0x000e220000101400 */
[----:B-1----:R-:W-:-:S07]  /*0ac0*/  FMUL.FTZ R39, R15, R13 ;  /* 0x0000000d0f277220 */ /* 0x002fce0000410000 */
[----:B------:R-:W1:Y:S01]  /*0ad0*/  I2F.S8 R11, R27 ;  /* 0x0000001b000b7306 */ /* 0x000e620000001400 */
[----:B0-----:R-:W-:-:S07]  /*0ae0*/  FMUL.FTZ R20, R20, R13 ;  /* 0x0000000d14147220 */ /* 0x001fce0000410000 */
[----:B------:R-:W0:Y:S01]  /*0af0*/  I2F.S16 R0, R0 ;  /* 0x0000000000007306 */ /* 0x000e220000101400 */
[----:B------:R-:W-:Y:S01]  /*0b00*/  F2FP.F16.F32.PACK_AB R39, R20, R39 ;  /* 0x000000271427723e */ /* 0x000fe200000000ff */
        /* <DEDUP_REMOVED lines=9> */
.L_x_3120:
[----:B------:R-:W-:Y:S05]  /*0ba0*/  BSYNC B0 ;  /* 0x0000000000007941 */ /* 0x000fea0003800000 */
.L_x_3118:
[----:B------:R-:W0:Y:S01]  /*0bb0*/  LDC.64 R14, c[0x0][0x2a8] ;  /* 0x0000aa00ff0e7b82 */ /* 0x000e220000000a00 */
[----:B------:R-:W-:Y:S01]  /*0bc0*/  ULDC.64 UR6, c[0x0][0x220] ;  /* 0x0000880000067ab9 */ /* 0x000fe20000000a00 */
[----:B------:R-:W-:Y:S01]  /*0bd0*/  ULDC.64 UR8, c[0x0][0x230] ;  /* 0x00008c0000087ab9 */ /* 0x000fe20000000a00 */
[----:B------:R-:W-:Y:S02]  /*0be0*/  ISETP.GT.AND P0, PT, R18, 0x17, PT ;  /* 0x000000171200780c */ /* 0x000fe40003f04270 */
[----:B------:R-:W-:Y:S02]  /*0bf0*/  CS2R R40, SRZ ;  /* 0x0000000000287805 */ /* 0x000fe4000001ff00 */
[----:B------:R-:W-:Y:S02]  /*0c00*/  ISETP.EQ.U32.AND P1, PT, RZ, UR6, PT ;  /* 0x00000006ff007c0c */ /* 0x000fe4000bf22070 */
[----:B------:R-:W-:Y:S02]  /*0c10*/  CS2R R42, SRZ ;  /* 0x00000000002a7805 */ /* 0x000fe4000001ff00 */
[----:B------:R-:W-:-:S02]  /*0c20*/  ISETP.EQ.U32.AND P2, PT, RZ, UR8, PT ;  /* 0x00000008ff007c0c */ /* 0x000fc4000bf42070 */
[----:B------:R-:W-:Y:S02]  /*0c30*/  CS2R R32, SRZ ;  /* 0x0000000000207805 */ /* 0x000fe4000001ff00 */
[----:B------:R-:W-:Y:S02]  /*0c40*/  ISETP.EQ.OR.EX P1, PT, RZ, UR7, P0, P1 ;  /* 0x00000007ff007c0c */ /* 0x000fe40008722710 */
[----:B------:R-:W-:Y:S02]  /*0c50*/  CS2R R34, SRZ ;  /* 0x0000000000227805 */ /* 0x000fe4000001ff00 */
[----:B------:R-:W-:Y:S02]  /*0c60*/  ISETP.EQ.OR.EX P2, PT, RZ, UR9, P0, P2 ;  /* 0x00000009ff007c0c */ /* 0x000fe40008742720 */
[----:B------:R-:W-:Y:S02]  /*0c70*/  P2R R0, PR, RZ, 0x1 ;  /* 0x00000001ff007803 */ /* 0x000fe40000000000 */
[----:B------:R-:W-:-:S02]  /*0c80*/  ISETP.EQ.U32.AND P0, PT, R8, RZ, PT ;  /* 0x000000ff0800720c */ /* 0x000fc40003f02070 */
[----:B------:R-:W-:-:S04]  /*0c90*/  ISETP.GT.AND P3, PT, R18, 0x1f, PT ;  /* 0x0000001f1200780c */ /* 0x000fc80003f64270 */
[----:B------:R-:W-:Y:S01]  /*0ca0*/  ISETP.EQ.OR.EX P0, PT, R9, RZ, P3, P0 ;  /* 0x000000ff0900720c */ /* 0x000fe20001f02700 */
[----:B------:R-:W1:Y:S01]  /*0cb0*/  @!P1 LDC.64 R10, c[0x0][0x220] ;  /* 0x00008800ff0a9b82 */ /* 0x000e620000000a00 */
[----:B------:R-:W-:Y:S02]  /*0cc0*/  P2R R0, PR, RZ, 0x8 ;  /* 0x00000008ff007803 */ /* 0x000fe40000000000 */
[----:B0-----:R-:W-:-:S04]  /*0cd0*/  ISETP.NE.U32.AND P3, PT, R14, RZ, PT ;  /* 0x000000ff0e00720c */ /* 0x001fc80003f65070 */
[----:B------:R-:W-:Y:S01]  /*0ce0*/  ISETP.NE.AND.EX P3, PT, R15, RZ, PT, P3 ;  /* 0x000000ff0f00720c */ /* 0x000fe20003f65330 */
[----:B------:R-:W0:Y:S04]  /*0cf0*/  @!P2 LDC.64 R12, c[0x0][0x230] ;  /* 0x00008c00ff0cab82 */ /* 0x000e280000000a00 */
[----:B-----5:R-:W-:Y:S01]  /*0d00*/  @!P0 IMAD R0, R16, UR4, R19 ;  /* 0x0000000410008c24 */ /* 0x020fe2000f8e0213 */
[----:B------:R-:W-:Y:S01]  /*0d10*/  HFMA2.MMA R28, -RZ, RZ, 0, 0 ;  /* 0x00000000ff1c7435 */ /* 0x000fe200000001ff */
[----:B------:R-:W-:Y:S02]  /*0d20*/  ULDC.U8 UR4, c[0x0][0x294] ;  /* 0x0000a50000047ab9 */ /* 0x000fe40000000000 */
[----:B------:R-:W2:Y:S01]  /*0d30*/  @!P0 LDC.64 R14, c[0x0][0x2e0] ;  /* 0x0000b800ff0e8b82 */ /* 0x000ea20000000a00 */
[----:B-1----:R-:W-:-:S05]  /*0d40*/  @!P1 IMAD.WIDE R8, R21, 0x2, R10 ;  /* 0x0000000215089825 */ /* 0x002fca00078e020a */
[----:B------:R-:W3:Y:S01]  /*0d50*/  @!P1 LDG.E.128 R32, desc[UR36][R8.64] ;  /* 0x0000002408209981 */ /* 0x000ee2000c1e1d00 */
[----:B0-----:R-:W-:Y:S02]  /*0d60*/  @!P2 IMAD.WIDE R10, R21, 0x2, R12 ;  /* 0x00000002150aa825 */ /* 0x001fe400078e020c */
[----:B------:R-:W0:Y:S02]  /*0d70*/  @P3 LDC.64 R20, c[0x0][0x2a8] ;  /* 0x0000aa00ff143b82 */ /* 0x000e240000000a00 */
[----:B------:R-:W-:Y:S01]  /*0d80*/  @!P0 IMAD R13, R0, 0xc0, R25 ;  /* 0x000000c0000d8824 */ /* 0x000fe200078e0219 */
[----:B------:R-:W4:Y:S03]  /*0d90*/  @!P2 LDG.E.128 R40, desc[UR36][R10.64] ;  /* 0x000000240a28a981 */ /* 0x000f26000c1e1d00 */
[----:B--2---:R-:W-:-:S05]  /*0da0*/  @!P0 IMAD.WIDE R12, R13, 0x2, R14 ;  /* 0x000000020d0c8825 */ /* 0x004fca00078e020e */
[----:B------:R-:W2:Y:S01]  /*0db0*/  @!P0 LDG.E.128 R44, desc[UR36][R12.64] ;  /* 0x000000240c2c8981 */ /* 0x000ea2000c1e1d00 */
[----:B0-----:R-:W-:Y:S02]  /*0dc0*/  @P3 IMAD.WIDE R14, R2, 0x4, R20 ;  /* 0x00000004020e3825 */ /* 0x001fe400078e0214 */
[----:B------:R-:W0:Y:S01]  /*0dd0*/  LDC R20, c[0x0][0x290] ;  /* 0x0000a400ff147b82 */ /* 0x000e220000000800 */
[----:B------:R-:W-:Y:S02]  /*0de0*/  ISETP.NE.AND P2, PT, RZ, UR4, PT ;  /* 0x00000004ff007c0c */ /* 0x000fe4000bf45270 */
[----:B------:R1:W5:Y:S01]  /*0df0*/  @P3 LDG.E R28, desc[UR36][R14.64] ;  /* 0x000000240e1c3981 */ /* 0x000362000c1e1900 */
[----:B------:R-:W-:Y:S02]  /*0e00*/  ISETP.GE.AND P1, PT, R18, 0x20, PT ;  /* 0x000000201200780c */ /* 0x000fe40003f26270 */
[----:B0-----:R-:W-:Y:S01]  /*0e10*/  ISETP.GT.AND P3, PT, R20, RZ, PT ;  /* 0x000000ff1400720c */ /* 0x001fe20003f64270 */
[----:B---3--:R-:W-:-:S02]  /*0e20*/  HFMA2.MMA R33, R5, 1, 1, R33 ;  /* 0x3c003c0005217835 */ /* 0x008fc40000000021 */
[----:B----4-:R-:W-:Y:S02]  /*0e30*/  HFMA2.MMA R37, R37, 1, 1, R41 ;  /* 0x3c003c0025257835 */ /* 0x010fe40000000029 */
[----:B------:R-:W-:Y:S01]  /*0e40*/  HFMA2.MMA R39, R39, 1, 1, R43 ;  /* 0x3c003c0027277835 */ /* 0x000fe2000000002b */
[----:B------:R-:W-:Y:S02]  /*0e50*/  HADD2 R36, R36, R40 ;  /* 0x0000002824247230 */ /* 0x000fe40000000000 */
[----:B------:R-:W-:Y:S01]  /*0e60*/  HADD2 R38, R38, R42 ;  /* 0x0000002a26267230 */ /* 0x000fe20000000000 */
[----:B------:R-:W-:Y:S02]  /*0e70*/  HFMA2.MMA R35, R7, 1, 1, R35 ;  /* 0x3c003c0007237835 */ /* 0x000fe40000000023 */
[----:B--2---:R-:W-:Y:S02]  /*0e80*/  @!P0 HFMA2.MMA R37, R37, R45, -RZ ;  /* 0x0000002d25258235 */ /* 0x004fe400001000ff */
[----:B------:R-:W-:Y:S01]  /*0e90*/  @!P0 HFMA2.MMA R39, R39, R47, -RZ ;  /* 0x0000002f27278235 */ /* 0x000fe200001000ff */
[----:B------:R-:W-:-:S02]  /*0ea0*/  HADD2 R32, R4, R32 ;  /* 0x0000002004207230 */ /* 0x000fc40000000000 */
[----:B------:R-:W-:Y:S02]  /*0eb0*/  HADD2 R34, R6, R34 ;  /* 0x0000002206227230 */ /* 0x000fe40000000000 */
[----:B------:R-:W-:Y:S02]  /*0ec0*/  @!P0 HMUL2 R36, R36, R44 ;  /* 0x0000002c24248232 */ /* 0x000fe40000000000 */
[----:B------:R-:W-:Y:S01]  /*0ed0*/  @!P0 HMUL2 R38, R38, R46 ;  /* 0x0000002e26268232 */ /* 0x000fe20000000000 */
[----:B-1----:R-:W-:Y:S06]  /*0ee0*/  @!P2 BRA P3, `(.L_x_3121) ;  /* 0x0000000c00bca947 */ /* 0x002fec0001800000 */
[----:B------:R-:W-:-:S13]  /*0ef0*/  ISETP.LT.OR P0, PT, R20, 0x1, !P2 ;  /* 0x000000011400780c */ /* 0x000fda0005701670 */
[----:B------:R-:W-:Y:S05]  /*0f00*/  @P0 BRA `(.L_x_3122) ;  /* 0x0000001400440947 */ /* 0x000fea0003800000 */
[-C--:B------:R-:W-:Y:S02]  /*0f10*/  LEA.HI R0, R20, R20.reuse, RZ, 0x1 ;  /* 0x0000001414007211 */ /* 0x080fe400078f08ff */
[----:B------:R-:W-:Y:S02]  /*0f20*/  IABS R8, R25 ;  /* 0x0000001900087213 */ /* 0x000fe40000000000 */
[----:B------:R-:W-:Y:S02]  /*0f30*/  SHF.R.S32.HI R40, RZ, 0x1, R0 ;  /* 0x00000001ff287819 */ /* 0x000fe40000011400 */
[----:B------:R-:W-:Y:S02]  /*0f40*/  ISETP.LT.AND P1, PT, R25, R20, !P1 ;  /* 0x000000141900720c */ /* 0x000fe40004f21270 */
[-C--:B------:R-:W-:Y:S02]  /*0f50*/  IABS R3, R40.reuse ;  /* 0x0000002800037213 */ /* 0x080fe40000000000 */
[----:B------:R-:W-:-:S02]  /*0f60*/  IABS R9, R40 ;  /* 0x0000002800097213 */ /* 0x000fc40000000000 */
[----:B------:R-:W0:Y:S01]  /*0f70*/  I2F.RP R0, R3 ;  /* 0x0000000300007306 */ /* 0x000e220000209400 */
[----:B------:R-:W-:-:S07]  /*0f80*/  P2R R41, PR, RZ, 0x2 ;  /* 0x00000002ff297803 */ /* 0x000fce0000000000 */
[----:B0-----:R-:W0:Y:S02]  /*0f90*/  MUFU.RCP R0, R0 ;  /* 0x0000000000007308 */ /* 0x001e240000001000 */
[----:B0-----:R-:W-:Y:S02]  /*0fa0*/  VIADD R4, R0, 0xffffffe ;  /* 0x0ffffffe00047836 */ /* 0x001fe40000000000 */
[----:B------:R-:W-:-:S04]  /*0fb0*/  IMAD.MOV R0, RZ, RZ, -R9 ;  /* 0x000000ffff007224 */ /* 0x000fc800078e0a09 */
        /* <DEDUP_REMOVED lines=16> */
[----:B------:R-:W-:-:S04]  /*10c0*/  LOP3.LUT P0, RZ, R40, 0x7, RZ, 0xc0, !PT ;  /* 0x0000000728ff7812 */ /* 0x000fc8000780c0ff */
[----:B------:R-:W-:-:S05]  /*10d0*/  MOV R27, R5 ;  /* 0x00000005001b7202 */ /* 0x000fca0000000f00 */
        /* <DEDUP_REMOVED lines=8> */
[----:B------:R-:W-:Y:S01]  /*1160*/  MOV R4, UR4 ;  /* 0x0000000400047c02 */ /* 0x000fe20008000f00 */
[----:B------:R0:W1:Y:S01]  /*1170*/  LDC.64 R14, c[0x4][R0] ;  /* 0x01000000000e7b82 */ /* 0x0000620000000a00 */
[----:B------:R-:W-:Y:S01]  /*1180*/  IMAD.U32 R5, RZ, RZ, UR5 ;  /* 0x00000005ff057e24 */ /* 0x000fe2000f8e00ff */
[----:B------:R-:W-:Y:S01]  /*1190*/  ULDC.64 UR4, c[0x4][0xd0] ;  /* 0x0100340000047ab9 */ /* 0x000fe20000000a00 */
[----:B------:R-:W-:Y:S01]  /*11a0*/  HFMA2.MMA R8, -RZ, RZ, 0, 8.0049037933349609375e-05 ;  /* 0x0000053fff087435 */ /* 0x000fe200000001ff */
[----:B------:R-:W-:Y:S01]  /*11b0*/  IMAD.U32 R6, RZ, RZ, UR4 ;  /* 0x00000004ff067e24 */ /* 0x000fe2000f8e00ff */
[----:B------:R-:W-:Y:S01]  /*11c0*/  MOV R7, UR5 ;  /* 0x0000000500077c02 */ /* 0x000fe20008000f00 */
[----:B------:R-:W-:-:S02]  /*11d0*/  IMAD.U32 R10, RZ, RZ, UR6 ;  /* 0x00000006ff0a7e24 */ /* 0x000fc4000f8e00ff */
[----:B------:R-:W-:Y:S02]  /*11e0*/  IMAD.U32 R11, RZ, RZ, UR7 ;  /* 0x00000007ff0b7e24 */ /* 0x000fe4000f8e00ff */
[----:B------:R-:W-:Y:S02]  /*11f0*/  IMAD.MOV.U32 R12, RZ, RZ, 0x1 ;  /* 0x00000001ff0c7424 */ /* 0x000fe400078e00ff */
[----:B0-----:R-:W-:-:S07]  /*1200*/  IMAD.MOV.U32 R13, RZ, RZ, RZ ;  /* 0x000000ffff0d7224 */ /* 0x001fce00078e00ff */
[----:B------:R-:W-:-:S07]  /*1210*/  LEPC R20, `(.L_x_3123) ;  /* 0x000000001014794e */ /* 0x000fce0000000000 */
[----:B-1---5:R-:W-:Y:S05]  /*1220*/  CALL.ABS.NOINC R14 ;  /* 0x000000000e007343 */ /* 0x022fea0003c00000 */
.L_x_3123:
[----:B------:R-:W0:Y:S01]  /*1230*/  S2R R5, SR_CgaCtaId ;  /* 0x0000000000057919 */ /* 0x000e220000008800 */
[----:B------:R-:W1:Y:S01]  /*1240*/  LDC R14, c[0x0][0x290] ;  /* 0x0000a400ff0e7b82 */ /* 0x000e620000000800 */
[----:B------:R-:W-:Y:S01]  /*1250*/  MOV R0, 0x400 ;  /* 0x0000040000007802 */ /* 0x000fe20000000f00 */
[----:B------:R-:W-:Y:S01]  /*1260*/  IMAD R3, R40, R27, R31 ;  /* 0x0000001b28037224 */ /* 0x000fe200078e021f */
[----:B------:R-:W-:Y:S01]  /*1270*/  ISETP.NE.AND P6, PT, R41, RZ, PT ;  /* 0x000000ff2900720c */ /* 0x000fe20003fc5270 */
[----:B------:R-:W-:Y:S05]  /*1280*/  WARPSYNC.ALL ;  /* 0x0000000000007948 */ /* 0x000fea0003800000 */
[----:B------:R-:W-:-:S04]  /*1290*/  IADD3 R0, R0, 0x220, RZ ;  /* 0x0000022000007810 */ /* 0x000fc80007ffe0ff */
[----:B0-----:R-:W-:-:S05]  /*12a0*/  LEA R4, R5, R0, 0x18 ;  /* 0x0000000005047211 */ /* 0x001fca00078ec0ff */
[----:B------:R-:W-:-:S04]  /*12b0*/  IMAD R3, R3, 0x2, R4 ;  /* 0x0000000203037824 */ /* 0x000fc800078e0204 */
[----:B-1----:R-:W-:Y:S01]  /*12c0*/  IMAD R0, R14, 0x2, R3 ;  /* 0x000000020e007824 */ /* 0x002fe200078e0203 */
        /* <DEDUP_REMOVED lines=14> */
[----:B------:R-:W-:-:S03]  /*13b0*/  SHF.R.S32.HI R8, RZ, 0x1f, R27 ;  /* 0x0000001fff087819 */ /* 0x000fc6000001141b */
[--C-:B------:R-:W-:Y:S01]  /*13c0*/  IMAD R5, R40, 0x2, R4.reuse ;  /* 0x0000000228057824 */ /* 0x100fe200078e0204 */
[----:B------:R-:W1:Y:S01]  /*13d0*/  LDS.64 R20, [R4] ;  /* 0x0000000004147984 */ /* 0x000e620000000a00 */
[----:B------:R-:W-:Y:S01]  /*13e0*/  IMAD R6, R14, 0x2, R4 ;  /* 0x000000020e067824 */ /* 0x000fe200078e0204 */
[----:B------:R-:W-:Y:S02]  /*13f0*/  LEA.HI R8, R8, R27, RZ, 0x2 ;  /* 0x0000001b08087211 */ /* 0x000fe400078f10ff */
[----:B0-----:R-:W0:Y:S01]  /*1400*/  LDS.64 R34, [R5] ;  /* 0x0000000005227984 */ /* 0x001e220000000a00 */
[----:B------:R-:W-:Y:S02]  /*1410*/  LEA R7, R14, R5, 0x1 ;  /* 0x000000050e077211 */ /* 0x000fe400078e08ff */
[----:B------:R-:W-:Y:S01]  /*1420*/  IMAD.SHL.U32 R8, R8, 0x2, RZ ;  /* 0x0000000208087824 */ /* 0x000fe200078e00ff */
[----:B------:R-:W2:Y:S04]  /*1430*/  LDS.64 R40, [R6] ;  /* 0x0000000006287984 */ /* 0x000ea80000000a00 */
[----:B------:R-:W3:Y:S01]  /*1440*/  LDS.64 R42, [R7] ;  /* 0x00000000072a7984 */ /* 0x000ee20000000a00 */
[----:B------:R-:W-:-:S04]  /*1450*/  LOP3.LUT R13, R8, 0xfffffff8, RZ, 0xc0, !PT ;  /* 0xfffffff8080d7812 */ /* 0x000fc800078ec0ff */
[----:B------:R-:W-:Y:S02]  /*1460*/  ISETP.GE.AND P0, PT, R13, R14, PT ;  /* 0x0000000e0d00720c */ /* 0x000fe40003f06270 */
[--C-:B-1----:R-:W-:Y:S02]  /*1470*/  SHF.R.U64 R10, R20, 0x10, R21.reuse ;  /* 0x00000010140a7819 */ /* 0x102fe40000001215 */
[----:B------:R-:W-:Y:S02]  /*1480*/  SHF.R.U32.HI R12, RZ, 0x10, R21 ;  /* 0x00000010ff0c7819 */ /* 0x000fe40000011615 */
[--C-:B0-----:R-:W-:Y:S02]  /*1490*/  SHF.R.U64 R33, R34, 0x10, R35.reuse ;  /* 0x0000001022217819 */ /* 0x101fe40000001223 */
[----:B------:R-:W-:Y:S02]  /*14a0*/  PRMT R32, R20, 0x5410, R34 ;  /* 0x0000541014207816 */ /* 0x000fe40000000022 */
[----:B------:R-:W-:-:S02]  /*14b0*/  PRMT R34, R21, 0x5410, R35 ;  /* 0x0000541015227816 */ /* 0x000fc40000000023 */
[----:B------:R-:W-:Y:S02]  /*14c0*/  PRMT R33, R10, 0x5410, R33 ;  /* 0x000054100a217816 */ /* 0x000fe40000000021 */
[----:B------:R-:W-:Y:S02]  /*14d0*/  SHF.R.U32.HI R35, RZ, 0x10, R35 ;  /* 0x00000010ff237819 */ /* 0x000fe40000011623 */
[--C-:B--2---:R-:W-:Y:S02]  /*14e0*/  SHF.R.U64 R10, R40, 0x10, R41.reuse ;  /* 0x00000010280a7819 */ /* 0x104fe40000001229 */
[----:B------:R-:W-:Y:S02]  /*14f0*/  SHF.R.U32.HI R8, RZ, 0x10, R41 ;  /* 0x00000010ff087819 */ /* 0x000fe40000011629 */
[--C-:B---3--:R-:W-:Y:S02]  /*1500*/  SHF.R.U64 R37, R42, 0x10, R43.reuse ;  /* 0x000000102a257819 */ /* 0x108fe4000000122b */
[----:B------:R-:W-:-:S02]  /*1510*/  SHF.R.U32.HI R39, RZ, 0x10, R43 ;  /* 0x00000010ff277819 */ /* 0x000fc4000001162b */
[----:B------:R-:W-:Y:S02]  /*1520*/  PRMT R35, R12, 0x5410, R35 ;  /* 0x000054100c237816 */ /* 0x000fe40000000023 */
[----:B------:R-:W-:Y:S02]  /*1530*/  PRMT R36, R40, 0x5410, R42 ;  /* 0x0000541028247816 */ /* 0x000fe4000000002a */
        /* <DEDUP_REMOVED lines=10> */
[--C-:B------:R-:W-:Y:S01]  /*15e0*/  HADD2.F32 R41, -RZ, R34.reuse.H1_H1 ;  /* 0x30000022ff297230 */ /* 0x100fe20000004100 */
[----:B------:R-:W-:Y:S01]  /*15f0*/  I2FP.F32.S32 R10, R10 ;  /* 0x0000000a000a7245 */ /* 0x000fe20000201400 */
[----:B------:R-:W-:Y:S01]  /*1600*/  HADD2.F32 R40, -RZ, R34.H0_H0 ;  /* 0x20000022ff287230 */ /* 0x000fe20000004100 */
[----:B------:R-:W-:Y:S01]  /*1610*/  I2FP.F32.S32 R11, R11 ;  /* 0x0000000b000b7245 */ /* 0x000fe20000201400 */
[----:B------:R-:W-:-:S02]  /*1620*/  HADD2.F32 R45, -RZ, R39.H1_H1 ;  /* 0x30000027ff2d7230 */ /* 0x000fc40000004100 */
[----:B------:R-:W-:Y:S02]  /*1630*/  HADD2.F32 R44, -RZ, R39.H0_H0 ;  /* 0x20000027ff2c7230 */ /* 0x000fe40000004100 */
[----:B0-----:R-:W-:Y:S02]  /*1640*/  VIADD R8, R13, 0x6 ;  /* 0x000000060d087836 */ /* 0x001fe40000000000 */
[--C-:B------:R-:W-:Y:S02]  /*1650*/  HADD2.F32 R43, -RZ, R35.reuse.H1_H1 ;  /* 0x30000023ff2b7230 */ /* 0x100fe40000004100 */
[----:B------:R-:W-:Y:S01]  /*1660*/  HADD2.F32 R42, -RZ, R35.H0_H0 ;  /* 0x20000023ff2a7230 */ /* 0x000fe20000004100 */
[----:B------:R-:W-:Y:S01]  /*1670*/  I2FP.F32.S32 R13, R8 ;  /* 0x00000008000d7245 */ /* 0x000fe20000201400 */
[--C-:B------:R-:W-:Y:S02]  /*1680*/  HADD2.F32 R35, -RZ, R38.reuse.H1_H1 ;  /* 0x30000026ff237230 */ /* 0x100fe40000004100 */
[-C--:B-1----:R-:W-:Y:S01]  /*1690*/  FMUL.FTZ R9, R9, R14.reuse ;  /* 0x0000000e09097220 */ /* 0x082fe20000410000 */
[-C--:B------:R-:W-:Y:S01]  /*16a0*/  FMUL.FTZ R10, R10, R14.reuse ;  /* 0x0000000e0a0a7220 */ /* 0x080fe20000410000 */
[----:B-----5:R-:W-:Y:S01]  /*16b0*/  IADD3 R8, -R28, UR4, RZ ;  /* 0x000000041c087c10 */ /* 0x020fe2000fffe1ff */
[-C--:B------:R-:W-:Y:S01]  /*16c0*/  FMUL.FTZ R13, R13, R14.reuse ;  /* 0x0000000e0d0d7220 */ /* 0x080fe20000410000 */
[----:B------:R-:W-:Y:S01]  /*16d0*/  FMUL.FTZ R9, R9, 13.28771209716796875 ;  /* 0x41549a7809097820 */ /* 0x000fe20000410000 */
[----:B------:R-:W-:Y:S01]  /*16e0*/  FMUL.FTZ R10, R10, 13.28771209716796875 ;  /* 0x41549a780a0a7820 */ /* 0x000fe20000410000 */
[----:B------:R-:W-:Y:S01]  /*16f0*/  FMUL.FTZ R11, R11, R14 ;  /* 0x0000000e0b0b7220 */ /* 0x000fe20000410000 */
[----:B------:R-:W-:Y:S01]  /*1700*/  I2FP.F32.S32 R8, R8 ;  /* 0x0000000800087245 */ /* 0x000fe20000201400 */
[----:B------:R-:W-:Y:S01]  /*1710*/  FMUL.FTZ R13, R13, 13.28771209716796875 ;  /* 0x41549a780d0d7820 */ /* 0x000fe20000410000 */
[----:B------:R-:W0:Y:S01]  /*1720*/  MUFU.EX2 R15, -R10 ;  /* 0x8000000a000f7308 */ /* 0x000e220000000800 */
[----:B------:R-:W-:Y:S01]  /*1730*/  FMUL.FTZ R12, R11, 13.28771209716796875 ;  /* 0x41549a780b0c7820 */ /* 0x000fe20000410000 */
[----:B------:R-:W-:-:S06]  /*1740*/  HADD2.F32 R38, -RZ, R38.H0_H0 ;  /* 0x20000026ff267230 */ /* 0x000fcc0000004100 */
[----:B------:R-:W1:Y:S08]  /*1750*/  MUFU.EX2 R9, -R9 ;  /* 0x8000000900097308 */ /* 0x000e700000000800 */
[----:B------:R-:W2:Y:S01]  /*1760*/  MUFU.EX2 R21, -R12 ;  /* 0x8000000c00157308 */ /* 0x000ea20000000800 */
[----:B0-----:R-:W-:-:S04]  /*1770*/  FMUL.FTZ R11, R8, R15 ;  /* 0x0000000f080b7220 */ /* 0x001fc80000410000 */
[----:B------:R-:W-:Y:S01]  /*1780*/  FMUL.RZ R15, R11, 0.15915493667125701904 ;  /* 0x3e22f9830b0f7820 */ /* 0x000fe2000040c000 */
[--C-:B------:R-:W-:Y:S02]  /*1790*/  HADD2.F32 R11, -RZ, R32.reuse.H1_H1 ;  /* 0x30000020ff0b7230 */ /* 0x100fe40000004100 */
[----:B------:R-:W0:Y:S01]  /*17a0*/  MUFU.EX2 R13, -R13 ;  /* 0x8000000d000d7308 */ /* 0x000e220000000800 */
[----:B-1----:R-:W-:Y:S01]  /*17b0*/  FMUL.FTZ R9, R8, R9 ;  /* 0x0000000908097220 */ /* 0x002fe20000410000 */
[----:B------:R-:W-:-:S03]  /*17c0*/  HADD2.F32 R32, -RZ, R32.H0_H0 ;  /* 0x20000020ff207230 */ /* 0x000fc60000004100 */
[----:B------:R-:W-:-:S03]  /*17d0*/  FMUL.RZ R27, R9, 0.15915493667125701904 ;  /* 0x3e22f983091b7820 */ /* 0x000fc6000040c000 */
[----:B------:R-:W-:Y:S01]  /*17e0*/  MUFU.SIN R20, R15 ;  /* 0x0000000f00147308 */ /* 0x000fe20000000400 */
[----:B--2---:R-:W-:Y:S01]  /*17f0*/  FMUL.FTZ R12, R8, R21 ;  /* 0x00000015080c7220 */ /* 0x004fe20000410000 */
[--C-:B------:R-:W-:Y:S02]  /*1800*/  HADD2.F32 R21, -RZ, R33.reuse.H1_H1 ;  /* 0x30000021ff157230 */ /* 0x100fe40000004100 */
[----:B------:R-:W-:Y:S02]  /*1810*/  HADD2.F32 R33, -RZ, R33.H0_H0 ;  /* 0x20000021ff217230 */ /* 0x000fe40000004100 */
[----:B------:R-:W-:Y:S01]  /*1820*/  FMUL.RZ R46, R12, 0.15915493667125701904 ;  /* 0x3e22f9830c2e7820 */ /* 0x000fe2000040c000 */
[--C-:B------:R-:W-:Y:S01]  /*1830*/  HADD2.F32 R12, -RZ, R36.reuse.H1_H1 ;  /* 0x30000024ff0c7230 */ /* 0x100fe20000004100 */
[----:B------:R-:W1:Y:S01]  /*1840*/  MUFU.SIN R10, R27 ;  /* 0x0000001b000a7308 */ /* 0x000e620000000400 */
[----:B0-----:R-:W-:Y:S01]  /*1850*/  FMUL.FTZ R8, R8, R13 ;  /* 0x0000000d08087220 */ /* 0x001fe20000410000 */
[----:B------:R-:W-:-:S03]  /*1860*/  HADD2.F32 R36, -RZ, R36.H0_H0 ;  /* 0x20000024ff247230 */ /* 0x000fc60000004100 */
[----:B------:R-:W-:-:S03]  /*1870*/  FMUL.RZ R47, R8, 0.15915493667125701904 ;  /* 0x3e22f983082f7820 */ /* 0x000fc6000040c000 */
[----:B------:R0:W2:Y:S08]  /*1880*/  MUFU.COS R9, R27 ;  /* 0x0000001b00097308 */ /* 0x0000b00000000000 */
[----:B------:R3:W4:Y:S01]  /*1890*/  MUFU.COS R14, R15 ;  /* 0x0000000f000e7308 */ /* 0x0007220000000000 */
[----:B-1----:R-:W-:Y:S01]  /*18a0*/  FMUL.FTZ R8, R10, R11 ;  /* 0x0000000b0a087220 */ /* 0x002fe20000410000 */
[----:B0-----:R-:W-:-:S02]  /*18b0*/  HADD2.F32 R27, -RZ, R37.H1_H1 ;  /* 0x30000025ff1b7230 */ /* 0x001fc40000004100 */
[----:B------:R-:W-:Y:S01]  /*18c0*/  FMUL.FTZ R13, R10, R12 ;  /* 0x0000000c0a0d7220 */ /* 0x000fe20000410000 */
[----:B------:R-:W-:-:S03]  /*18d0*/  HADD2.F32 R37, -RZ, R37.H0_H0 ;  /* 0x20000025ff257230 */ /* 0x000fc60000004100 */
[----:B------:R-:W0:Y:S01]  /*18e0*/  MUFU.SIN R34, R46 ;  /* 0x0000002e00227308 */ /* 0x000e220000000400 */
[C---:B--2---:R-:W-:Y:S01]  /*18f0*/  FMUL.FTZ R11, R9.reuse, R11 ;  /* 0x0000000b090b7220 */ /* 0x044fe20000410000 */
[C---:B------:R-:W-:Y:S01]  /*1900*/  FFMA.FTZ R8, R9.reuse, R32, -R8 ;  /* 0x0000002009087223 */ /* 0x040fe20000010808 */
[C---:B---3--:R-:W-:Y:S01]  /*1910*/  FMUL.FTZ R15, R9.reuse, R12 ;  /* 0x0000000c090f7220 */ /* 0x048fe20000410000 */
[----:B------:R-:W-:Y:S01]  /*1920*/  FFMA.FTZ R13, R9, R36, -R13 ;  /* 0x00000024090d7223 */ /* 0x000fe2000001080d */
[----:B------:R-:W-:Y:S01]  /*1930*/  FFMA.FTZ R11, R10, R32, R11 ;  /* 0x000000200a0b7223 */ /* 0x000fe2000001000b */
[C---:B------:R-:W-:Y:S01]  /*1940*/  FMUL.FTZ R9, R20.reuse, R21 ;  /* 0x0000001514097220 */ /* 0x040fe20000410000 */
[----:B------:R-:W-:Y:S01]  /*1950*/  FMUL.FTZ R12, R20, R27 ;  /* 0x0000001b140c7220 */ /* 0x000fe20000410000 */
[----:B------:R-:W1:Y:S01]  /*1960*/  MUFU.SIN R32, R47 ;  /* 0x0000002f00207308 */ /* 0x000e620000000400 */
[C---:B----4-:R-:W-:Y:S01]  /*1970*/  FMUL.FTZ R21, R14.reuse, R21 ;  /* 0x000000150e157220 */ /* 0x050fe20000410000 */
[----:B------:R-:W-:Y:S01]  /*1980*/  FMUL.FTZ R27, R14, R27 ;  /* 0x0000001b0e1b7220 */ /* 0x000fe20000410000 */
[----:B------:R-:W-:Y:S01]  /*1990*/  FFMA.FTZ R36, R10, R36, R15 ;  /* 0x000000240a247223 */ /* 0x000fe2000001000f */
[----:B------:R-:W-:Y:S01]  /*19a0*/  FFMA.FTZ R12, R14, R37, -R12 ;  /* 0x000000250e0c7223 */ /* 0x000fe2000001080c */
[C---:B------:R-:W-:Y:S01]  /*19b0*/  FFMA.FTZ R10, R20.reuse, R33, R21 ;  /* 0x00000021140a7223 */ /* 0x040fe20000010015 */
[----:B------:R-:W-:Y:S01]  /*19c0*/  FFMA.FTZ R37, R20, R37, R27 ;  /* 0x0000002514257223 */ /* 0x000fe2000001001b */
[----:B------:R-:W-:Y:S01]  /*19d0*/  FFMA.FTZ R9, R14, R33, -R9 ;  /* 0x000000210e097223 */ /* 0x000fe20000010809 */
[----:B------:R-:W2:Y:S01]  /*19e0*/  MUFU.COS R31, R46 ;  /* 0x0000002e001f7308 */ /* 0x000ea20000000000 */
[C---:B0-----:R-:W-:Y:S01]  /*19f0*/  FMUL.FTZ R15, R34.reuse, R35 ;  /* 0x00000023220f7220 */ /* 0x041fe20000410000 */
[----:B------:R-:W-:Y:S01]  /*1a00*/  FMUL.FTZ R14, R34, R41 ;  /* 0x00000029220e7220 */ /* 0x000fe20000410000 */
[----:B------:R-:W-:-:S02]  /*1a10*/  F2FP.F16.F32.PACK_AB R36, R36, R13 ;  /* 0x0000000d2424723e */ /* 0x000fc400000000ff */
[----:B------:R-:W-:Y:S02]  /*1a20*/  F2FP.F16.F32.PACK_AB R33, R10, R9 ;  /* 0x000000090a21723e */ /* 0x000fe400000000ff */
[----:B------:R-:W-:Y:S01]  /*1a30*/  F2FP.F16.F32.PACK_AB R37, R37, R12 ;  /* 0x0000000c2525723e */ /* 0x000fe200000000ff */
[----:B------:R-:W0:Y:S01]  /*1a40*/  MUFU.COS R39, R47 ;  /* 0x0000002f00277308 */ /* 0x000e220000000000 */
[C---:B-1----:R-:W-:Y:S01]  /*1a50*/  FMUL.FTZ R20, R32.reuse, R43 ;  /* 0x0000002b20147220 */ /* 0x042fe20000410000 */
[----:B------:R-:W-:Y:S01]  /*1a60*/  FMUL.FTZ R21, R32, R45 ;  /* 0x0000002d20157220 */ /* 0x000fe20000410000 */
[C---:B--2---:R-:W-:Y:S01]  /*1a70*/  FMUL.FTZ R35, R31.reuse, R35 ;  /* 0x000000231f237220 */ /* 0x044fe20000410000 */
[C---:B------:R-:W-:Y:S01]  /*1a80*/  FMUL.FTZ R41, R31.reuse, R41 ;  /* 0x000000291f297220 */ /* 0x040fe20000410000 */
[C---:B------:R-:W-:Y:S01]  /*1a90*/  FFMA.FTZ R15, R31.reuse, R38, -R15 ;  /* 0x000000261f0f7223 */ /* 0x040fe2000001080f */
[----:B------:R-:W-:Y:S01]  /*1aa0*/  FFMA.FTZ R14, R31, R40, -R14 ;  /* 0x000000281f0e7223 */ /* 0x000fe2000001080e */
[C---:B------:R-:W-:Y:S01]  /*1ab0*/  FFMA.FTZ R38, R34.reuse, R38, R35 ;  /* 0x0000002622267223 */ /* 0x040fe20000010023 */
[----:B------:R-:W-:Y:S01]  /*1ac0*/  FFMA.FTZ R41, R34, R40, R41 ;  /* 0x0000002822297223 */ /* 0x000fe20000010029 */
[C---:B0-----:R-:W-:Y:S01]  /*1ad0*/  FMUL.FTZ R43, R39.reuse, R43 ;  /* 0x0000002b272b7220 */ /* 0x041fe20000410000 */
[C---:B------:R-:W-:Y:S01]  /*1ae0*/  FMUL.FTZ R45, R39.reuse, R45 ;  /* 0x0000002d272d7220 */ /* 0x040fe20000410000 */
[C---:B------:R-:W-:Y:S01]  /*1af0*/  FFMA.FTZ R20, R39.reuse, R42, -R20 ;  /* 0x0000002a27147223 */ /* 0x040fe20000010814 */
[----:B------:R-:W-:Y:S01]  /*1b00*/  FFMA.FTZ R39, R39, R44, -R21 ;  /* 0x0000002c27277223 */ /* 0x000fe20000010815 */
[C---:B------:R-:W-:Y:S01]  /*1b10*/  FFMA.FTZ R35, R32.reuse, R42, R43 ;  /* 0x0000002a20237223 */ /* 0x040fe2000001002b */
[----:B------:R-:W-:Y:S01]  /*1b20*/  FFMA.FTZ R44, R32, R44, R45 ;  /* 0x0000002c202c7223 */ /* 0x000fe2000001002d */
[----:B------:R-:W-:-:S02]  /*1b30*/  F2FP.F16.F32.PACK_AB R32, R11, R8 ;  /* 0x000000080b20723e */ /* 0x000fc400000000ff */
[----:B------:R-:W-:Y:S02]  /*1b40*/  F2FP.F16.F32.PACK_AB R34, R41, R14 ;  /* 0x0000000e2922723e */ /* 0x000fe400000000ff */
[----:B------:R-:W-:Y:S02]  /*1b50*/  F2FP.F16.F32.PACK_AB R38, R38, R15 ;  /* 0x0000000f2626723e */ /* 0x000fe400000000ff */
[----:B------:R-:W-:Y:S02]  /*1b60*/  F2FP.F16.F32.PACK_AB R35, R35, R20 ;  /* 0x000000142323723e */ /* 0x000fe400000000ff */
[----:B------:R-:W-:-:S07]  /*1b70*/  F2FP.F16.F32.PACK_AB R39, R44, R39 ;  /* 0x000000272c27723e */ /* 0x000fce00000000ff */
.L_x_3127:
[----:B------:R-:W-:Y:S05]  /*1b80*/  BSYNC B1 ;  /* 0x0000000000017941 */ /* 0x000fea0003800000 */
.L_x_3126:
        /* <DEDUP_REMOVED lines=9> */
[----:B------:R-:W-:Y:S02]  /*1c20*/  PRMT R41, R15, 0x5410, R14 ;  /* 0x000054100f297816 */ /* 0x000fe4000000000e */
[----:B------:R-:W-:Y:S02]  /*1c30*/  PRMT R8, R37, 0x7732, RZ ;  /* 0x0000773225087816 */ /* 0x000fe400000000ff */
[----:B------:R-:W-:Y:S02]  /*1c40*/  LOP3.LUT R15, R21, R11, RZ, 0xfc, !PT ;  /* 0x0000000b150f7212 */ /* 0x000fe400078efcff */
[----:B------:R-:W-:Y:S02]  /*1c50*/  LOP3.LUT R14, R10, 0xffff, R32, 0xf8, !PT ;  /* 0x0000ffff0a0e7812 */ /* 0x000fe400078ef820 */
[----:B------:R-:W-:-:S02]  /*1c60*/  PRMT R20, R35, 0x7732, RZ ;  /* 0x0000773223147816 */ /* 0x000fc400000000ff */
[----:B------:R-:W-:Y:S02]  /*1c70*/  PRMT R10, R33, 0x7732, RZ ;  /* 0x00007732210a7816 */ /* 0x000fe400000000ff */
[----:B------:R-:W-:Y:S02]  /*1c80*/  PRMT R21, R34, 0x7732, RZ ;  /* 0x0000773222157816 */ /* 0x000fe400000000ff */
[----:B------:R-:W-:Y:S01]  /*1c90*/  PRMT R40, R32, 0x7732, RZ ;  /* 0x0000773220287816 */ /* 0x000fe200000000ff */
[----:B------:R-:W-:Y:S01]  /*1ca0*/  IMAD.WIDE.U32 R10, R10, 0x10000, RZ ;  /* 0x000100000a0a7825 */ /* 0x000fe200078e00ff */
[----:B------:R-:W-:Y:S02]  /*1cb0*/  LOP3.LUT R13, R13, R9, RZ, 0xfc, !PT ;  /* 0x000000090d0d7212 */ /* 0x000fe400078efcff */
[----:B------:R-:W-:Y:S01]  /*1cc0*/  PRMT R27, R36, 0x7732, RZ ;  /* 0x00007732241b7816 */ /* 0x000fe200000000ff */
[----:B------:R-:W-:Y:S01]  /*1cd0*/  IMAD.WIDE.U32 R8, R8, 0x10000, RZ ;  /* 0x0001000008087825 */ /* 0x000fe200078e00ff */
[----:B------:R-:W-:Y:S01]  /*1ce0*/  PRMT R31, R21, 0x5410, R20 ;  /* 0x00005410151f7816 */ /* 0x000fe20000000014 */
[----:B------:R1:W-:Y:S02]  /*1cf0*/  STS.64 [R6], R12 ;  /* 0x0000000c06007388 */ /* 0x0003e40000000a00 */
[----:B------:R-:W-:Y:S01]  /*1d00*/  IMAD.MOV.U32 R21, RZ, RZ, R40 ;  /* 0x000000ffff157224 */ /* 0x000fe200078e0028 */
[----:B------:R-:W-:-:S02]  /*1d10*/  LOP3.LUT R9, R41, R9, RZ, 0xfc, !PT ;  /* 0x0000000929097212 */ /* 0x000fc400078efcff */
[----:B------:R-:W-:Y:S02]  /*1d20*/  LOP3.LUT R8, R8, R27, RZ, 0xfc, !PT ;  /* 0x0000001b08087212 */ /* 0x000fe400078efcff */
[----:B------:R-:W-:Y:S02]  /*1d30*/  LOP3.LUT R11, R31, R11, RZ, 0xfc, !PT ;  /* 0x0000000b1f0b7212 */ /* 0x000fe400078efcff */
[----:B------:R-:W-:Y:S01]  /*1d40*/  LOP3.LUT R10, R10, R21, RZ, 0xfc, !PT ;  /* 0x000000150a0a7212 */ /* 0x000fe200078efcff */
[----:B------:R1:W-:Y:S04]  /*1d50*/  STS.64 [R7], R8 ;  /* 0x0000000807007388 */ /* 0x0003e80000000a00 */
[----:B------:R1:W-:Y:S04]  /*1d60*/  STS.64 [R4], R14 ;  /* 0x0000000e04007388 */ /* 0x0003e80000000a00 */
[----:B------:R1:W-:Y:S02]  /*1d70*/  STS.64 [R5], R10 ;  /* 0x0000000a05007388 */ /* 0x0003e40000000a00 */
.L_x_3125:
[----:B------:R-:W-:Y:S05]  /*1d80*/  BSYNC B0 ;  /* 0x0000000000007941 */ /* 0x000fea0003800000 */
.L_x_3124:
[----:B------:R-:W-:Y:S06]  /*1d90*/  BAR.SYNC.DEFER_BLOCKING 0x0 ;  /* 0x0000000000007b1d */ /* 0x000fec0000010000 */
[----:B0-----:R0:W2:Y:S04]  /*1da0*/  @P6 LDS.128 R32, [R3] ;  /* 0x0000000003206984 */ /* 0x0010a80000000c00 */
[----:B------:R0:W3:Y:S01]  /*1db0*/  @P6 LDS.128 R36, [R0] ;  /* 0x0000000000246984 */ /* 0x0000e20000000c00 */
[----:B------:R-:W-:Y:S06]  /*1dc0*/  BAR.SYNC.DEFER_BLOCKING 0x0 ;  /* 0x0000000000007b1d */ /* 0x000fec0000010000 */
[----:B------:R-:W-:Y:S05]  /*1dd0*/  BRA `(.L_x_3122) ;  /* 0x0000000400907947 */ /* 0x000fea0003800000 */
.L_x_3121:
[----:B------:R-:W-:Y:S01]  /*1de0*/  ISETP.GE.AND P0, PT, R25, R20, PT ;  /* 0x000000141900720c */ /* 0x000fe20003f06270 */
[----:B------:R-:W-:-:S12]  /*1df0*/  BSSY B0, `(.L_x_3122) ;  /* 0x0000062000007945 */ /* 0x000fd80003800000 */
[----:B------:R-:W-:Y:S05]  /*1e00*/  @P0 BRA `(.L_x_3128) ;  /* 0x0000000400800947 */ /* 0x000fea0003800000 */
[----:B------:R-:W-:Y:S01]  /*1e10*/  I2FP.F32.S32 R20, R20 ;  /* 0x0000001400147245 */ /* 0x000fe20000201400 */
[C---:B------:R-:W-:Y:S01]  /*1e20*/  VIADD R4, R25.reuse, 0x4 ;  /* 0x0000000419047836 */ /* 0x040fe20000000000 */
[----:B------:R-:W-:Y:S01]  /*1e30*/  I2FP.F32.S32 R0, R25 ;  /* 0x0000001900007245 */ /* 0x000fe20000201400 */
[C---:B------:R-:W-:Y:S01]  /*1e40*/  VIADD R5, R25.reuse, 0x6 ;  /* 0x0000000619057836 */ /* 0x040fe20000000000 */
[----:B------:R-:W0:Y:S01]  /*1e50*/  MUFU.RCP R7, R20 ;  /* 0x0000001400077308 */ /* 0x000e220000001000 */
[----:B------:R-:W-:Y:S01]  /*1e60*/  IADD3 R3, R25, 0x2, RZ ;  /* 0x0000000219037810 */ /* 0x000fe20007ffe0ff */
[----:B------:R-:W-:Y:S01]  /*1e70*/  ULDC UR4, c[0x0][0x29c] ;  /* 0x0000a70000047ab9 */ /* 0x000fe20000000800 */
[----:B------:R-:W-:Y:S01]  /*1e80*/  I2FP.F32.S32 R4, R4 ;  /* 0x0000000400047245 */ /* 0x000fe20000201400 */
[--C-:B------:R-:W-:Y:S01]  /*1e90*/  HADD2.F32 R15, -RZ, R32.reuse.H1_H1 ;  /* 0x30000020ff0f7230 */ /* 0x100fe20000004100 */
[----:B------:R-:W-:Y:S01]  /*1ea0*/  I2FP.F32.S32 R3, R3 ;  /* 0x0000000300037245 */ /* 0x000fe20000201400 */
[----:B------:R-:W-:Y:S01]  /*1eb0*/  HADD2.F32 R32, -RZ, R32.H0_H0 ;  /* 0x20000020ff207230 */ /* 0x000fe20000004100 */
[----:B------:R-:W-:Y:S01]  /*1ec0*/  I2FP.F32.S32 R6, R5 ;  /* 0x0000000500067245 */ /* 0x000fe20000201400 */
[----:B------:R-:W-:-:S02]  /*1ed0*/  HADD2.F32 R27, -RZ, R33.H1_H1 ;  /* 0x30000021ff1b7230 */ /* 0x000fc40000004100 */
[--C-:B------:R-:W-:Y:S02]  /*1ee0*/  HADD2.F32 R40, -RZ, R34.reuse.H1_H1 ;  /* 0x30000022ff287230 */ /* 0x100fe40000004100 */
[----:B------:R-:W-:Y:S02]  /*1ef0*/  HADD2.F32 R31, -RZ, R34.H0_H0 ;  /* 0x20000022ff1f7230 */ /* 0x000fe40000004100 */
[----:B------:R-:W-:Y:S02]  /*1f00*/  HADD2.F32 R33, -RZ, R33.H0_H0 ;  /* 0x20000021ff217230 */ /* 0x000fe40000004100 */
[--C-:B------:R-:W-:Y:S02]  /*1f10*/  HADD2.F32 R42, -RZ, R35.reuse.H1_H1 ;  /* 0x30000023ff2a7230 */ /* 0x100fe40000004100 */
[-C--:B0-----:R-:W-:Y:S01]  /*1f20*/  FMUL.FTZ R0, R0, R7.reuse ;  /* 0x0000000700007220 */ /* 0x081fe20000410000 */
[-C--:B------:R-:W-:Y:S01]  /*1f30*/  FMUL.FTZ R3, R3, R7.reuse ;  /* 0x0000000703037220 */ /* 0x080fe20000410000 */
[-C--:B------:R-:W-:Y:S01]  /*1f40*/  FMUL.FTZ R4, R4, R7.reuse ;  /* 0x0000000704047220 */ /* 0x080fe20000410000 */
[----:B------:R-:W-:Y:S01]  /*1f50*/  FMUL.FTZ R6, R6, R7 ;  /* 0x0000000706067220 */ /* 0x000fe20000410000 */
[----:B------:R-:W-:Y:S01]  /*1f60*/  FMUL.FTZ R0, R0, 13.28771209716796875 ;  /* 0x41549a7800007820 */ /* 0x000fe20000410000 */
[----:B------:R-:W-:Y:S01]  /*1f70*/  FMUL.FTZ R3, R3, 13.28771209716796875 ;  /* 0x41549a7803037820 */ /* 0x000fe20000410000 */
[----:B------:R-:W-:Y:S01]  /*1f80*/  FMUL.FTZ R5, R4, 13.28771209716796875 ;  /* 0x41549a7804057820 */ /* 0x000fe20000410000 */
[----:B-----5:R-:W-:Y:S01]  /*1f90*/  IADD3 R4, -R28, UR4, RZ ;  /* 0x000000041c047c10 */ /* 0x020fe2000fffe1ff */
[----:B------:R-:W-:Y:S01]  /*1fa0*/  FMUL.FTZ R6, R6, 13.28771209716796875 ;  /* 0x41549a7806067820 */ /* 0x000fe20000410000 */
[----:B------:R-:W-:Y:S01]  /*1fb0*/  HADD2.F32 R41, -RZ, R35.H0_H0 ;  /* 0x20000023ff297230 */ /* 0x000fe20000004100 */
[----:B------:R-:W0:Y:S01]  /*1fc0*/  MUFU.EX2 R0, -R0 ;  /* 0x8000000000007308 */ /* 0x000e220000000800 */
[----:B------:R-:W-:Y:S01]  /*1fd0*/  I2FP.F32.S32 R13, R4 ;  /* 0x00000004000d7245 */ /* 0x000fe20000201400 */
[----:B------:R-:W-:-:S02]  /*1fe0*/  HADD2.F32 R34, -RZ, R37.H0_H0 ;  /* 0x20000025ff227230 */ /* 0x000fc40000004100 */
[--C-:B------:R-:W-:Y:S02]  /*1ff0*/  HADD2.F32 R35, -RZ, R38.reuse.H1_H1 ;  /* 0x30000026ff237230 */ /* 0x100fe40000004100 */
[----:B------:R-:W-:Y:S02]  /*2000*/  HADD2.F32 R38, -RZ, R38.H0_H0 ;  /* 0x20000026ff267230 */ /* 0x000fe40000004100 */
[----:B------:R-:W1:Y:S01]  /*2010*/  MUFU.EX2 R3, -R3 ;  /* 0x8000000300037308 */ /* 0x000e620000000800 */
[----:B------:R-:W-:-:S07]  /*2020*/  HADD2.F32 R44, -RZ, R39.H0_H0 ;  /* 0x20000027ff2c7230 */ /* 0x000fce0000004100 */
[----:B------:R-:W2:Y:S01]  /*2030*/  MUFU.EX2 R5, -R5 ;  /* 0x8000000500057308 */ /* 0x000ea20000000800 */
[----:B0-----:R-:W-:-:S04]  /*2040*/  FMUL.FTZ R0, R13, R0 ;  /* 0x000000000d007220 */ /* 0x001fc80000410000 */
[----:B------:R-:W-:-:S03]  /*2050*/  FMUL.RZ R7, R0, 0.15915493667125701904 ;  /* 0x3e22f98300077820 */ /* 0x000fc6000040c000 */
[----:B------:R-:W0:Y:S01]  /*2060*/  MUFU.EX2 R6, -R6 ;  /* 0x8000000600067308 */ /* 0x000e220000000800 */
[----:B-1----:R-:W-:-:S04]  /*2070*/  FMUL.FTZ R4, R13, R3 ;  /* 0x000000030d047220 */ /* 0x002fc80000410000 */
[----:B------:R-:W-:-:S03]  /*2080*/  FMUL.RZ R10, R4, 0.15915493667125701904 ;  /* 0x3e22f983040a7820 */ /* 0x000fc6000040c000 */
[----:B------:R-:W1:Y:S01]  /*2090*/  MUFU.SIN R3, R7 ;  /* 0x0000000700037308 */ /* 0x000e620000000400 */
[----:B--2---:R-:W-:-:S04]  /*20a0*/  FMUL.FTZ R4, R13, R5 ;  /* 0x000000050d047220 */ /* 0x004fc80000410000 */
[----:B------:R-:W-:-:S03]  /*20b0*/  FMUL.RZ R11, R4, 0.15915493667125701904 ;  /* 0x3e22f983040b7820 */ /* 0x000fc6000040c000 */
[----:B------:R1:W2:Y:S01]  /*20c0*/  MUFU.COS R0, R7 ;  /* 0x0000000700007308 */ /* 0x0002a20000000000 */
[----:B0-----:R-:W-:Y:S01]  /*20d0*/  FMUL.FTZ R4, R13, R6 ;  /* 0x000000060d047220 */ /* 0x001fe20000410000 */
[--C-:B------:R-:W-:Y:S02]  /*20e0*/  HADD2.F32 R6, -RZ, R36.reuse.H1_H1 ;  /* 0x30000024ff067230 */ /* 0x100fe40000004100 */
[----:B------:R-:W-:Y:S02]  /*20f0*/  HADD2.F32 R36, -RZ, R36.H0_H0 ;  /* 0x20000024ff247230 */ /* 0x000fe40000004100 */
[----:B------:R-:W-:Y:S02]  /*2100*/  FMUL.RZ R14, R4, 0.15915493667125701904 ;  /* 0x3e22f983040e7820 */ /* 0x000fe4000040c000 */
[----:B------:R-:W0:Y:S01]  /*2110*/  MUFU.SIN R9, R10 ;  /* 0x0000000a00097308 */ /* 0x000e220000000400 */
[C---:B-1----:R-:W-:Y:S01]  /*2120*/  FMUL.FTZ R7, R3.reuse, R6 ;  /* 0x0000000603077220 */ /* 0x042fe20000410000 */
[----:B------:R-:W-:-:S06]  /*2130*/  FMUL.FTZ R5, R3, R15 ;  /* 0x0000000f03057220 */ /* 0x000fcc0000410000 */
[----:B------:R1:W3:Y:S01]  /*2140*/  MUFU.COS R8, R10 ;  /* 0x0000000a00087308 */ /* 0x0002e20000000000 */
[C---:B--2---:R-:W-:Y:S01]  /*2150*/  FMUL.FTZ R4, R0.reuse, R15 ;  /* 0x0000000f00047220 */ /* 0x044fe20000410000 */
[C---:B------:R-:W-:Y:S01]  /*2160*/  FMUL.FTZ R6, R0.reuse, R6 ;  /* 0x0000000600067220 */ /* 0x040fe20000410000 */
[C---:B------:R-:W-:Y:S01]  /*2170*/  FFMA.FTZ R5, R0.reuse, R32, -R5 ;  /* 0x0000002000057223 */ /* 0x040fe20000010805 */
[----:B------:R-:W-:Y:S01]  /*2180*/  FFMA.FTZ R7, R0, R36, -R7 ;  /* 0x0000002400077223 */ /* 0x000fe20000010807 */
[C---:B------:R-:W-:Y:S01]  /*2190*/  FFMA.FTZ R4, R3.reuse, R32, R4 ;  /* 0x0000002003047223 */ /* 0x040fe20000010004 */
[----:B------:R-:W-:Y:S02]  /*21a0*/  FFMA.FTZ R6, R3, R36, R6 ;  /* 0x0000002403067223 */ /* 0x000fe40000010006 */
[----:B------:R-:W2:Y:S01]  /*21b0*/  MUFU.COS R12, R11 ;  /* 0x0000000b000c7308 */ /* 0x000ea20000000000 */
[----:B-1----:R-:W-:Y:S02]  /*21c0*/  HADD2.F32 R10, -RZ, R37.H1_H1 ;  /* 0x30000025ff0a7230 */ /* 0x002fe40000004100 */
[----:B0-----:R-:W-:Y:S01]  /*21d0*/  FMUL.FTZ R3, R9, R27 ;  /* 0x0000001b09037220 */ /* 0x001fe20000410000 */
[----:B------:R-:W-:Y:S01]  /*21e0*/  HADD2.F32 R37, -RZ, R39.H1_H1 ;  /* 0x30000027ff257230 */ /* 0x000fe20000004100 */
[----:B------:R-:W-:-:S03]  /*21f0*/  F2FP.F16.F32.PACK_AB R36, R6, R7 ;  /* 0x000000070624723e */ /* 0x000fc600000000ff */
[----:B------:R0:W1:Y:S01]  /*2200*/  MUFU.SIN R13, R11 ;  /* 0x0000000b000d7308 */ /* 0x0000620000000400 */
[C---:B---3--:R-:W-:Y:S01]  /*2210*/  FMUL.FTZ R0, R8.reuse, R27 ;  /* 0x0000001b08007220 */ /* 0x048fe20000410000 */
[----:B------:R-:W-:-:S03]  /*2220*/  FFMA.FTZ R3, R8, R33, -R3 ;  /* 0x0000002108037223 */ /* 0x000fc60000010803 */
[----:B------:R-:W-:-:S03]  /*2230*/  FFMA.FTZ R0, R9, R33, R0 ;  /* 0x0000002109007223 */ /* 0x000fc60000010000 */
[----:B------:R-:W3:Y:S01]  /*2240*/  MUFU.SIN R21, R14 ;  /* 0x0000000e00157308 */ /* 0x000ee20000000400 */
[CC--:B0-----:R-:W-:Y:S01]  /*2250*/  FMUL.FTZ R11, R9.reuse, R10.reuse ;  /* 0x0000000a090b7220 */ /* 0x0c1fe20000410000 */
[----:B------:R-:W-:Y:S01]  /*2260*/  FMUL.FTZ R10, R8, R10 ;  /* 0x0000000a080a7220 */ /* 0x000fe20000410000 */
[----:B------:R-:W-:Y:S02]  /*2270*/  F2FP.F16.F32.PACK_AB R33, R0, R3 ;  /* 0x000000030021723e */ /* 0x000fe400000000ff */
[-C--:B------:R-:W-:Y:S01]  /*2280*/  FFMA.FTZ R11, R8, R34.reuse, -R11 ;  /* 0x00000022080b7223 */ /* 0x080fe2000001080b */
[----:B------:R-:W-:Y:S01]  /*2290*/  FFMA.FTZ R10, R9, R34, R10 ;  /* 0x00000022090a7223 */ /* 0x000fe2000001000a */
[-C--:B--2---:R-:W-:Y:S01]  /*22a0*/  FMUL.FTZ R8, R12, R40.reuse ;  /* 0x000000280c087220 */ /* 0x084fe20000410000 */
[----:B------:R0:W2:Y:S01]  /*22b0*/  MUFU.COS R20, R14 ;  /* 0x0000000e00147308 */ /* 0x0000a20000000000 */
[C---:B-1----:R-:W-:Y:S01]  /*22c0*/  FMUL.FTZ R9, R13.reuse, R40 ;  /* 0x000000280d097220 */ /* 0x042fe20000410000 */
[C---:B------:R-:W-:Y:S01]  /*22d0*/  FMUL.FTZ R15, R13.reuse, R35 ;  /* 0x000000230d0f7220 */ /* 0x040fe20000410000 */
[----:B------:R-:W-:-:S02]  /*22e0*/  FFMA.FTZ R8, R13, R31, R8 ;  /* 0x0000001f0d087223 */ /* 0x000fc40000010008 */
[C---:B------:R-:W-:Y:S01]  /*22f0*/  FFMA.FTZ R9, R12.reuse, R31, -R9 ;  /* 0x0000001f0c097223 */ /* 0x040fe20000010809 */
[CC--:B------:R-:W-:Y:S01]  /*2300*/  FFMA.FTZ R15, R12.reuse, R38.reuse, -R15 ;  /* 0x000000260c0f7223 */ /* 0x0c0fe2000001080f */
[----:B0-----:R-:W-:Y:S01]  /*2310*/  FMUL.FTZ R14, R12, R35 ;  /* 0x000000230c0e7220 */ /* 0x001fe20000410000 */
[----:B---3--:R-:W-:Y:S02]  /*2320*/  FMUL.FTZ R27, R21, R37 ;  /* 0x00000025151b7220 */ /* 0x008fe40000410000 */
[----:B------:R-:W-:Y:S01]  /*2330*/  F2FP.F16.F32.PACK_AB R34, R8, R9 ;  /* 0x000000090822723e */ /* 0x000fe200000000ff */
[----:B------:R-:W-:Y:S01]  /*2340*/  FFMA.FTZ R14, R13, R38, R14 ;  /* 0x000000260d0e7223 */ /* 0x000fe2000001000e */
[CC--:B------:R-:W-:Y:S01]  /*2350*/  FMUL.FTZ R13, R21.reuse, R42.reuse ;  /* 0x0000002a150d7220 */ /* 0x0c0fe20000410000 */
[C---:B--2---:R-:W-:Y:S01]  /*2360*/  FMUL.FTZ R12, R20.reuse, R42 ;  /* 0x0000002a140c7220 */ /* 0x044fe20000410000 */
[C---:B------:R-:W-:Y:S02]  /*2370*/  FMUL.FTZ R32, R20.reuse, R37 ;  /* 0x0000002514207220 */ /* 0x040fe40000410000 */
[CC--:B------:R-:W-:Y:S01]  /*2380*/  FFMA.FTZ R13, R20.reuse, R41.reuse, -R13 ;  /* 0x00000029140d7223 */ /* 0x0c0fe2000001080d */
[-C--:B------:R-:W-:Y:S01]  /*2390*/  FFMA.FTZ R27, R20, R44.reuse, -R27 ;  /* 0x0000002c141b7223 */ /* 0x080fe2000001081b */
[C---:B------:R-:W-:Y:S01]  /*23a0*/  FFMA.FTZ R12, R21.reuse, R41, R12 ;  /* 0x00000029150c7223 */ /* 0x040fe2000001000c */
[----:B------:R-:W-:Y:S01]  /*23b0*/  FFMA.FTZ R20, R21, R44, R32 ;  /* 0x0000002c15147223 */ /* 0x000fe20000010020 */
[----:B------:R-:W-:-:S02]  /*23c0*/  F2FP.F16.F32.PACK_AB R32, R4, R5 ;  /* 0x000000050420723e */ /* 0x000fc400000000ff */
[----:B------:R-:W-:Y:S02]  /*23d0*/  F2FP.F16.F32.PACK_AB R37, R10, R11 ;  /* 0x0000000b0a25723e */ /* 0x000fe400000000ff */
[----:B------:R-:W-:Y:S02]  /*23e0*/  F2FP.F16.F32.PACK_AB R38, R14, R15 ;  /* 0x0000000f0e26723e */ /* 0x000fe400000000ff */
[----:B------:R-:W-:Y:S02]  /*23f0*/  F2FP.F16.F32.PACK_AB R35, R12, R13 ;  /* 0x0000000d0c23723e */ /* 0x000fe400000000ff */
[----:B------:R-:W-:-:S07]  /*2400*/  F2FP.F16.F32.PACK_AB R39, R20, R27 ;  /* 0x0000001b1427723e */ /* 0x000fce00000000ff */
.L_x_3128:
[----:B------:R-:W-:Y:S05]  /*2410*/  BSYNC B0 ;  /* 0x0000000000007941 */ /* 0x000fea0003800000 */
.L_x_3122:
[----:B------:R-:W-:Y:S01]  /*2420*/  ISETP.GT.AND P0, PT, R18, 0x1f, PT ;  /* 0x0000001f1200780c */ /* 0x000fe20003f04270 */
[----:B------:R-:W-:Y:S01]  /*2430*/  BSSY B0, `(.L_x_3129) ;  /* 0x0000024000007945 */ /* 0x000fe20003800000 */
[----:B-1----:R-:W-:-:S11]  /*2440*/  MOV R14, RZ ;  /* 0x000000ff000e7202 */ /* 0x002fd60000000f00 */
[----:B------:R-:W-:Y:S05]  /*2450*/  @P0 BRA `(.L_x_3130) ;  /* 0x0000000000840947 */ /* 0x000fea0003800000 */
[----:B------:R-:W-:Y:S01]  /*2460*/  ISETP.GT.AND P0, PT, R18, 0x17, PT ;  /* 0x000000171200780c */ /* 0x000fe20003f04270 */
[----:B------:R-:W1:Y:S01]  /*2470*/  S2UR UR5, SR_CgaCtaId ;  /* 0x00000000000579c3 */ /* 0x000e620000008800 */
[----:B------:R-:W-:Y:S01]  /*2480*/  IMAD.IADD R25, R30, 0x1, R25 ;  /* 0x000000011e197824 */ /* 0x000fe200078e0219 */
[----:B------:R-:W-:Y:S02]  /*2490*/  UMOV UR4, 0x400 ;  /* 0x0000040000047882 */ /* 0x000fe40000000000 */
[----:B------:R-:W-:-:S08]  /*24a0*/  UIADD3 UR4, UR4, 0x20, URZ ;  /* 0x0000002004047890 */ /* 0x000fd0000fffe03f */
[----:B0-----:R-:W0:Y:S01]  /*24b0*/  @!P0 LDC R3, c[0x0][0x284] ;  /* 0x0000a100ff038b82 */ /* 0x001e220000000800 */
[----:B------:R-:W-:-:S07]  /*24c0*/  @!P0 IMAD.SHL.U32 R0, R23, 0x8, RZ ;  /* 0x0000000817008824 */ /* 0x000fce00078e00ff */
[----:B------:R-:W4:Y:S01]  /*24d0*/  @!P0 LDC.64 R4, c[0x0][0x248] ;  /* 0x00009200ff048b82 */ /* 0x000f220000000a00 */
[----:B-1----:R-:W-:Y:S01]  /*24e0*/  ULEA UR4, UR5, UR4, 0x18 ;  /* 0x0000000405047291 */ /* 0x002fe2000f8ec03f */
[----:B0-----:R-:W-:Y:S02]  /*24f0*/  @!P0 IMAD R25, R25, R3, R0 ;  /* 0x0000000319198224 */ /* 0x001fe400078e0200 */
[----:B--23--:R-:W-:-:S03]  /*2500*/  HMUL2 R3, R33, R37 ;  /* 0x0000002521037232 */ /* 0x00cfc60000000000 */
[----:B------:R-:W-:Y:S01]  /*2510*/  LEA R0, R18, UR4, 0x4 ;  /* 0x0000000412007c11 */ /* 0x000fe2000f8e20ff */
[----:B------:R-:W-:Y:S02]  /*2520*/  UMOV UR4, 0xffffffff ;  /* 0xffffffff00047882 */ /* 0x000fe40000000000 */
[----:B------:R-:W-:Y:S01]  /*2530*/  HFMA2.MMA R3, R32, R36, R3 ;  /* 0x0000002420037235 */ /* 0x000fe20000000003 */
[----:B----4-:R-:W-:Y:S01]  /*2540*/  @!P0 IMAD.WIDE R4, R25, 0x2, R4 ;  /* 0x0000000219048825 */ /* 0x010fe200078e0204 */
[----:B------:R0:W-:Y:S04]  /*2550*/  STS.128 [R0], R32 ;  /* 0x0000002000007388 */ /* 0x0001e80000000c00 */
[----:B------:R0:W-:Y:S04]  /*2560*/  @!P0 STG.E.128 desc[UR36][R4.64], R36 ;  /* 0x0000002404008986 */ /* 0x0001e8000c101d24 */
[----:B------:R-:W-:-:S06]  /*2570*/  HFMA2 R3, R34, R38, R3 ;  /* 0x0000002622037231 */ /* 0x000fcc0000000003 */
[----:B------:R-:W-:-:S10]  /*2580*/  HFMA2.MMA R3, R35, R39, R3 ;  /* 0x0000002723037235 */ /* 0x000fd40000000003 */
[--C-:B------:R-:W-:Y:S02]  /*2590*/  HADD2.F32 R13, -RZ, R3.reuse.H0_H0 ;  /* 0x20000003ff0d7230 */ /* 0x100fe40000004100 */
[----:B------:R-:W-:-:S05]  /*25a0*/  HADD2.F32 R6, -RZ, R3.H1_H1 ;  /* 0x30000003ff067230 */ /* 0x000fca0000004100 */
[----:B------:R-:W-:Y:S01]  /*25b0*/  FADD.FTZ R13, R13, R6 ;  /* 0x000000060d0d7221 */ /* 0x000fe20000010000 */
[----:B0-----:R-:W-:Y:S06]  /*25c0*/  BRA.DIV UR4, `(.L_x_3131) ;  /* 0x0000005e04e07947 */ /* 0x001fec000b800000 */
[----:B------:R-:W0:Y:S02]  /*25d0*/  SHFL.BFLY PT, R14, R13, 0x10, 0x1f ;  /* 0x0e001f000d0e7f89 */ /* 0x000e2400000e0000 */
[----:B0-----:R-:W-:-:S05]  /*25e0*/  FADD.FTZ R0, R13, R14 ;  /* 0x0000000e0d007221 */ /* 0x001fca0000010000 */
[----:B------:R-:W0:Y:S02]  /*25f0*/  SHFL.BFLY PT, R14, R0, 0x8, 0x1f ;  /* 0x0d001f00000e7f89 */ /* 0x000e2400000e0000 */
[----:B0-----:R-:W-:-:S05]  /*2600*/  FADD.FTZ R3, R0, R14 ;  /* 0x0000000e00037221 */ /* 0x001fca0000010000 */
[----:B------:R-:W0:Y:S02]  /*2610*/  SHFL.BFLY PT, R14, R3, 0x4, 0x1f ;  /* 0x0c801f00030e7f89 */ /* 0x000e2400000e0000 */
[----:B0-----:R-:W-:-:S05]  /*2620*/  FADD.FTZ R4, R3, R14 ;  /* 0x0000000e03047221 */ /* 0x001fca0000010000 */
[----:B------:R-:W0:Y:S02]  /*2630*/  SHFL.BFLY PT, R14, R4, 0x2, 0x1f ;  /* 0x0c401f00040e7f89 */ /* 0x000e2400000e0000 */
[----:B0-----:R-:W-:-:S05]  /*2640*/  FADD.FTZ R5, R4, R14 ;  /* 0x0000000e04057221 */ /* 0x001fca0000010000 */
[----:B------:R0:W1:Y:S02]  /*2650*/  SHFL.BFLY PT, R14, R5, 0x1, 0x1f ;  /* 0x0c201f00050e7f89 */ /* 0x00006400000e0000 */
.L_x_3183:
[----:B-1----:R-:W-:-:S07]  /*2660*/  FADD.FTZ R14, R5, R14 ;  /* 0x0000000e050e7221 */ /* 0x002fce0000010000 */
.L_x_3130:
[----:B------:R-:W-:Y:S05]  /*2670*/  BSYNC B0 ;  /* 0x0000000000007941 */ /* 0x000fea0003800000 */
.L_x_3129:
[----:B------:R-:W-:-:S13]  /*2680*/  ISETP.NE.AND P0, PT, R18, RZ, PT ;  /* 0x000000ff1200720c */ /* 0x000fda0003f05270 */
[----:B------:R-:W-:Y:S01]  /*2690*/  @P0 MOV R27, 0xff7fffff ;  /* 0xff7fffff001b0802 */ /* 0x000fe20000000f00 */
[----:B------:R-:W-:Y:S06]  /*26a0*/  @P0 BRA `(.L_x_3132) ;  /* 0x0000000000540947 */ /* 0x000fec0003800000 */
[----:B------:R-:W-:Y:S02]  /*26b0*/  ULDC.64 UR4, c[0x0][0x2c8] ;  /* 0x0000b20000047ab9 */ /* 0x000fe40000000a00 */
[----:B------:R-:W-:Y:S01]  /*26c0*/  ISETP.NE.U32.AND P0, PT, RZ, UR4, PT ;  /* 0x00000004ff007c0c */ /* 0x000fe2000bf05070 */
[----:B------:R-:W-:-:S03]  /*26d0*/  ULDC UR4, c[0x0][0x2a0] ;  /* 0x0000a80000047ab9 */ /* 0x000fc60000000800 */
[----:B------:R-:W-:-:S13]  /*26e0*/  ISETP.NE.AND.EX P0, PT, RZ, UR5, PT, P0 ;  /* 0x00000005ff007c0c */ /* 0x000fda000bf05300 */
[----:B------:R-:W1:Y:S01]  /*26f0*/  @P0 LDC R6, c[0x0][0x2d0] ;  /* 0x0000b400ff060b82 */ /* 0x000e620000000800 */
[----:B0----5:R-:W-:-:S07]  /*2700*/  @P0 IMAD.IADD R0, R17, 0x1, -R28 ;  /* 0x0000000111000824 */ /* 0x021fce00078e0a1c */
[----:B------:R-:W0:Y:S01]  /*2710*/  @P0 LDC.64 R4, c[0x0][0x2c8] ;  /* 0x0000b200ff040b82 */ /* 0x000e220000000a00 */
[----:B-1----:R-:W-:-:S04]  /*2720*/  @P0 IMAD R3, R19, R6, R0 ;  /* 0x0000000613030224 */ /* 0x002fc800078e0200 */
[----:B------:R-:W-:-:S04]  /*2730*/  @P0 IMAD R3, R3, R6, R0 ;  /* 0x0000000603030224 */ /* 0x000fc800078e0200 */
[----:B0-----:R-:W-:-:S06]  /*2740*/  @P0 IMAD.WIDE R4, R3, 0x2, R4 ;  /* 0x0000000203040825 */ /* 0x001fcc00078e0204 */
[----:B------:R-:W4:Y:S01]  /*2750*/  @P0 LDG.E.U16 R4, desc[UR36][R4.64] ;  /* 0x0000002404040981 */ /* 0x000f22000c1e1500 */
[----:B------:R-:W-:Y:S01]  /*2760*/  MOV R0, 0x400 ;  /* 0x0000040000007802 */ /* 0x000fe20000000f00 */
[----:B------:R-:W-:Y:S01]  /*2770*/  FMUL.FTZ R27, R14, UR4 ;  /* 0x000000040e1b7c20 */ /* 0x000fe20008410000 */
[----:B------:R-:W0:Y:S03]  /*2780*/  S2R R3, SR_CgaCtaId ;  /* 0x0000000000037919 */ /* 0x000e260000008800 */
[----:B------:R-:W-:-:S05]  /*2790*/  VIADD R0, R0, 0x220 ;  /* 0x0000022000007836 */ /* 0x000fca0000000000 */
[----:B0-----:R-:W-:Y:S02]  /*27a0*/  LEA R6, R3, R0, 0x18 ;  /* 0x0000000003067211 */ /* 0x001fe400078ec0ff */
[----:B------:R-:W-:-:S05]  /*27b0*/  IADD3 R3, -R26, R17, RZ ;  /* 0x000000111a037210 */ /* 0x000fca0007ffe1ff */
[----:B------:R-:W-:Y:S02]  /*27c0*/  IMAD R6, R3, 0x4, R6 ;  /* 0x0000000403067824 */ /* 0x000fe400078e0206 */
[----:B----4-:R-:W-:-:S05]  /*27d0*/  @P0 HADD2.F32 R0, -RZ, R4.H0_H0 ;  /* 0x20000004ff000230 */ /* 0x010fca0000004100 */
[----:B------:R-:W-:-:S05]  /*27e0*/  @P0 FADD.FTZ R27, R27, R0 ;  /* 0x000000001b1b0221 */ /* 0x000fca0000010000 */
[----:B------:R1:W-:Y:S02]  /*27f0*/  STS [R6], R27 ;  /* 0x0000001b06007388 */ /* 0x0003e40000000800 */
.L_x_3132:
[----:B------:R-:W-:Y:S05]  /*2800*/  WARPSYNC.ALL ;  /* 0x0000000000007948 */ /* 0x000fea0003800000 */
[----:B0-----:R-:W-:Y:S01]  /*2810*/  IADD3 R0, R17, 0xf, -R26 ;  /* 0x0000000f11007810 */ /* 0x001fe20007ffe81a */
[----:B------:R-:W0:Y:S01]  /*2820*/  LDC.64 R12, c[0x0][0x280] ;  /* 0x0000a000ff0c7b82 */ /* 0x000e220000000a00 */
[----:B------:R-:W-:Y:S01]  /*2830*/  LEA.HI R5, R18, R18, RZ, 0x1 ;  /* 0x0000001212057211 */ /* 0x000fe200078f08ff */
[----:B------:R-:W-:Y:S01]  /*2840*/  ULDC UR10, c[0x0][0x2a0] ;  /* 0x0000a800000a7ab9 */ /* 0x000fe20000000800 */
[----:B------:R-:W-:Y:S01]  /*2850*/  SHF.R.S32.HI R3, RZ, 0x1f, R0 ;  /* 0x0000001fff037819 */ /* 0x000fe20000011400 */
[----:B------:R-:W-:Y:S01]  /*2860*/  ULDC.64 UR8, c[0x0][0x258] ;  /* 0x0000960000087ab9 */ /* 0x000fe20000000a00 */
[----:B------:R-:W-:Y:S01]  /*2870*/  LEA.HI.SX32 R154, R5, R26, 0x1f ;  /* 0x0000001a059a7211 */ /* 0x000fe200078ffaff */
[----:B------:R-:W-:Y:S01]  /*2880*/  ULDC.64 UR6, c[0x0][0x2b0] ;  /* 0x0000ac0000067ab9 */ /* 0x000fe20000000a00 */
[----:B------:R-:W-:Y:S01]  /*2890*/  LEA.HI R3, R3, R0, RZ, 0x4 ;  /* 0x0000000003037211 */ /* 0x000fe200078f20ff */
[----:B------:R-:W-:Y:S01]  /*28a0*/  ULDC.64 UR12, c[0x0][0x2c8] ;  /* 0x0000b200000c7ab9 */ /* 0x000fe20000000a00 */
[----:B------:R-:W-:Y:S02]  /*28b0*/  BSSY B0, `(.L_x_3133) ;  /* 0x00002cb000007945 */ /* 0x000fe40003800000 */
[----:B------:R-:W-:-:S05]  /*28c0*/  LOP3.LUT R3, R3, 0xfffffff0, RZ, 0xc0, !PT ;  /* 0xfffffff003037812 */ /* 0x000fca00078ec0ff */
[----:B------:R-:W-:Y:S01]  /*28d0*/  IMAD.IADD R0, R26, 0x1, R3 ;  /* 0x000000011a007824 */ /* 0x000fe200078e0203 */
[----:B------:R-:W-:Y:S04]  /*28e0*/  BAR.SYNC.DEFER_BLOCKING 0x0 ;  /* 0x0000000000007b1d */ /* 0x000fe80000010000 */
[----:B------:R-:W-:Y:S01]  /*28f0*/  ISETP.GE.AND P0, PT, R154, R0, PT ;  /* 0x000000009a00720c */ /* 0x000fe20003f06270 */
[----:B0-----:R-:W-:-:S04]  /*2900*/  IMAD R4, R29, R12, R19 ;  /* 0x0000000c1d047224 */ /* 0x001fc800078e0213 */
[----:B------:R-:W-:-:S08]  /*2910*/  IMAD R4, R4, 0xc0, RZ ;  /* 0x000000c004047824 */ /* 0x000fd000078e02ff */
[----:B------:R-:W-:Y:S05]  /*2920*/  @P0 BRA `(.L_x_3134) ;  /* 0x0000002c000c0947 */ /* 0x000fea0003800000 */
[----:B------:R-:W-:Y:S01]  /*2930*/  IABS R3, R13 ;  /* 0x0000000d00037213 */ /* 0x000fe20000000000 */
[----:B------:R-:W0:Y:S01]  /*2940*/  S2UR UR5, SR_CgaCtaId ;  /* 0x00000000000579c3 */ /* 0x000e220000008800 */
[----:B------:R-:W-:Y:S01]  /*2950*/  UMOV UR4, 0x400 ;  /* 0x0000040000047882 */ /* 0x000fe20000000000 */
[----:B------:R-:W-:Y:S01]  /*2960*/  LOP3.LUT R5, R5, 0x3ffffffe, RZ, 0xc0, !PT ;  /* 0x3ffffffe05057812 */ /* 0x000fe200078ec0ff */
[----:B-1----:R-:W1:Y:S01]  /*2970*/  I2F.RP R6, R3 ;  /* 0x0000000300067306 */ /* 0x002e620000209400 */
[----:B------:R-:W-:Y:S01]  /*2980*/  UIADD3 UR4, UR4, 0x20, URZ ;  /* 0x0000002004047890 */ /* 0x000fe2000fffe03f */
[----:B------:R-:W-:Y:S01]  /*2990*/  IMAD R25, R13, 0xc0, RZ ;  /* 0x000000c00d197824 */ /* 0x000fe200078e02ff */
[----:B------:R-:W-:Y:S02]  /*29a0*/  IADD3 R5, -R5, R18, RZ ;  /* 0x0000001205057210 */ /* 0x000fe40007ffe1ff */
[----:B------:R-:W4:Y:S02]  /*29b0*/  LDC R12, c[0x0][0x2c0] ;  /* 0x0000b000ff0c7b82 */ /* 0x000f240000000800 */
[----:B------:R-:W-:Y:S01]  /*29c0*/  SHF.L.U32 R10, R5, 0x2, RZ ;  /* 0x00000002050a7819 */ /* 0x000fe200000006ff */
[----:B-1----:R-:W1:Y:S01]  /*29d0*/  MUFU.RCP R6, R6 ;  /* 0x0000000600067308 */ /* 0x002e620000001000 */
[----:B0-----:R-:W-:-:S06]  /*29e0*/  ULEA UR4, UR5, UR4, 0x18 ;  /* 0x0000000405047291 */ /* 0x001fcc000f8ec03f */
[----:B------:R-:W-:Y:S01]  /*29f0*/  LEA R11, R5, UR4, 0x3 ;  /* 0x00000004050b7c11 */ /* 0x000fe2000f8e18ff */
[----:B------:R-:W-:Y:S01]  /*2a00*/  ULDC UR4, c[0x0][0x298] ;  /* 0x0000a60000047ab9 */ /* 0x000fe20000000800 */
[----:B-1----:R-:W-:-:S03]  /*2a10*/  VIADD R7, R6, 0xffffffe ;  /* 0x0ffffffe06077836 */ /* 0x002fc60000000000 */
[----:B------:R0:W1:Y:S04]  /*2a20*/  LDS.64 R88, [R11] ;  /* 0x000000000b587984 */ /* 0x0000680000000a00 */
[----:B------:R0:W0:Y:S01]  /*2a30*/  LDS.64 R86, [R11+0x10] ;  /* 0x000010000b567984 */ /* 0x0000220000000a00 */
[----:B------:R-:W2:Y:S03]  /*2a40*/  F2I.FTZ.U32.TRUNC.NTZ R7, R7 ;  /* 0x0000000700077305 */ /* 0x000ea6000021f000 */
[----:B------:R0:W0:Y:S04]  /*2a50*/  LDS.64 R84, [R11+0x20] ;  /* 0x000020000b547984 */ /* 0x0000280000000a00 */
[----:B------:R0:W0:Y:S04]  /*2a60*/  LDS.64 R82, [R11+0x30] ;  /* 0x000030000b527984 */ /* 0x0000280000000a00 */
[----:B------:R0:W0:Y:S04]  /*2a70*/  LDS.64 R80, [R11+0x40] ;  /* 0x000040000b507984 */ /* 0x0000280000000a00 */
[----:B------:R0:W0:Y:S01]  /*2a80*/  LDS.64 R78, [R11+0x50] ;  /* 0x000050000b4e7984 */ /* 0x0000220000000a00 */
[----:B--2---:R-:W-:-:S03]  /*2a90*/  IMAD.MOV R6, RZ, RZ, -R7 ;  /* 0x000000ffff067224 */ /* 0x004fc600078e0a07 */
[----:B------:R2:W0:Y:S01]  /*2aa0*/  LDS.64 R76, [R11+0x60] ;  /* 0x000060000b4c7984 */ /* 0x0004220000000a00 */
[----:B------:R-:W-:Y:S02]  /*2ab0*/  IMAD R5, R6, R3, RZ ;  /* 0x0000000306057224 */ /* 0x000fe400078e02ff */
[----:B------:R-:W-:Y:S01]  /*2ac0*/  IMAD.MOV.U32 R6, RZ, RZ, RZ ;  /* 0x000000ffff067224 */ /* 0x000fe200078e00ff */
[----:B------:R2:W0:Y:S03]  /*2ad0*/  LDS.64 R74, [R11+0x70] ;  /* 0x000070000b4a7984 */ /* 0x0004260000000a00 */
[----:B------:R-:W-:Y:S01]  /*2ae0*/  IMAD.HI.U32 R5, R7, R5, R6 ;  /* 0x0000000507057227 */ /* 0x000fe200078e0006 */
[----:B------:R2:W0:Y:S03]  /*2af0*/  LDS.64 R72, [R11+0x80] ;  /* 0x000080000b487984 */ /* 0x0004260000000a00 */
[----:B------:R-:W-:Y:S01]  /*2b00*/  IMAD R6, R4, R13, R10 ;  /* 0x0000000d04067224 */ /* 0x000fe200078e020a */
[----:B------:R2:W0:Y:S01]  /*2b10*/  LDS.64 R70, [R11+0x90] ;  /* 0x000090000b467984 */ /* 0x0004220000000a00 */
[----:B----4-:R-:W-:-:S03]  /*2b20*/  VIADD R7, R12, UR4 ;  /* 0x000000040c077c36 */ /* 0x010fc60008000000 */
[----:B------:R2:W4:Y:S01]  /*2b30*/  LDS.64 R68, [R11+0xa0] ;  /* 0x0000a0000b447984 */ /* 0x0005220000000a00 */
[----:B------:R-:W-:-:S03]  /*2b40*/  SHF.R.S32.HI R10, RZ, 0x1f, R6 ;  /* 0x0000001fff0a7819 */ /* 0x000fc60000011406 */
        /* <DEDUP_REMOVED lines=18> */
[----:B------:R2:W0:Y:S04]  /*2c70*/  LDS.64 R30, [R11+0x1d0] ;  /* 0x0001d0000b1e7984 */ /* 0x0004280000000a00 */
[----:B------:R2:W0:Y:S04]  /*2c80*/  LDS.64 R20, [R11+0x1e0] ;  /* 0x0001e0000b147984 */ /* 0x0004280000000a00 */
[----:B-1--4-:R2:W0:Y:S02]  /*2c90*/  LDS.64 R8, [R11+0x1f0] ;  /* 0x0001f0000b087984 */ /* 0x0124240000000a00 */
.L_x_3138:
[----:B012---:R-:W0:Y:S01]  /*2ca0*/  LDC R11, c[0x0][0x284] ;  /* 0x0000a100ff0b7b82 */ /* 0x007e220000000800 */
[----:B------:R-:W-:Y:S02]  /*2cb0*/  IABS R14, R154 ;  /* 0x0000009a000e7213 */ /* 0x000fe40000000000 */
[----:B------:R-:W-:-:S03]  /*2cc0*/  ISETP.GE.AND P1, PT, R154, RZ, PT ;  /* 0x000000ff9a00720c */ /* 0x000fc60003f26270 */
[----:B------:R-:W-:-:S05]  /*2cd0*/  IMAD.HI.U32 R12, R5, R14, RZ ;  /* 0x0000000e050c7227 */ /* 0x000fca00078e00ff */
[----:B------:R-:W-:Y:S02]  /*2ce0*/  IADD3 R13, -R12, RZ, RZ ;  /* 0x000000ff0c0d7210 */ /* 0x000fe40007ffe1ff */
[----:B0-----:R-:W-:-:S05]  /*2cf0*/  IABS R15, R11 ;  /* 0x0000000b000f7213 */ /* 0x001fca0000000000 */
[----:B------:R-:W-:Y:S02]  /*2d00*/  IMAD R12, R15, R13, R14 ;  /* 0x0000000d0f0c7224 */ /* 0x000fe400078e020e */
[----:B------:R-:W-:-:S03]  /*2d10*/  IMAD R13, R2, R11, RZ ;  /* 0x0000000b020d7224 */ /* 0x000fc600078e02ff */
[----:B------:R-:W-:-:S13]  /*2d20*/  ISETP.GT.U32.AND P0, PT, R3, R12, PT ;  /* 0x0000000c0300720c */ /* 0x000fda0003f04070 */
[----:B------:R-:W-:-:S05]  /*2d30*/  @!P0 IMAD.IADD R12, R12, 0x1, -R15 ;  /* 0x000000010c0c8824 */ /* 0x000fca00078e0a0f */
[----:B------:R-:W-:-:S13]  /*2d40*/  ISETP.GT.U32.AND P0, PT, R3, R12, PT ;  /* 0x0000000c0300720c */ /* 0x000fda0003f04070 */
[----:B------:R-:W-:Y:S01]  /*2d50*/  @!P0 IMAD.IADD R12, R12, 0x1, -R15 ;  /* 0x000000010c0c8824 */ /* 0x000fe200078e0a0f */
[----:B------:R-:W-:-:S04]  /*2d60*/  ISETP.NE.AND P0, PT, R11, RZ, PT ;  /* 0x000000ff0b00720c */ /* 0x000fc80003f05270 */
[----:B------:R-:W-:Y:S02]  /*2d70*/  @!P1 IADD3 R12, -R12, RZ, RZ ;  /* 0x000000ff0c0c9210 */ /* 0x000fe40007ffe1ff */
[----:B------:R-:W-:-:S07]  /*2d80*/  ISETP.GE.AND P1, PT, R154, R17, PT ;  /* 0x000000119a00720c */ /* 0x000fce0003f26270 */
[----:B------:R-:W-:-:S04]  /*2d90*/  @!P0 LOP3.LUT R12, RZ, R11, RZ, 0x33, !PT ;  /* 0x0000000bff0c8212 */ /* 0x000fc800078e33ff */
[----:B------:R-:W-:Y:S01]  /*2da0*/  SHF.R.S32.HI R156, RZ, 0x1f, R12 ;  /* 0x0000001fff9c7819 */ /* 0x000fe2000001140c */
[C---:B------:R-:W-:Y:S01]  /*2db0*/  IMAD.IADD R160, R12.reuse, 0x1, R11 ;  /* 0x000000010ca07824 */ /* 0x040fe200078e020b */
[----:B------:R-:W-:-:S03]  /*2dc0*/  IADD3 R15, P2, R12, R13, RZ ;  /* 0x0000000d0c0f7210 */ /* 0x000fc60007f5e0ff */
[----:B------:R-:W-:Y:S01]  /*2dd0*/  IMAD.SHL.U32 R14, R160, 0x8, RZ ;  /* 0x00000008a00e7824 */ /* 0x000fe200078e00ff */
[----:B------:R-:W-:Y:S02]  /*2de0*/  LEA.HI.X.SX32 R158, R13, R156, 0x1, P2 ;  /* 0x0000009c0d9e7211 */ /* 0x000fe400010f0eff */
[C---:B------:R-:W-:Y:S02]  /*2df0*/  LEA R156, P2, R15.reuse, UR8, 0x2 ;  /* 0x000000080f9c7c11 */ /* 0x040fe4000f8410ff */
[----:B------:R-:W-:Y:S02]  /*2e00*/  ISETP.GE.OR P0, PT, R14, R25, P1 ;  /* 0x000000190e00720c */ /* 0x000fe40000f06670 */
[----:B------:R-:W-:-:S11]  /*2e10*/  LEA.HI.X R157, R15, UR9, R158, 0x2, P2 ;  /* 0x000000090f9d7c11 */ /* 0x000fd600090f149e */
[----:B------:R-:W2:Y:S01]  /*2e20*/  @!P0 LDG.E R15, desc[UR36][R156.64] ;  /* 0x000000249c0f8981 */ /* 0x000ea2000c1e1900 */
[----:B------:R-:W-:Y:S01]  /*2e30*/  IADD3 R158, R160, R11, RZ ;  /* 0x0000000ba09e7210 */ /* 0x000fe20007ffe0ff */
[----:B------:R-:W2:Y:S04]  /*2e40*/  @!P0 LDC R162, c[0x0][0x288] ;  /* 0x0000a200ffa28b82 */ /* 0x000ea80000000800 */
[----:B------:R-:W-:-:S05]  /*2e50*/  IMAD.SHL.U32 R160, R158, 0x8, RZ ;  /* 0x000000089ea07824 */ /* 0x000fca00078e00ff */
[----:B------:R-:W-:-:S13]  /*2e60*/  ISETP.GE.OR P5, PT, R160, R25, P1 ;  /* 0x00000019a000720c */ /* 0x000fda0000fa6670 */
[----:B------:R-:W4:Y:S01]  /*2e70*/  @!P5 LDG.E R155, desc[UR36][R156.64] ;  /* 0x000000249c9bd981 */ /* 0x000f22000c1e1900 */
[----:B------:R-:W-:-:S05]  /*2e80*/  IMAD.IADD R158, R158, 0x1, R11 ;  /* 0x000000019e9e7824 */ /* 0x000fca00078e020b */
[----:B------:R-:W-:-:S04]  /*2e90*/  SHF.L.U32 R158, R158, 0x3, RZ ;  /* 0x000000039e9e7819 */ /* 0x000fc800000006ff */
[----:B------:R-:W-:-:S13]  /*2ea0*/  ISETP.GE.OR P3, PT, R158, R25, P1 ;  /* 0x000000199e00720c */ /* 0x000fda0000f66670 */
[----:B------:R-:W3:Y:S01]  /*2eb0*/  @!P3 LDG.E R29, desc[UR36][R156.64] ;  /* 0x000000249c1db981 */ /* 0x000ee2000c1e1900 */
[----:B--2---:R-:W-:-:S04]  /*2ec0*/  @!P0 IMAD R15, R15, R162, RZ ;  /* 0x000000a20f0f8224 */ /* 0x004fc800078e02ff */
[----:B------:R-:W-:-:S04]  /*2ed0*/  @!P0 IMAD R15, R15, 0xc0, RZ ;  /* 0x000000c00f0f8824 */ /* 0x000fc800078e02ff */
[----:B------:R-:W-:Y:S02]  /*2ee0*/  @!P0 IMAD R159, R15, R11, R14 ;  /* 0x0000000b0f9f8224 */ /* 0x000fe400078e020e */
[----:B------:R-:W0:Y:S03]  /*2ef0*/  @!P0 LDC.64 R14, c[0x0][0x248] ;  /* 0x00009200ff0e8b82 */ /* 0x000e260000000a00 */
[----:B------:R-:W-:-:S04]  /*2f00*/  @!P0 IADD3 R161, P2, R6, R159, RZ ;  /* 0x0000009f06a18210 */ /* 0x000fc80007f5e0ff */
[----:B------:R-:W-:Y:S02]  /*2f10*/  @!P0 LEA.HI.X.SX32 R164, R159, R10, 0x1, P2 ;  /* 0x0000000a9fa48211 */ /* 0x000fe400010f0eff */
[C---:B0-----:R-:W-:Y:S02]  /*2f20*/  @!P0 LEA R162, P2, R161.reuse, R14, 0x1 ;  /* 0x0000000ea1a28211 */ /* 0x041fe400078408ff */
[----:B------:R-:W4:Y:S02]  /*2f30*/  @!P5 LDC R14, c[0x0][0x288] ;  /* 0x0000a200ff0edb82 */ /* 0x000f240000000800 */
[----:B------:R-:W-:Y:S01]  /*2f40*/  @!P0 LEA.HI.X R163, R161, R15, R164, 0x1, P2 ;  /* 0x0000000fa1a38211 */ /* 0x000fe200010f0ca4 */
[----:B----4-:R-:W-:-:S04]  /*2f50*/  @!P5 IMAD R14, R155, R14, RZ ;  /* 0x0000000e9b0ed224 */ /* 0x010fc800078e02ff */
[----:B------:R-:W-:-:S04]  /*2f60*/  @!P5 IMAD R14, R14, 0xc0, RZ ;  /* 0x000000c00e0ed824 */ /* 0x000fc800078e02ff */
[----:B------:R-:W-:Y:S02]  /*2f70*/  @!P5 IMAD R155, R14, R11, R160 ;  /* 0x0000000b0e9bd224 */ /* 0x000fe400078e02a0 */
[----:B------:R-:W0:Y:S03]  /*2f80*/  @!P5 LDC.64 R14, c[0x0][0x248] ;  /* 0x00009200ff0edb82 */ /* 0x000e260000000a00 */
[----:B------:R-:W-:-:S04]  /*2f90*/  @!P5 IADD3 R159, P2, R6, R155, RZ ;  /* 0x0000009b069fd210 */ /* 0x000fc80007f5e0ff */
[----:B------:R-:W-:Y:S02]  /*2fa0*/  @!P5 LEA.HI.X.SX32 R164, R155, R10, 0x1, P2 ;  /* 0x0000000a9ba4d211 */ /* 0x000fe400010f0eff */
[C---:B0-----:R-:W-:Y:S02]  /*2fb0*/  @!P5 LEA R160, P2, R159.reuse, R14, 0x1 ;  /* 0x0000000e9fa0d211 */ /* 0x041fe400078408ff */
[----:B------:R-:W3:Y:S02]  /*2fc0*/  @!P3 LDC R14, c[0x0][0x288] ;  /* 0x0000a200ff0ebb82 */ /* 0x000ee40000000800 */
[----:B------:R-:W-:Y:S02]  /*2fd0*/  @!P5 LEA.HI.X R161, R159, R15, R164, 0x1, P2 ;  /* 0x0000000f9fa1d211 */ /* 0x000fe400010f0ca4 */
[----:B------:R-:W-:-:S04]  /*2fe0*/  ISETP.GE.AND P2, PT, R154, R17, PT ;  /* 0x000000119a00720c */ /* 0x000fc80003f46270 */
[----:B------:R-:W-:Y:S02]  /*2ff0*/  SEL R91, R91, RZ, P2 ;  /* 0x000000ff5b5b7207 */ /* 0x000fe40001000000 */
[----:B------:R-:W-:-:S06]  /*3000*/  SEL R90, R90, RZ, P2 ;  /* 0x000000ff5a5a7207 */ /* 0x000fcc0001000000 */
[----:B------:R-:W2:Y:S01]  /*3010*/  @!P0 LDG.E.64 R90, desc[UR36][R162.64] ;  /* 0x00000024a25a8981 */ /* 0x000ea2000c1e1b00 */
[----:B---3--:R-:W-:-:S04]  /*3020*/  @!P3 IMAD R14, R29, R14, RZ ;  /* 0x0000000e1d0eb224 */ /* 0x008fc800078e02ff */
[----:B------:R-:W-:-:S04]  /*3030*/  @!P3 IMAD R14, R14, 0xc0, RZ ;  /* 0x000000c00e0eb824 */ /* 0x000fc800078e02ff */
[----:B------:R-:W-:Y:S02]  /*3040*/  @!P3 IMAD R29, R14, R11, R158 ;  /* 0x0000000b0e1db224 */ /* 0x000fe400078e029e */
[----:B------:R-:W0:Y:S03]  /*3050*/  @!P3 LDC.64 R14, c[0x0][0x248] ;  /* 0x00009200ff0ebb82 */ /* 0x000e260000000a00 */
[----:B------:R-:W-:-:S04]  /*3060*/  @!P3 IADD3 R155, P0, R6, R29, RZ ;  /* 0x0000001d069bb210 */ /* 0x000fc80007f1e0ff */
[----:B------:R-:W-:Y:S02]  /*3070*/  @!P3 LEA.HI.X.SX32 R164, R29, R10, 0x1, P0 ;  /* 0x0000000a1da4b211 */ /* 0x000fe400000f0eff */
[----:B0-----:R-:W-:-:S04]  /*3080*/  @!P3 LEA R158, P0, R155, R14, 0x1 ;  /* 0x0000000e9b9eb211 */ /* 0x001fc800078008ff */
[----:B------:R-:W-:Y:S01]  /*3090*/  @!P3 LEA.HI.X R159, R155, R15, R164, 0x1, P0 ;  /* 0x0000000f9b9fb211 */ /* 0x000fe200000f0ca4 */
[----:B------:R-:W-:-:S04]  /*30a0*/  IMAD R164, R11, 0x4, R12 ;  /* 0x000000040ba47824 */ /* 0x000fc800078e020c */
[----:B------:R-:W-:-:S05]  /*30b0*/  IMAD.SHL.U32 R29, R164, 0x8, RZ ;  /* 0x00000008a41d7824 */ /* 0x000fca00078e00ff */
[----:B------:R-:W-:-:S13]  /*30c0*/  ISETP.GE.OR P4, PT, R29, R25, P1 ;  /* 0x000000191d00720c */ /* 0x000fda0000f86670 */
[----:B------:R-:W3:Y:S01]  /*30d0*/  @!P4 LDG.E R14, desc[UR36][R156.64] ;  /* 0x000000249c0ec981 */ /* 0x000ee2000c1e1900 */
[----:B------:R-:W3:Y:S01]  /*30e0*/  @!P4 LDC R15, c[0x0][0x288] ;  /* 0x0000a200ff0fcb82 */ /* 0x000ee20000000800 */
[----:B------:R-:W-:Y:S02]  /*30f0*/  SEL R93, R93, RZ, P2 ;  /* 0x000000ff5d5d7207 */ /* 0x000fe40001000000 */
[----:B------:R-:W-:Y:S02]  /*3100*/  SEL R92, R92, RZ, P2 ;  /* 0x000000ff5c5c7207 */ /* 0x000fe40001000000 */
[----:B------:R-:W-:-:S04]  /*3110*/  IADD3 R164, R164, R11, RZ ;  /* 0x0000000ba4a47210 */ /* 0x000fc80007ffe0ff */
[----:B------:R0:W4:Y:S02]  /*3120*/  @!P5 LDG.E.64 R92, desc[UR36][R160.64] ;  /* 0x00000024a05cd981 */ /* 0x000124000c1e1b00 */
[----:B0-----:R-:W-:Y:S02]  /*3130*/  IMAD.SHL.U32 R160, R164, 0x8, RZ ;  /* 0x00000008a4a07824 */ /* 0x001fe400078e00ff */
[----:B---3--:R-:W-:Y:S02]  /*3140*/  @!P4 IMAD R155, R14, R15, RZ ;  /* 0x0000000f0e9bc224 */ /* 0x008fe400078e02ff */
[----:B------:R-:W0:Y:S02]  /*3150*/  @!P4 LDC.64 R14, c[0x0][0x248] ;  /* 0x00009200ff0ecb82 */ /* 0x000e240000000a00 */
[----:B------:R-:W-:-:S04]  /*3160*/  @!P4 IMAD R162, R155, 0xc0, RZ ;  /* 0x000000c09ba2c824 */ /* 0x000fc800078e02ff */
[----:B------:R-:W-:-:S05]  /*3170*/  @!P4 IMAD R29, R162, R11, R29 ;  /* 0x0000000ba21dc224 */ /* 0x000fca00078e021d */
[----:B------:R-:W-:-:S04]  /*3180*/  @!P4 IADD3 R155, P0, R6, R29, RZ ;  /* 0x0000001d069bc210 */ /* 0x000fc80007f1e0ff */
[----:B------:R-:W-:Y:S02]  /*3190*/  @!P4 LEA.HI.X.SX32 R29, R29, R10, 0x1, P0 ;  /* 0x0000000a1d1dc211 */ /* 0x000fe400000f0eff */
[----:B0-----:R-:W-:-:S04]  /*31a0*/  @!P4 LEA R162, P0, R155, R14, 0x1 ;  /* 0x0000000e9ba2c211 */ /* 0x001fc800078008ff */
[----:B------:R-:W-:Y:S02]  /*31b0*/  @!P4 LEA.HI.X R163, R155, R15, R29, 0x1, P0 ;  /* 0x0000000f9ba3c211 */ /* 0x000fe400000f0c1d */
[----:B------:R-:W-:-:S13]  /*31c0*/  ISETP.GE.OR P0, PT, R160, R25, P1 ;  /* 0x00000019a000720c */ /* 0x000fda0000f06670 */
[----:B------:R-:W3:Y:S01]  /*31d0*/  @!P0 LDG.E R14, desc[UR36][R156.64] ;  /* 0x000000249c0e8981 */ /* 0x000ee2000c1e1900 */
[----:B------:R-:W3:Y:S01]  /*31e0*/  @!P0 LDC R15, c[0x0][0x288] ;  /* 0x0000a200ff0f8b82 */ /* 0x000ee20000000800 */
[----:B------:R-:W-:Y:S01]  /*31f0*/  IMAD.IADD R164, R164, 0x1, R11 ;  /* 0x00000001a4a47824 */ /* 0x000fe200078e020b */
[----:B------:R-:W-:-:S04]  /*3200*/  SEL R95, R95, RZ, P2 ;  /* 0x000000ff5f5f7207 */ /* 0x000fc80001000000 */
[----:B------:R-:W-:Y:S02]  /*3210*/  SHF.L.U32 R164, R164, 0x3, RZ ;  /* 0x00000003a4a47819 */ /* 0x000fe400000006ff */
[----:B------:R-:W-:Y:S02]  /*3220*/  SEL R94, R94, RZ, P2 ;  /* 0x000000ff5e5e7207 */ /* 0x000fe40001000000 */
[----:B------:R-:W-:-:S04]  /*3230*/  ISETP.GE.OR P5, PT, R164, R25, P1 ;  /* 0x00000019a400720c */ /* 0x000fc80000fa6670 */
[----:B------:R0:W4:Y:S01]  /*3240*/  @!P3 LDG.E.64 R94, desc[UR36][R158.64] ;  /* 0x000000249e5eb981 */ /* 0x000122000c1e1b00 */
[----:B---3--:R-:W-:Y:S02]  /*3250*/  @!P0 IMAD R29, R14, R15, RZ ;  /* 0x0000000f0e1d8224 */ /* 0x008fe400078e02ff */
[----:B------:R-:W1:Y:S02]  /*3260*/  @!P0 LDC.64 R14, c[0x0][0x248] ;  /* 0x00009200ff0e8b82 */ /* 0x000e640000000a00 */
[----:B------:R-:W-:-:S04]  /*3270*/  @!P0 IMAD R29, R29, 0xc0, RZ ;  /* 0x000000c01d1d8824 */ /* 0x000fc800078e02ff */
[----:B------:R-:W-:-:S05]  /*3280*/  @!P0 IMAD R29, R29, R11, R160 ;  /* 0x0000000b1d1d8224 */ /* 0x000fca00078e02a0 */
[----:B------:R-:W-:-:S04]  /*3290*/  @!P0 IADD3 R155, P3, R6, R29, RZ ;  /* 0x0000001d069b8210 */ /* 0x000fc80007f7e0ff */
[----:B------:R-:W-:Y:S02]  /*32a0*/  @!P0 LEA.HI.X.SX32 R29, R29, R10, 0x1, P3 ;  /* 0x0000000a1d1d8211 */ /* 0x000fe400018f0eff */
[C---:B-1----:R-:W-:Y:S02]  /*32b0*/  @!P0 LEA R160, P3, R155.reuse, R14, 0x1 ;  /* 0x0000000e9ba08211 */ /* 0x042fe400078608ff */
[----:B------:R-:W3:Y:S02]  /*32c0*/  @!P5 LDG.E R14, desc[UR36][R156.64] ;  /* 0x000000249c0ed981 */ /* 0x000ee4000c1e1900 */
[----:B------:R-:W-:Y:S02]  /*32d0*/  @!P0 LEA.HI.X R161, R155, R15, R29, 0x1, P3 ;  /* 0x0000000f9ba18211 */ /* 0x000fe400018f0c1d */
[----:B------:R-:W3:Y:S02]  /*32e0*/  @!P5 LDC R15, c[0x0][0x288] ;  /* 0x0000a200ff0fdb82 */ /* 0x000ee40000000800 */
        /* <DEDUP_REMOVED lines=14> */
[----:B------:R-:W-:Y:S01]  /*33d0*/  SEL R98, R98, RZ, P2 ;  /* 0x000000ff62627207 */ /* 0x000fe20001000000 */
[----:B------:R-:W-:Y:S01]  /*33e0*/  IMAD.IADD R164, R164, 0x1, R11 ;  /* 0x00000001a4a47824 */ /* 0x000fe200078e020b */
[----:B------:R-:W-:Y:S02]  /*33f0*/  SEL R97, R97, RZ, P2 ;  /* 0x000000ff61617207 */ /* 0x000fe40001000000 */
[----:B------:R-:W-:Y:S02]  /*3400*/  SEL R96, R96, RZ, P2 ;  /* 0x000000ff60607207 */ /* 0x000fe40001000000 */
[----:B------:R0:W4:Y:S04]  /*3410*/  @!P0 LDG.E.64 R98, desc[UR36][R160.64] ;  /* 0x00000024a0628981 */ /* 0x000128000c1e1b00 */
[----:B------:R1:W4:Y:S01]  /*3420*/  @!P4 LDG.E.64 R96, desc[UR36][R162.64] ;  /* 0x00000024a260c981 */ /* 0x000322000c1e1b00 */
[----:B0-----:R-:W-:-:S04]  /*3430*/  SHF.L.U32 R160, R164, 0x3, RZ ;  /* 0x00000003a4a07819 */ /* 0x001fc800000006ff */
[----:B------:R-:W-:Y:S01]  /*3440*/  ISETP.GE.OR P4, PT, R160, R25, P1 ;  /* 0x00000019a000720c */ /* 0x000fe20000f86670 */
[----:B---3--:R-:W-:Y:S02]  /*3450*/  @!P3 IMAD R155, R14, R15, RZ ;  /* 0x0000000f0e9bb224 */ /* 0x008fe400078e02ff */
[----:B------:R-:W0:Y:S02]  /*3460*/  @!P3 LDC.64 R14, c[0x0][0x248] ;  /* 0x00009200ff0ebb82 */ /* 0x000e240000000a00 */
[----:B-1----:R-:W-:-:S04]  /*3470*/  @!P3 IMAD R162, R155, 0xc0, RZ ;  /* 0x000000c09ba2b824 */ /* 0x002fc800078e02ff */
[----:B------:R-:W-:-:S05]  /*3480*/  @!P3 IMAD R29, R162, R11, R29 ;  /* 0x0000000ba21db224 */ /* 0x000fca00078e021d */
[----:B------:R-:W-:-:S04]  /*3490*/  @!P3 IADD3 R155, P0, R6, R29, RZ ;  /* 0x0000001d069bb210 */ /* 0x000fc80007f1e0ff */
[----:B------:R-:W-:Y:S02]  /*34a0*/  @!P3 LEA.HI.X.SX32 R29, R29, R10, 0x1, P0 ;  /* 0x0000000a1d1db211 */ /* 0x000fe400000f0eff */
[C---:B0-----:R-:W-:Y:S02]  /*34b0*/  @!P3 LEA R162, P0, R155.reuse, R14, 0x1 ;  /* 0x0000000e9ba2b211 */ /* 0x041fe400078008ff */
[----:B------:R-:W3:Y:S02]  /*34c0*/  @!P4 LDG.E R14, desc[UR36][R156.64] ;  /* 0x000000249c0ec981 */ /* 0x000ee4000c1e1900 */
[----:B------:R-:W-:Y:S02]  /*34d0*/  @!P3 LEA.HI.X R163, R155, R15, R29, 0x1, P0 ;  /* 0x0000000f9ba3b211 */ /* 0x000fe400000f0c1d */
[----:B------:R-:W3:Y:S01]  /*34e0*/  @!P4 LDC R15, c[0x0][0x288] ;  /* 0x0000a200ff0fcb82 */ /* 0x000ee20000000800 */
[----:B------:R-:W-:-:S04]  /*34f0*/  IMAD.IADD R164, R164, 0x1, R11 ;  /* 0x00000001a4a47824 */ /* 0x000fc800078e020b */
[----:B------:R-:W-:Y:S01]  /*3500*/  IMAD.SHL.U32 R164, R164, 0x8, RZ ;  /* 0x00000008a4a47824 */ /* 0x000fe200078e00ff */
[----:B------:R-:W-:Y:S02]  /*3510*/  SEL R101, R101, RZ, P2 ;  /* 0x000000ff65657207 */ /* 0x000fe40001000000 */
        /* <DEDUP_REMOVED lines=12> */
[----:B------:R-:W3:Y:S01]  /*35e0*/  @!P0 LDC R15, c[0x0][0x288] ;  /* 0x0000a200ff0f8b82 */ /* 0x000ee20000000800 */
[----:B------:R-:W-:Y:S02]  /*35f0*/  SEL R103, R103, RZ, P2 ;  /* 0x000000ff67677207 */ /* 0x000fe40001000000 */
[----:B------:R-:W-:-:S06]  /*3600*/  SEL R102, R102, RZ, P2 ;  /* 0x000000ff66667207 */ /* 0x000fcc0001000000 */
[----:B------:R-:W4:Y:S01]  /*3610*/  @!P3 LDG.E.64 R102, desc[UR36][R162.64] ;  /* 0x00000024a266b981 */ /* 0x000f22000c1e1b00 */
        /* <DEDUP_REMOVED lines=8> */
[----:B------:R-:W-:-:S05]  /*36a0*/  IMAD R164, R11, 0xa, R12 ;  /* 0x0000000a0ba47824 */ /* 0x000fca00078e020c */
[----:B------:R-:W-:-:S04]  /*36b0*/  SHF.L.U32 R29, R164, 0x3, RZ ;  /* 0x00000003a41d7819 */ /* 0x000fc800000006ff */
[----:B------:R-:W-:-:S13]  /*36c0*/  ISETP.GE.OR P5, PT, R29, R25, P1 ;  /* 0x000000191d00720c */ /* 0x000fda0000fa6670 */
[----:B------:R-:W3:Y:S01]  /*36d0*/  @!P5 LDG.E R14, desc[UR36][R156.64] ;  /* 0x000000249c0ed981 */ /* 0x000ee2000c1e1900 */
[----:B------:R-:W3:Y:S01]  /*36e0*/  @!P5 LDC R15, c[0x0][0x288] ;  /* 0x0000a200ff0fdb82 */ /* 0x000ee20000000800 */
[----:B------:R-:W-:Y:S02]  /*36f0*/  SEL R105, R105, RZ, P2 ;  /* 0x000000ff69697207 */ /* 0x000fe40001000000 */
[----:B------:R-:W-:Y:S01]  /*3700*/  SEL R104, R104, RZ, P2 ;  /* 0x000000ff68687207 */ /* 0x000fe20001000000 */
[----:B------:R-:W-:-:S05]  /*3710*/  IMAD.IADD R164, R164, 0x1, R11 ;  /* 0x00000001a4a47824 */ /* 0x000fca00078e020b */
        /* <DEDUP_REMOVED lines=13> */
[----:B------:R-:W-:-:S05]  /*37f0*/  IADD3 R164, R164, R11, RZ ;  /* 0x0000000ba4a47210 */ /* 0x000fca0007ffe0ff */
        /* <DEDUP_REMOVED lines=30> */
[----:B------:R-:W-:Y:S02]  /*39e0*/  IADD3 R164, R164, R11, RZ ;  /* 0x0000000ba4a47210 */ /* 0x000fe40007ffe0ff */
[----:B------:R-:W-:Y:S02]  /*39f0*/  SEL R109, R109, RZ, P2 ;  /* 0x000000ff6d6d7207 */ /* 0x000fe40001000000 */
[----:B------:R-:W-:Y:S01]  /*3a00*/  SEL R108, R108, RZ, P2 ;  /* 0x000000ff6c6c7207 */ /* 0x000fe20001000000 */
[----:B------:R0:W4:Y:S05]  /*3a10*/  @!P3 LDG.E.64 R110, desc[UR36][R160.64] ;  /* 0x00000024a06eb981 */ /* 0x00012a000c1e1b00 */
[----:B------:R1:W4:Y:S01]  /*3a20*/  @!P5 LDG.E.64 R108, desc[UR36][R162.64] ;  /* 0x00000024a26cd981 */ /* 0x000322000c1e1b00 */
[----:B0-----:R-:W-:-:S05]  /*3a30*/  IMAD.SHL.U32 R160, R164, 0x8, RZ ;  /* 0x00000008a4a07824 */ /* 0x001fca00078e00ff */
        /* <DEDUP_REMOVED lines=251> */
[----:B------:R-:W-:Y:S02]  /*49f0*/  IADD3 R164, R164, R11, RZ ;  /* 0x0000000ba4a47210 */ /* 0x000fe40007ffe0ff */
[----:B------:R-:W-:Y:S02]  /*4a00*/  SEL R143, R143, RZ, P2 ;  /* 0x000000ff8f8f7207 */ /* 0x000fe40001000000 */
[----:B------:R-:W-:Y:S01]  /*4a10*/  SEL R142, R142, RZ, P2 ;  /* 0x000000ff8e8e7207 */ /* 0x000fe20001000000 */
[----:B------:R-:W-:-:S05]  /*4a20*/  IMAD.SHL.U32 R164, R164, 0x8, RZ ;  /* 0x00000008a4a47824 */ /* 0x000fca00078e00ff */
[----:B------:R0:W4:Y:S01]  /*4a30*/  @!P3 LDG.E.64 R142, desc[UR36][R158.64] ;  /* 0x000000249e8eb981 */ /* 0x000122000c1e1b00 */
[----:B------:R-:W-:Y:S01]  /*4a40*/  ISETP.GE.OR P3, PT, R164, R25, P1 ;  /* 0x00000019a400720c */ /* 0x000fe20000f66670 */
        /* <DEDUP_REMOVED lines=12> */
[----:B------:R1:W4:Y:S01]  /*4b10*/  @!P4 LDG.E.64 R144, desc[UR36][R162.64] ;  /* 0x00000024a290c981 */ /* 0x000322000c1e1b00 */
[----:B---3--:R-:W-:Y:S02]  /*4b20*/  @!P3 IMAD R29, R14, R15, RZ ;  /* 0x0000000f0e1db224 */ /* 0x008fe400078e02ff */
[----:B------:R-:W0:Y:S02]  /*4b30*/  @!P3 LDC.64 R14, c[0x0][0x248] ;  /* 0x00009200ff0ebb82 */ /* 0x000e240000000a00 */
[----:B------:R-:W-:-:S04]  /*4b40*/  @!P3 IMAD R29, R29, 0xc0, RZ ;  /* 0x000000c01d1db824 */ /* 0x000fc800078e02ff */
[----:B------:R-:W-:Y:S01]  /*4b50*/  @!P3 IMAD R29, R29, R11, R164 ;  /* 0x0000000b1d1db224 */ /* 0x000fe200078e02a4 */
[----:B------:R-:W-:-:S04]  /*4b60*/  SHF.L.U32 R164, R12, 0x3, RZ ;  /* 0x000000030ca47819 */ /* 0x000fc800000006ff */
[----:B------:R-:W-:Y:S02]  /*4b70*/  ISETP.GE.OR P5, PT, R164, R25, P1 ;  /* 0x00000019a400720c */ /* 0x000fe40000fa6670 */
[----:B------:R-:W-:-:S04]  /*4b80*/  @!P3 IADD3 R155, P4, R6, R29, RZ ;  /* 0x0000001d069bb210 */ /* 0x000fc80007f9e0ff */
[----:B------:R-:W-:Y:S02]  /*4b90*/  @!P3 LEA.HI.X.SX32 R29, R29, R10, 0x1, P4 ;  /* 0x0000000a1d1db211 */ /* 0x000fe400020f0eff */
[----:B0-----:R-:W-:-:S05]  /*4ba0*/  @!P3 LEA R158, P4, R155, R14, 0x1 ;  /* 0x0000000e9b9eb211 */ /* 0x001fca00078808ff */
[----:B------:R-:W3:Y:S01]  /*4bb0*/  @!P5 LDG.E R14, desc[UR36][R156.64] ;  /* 0x000000249c0ed981 */ /* 0x000ee2000c1e1900 */
[----:B------:R-:W-:-:S04]  /*4bc0*/  IMAD R12, R11, 0x1f, R12 ;  /* 0x0000001f0b0c7824 */ /* 0x000fc800078e020c */
[----:B------:R-:W-:Y:S01]  /*4bd0*/  IMAD.SHL.U32 R12, R12, 0x8, RZ ;  /* 0x000000080c0c7824 */ /* 0x000fe200078e00ff */
[----:B------:R-:W-:Y:S02]  /*4be0*/  @!P3 LEA.HI.X R159, R155, R15, R29, 0x1, P4 ;  /* 0x0000000f9b9fb211 */ /* 0x000fe400020f0c1d */
[----:B------:R-:W3:Y:S02]  /*4bf0*/  @!P5 LDC R15, c[0x0][0x288] ;  /* 0x0000a200ff0fdb82 */ /* 0x000ee40000000800 */
[----:B------:R-:W-:-:S13]  /*4c00*/  ISETP.GE.OR P4, PT, R12, R25, P1 ;  /* 0x000000190c00720c */ /* 0x000fda0000f86670 */
[----:B------:R0:W2:Y:S01]  /*4c10*/  @!P4 LDG.E R29, desc[UR36][R156.64] ;  /* 0x000000249c1dc981 */ /* 0x0000a2000c1e1900 */
[----:B------:R-:W-:Y:S02]  /*4c20*/  SEL R147, R147, RZ, P2 ;  /* 0x000000ff93937207 */ /* 0x000fe40001000000 */
[----:B------:R-:W-:-:S06]  /*4c30*/  SEL R146, R146, RZ, P2 ;  /* 0x000000ff92927207 */ /* 0x000fcc0001000000 */
[----:B------:R-:W4:Y:S01]  /*4c40*/  @!P0 LDG.E.64 R146, desc[UR36][R160.64] ;  /* 0x00000024a0928981 */ /* 0x000f22000c1e1b00 */
[----:B------:R-:W-:Y:S02]  /*4c50*/  SEL R149, R149, RZ, P2 ;  /* 0x000000ff95957207 */ /* 0x000fe40001000000 */
[----:B------:R-:W-:Y:S01]  /*4c60*/  SEL R148, R148, RZ, P2 ;  /* 0x000000ff94947207 */ /* 0x000fe20001000000 */
[----:B---3--:R-:W-:-:S04]  /*4c70*/  @!P5 IMAD R14, R14, R15, RZ ;  /* 0x0000000f0e0ed224 */ /* 0x008fc800078e02ff */
[----:B------:R-:W-:-:S04]  /*4c80*/  @!P5 IMAD R14, R14, 0xc0, RZ ;  /* 0x000000c00e0ed824 */ /* 0x000fc800078e02ff */
[----:B------:R-:W-:Y:S02]  /*4c90*/  @!P5 IMAD R155, R14, R11, R164 ;  /* 0x0000000b0e9bd224 */ /* 0x000fe400078e02a4 */
[----:B------:R-:W0:Y:S03]  /*4ca0*/  @!P5 LDC.64 R14, c[0x0][0x248] ;  /* 0x00009200ff0edb82 */ /* 0x000e260000000a00 */
[----:B-1----:R-:W-:-:S04]  /*4cb0*/  @!P5 IADD3 R162, P0, R6, R155, RZ ;  /* 0x0000009b06a2d210 */ /* 0x002fc80007f1e0ff */
[----:B------:R-:W-:Y:S02]  /*4cc0*/  @!P5 LEA.HI.X.SX32 R155, R155, R10, 0x1, P0 ;  /* 0x0000000a9b9bd211 */ /* 0x000fe400000f0eff */
[----:B0-----:R-:W-:-:S04]  /*4cd0*/  @!P5 LEA R156, P0, R162, R14, 0x1 ;  /* 0x0000000ea29cd211 */ /* 0x001fc800078008ff */
[----:B------:R-:W-:Y:S02]  /*4ce0*/  @!P5 LEA.HI.X R157, R162, R15, R155, 0x1, P0 ;  /* 0x0000000fa29dd211 */ /* 0x000fe400000f0c9b */
[----:B------:R-:W2:Y:S03]  /*4cf0*/  @!P4 LDC R162, c[0x0][0x288] ;  /* 0x0000a200ffa2cb82 */ /* 0x000ea60000000800 */
[----:B------:R0:W3:Y:S05]  /*4d00*/  @!P5 LDG.E.64 R148, desc[UR36][R156.64] ;  /* 0x000000249c94d981 */ /* 0x0000ea000c1e1b00 */
[----:B------:R-:W1:Y:S01]  /*4d10*/  @!P4 LDC.64 R14, c[0x0][0x248] ;  /* 0x00009200ff0ecb82 */ /* 0x000e620000000a00 */
[----:B--2---:R-:W-:-:S04]  /*4d20*/  @!P4 IMAD R29, R29, R162, RZ ;  /* 0x000000a21d1dc224 */ /* 0x004fc800078e02ff */
[----:B------:R-:W-:-:S04]  /*4d30*/  @!P4 IMAD R29, R29, 0xc0, RZ ;  /* 0x000000c01d1dc824 */ /* 0x000fc800078e02ff */
[----:B------:R-:W-:-:S05]  /*4d40*/  @!P4 IMAD R11, R29, R11, R12 ;  /* 0x0000000b1d0bc224 */ /* 0x000fca00078e020c */
[----:B------:R-:W-:-:S04]  /*4d50*/  @!P4 IADD3 R12, P0, R6, R11, RZ ;  /* 0x0000000b060cc210 */ /* 0x000fc80007f1e0ff */
[----:B------:R-:W-:Y:S02]  /*4d60*/  @!P4 LEA.HI.X.SX32 R11, R11, R10, 0x1, P0 ;  /* 0x0000000a0b0bc211 */ /* 0x000fe400000f0eff */
[----:B-1----:R-:W-:Y:S02]  /*4d70*/  @!P4 LEA R14, P0, R12, R14, 0x1 ;  /* 0x0000000e0c0ec211 */ /* 0x002fe400078008ff */
[----:B------:R-:W-:Y:S02]  /*4d80*/  SEL R151, R151, RZ, P2 ;  /* 0x000000ff97977207 */ /* 0x000fe40001000000 */
[----:B------:R-:W-:Y:S02]  /*4d90*/  SEL R150, R150, RZ, P2 ;  /* 0x000000ff96967207 */ /* 0x000fe40001000000 */
[----:B------:R-:W-:Y:S02]  /*4da0*/  @!P4 LEA.HI.X R15, R12, R15, R11, 0x1, P0 ;  /* 0x0000000f0c0fc211 */ /* 0x000fe400000f0c0b */
[----:B------:R-:W-:-:S02]  /*4db0*/  ISETP.NE.U32.AND P0, PT, RZ, UR6, PT ;  /* 0x00000006ff007c0c */ /* 0x000fc4000bf05070 */
[----:B------:R-:W2:Y:S02]  /*4dc0*/  @!P3 LDG.E.64 R150, desc[UR36][R158.64] ;  /* 0x000000249e96b981 */ /* 0x000ea4000c1e1b00 */
[----:B------:R-:W-:Y:S02]  /*4dd0*/  ISETP.NE.AND.EX P0, PT, RZ, UR7, PT, P0 ;  /* 0x00000007ff007c0c */ /* 0x000fe4000bf05300 */
[----:B------:R-:W-:Y:S02]  /*4de0*/  SEL R153, R153, RZ, P2 ;  /* 0x000000ff99997207 */ /* 0x000fe40001000000 */
[----:B------:R-:W-:-:S06]  /*4df0*/  SEL R152, R152, RZ, P2 ;  /* 0x000000ff98987207 */ /* 0x000fcc0001000000 */
[----:B------:R-:W2:Y:S03]  /*4e00*/  @!P4 LDG.E.64 R152, desc[UR36][R14.64] ;  /* 0x000000240e98c981 */ /* 0x000ea6000c1e1b00 */
[--C-:B0-----:R-:W-:Y:S02]  /*4e10*/  @P0 SHF.R.S32.HI R156, RZ, 0x1f, R13.reuse ;  /* 0x0000001fff9c0819 */ /* 0x101fe4000001140d */
[----:B------:R-:W-:Y:S02]  /*4e20*/  @P0 IADD3 R12, P2, P3, R154, UR6, R13 ;  /* 0x000000069a0c0c10 */ /* 0x000fe4000fb5e00d */
[----:B------:R-:W-:-:S04]  /*4e30*/  @P0 SHF.R.S32.HI R11, RZ, 0x1f, R154 ;  /* 0x0000001fff0b0819 */ /* 0x000fc8000001149a */
[----:B------:R-:W-:-:S05]  /*4e40*/  @P0 IADD3.X R13, R11, UR7, R156, P2, P3 ;  /* 0x000000070b0d0c10 */ /* 0x000fca00097e649c */
[----:B------:R0:W2:Y:S01]  /*4e50*/  @P0 LDG.E.U8 R12, desc[UR36][R12.64] ;  /* 0x000000240c0c0981 */ /* 0x0000a2000c1e1100 */
[----:B---3--:R-:W-:-:S06]  /*4e60*/  HMUL2 R11, R88, R148 ;  /* 0x00000094580b7232 */ /* 0x008fcc0000000000 */
[----:B------:R-:W-:-:S08]  /*4e70*/  HFMA2.MMA R11, R86, R90, R11 ;  /* 0x0000005a560b7235 */ /* 0x000fd0000000000b */
[----:B----4-:R-:W-:-:S08]  /*4e80*/  HFMA2.MMA R11, R84, R92, R11 ;  /* 0x0000005c540b7235 */ /* 0x010fd0000000000b */
        /* <DEDUP_REMOVED lines=11> */
[----:B------:R-:W-:Y:S02]  /*4f40*/  HFMA2.MMA R29, R60, R116, R11 ;  /* 0x000000743c1d7235 */ /* 0x000fe4000000000b */
[----:B0-----:R-:W-:-:S06]  /*4f50*/  HFMA2.MMA R13, R89, R149, -RZ ;  /* 0x00000095590d7235 */ /* 0x001fcc00001000ff */
[----:B------:R-:W-:-:S08]  /*4f60*/  HFMA2.MMA R29, R58, R118, R29 ;  /* 0x000000763a1d7235 */ /* 0x000fd0000000001d */
        /* <DEDUP_REMOVED lines=42> */
[----:B--2---:R-:W-:Y:S01]  /*5210*/  HFMA2.MMA R15, R20, R150, R15 ;  /* 0x00000096140f7235 */ /* 0x004fe2000000000f */
[----:B------:R-:W-:-:S04]  /*5220*/  HFMA2 R13, R31, R147, R13 ;  /* 0x000000931f0d7231 */ /* 0x000fc8000000000d */
[----:B------:R-:W-:-:S03]  /*5230*/  HFMA2 R13, R21, R151, R13 ;  /* 0x00000097150d7231 */ /* 0x000fc6000000000d */
[----:B------:R-:W-:Y:S01]  /*5240*/  HFMA2.MMA R15, R8, R152, R15 ;  /* 0x00000098080f7235 */ /* 0x000fe2000000000f */
[----:B------:R-:W-:Y:S01]  /*5250*/  HFMA2 R13, R9, R153, R13 ;  /* 0x00000099090d7231 */ /* 0x000fe2000000000d */
[----:B------:R-:W-:Y:S01]  /*5260*/  ISETP.NE.AND P0, PT, R12, RZ, P0 ;  /* 0x000000ff0c00720c */ /* 0x000fe20000705270 */
[----:B------:R-:W-:-:S07]  /*5270*/  UMOV UR4, 0xffffffff ;  /* 0xffffffff00047882 */ /* 0x000fce0000000000 */
[----:B------:R-:W-:-:S05]  /*5280*/  HADD2 R13, R15, R13 ;  /* 0x0000000d0f0d7230 */ /* 0x000fca0000000000 */
[--C-:B------:R-:W-:Y:S02]  /*5290*/  HADD2.F32 R11, -RZ, R13.reuse.H0_H0 ;  /* 0x2000000dff0b7230 */ /* 0x100fe40000004100 */
[----:B------:R-:W-:Y:S01]  /*52a0*/  HADD2.F32 R12, -RZ, R13.H1_H1 ;  /* 0x3000000dff0c7230 */ /* 0x000fe20000004100 */
[----:B------:R-:W-:-:S04]  /*52b0*/  LOP3.LUT R29, R18, 0x1, RZ, 0xc0, !PT ;  /* 0x00000001121d7812 */ /* 0x000fc800078ec0ff */
[----:B------:R-:W-:Y:S01]  /*52c0*/  FADD.FTZ R13, R11, R12 ;  /* 0x0000000c0b0d7221 */ /* 0x000fe20000010000 */
[----:B------:R-:W-:Y:S06]  /*52d0*/  BRA.DIV UR4, `(.L_x_3135) ;  /* 0x0000003604187947 */ /* 0x000fec000b800000 */
[----:B------:R0:W1:Y:S02]  /*52e0*/  SHFL.BFLY PT, R14, R13, 0x1, 0x1f ;  /* 0x0c201f000d0e7f89 */ /* 0x00006400000e0000 */
.L_x_3186:
[----:B------:R-:W-:Y:S01]  /*52f0*/  ISETP.EQ.U32.OR P1, PT, R29, 0x1, P1 ;  /* 0x000000011d00780c */ /* 0x000fe20000f22470 */
        /* <DEDUP_REMOVED lines=13> */
[----:B------:R-:W-:-:S04]  /*53d0*/  @P2 IMAD R29, R29, R156, R154 ;  /* 0x0000009c1d1d2224 */ /* 0x000fc800078e029a */
[----:B0-----:R-:W-:-:S06]  /*53e0*/  @P2 IMAD.WIDE R12, R29, 0x2, R12 ;  /* 0x000000021d0c2825 */ /* 0x001fcc00078e020c */
[----:B------:R-:W2:Y:S01]  /*53f0*/  @P2 LDG.E.U16 R12, desc[UR36][R12.64] ;  /* 0x000000240c0c2981 */ /* 0x000ea2000c1e1500 */
[----:B-1----:R-:W-:-:S06]  /*5400*/  @P1 IMAD.WIDE R14, R19, 0x2, R14 ;  /* 0x00000002130e1825 */ /* 0x002fcc00078e020e */
[----:B------:R-:W3:Y:S01]  /*5410*/  @P1 LDG.E.U16 R14, desc[UR36][R14.64] ;  /* 0x000000240e0e1981 */ /* 0x000ee2000c1e1500 */
[----:B------:R-:W0:Y:S01]  /*5420*/  S2UR UR5, SR_CgaCtaId ;  /* 0x00000000000579c3 */ /* 0x000e220000008800 */
[----:B------:R-:W-:Y:S01]  /*5430*/  @P1 ISETP.GE.AND P3, PT, R154, R7, PT ;  /* 0x000000079a00120c */ /* 0x000fe20003f66270 */
[----:B------:R-:W-:Y:S02]  /*5440*/  UMOV UR4, 0x400 ;  /* 0x0000040000047882 */ /* 0x000fe40000000000 */
[----:B------:R-:W-:Y:S01]  /*5450*/  UIADD3 UR4, UR4, 0x220, URZ ;  /* 0x0000022004047890 */ /* 0x000fe2000fffe03f */
[----:B-----5:R-:W-:-:S04]  /*5460*/  @P1 SEL R29, R28, RZ, !P3 ;  /* 0x000000ff1c1d1207 */ /* 0x020fc80005800000 */
[----:B------:R-:W-:Y:S01]  /*5470*/  @P1 IADD3 R29, R29, R154, -R17 ;  /* 0x0000009a1d1d1210 */ /* 0x000fe20007ffe811 */
[----:B0-----:R-:W-:Y:S01]  /*5480*/  ULEA UR4, UR5, UR4, 0x18 ;  /* 0x0000000405047291 */ /* 0x001fe2000f8ec03f */
[----:B--2---:R-:W-:-:S05]  /*5490*/  @P2 HADD2.F32 R156, -RZ, R12.H0_H0 ;  /* 0x2000000cff9c2230 */ /* 0x004fca0000004100 */
[----:B------:R-:W-:Y:S01]  /*54a0*/  @P2 FADD.FTZ R11, R11, R156 ;  /* 0x0000009c0b0b2221 */ /* 0x000fe20000010000 */
[----:B------:R-:W-:Y:S01]  /*54b0*/  @P1 I2FP.F32.S32 R156, R29 ;  /* 0x0000001d009c1245 */ /* 0x000fe20000201400 */
[----:B---3--:R-:W-:-:S05]  /*54c0*/  @P1 HADD2.F32 R12, -RZ, R14.H0_H0 ;  /* 0x2000000eff0c1230 */ /* 0x008fca0000004100 */
[----:B------:R-:W-:Y:S01]  /*54d0*/  @P1 FFMA.FTZ R11, R156, R12, R11 ;  /* 0x0000000c9c0b1223 */ /* 0x000fe2000001000b */
[----:B------:R-:W-:-:S04]  /*54e0*/  IADD3 R12, -R26, R154, RZ ;  /* 0x0000009a1a0c7210 */ /* 0x000fc80007ffe1ff */
[----:B------:R-:W-:Y:S02]  /*54f0*/  LEA R12, R12, UR4, 0x2 ;  /* 0x000000040c0c7c11 */ /* 0x000fe4000f8e10ff */
[----:B------:R-:W-:-:S03]  /*5500*/  @!P0 FMNMX.FTZ R27, R27, R11, !PT ;  /* 0x0000000b1b1b8209 */ /* 0x000fc60007810000 */
[----:B------:R1:W-:Y:S04]  /*5510*/  STS [R12], R11 ;  /* 0x0000000b0c007388 */ /* 0x0003e80000000800 */
.L_x_3137:
[----:B------:R-:W-:Y:S05]  /*5520*/  BSYNC B1 ;  /* 0x0000000000017941 */ /* 0x000fea0003800000 */
.L_x_3136:
[----:B------:R-:W-:-:S05]  /*5530*/  VIADD R154, R154, 0x40 ;  /* 0x000000409a9a7836 */ /* 0x000fca0000000000 */
[----:B------:R-:W-:-:S13]  /*5540*/  ISETP.GE.AND P0, PT, R154, R0, PT ;  /* 0x000000009a00720c */ /* 0x000fda0003f06270 */
[----:B------:R-:W-:Y:S05]  /*5550*/  @!P0 BRA `(.L_x_3138) ;  /* 0xffffffd400d08947 */ /* 0x000fea000383ffff */
.L_x_3134:
[----:B------:R-:W-:Y:S05]  /*5560*/  BSYNC B0 ;  /* 0x0000000000007941 */ /* 0x000fea0003800000 */
.L_x_3133:
[----:B------:R-:W-:-:S03]  /*5570*/  UMOV UR4, 0xffffffff ;  /* 0xffffffff00047882 */ /* 0x000fc60000000000 */
[----:B------:R-:W-:Y:S05]  /*5580*/  BRA.DIV UR4, `(.L_x_3139) ;  /* 0x0000003204907947 */ /* 0x000fea000b800000 */
[----:B------:R-:W0:Y:S02]  /*5590*/  SHFL.BFLY PT, R14, R27, 0x10, 0x1f ;  /* 0x0e001f001b0e7f89 */ /* 0x000e2400000e0000 */
[----:B0-----:R-:W-:-:S05]  /*55a0*/  FMNMX.FTZ R13, R14, R27, !PT ;  /* 0x0000001b0e0d7209 */ /* 0x001fca0007810000 */
[----:B------:R-:W0:Y:S02]  /*55b0*/  SHFL.BFLY PT, R14, R13, 0x8, 0x1f ;  /* 0x0d001f000d0e7f89 */ /* 0x000e2400000e0000 */
[----:B0-----:R-:W-:-:S05]  /*55c0*/  FMNMX.FTZ R0, R13, R14, !PT ;  /* 0x0000000e0d007209 */ /* 0x001fca0007810000 */
[----:B------:R-:W0:Y:S02]  /*55d0*/  SHFL.BFLY PT, R14, R0, 0x4, 0x1f ;  /* 0x0c801f00000e7f89 */ /* 0x000e2400000e0000 */
[----:B0-----:R-:W-:-:S05]  /*55e0*/  FMNMX.FTZ R3, R0, R14, !PT ;  /* 0x0000000e00037209 */ /* 0x001fca0007810000 */
[----:B------:R0:W4:Y:S02]  /*55f0*/  SHFL.BFLY PT, R14, R3, 0x2, 0x1f ;  /* 0x0c401f00030e7f89 */ /* 0x00012400000e0000 */
.L_x_3192:
[----:B------:R-:W-:Y:S01]  /*5600*/  SHF.R.S32.HI R5, RZ, 0x1f, R18 ;  /* 0x0000001fff057819 */ /* 0x000fe20000011412 */
[----:B------:R-:W-:Y:S05]  /*5610*/  WARPSYNC.ALL ;  /* 0x0000000000007948 */ /* 0x000fea0003800000 */
[----:B------:R-:W-:-:S04]  /*5620*/  LEA.HI R5, R5, R18, RZ, 0x5 ;  /* 0x0000001205057211 */ /* 0x000fc800078f28ff */
[----:B------:R-:W-:-:S04]  /*5630*/  LOP3.LUT R7, R5, 0xffffffe0, RZ, 0xc0, !PT ;  /* 0xffffffe005077812 */ /* 0x000fc800078ec0ff */
[----:B------:R-:W-:-:S04]  /*5640*/  IADD3 R21, -R7, R18, RZ ;  /* 0x0000001207157210 */ /* 0x000fc80007ffe1ff */
[----:B------:R-:W-:-:S13]  /*5650*/  ISETP.NE.AND P0, PT, R21, RZ, PT ;  /* 0x000000ff1500720c */ /* 0x000fda0003f05270 */
[----:B-1----:R-:W1:Y:S01]  /*5660*/  @!P0 S2R R6, SR_CgaCtaId ;  /* 0x0000000000068919 */ /* 0x002e620000008800 */
[----:B------:R-:W-:Y:S02]  /*5670*/  @!P0 MOV R7, 0x400 ;  /* 0x0000040000078802 */ /* 0x000fe40000000f00 */
[----:B------:R-:W-:Y:S02]  /*5680*/  @!P0 SHF.R.S32.HI R0, RZ, 0x5, R5 ;  /* 0x00000005ff008819 */ /* 0x000fe40000011405 */
[----:B0---4-:R-:W-:Y:S02]  /*5690*/  @!P0 FMNMX.FTZ R3, R3, R14, !PT ;  /* 0x0000000e03038209 */ /* 0x011fe40007810000 */
        /* <DEDUP_REMOVED lines=8> */
[----:B------:R-:W-:Y:S01]  /*5720*/  ISETP.GT.AND P1, PT, R11, R17, PT ;  /* 0x000000110b00720c */ /* 0x000fe20003f24270 */
[----:B------:R-:W-:Y:S01]  /*5730*/  ULDC.64 UR8, c[0x0][0x2b0] ;  /* 0x0000ac0000087ab9 */ /* 0x000fe20000000a00 */
[----:B------:R-:W-:Y:S05]  /*5740*/  BSSY B0, `(.L_x_3140) ;  /* 0x000002d000007945 */ /* 0x000fea0003800000 */
        /* <DEDUP_REMOVED lines=12> */
[----:B------:R-:W4:Y:S01]  /*5810*/  S2R R3, SR_CgaCtaId ;  /* 0x0000000000037919 */ /* 0x000f220000008800 */
[----:B------:R-:W-:Y:S01]  /*5820*/  MOV R0, 0x400 ;  /* 0x0000040000007802 */ /* 0x000fe20000000f00 */
[----:B------:R-:W-:Y:S01]  /*5830*/  ULDC.64 UR4, c[0x0][0x2b0] ;  /* 0x0000ac0000047ab9 */ /* 0x000fe20000000a00 */
[----:B------:R-:W-:Y:S01]  /*5840*/  IMAD.MOV.U32 R8, RZ, RZ, RZ ;  /* 0x000000ffff087224 */ /* 0x000fe200078e00ff */
[----:B------:R-:W-:Y:S02]  /*5850*/  ISETP.NE.U32.AND P0, PT, RZ, UR4, PT ;  /* 0x00000004ff007c0c */ /* 0x000fe4000bf05070 */
[----:B------:R-:W-:Y:S02]  /*5860*/  IADD3 R0, R0, 0x220, RZ ;  /* 0x0000022000007810 */ /* 0x000fe40007ffe0ff */
[----:B------:R-:W-:Y:S02]  /*5870*/  ISETP.NE.AND.EX P0, PT, RZ, UR5, PT, P0 ;  /* 0x00000005ff007c0c */ /* 0x000fe4000bf05300 */
[----:B----4-:R-:W-:-:S02]  /*5880*/  LEA R14, R3, R0, 0x18 ;  /* 0x00000000030e7211 */ /* 0x010fc400078ec0ff */
[----:B------:R-:W-:-:S09]  /*5890*/  MOV R0, R11 ;  /* 0x0000000b00007202 */ /* 0x000fd20000000f00 */
.L_x_3145:
[----:B------:R-:W-:Y:S01]  /*58a0*/  IMAD.IADD R3, R0, 0x1, -R26 ;  /* 0x0000000100037824 */ /* 0x000fe200078e0a1a */
[----:B------:R-:W-:Y:S04]  /*58b0*/  BSSY B1, `(.L_x_3142) ;  /* 0x0000010000017945 */ /* 0x000fe80003800000 */
[----:B------:R-:W-:Y:S01]  /*58c0*/  LEA R12, R3, R14, 0x2 ;  /* 0x0000000e030c7211 */ /* 0x000fe200078e10ff */
[----:B------:R-:W-:Y:S06]  /*58d0*/  @!P0 BRA `(.L_x_3143) ;  /* 0x0000000000248947 */ /* 0x000fec0003800000 */
[----:B------:R-:W-:Y:S01]  /*58e0*/  IMAD R7, R2, UR6, RZ ;  /* 0x0000000602077c24 */ /* 0x000fe2000f8e02ff */
[----:B------:R-:W-:-:S04]  /*58f0*/  SHF.R.S32.HI R3, RZ, 0x1f, R0 ;  /* 0x0000001fff037819 */ /* 0x000fc80000011400 */
[--C-:B------:R-:W-:Y:S02]  /*5900*/  SHF.R.S32.HI R20, RZ, 0x1f, R7.reuse ;  /* 0x0000001fff147819 */ /* 0x100fe40000011407 */
[----:B0-----:R-:W-:-:S04]  /*5910*/  IADD3 R6, P2, P3, R0, UR8, R7 ;  /* 0x0000000800067c10 */ /* 0x001fc8000fb5e007 */
[----:B------:R-:W-:-:S05]  /*5920*/  IADD3.X R7, R3, UR9, R20, P2, P3 ;  /* 0x0000000903077c10 */ /* 0x000fca00097e6414 */
[----:B------:R-:W4:Y:S02]  /*5930*/  LDG.E.U8 R6, desc[UR36][R6.64] ;  /* 0x0000002406067981 */ /* 0x000f24000c1e1100 */
[----:B----4-:R-:W-:-:S13]  /*5940*/  ISETP.NE.AND P2, PT, R6, RZ, PT ;  /* 0x000000ff0600720c */ /* 0x010fda0003f45270 */
[----:B------:R-:W-:Y:S01]  /*5950*/  @P2 IMAD.MOV.U32 R3, RZ, RZ, RZ ;  /* 0x000000ffff032224 */ /* 0x000fe200078e00ff */
[----:B------:R-:W-:Y:S06]  /*5960*/  @P2 BRA `(.L_x_3144) ;  /* 0x0000000000102947 */ /* 0x000fec0003800000 */
.L_x_3143:
[----:B------:R-:W1:Y:S02]  /*5970*/  LDS R3, [R12] ;  /* 0x000000000c037984 */ /* 0x000e640000000800 */
[----:B-1----:R-:W-:-:S04]  /*5980*/  FADD.FTZ R3, -R10, R3 ;  /* 0x000000030a037221 */ /* 0x002fc80000010100 */
[----:B------:R-:W-:-:S06]  /*5990*/  FMUL.FTZ R3, R3, 1.4426950216293334961 ;  /* 0x3fb8aa3b03037820 */ /* 0x000fcc0000410000 */
[----:B------:R-:W4:Y:S02]  /*59a0*/  MUFU.EX2 R3, R3 ;  /* 0x0000000300037308 */ /* 0x000f240000000800 */
.L_x_3144:
[----:B------:R-:W-:Y:S05]  /*59b0*/  BSYNC B1 ;  /* 0x0000000000017941 */ /* 0x000fea0003800000 */
.L_x_3142:
[----:B----4-:R4:W-:Y:S01]  /*59c0*/  STS [R12], R3 ;  /* 0x000000030c007388 */ /* 0x0109e20000000800 */
[----:B------:R-:W-:Y:S01]  /*59d0*/  IADD3 R0, R0, 0x80, RZ ;  /* 0x0000008000007810 */ /* 0x000fe20007ffe0ff */
[----:B------:R-:W-:-:S03]  /*59e0*/  FADD.FTZ R8, R3, R8 ;  /* 0x0000000803087221 */ /* 0x000fc60000010000 */
[----:B------:R-:W-:-:S13]  /*59f0*/  ISETP.GT.AND P2, PT, R0, R17, PT ;  /* 0x000000110000720c */ /* 0x000fda0003f44270 */
[----:B----4-:R-:W-:Y:S05]  /*5a00*/  @!P2 BRA `(.L_x_3145) ;  /* 0xfffffffc00a4a947 */ /* 0x010fea000383ffff */
.L_x_3141:
[----:B------:R-:W-:Y:S05]  /*5a10*/  BSYNC B0 ;  /* 0x0000000000007941 */ /* 0x000fea0003800000 */
.L_x_3140:
[----:B------:R-:W4:Y:S01]  /*5a20*/  SHFL.BFLY PT, R3, R8, 0x10, 0x1f ;  /* 0x0e001f0008037f89 */ /* 0x000f2200000e0000 */
[----:B-1----:R-:W-:Y:S01]  /*5a30*/  LOP3.LUT P0, R10, R18, 0x1f, RZ, 0xc0, !PT ;  /* 0x0000001f120a7812 */ /* 0x002fe2000780c0ff */
[----:B------:R-:W1:Y:S01]  /*5a40*/  S2UR UR5, SR_CgaCtaId ;  /* 0x00000000000579c3 */ /* 0x000e620000008800 */
[----:B------:R-:W-:Y:S01]  /*5a50*/  UMOV UR4, 0x400 ;  /* 0x0000040000047882 */ /* 0x000fe20000000000 */
[----:B------:R-:W-:Y:S01]  /*5a60*/  BSSY B0, `(.L_x_3146) ;  /* 0x0000042000007945 */ /* 0x000fe20003800000 */
[----:B------:R-:W-:-:S05]  /*5a70*/  ISETP.GT.U32.AND P2, PT, R10, 0x3, PT ;  /* 0x000000030a00780c */ /* 0x000fca0003f44070 */
[----:B------:R-:W2:Y:S04]  /*5a80*/  LDC R15, c[0x0][0x284] ;  /* 0x0000a100ff0f7b82 */ /* 0x000ea80000000800 */
[----:B------:R-:W-:-:S04]  /*5a90*/  VOTEU.ALL UP0, P0 ;  /* 0x00000000003f7886 */ /* 0x000fc80000000000 */
[----:B------:R-:W0:Y:S01]  /*5aa0*/  @!P2 S2R R12, SR_CgaCtaId ;  /* 0x00000000000ca919 */ /* 0x000e220000008800 */
[----:B----4-:R-:W-:Y:S01]  /*5ab0*/  FADD.FTZ R3, R3, R8 ;  /* 0x0000000803037221 */ /* 0x010fe20000010000 */
[----:B-1----:R-:W-:Y:S02]  /*5ac0*/  @!UP0 ULEA UR6, UR5, UR4, 0x18 ;  /* 0x0000000405068291 */ /* 0x002fe4000f8ec03f */
[----:B------:R-:W-:Y:S02]  /*5ad0*/  UIADD3 UR4, UR4, 0x220, URZ ;  /* 0x0000022004047890 */ /* 0x000fe4000fffe03f */
[----:B------:R-:W1:Y:S02]  /*5ae0*/  SHFL.BFLY PT, R0, R3, 0x8, 0x1f ;  /* 0x0d001f0003007f89 */ /* 0x000e6400000e0000 */
[----:B------:R-:W-:Y:S01]  /*5af0*/  ULEA UR4, UR5, UR4, 0x18 ;  /* 0x0000000405047291 */ /* 0x000fe2000f8ec03f */
[----:B-1----:R-:W-:Y:S01]  /*5b00*/  FADD.FTZ R0, R3, R0 ;  /* 0x0000000003007221 */ /* 0x002fe20000010000 */
[----:B------:R-:W-:-:S04]  /*5b10*/  @!P2 MOV R3, 0x400 ;  /* 0x000004000003a802 */ /* 0x000fc80000000f00 */
[----:B------:R-:W1:Y:S01]  /*5b20*/  SHFL.BFLY PT, R7, R0, 0x4, 0x1f ;  /* 0x0c801f0000077f89 */ /* 0x000e6200000e0000 */
[----:B0-----:R-:W-:Y:S02]  /*5b30*/  @!P2 LEA R3, R12, R3, 0x18 ;  /* 0x000000030c03a211 */ /* 0x001fe400078ec0ff */
[----:B------:R-:W2:Y:S03]  /*5b40*/  LDC R12, c[0x0][0x29c] ;  /* 0x0000a700ff0c7b82 */ /* 0x000ea60000000800 */
[----:B------:R-:W-:Y:S02]  /*5b50*/  @!P2 IMAD R10, R10, 0x4, R3 ;  /* 0x000000040a0aa824 */ /* 0x000fe400078e0203 */
[----:B-1----:R-:W-:Y:S01]  /*5b60*/  FADD.FTZ R7, R0, R7 ;  /* 0x0000000700077221 */ /* 0x002fe20000010000 */
[----:B------:R-:W-:-:S04]  /*5b70*/  @!P0 SHF.R.U32.HI R0, RZ, 0x3, R18 ;  /* 0x00000003ff008819 */ /* 0x000fc80000011612 */
[----:B------:R-:W0:Y:S01]  /*5b80*/  SHFL.BFLY PT, R6, R7, 0x2, 0x1f ;  /* 0x0c401f0007067f89 */ /* 0x000e2200000e0000 */
[----:B------:R-:W-:Y:S01]  /*5b90*/  @!P0 LOP3.LUT R0, R0, 0x1ffffffc, RZ, 0xc0, !PT ;  /* 0x1ffffffc00008812 */ /* 0x000fe200078ec0ff */
[----:B0-----:R-:W-:-:S05]  /*5ba0*/  FADD.FTZ R6, R7, R6 ;  /* 0x0000000607067221 */ /* 0x001fca0000010000 */
[----:B------:R-:W0:Y:S02]  /*5bb0*/  SHFL.BFLY PT, R9, R6, 0x1, 0x1f ;  /* 0x0c201f0006097f89 */ /* 0x000e2400000e0000 */
[----:B0-----:R-:W-:-:S05]  /*5bc0*/  FADD.FTZ R9, R6, R9 ;  /* 0x0000000906097221 */ /* 0x001fca0000010000 */
[----:B------:R2:W-:Y:S01]  /*5bd0*/  @!P0 STS [R0+UR6+0x10], R9 ;  /* 0x0000100900008988 */ /* 0x0005e20008000806 */
[----:B------:R-:W-:Y:S01]  /*5be0*/  ULDC.U8 UR6, c[0x0][0x31c] ;  /* 0x0000c70000067ab9 */ /* 0x000fe20000000000 */
[----:B------:R-:W-:Y:S01]  /*5bf0*/  BAR.SYNC.DEFER_BLOCKING 0x0 ;  /* 0x0000000000007b1d */ /* 0x000fe20000010000 */
[----:B------:R-:W-:Y:S02]  /*5c00*/  ISETP.NE.AND P0, PT, RZ, UR6, PT ;  /* 0x00000006ff007c0c */ /* 0x000fe4000bf05270 */
[----:B--2---:R-:W-:-:S03]  /*5c10*/  VIMNMX R0, R15, R12, PT ;  /* 0x0000000c0f007248 */ /* 0x004fc60003fe0100 */
[----:B------:R-:W-:Y:S01]  /*5c20*/  ULDC.64 UR6, c[0x0][0x310] ;  /* 0x0000c40000067ab9 */ /* 0x000fe20000000a00 */
[----:B------:R-:W-:-:S07]  /*5c30*/  IADD3 R7, R0, 0x4, RZ ;  /* 0x0000000400077810 */ /* 0x000fce0007ffe0ff */
[----:B------:R-:W0:Y:S01]  /*5c40*/  @P0 LDC R13, c[0x0][0x318] ;  /* 0x0000c600ff0d0b82 */ /* 0x000e220000000800 */
[----:B------:R-:W-:-:S04]  /*5c50*/  SHF.R.S32.HI R8, RZ, 0x1f, R7 ;  /* 0x0000001fff087819 */ /* 0x000fc80000011407 */
[----:B------:R-:W-:Y:S01]  /*5c60*/  LEA.HI R8, R8, R7, RZ, 0x2 ;  /* 0x0000000708087211 */ /* 0x000fe200078f10ff */
[----:B------:R-:W1:Y:S04]  /*5c70*/  @!P2 LDS R9, [R10+0x10] ;  /* 0x000010000a09a984 */ /* 0x000e680000000800 */
[----:B------:R-:W-:-:S05]  /*5c80*/  IMAD.SHL.U32 R8, R8, 0x4, RZ ;  /* 0x0000000408087824 */ /* 0x000fca00078e00ff */
[----:B---3--:R-:W-:Y:S01]  /*5c90*/  LOP3.LUT R39, R8, 0xfffffff0, RZ, 0xc0, !PT ;  /* 0xfffffff008277812 */ /* 0x008fe200078ec0ff */
[----:B0-----:R-:W-:-:S03]  /*5ca0*/  @P0 IMAD R0, R22, R13, R12 ;  /* 0x0000000d16000224 */ /* 0x001fc600078e020c */
[----:B------:R-:W-:Y:S01]  /*5cb0*/  IADD3 R12, R39, UR4, RZ ;  /* 0x00000004270c7c10 */ /* 0x000fe2000fffe0ff */
[----:B-1----:R-:W0:Y:S02]  /*5cc0*/  SHFL.BFLY PT, R6, R9, 0x2, 0x1f ;  /* 0x0c401f0009067f89 */ /* 0x002e2400000e0000 */
[----:B0-----:R-:W-:Y:S01]  /*5cd0*/  FADD.FTZ R6, R6, R9 ;  /* 0x0000000906067221 */ /* 0x001fe20000010000 */
[----:B------:R-:W-:-:S04]  /*5ce0*/  @P0 IMAD R9, R0, R15, RZ ;  /* 0x0000000f00090224 */ /* 0x000fc800078e02ff */
[----:B------:R-:W0:Y:S02]  /*5cf0*/  SHFL.BFLY PT, R3, R6, 0x1, 0x1f ;  /* 0x0c201f0006037f89 */ /* 0x000e2400000e0000 */
[----:B0-----:R-:W-:Y:S01]  /*5d00*/  FADD.FTZ R3, R6, R3 ;  /* 0x0000000306037221 */ /* 0x001fe20000010000 */
[----:B------:R-:W-:Y:S02]  /*5d10*/  CS2R R6, SRZ ;  /* 0x0000000000067805 */ /* 0x000fe4000001ff00 */
[--C-:B------:R-:W-:Y:S01]  /*5d20*/  @P0 SHF.R.S32.HI R7, RZ, 0x1f, R9.reuse ;  /* 0x0000001fff070819 */ /* 0x100fe20000011409 */
[----:B------:R-:W-:Y:S02]  /*5d30*/  @P0 IMAD.MOV.U32 R6, RZ, RZ, R9 ;  /* 0x000000ffff060224 */ /* 0x000fe400078e0009 */
[----:B------:R-:W0:Y:S01]  /*5d40*/  SHFL.IDX PT, R3, R3, RZ, 0x1f ;  /* 0x00001fff03037589 */ /* 0x000e2200000e0000 */
[----:B------:R-:W-:Y:S05]  /*5d50*/  @P1 BRA `(.L_x_3147) ;  /* 0x0000000000481947 */ /* 0x000fea0003800000 */
[----:B0-----:R-:W-:-:S04]  /*5d60*/  FADD.FTZ R0, R3, 9.9999999747524270788e-07 ;  /* 0x358637bd03007421 */ /* 0x001fc80000010000 */
[----:B------:R0:W1:Y:S03]  /*5d70*/  MUFU.RCP R13, R0 ;  /* 0x00000000000d7308 */ /* 0x0000660000001000 */
.L_x_3149:
[----:B0-----:R-:W-:-:S04]  /*5d80*/  IADD3 R3, -R26, R11, RZ ;  /* 0x0000000b1a037210 */ /* 0x001fc80007ffe1ff */
[C---:B0-----:R-:W-:Y:S01]  /*5d90*/  LEA R0, R3.reuse, UR4, 0x2 ;  /* 0x0000000403007c11 */ /* 0x041fe2000f8e10ff */
[----:B------:R-:W-:-:S05]  /*5da0*/  IMAD R3, R3, 0x2, R12 ;  /* 0x0000000203037824 */ /* 0x000fca00078e020c */
[----:B-1----:R-:W1:Y:S02]  /*5db0*/  LDS R0, [R0] ;  /* 0x0000000000007984 */ /* 0x002e640000000800 */
[----:B-1----:R-:W-:-:S05]  /*5dc0*/  FMUL.FTZ R15, R0, R13 ;  /* 0x0000000d000f7220 */ /* 0x002fca0000410000 */
[----:B------:R-:W-:-:S05]  /*5dd0*/  F2FP.F16.F32.PACK_AB R8, RZ, R15 ;  /* 0x0000000fff08723e */ /* 0x000fca00000000ff */
[----:B------:R0:W-:Y:S01]  /*5de0*/  STS.U16 [R3], R8 ;  /* 0x0000000803007388 */ /* 0x0001e20000000400 */
[----:B------:R-:W-:Y:S05]  /*5df0*/  @!P0 BRA `(.L_x_3148) ;  /* 0x0000000000148947 */ /* 0x000fea0003800000 */
[----:B------:R-:W-:-:S04]  /*5e00*/  IADD3 R0, P1, R11, R6, RZ ;  /* 0x000000060b007210 */ /* 0x000fc80007f3e0ff */
[----:B0-----:R-:W-:Y:S02]  /*5e10*/  LEA.HI.X.SX32 R3, R11, R7, 0x1, P1 ;  /* 0x000000070b037211 */ /* 0x001fe400008f0eff */
[----:B------:R-:W-:-:S04]  /*5e20*/  LEA R8, P1, R0, UR6, 0x2 ;  /* 0x0000000600087c11 */ /* 0x000fc8000f8210ff */
[----:B------:R-:W-:-:S05]  /*5e30*/  LEA.HI.X R9, R0, UR7, R3, 0x2, P1 ;  /* 0x0000000700097c11 */ /* 0x000fca00088f1403 */
[----:B------:R1:W-:Y:S04]  /*5e40*/  STG.E desc[UR36][R8.64], R15 ;  /* 0x0000000f08007986 */ /* 0x0003e8000c101924 */
.L_x_3148:
[----:B------:R-:W-:-:S04]  /*5e50*/  IADD3 R11, R11, 0x80, RZ ;  /* 0x000000800b0b7810 */ /* 0x000fc80007ffe0ff */
[----:B------:R-:W-:-:S13]  /*5e60*/  ISETP.GT.AND P1, PT, R11, R17, PT ;  /* 0x000000110b00720c */ /* 0x000fda0003f24270 */
[----:B------:R-:W-:Y:S05]  /*5e70*/  @!P1 BRA `(.L_x_3149) ;  /* 0xfffffffc00c09947 */ /* 0x000fea000383ffff */
.L_x_3147:
[----:B------:R-:W-:Y:S05]  /*5e80*/  BSYNC B0 ;  /* 0x0000000000007941 */ /* 0x000fea0003800000 */
.L_x_3146:
[----:B------:R-:W-:Y:S01]  /*5e90*/  SHF.R.S32.HI R0, RZ, 0x1f, R17 ;  /* 0x0000001fff007819 */ /* 0x000fe20000011411 */
[----:B------:R-:W-:Y:S01]  /*5ea0*/  ULDC.64 UR6, c[0x0][0x240] ;  /* 0x0000900000067ab9 */ /* 0x000fe20000000a00 */
[----:B------:R-:W-:Y:S01]  /*5eb0*/  SHF.R.S32.HI R25, RZ, 0x5, R5 ;  /* 0x00000005ff197819 */ /* 0x000fe20000011405 */
[----:B------:R-:W2:Y:S01]  /*5ec0*/  LDC R55, c[0x0][0x284] ;  /* 0x0000a100ff377b82 */ /* 0x000ea20000000800 */
[----:B------:R-:W-:Y:S02]  /*5ed0*/  LEA.HI R0, R0, R17, RZ, 0x2 ;  /* 0x0000001100007211 */ /* 0x000fe400078f10ff */
[----:B------:R-:W-:Y:S02]  /*5ee0*/  CS2R R30, SRZ ;  /* 0x00000000001e7805 */ /* 0x000fe4000001ff00 */
[----:B------:R-:W-:Y:S02]  /*5ef0*/  ISETP.GT.AND P0, PT, R21, 0x17, PT ;  /* 0x000000171500780c */ /* 0x000fe40003f04270 */
[----:B-----5:R-:W-:-:S02]  /*5f00*/  CS2R R28, SRZ ;  /* 0x00000000001c7805 */ /* 0x020fc4000001ff00 */
[----:B------:R-:W-:Y:S01]  /*5f10*/  LOP3.LUT R0, R0, 0xfffffffc, RZ, 0xc0, !PT ;  /* 0xfffffffc00007812 */ /* 0x000fe200078ec0ff */
[----:B------:R-:W-:Y:S01]  /*5f20*/  ULDC.64 UR8, c[0x0][0x250] ;  /* 0x0000940000087ab9 */ /* 0x000fe20000000a00 */
[----:B------:R-:W-:Y:S02]  /*5f30*/  ISETP.EQ.U32.AND P1, PT, RZ, UR6, PT ;  /* 0x00000006ff007c0c */ /* 0x000fe4000bf22070 */
[----:B------:R-:W-:Y:S01]  /*5f40*/  SHF.L.U32 R21, R21, 0x3, RZ ;  /* 0x0000000315157819 */ /* 0x000fe200000006ff */
[----:B------:R-:W-:-:S05]  /*5f50*/  IMAD.IADD R0, R17, 0x1, -R0 ;  /* 0x0000000111007824 */ /* 0x000fca00078e0a00 */
[----:B------:R-:W-:-:S04]  /*5f60*/  ISETP.NE.OR P2, PT, R25, R0, P0 ;  /* 0x000000001900720c */ /* 0x000fc80000745670 */
[----:B------:R-:W-:-:S13]  /*5f70*/  ISETP.EQ.OR.EX P1, PT, RZ, UR7, P2, P1 ;  /* 0x00000007ff007c0c */ /* 0x000fda0009722710 */
[----:B------:R-:W3:Y:S01]  /*5f80*/  @!P1 LDC.64 R6, c[0x0][0x240] ;  /* 0x00009000ff069b82 */ /* 0x000ee20000000a00 */
[----:B0-----:R-:W-:Y:S01]  /*5f90*/  @!P1 IMAD R3, R19, 0xc0, R21 ;  /* 0x000000c013039824 */ /* 0x001fe200078e0215 */
[----:B------:R-:W-:Y:S01]  /*5fa0*/  BSSY B0, `(.L_x_3150) ;  /* 0x000016e000007945 */ /* 0x000fe20003800000 */
[----:B------:R-:W-:Y:S02]  /*5fb0*/  HFMA2.MMA R13, -RZ, RZ, 0, 0 ;  /* 0x00000000ff0d7435 */ /* 0x000fe400000001ff */
[----:B------:R-:W-:Y:S01]  /*5fc0*/  HFMA2.MMA R20, -RZ, RZ, 0, 0 ;  /* 0x00000000ff147435 */ /* 0x000fe200000001ff */
[----:B------:R-:W-:Y:S01]  /*5fd0*/  IMAD.MOV.U32 R0, RZ, RZ, RZ ;  /* 0x000000ffff007224 */ /* 0x000fe200078e00ff */
[----:B------:R-:W-:Y:S01]  /*5fe0*/  CS2R R36, SRZ ;  /* 0x0000000000247805 */ /* 0x000fe2000001ff00 */
[----:B------:R-:W-:Y:S02]  /*5ff0*/  IMAD.MOV.U32 R32, RZ, RZ, RZ ;  /* 0x000000ffff207224 */ /* 0x000fe400078e00ff */
[----:B------:R-:W-:-:S02]  /*6000*/  IMAD.MOV.U32 R27, RZ, RZ, RZ ;  /* 0x000000ffff1b7224 */ /* 0x000fc400078e00ff */
[----:B--2---:R-:W-:Y:S02]  /*6010*/  IMAD R14, R22, R55, RZ ;  /* 0x00000037160e7224 */ /* 0x004fe400078e02ff */
[----:B---3--:R-:W-:Y:S01]  /*6020*/  @!P1 IMAD.WIDE R6, R3, 0x2, R6 ;  /* 0x0000000203069825 */ /* 0x008fe200078e0206 */
[----:B------:R-:W-:-:S04]  /*6030*/  MOV R3, RZ ;  /* 0x000000ff00037202 */ /* 0x000fc80000000f00 */
[----:B------:R0:W5:Y:S01]  /*6040*/  @!P1 LDG.E.128 R28, desc[UR36][R6.64] ;  /* 0x00000024061c9981 */ /* 0x000162000c1e1d00 */
[----:B------:R-:W-:Y:S06]  /*6050*/  BAR.SYNC.DEFER_BLOCKING 0x0 ;  /* 0x0000000000007b1d */ /* 0x000fec0000010000 */
[----:B------:R-:W-:Y:S05]  /*6060*/  @P0 BRA `(.L_x_3151) ;  /* 0x0000001400840947 */ /* 0x000fea0003800000 */
[----:B------:R-:W-:Y:S01]  /*6070*/  IMAD.IADD R34, R26, 0x1, R25 ;  /* 0x000000011a227824 */ /* 0x000fe200078e0219 */
[-C--:B------:R-:W-:Y:S01]  /*6080*/  VIMNMX R51, R17, R55.reuse, PT ;  /* 0x0000003711337248 */ /* 0x080fe20003fe0100 */
[----:B------:R-:W-:Y:S01]  /*6090*/  IMAD R33, R4, R55, R21 ;  /* 0x0000003704217224 */ /* 0x000fe200078e0215 */
[----:B------:R-:W-:Y:S01]  /*60a0*/  BSSY B1, `(.L_x_3152) ;  /* 0x000008a000017945 */ /* 0x000fe20003800000 */
[----:B------:R-:W-:Y:S01]  /*60b0*/  LEA R38, R25, R12, 0x1 ;  /* 0x0000000c19267211 */ /* 0x000fe200078e08ff */
[----:B------:R-:W-:Y:S01]  /*60c0*/  IMAD.MOV.U32 R0, RZ, RZ, RZ ;  /* 0x000000ffff007224 */ /* 0x000fe200078e00ff */
[----:B------:R-:W-:Y:S02]  /*60d0*/  ISETP.GE.AND P1, PT, R34, R51, PT ;  /* 0x000000332200720c */ /* 0x000fe40003f26270 */
[----:B------:R-:W-:-:S11]  /*60e0*/  SHF.R.S32.HI R35, RZ, 0x1f, R33 ;  /* 0x0000001fff237819 */ /* 0x000fd60000011421 */
[----:B------:R-:W-:Y:S05]  /*60f0*/  @P1 BRA `(.L_x_3153) ;  /* 0x0000000800101947 */ /* 0x000fea0003800000 */
[----:B------:R-:W-:Y:S01]  /*6100*/  IADD3 R0, -R26, -0x2, -R25 ;  /* 0xfffffffe1a007810 */ /* 0x000fe20007ffe919 */
[----:B------:R-:W-:Y:S01]  /*6110*/  BSSY B2, `(.L_x_3154) ;  /* 0x0000033000027945 */ /* 0x000fe20003800000 */
[----:B------:R-:W-:Y:S01]  /*6120*/  LOP3.LUT R3, RZ, R51, RZ, 0x33, !PT ;  /* 0x00000033ff037212 */ /* 0x000fe200078e33ff */
[----:B------:R-:W-:Y:S01]  /*6130*/  IMAD.MOV.U32 R20, RZ, RZ, RZ ;  /* 0x000000ffff147224 */ /* 0x000fe200078e00ff */
[----:B------:R-:W-:Y:S01]  /*6140*/  MOV R42, R34 ;  /* 0x00000022002a7202 */ /* 0x000fe20000000f00 */
[----:B------:R-:W-:Y:S01]  /*6150*/  IMAD.MOV.U32 R27, RZ, RZ, RZ ;  /* 0x000000ffff1b7224 */ /* 0x000fe200078e00ff */
[----:B------:R-:W-:Y:S01]  /*6160*/  IADD3 R0, R0, -R3, RZ ;  /* 0x8000000300007210 */ /* 0x000fe20007ffe0ff */
[----:B------:R-:W-:Y:S01]  /*6170*/  HFMA2.MMA R3, -RZ, RZ, 0, 0 ;  /* 0x00000000ff037435 */ /* 0x000fe200000001ff */
[----:B------:R-:W-:Y:S01]  /*6180*/  IMAD.MOV.U32 R32, RZ, RZ, RZ ;  /* 0x000000ffff207224 */ /* 0x000fe200078e00ff */
[----:B------:R-:W-:Y:S02]  /*6190*/  CS2R R36, SRZ ;  /* 0x0000000000247805 */ /* 0x000fe4000001ff00 */
[----:B------:R-:W-:-:S02]  /*61a0*/  LOP3.LUT P3, RZ, R0, 0x4, RZ, 0xc0, !PT ;  /* 0x0000000400ff7812 */ /* 0x000fc4000786c0ff */
[----:B------:R-:W-:Y:S01]  /*61b0*/  LOP3.LUT P1, RZ, R0, 0xfffffffc, RZ, 0xc0, !PT ;  /* 0xfffffffc00ff7812 */ /* 0x000fe2000782c0ff */
[----:B------:R-:W-:Y:S01]  /*61c0*/  IMAD.MOV.U32 R0, RZ, RZ, RZ ;  /* 0x000000ffff007224 */ /* 0x000fe200078e00ff */
[----:B------:R-:W-:-:S09]  /*61d0*/  MOV R13, RZ ;  /* 0x000000ff000d7202 */ /* 0x000fd20000000f00 */
        /* <DEDUP_REMOVED lines=8> */
[----:B------:R-:W-:Y:S01]  /*6260*/  LEA.HI.X R5, R3, UR7, R0, 0x2, P3 ;  /* 0x0000000703057c11 */ /* 0x000fe200098f1400 */
[----:B------:R-:W-:-:S04]  /*6270*/  ULDC.64 UR6, c[0x0][0x250] ;  /* 0x0000940000067ab9 */ /* 0x000fc80000000a00 */
[----:B------:R-:W2:Y:S02]  /*6280*/  LDG.E R4, desc[UR36][R4.64] ;  /* 0x0000002404047981 */ /* 0x000ea4000c1e1900 */
[----:B--2---:R-:W-:-:S04]  /*6290*/  IMAD R3, R4, UR5, RZ ;  /* 0x0000000504037c24 */ /* 0x004fc8000f8e02ff */
[----:B------:R-:W-:-:S04]  /*62a0*/  IMAD R3, R3, R55, R34 ;  /* 0x0000003703037224 */ /* 0x000fc800078e0222 */
[----:B------:R-:W-:-:S05]  /*62b0*/  IMAD R0, R3, 0xc0, RZ ;  /* 0x000000c003007824 */ /* 0x000fca00078e02ff */
[----:B------:R-:W-:-:S04]  /*62c0*/  IADD3 R3, P3, R33, R0, RZ ;  /* 0x0000000021037210 */ /* 0x000fc80007f7e0ff */
[----:B------:R-:W-:Y:S02]  /*62d0*/  LEA.HI.X.SX32 R0, R0, R35, 0x1, P3 ;  /* 0x0000002300007211 */ /* 0x000fe400018f0eff */
[----:B------:R-:W-:-:S04]  /*62e0*/  LEA R36, P3, R3, UR6, 0x1 ;  /* 0x0000000603247c11 */ /* 0x000fc8000f8608ff */
[----:B------:R-:W-:Y:S02]  /*62f0*/  LEA.HI.X R37, R3, UR7, R0, 0x1, P3 ;  /* 0x0000000703257c11 */ /* 0x000fe400098f0c00 */
[----:B------:R-:W2:Y:S04]  /*6300*/  LDS.U16 R0, [R38] ;  /* 0x0000000026007984 */ /* 0x000ea80000000400 */
[----:B------:R-:W3:Y:S01]  /*6310*/  LDG.E.128 R40, desc[UR36][R36.64] ;  /* 0x0000002424287981 */ /* 0x000ee2000c1e1d00 */
[----:B--2---:R-:W-:Y:S02]  /*6320*/  HADD2.F32 R0, -RZ, R0.H0_H0 ;  /* 0x20000000ff007230 */ /* 0x004fe40000004100 */
[--C-:B---3--:R-:W-:Y:S02]  /*6330*/  HADD2.F32 R27, -RZ, R40.reuse.H0_H0 ;  /* 0x20000028ff1b7230 */ /* 0x108fe40000004100 */
[----:B------:R-:W-:-:S02]  /*6340*/  HADD2.F32 R3, -RZ, R40.H1_H1 ;  /* 0x30000028ff037230 */ /* 0x000fc40000004100 */
[--C-:B------:R-:W-:Y:S02]  /*6350*/  HADD2.F32 R5, -RZ, R41.reuse.H0_H0 ;  /* 0x20000029ff057230 */ /* 0x100fe40000004100 */
[C---:B------:R-:W-:Y:S01]  /*6360*/  FFMA.FTZ R20, R0.reuse, R27, RZ ;  /* 0x0000001b00147223 */ /* 0x040fe200000100ff */
[----:B0-----:R-:W-:Y:S02]  /*6370*/  HADD2.F32 R7, -RZ, R41.H1_H1 ;  /* 0x30000029ff077230 */ /* 0x001fe40000004100 */
[C---:B------:R-:W-:Y:S01]  /*6380*/  FFMA.FTZ R27, R0.reuse, R3, RZ ;  /* 0x00000003001b7223 */ /* 0x040fe200000100ff */
[--C-:B-1----:R-:W-:Y:S02]  /*6390*/  HADD2.F32 R9, -RZ, R42.reuse.H0_H0 ;  /* 0x2000002aff097230 */ /* 0x102fe40000004100 */
        /* <DEDUP_REMOVED lines=10> */
.L_x_3155:
[----:B------:R-:W-:Y:S05]  /*6440*/  BSYNC B2 ;  /* 0x0000000000027941 */ /* 0x000fea0003800000 */
.L_x_3154:
[----:B------:R-:W-:Y:S05]  /*6450*/  @!P1 BRA `(.L_x_3153) ;  /* 0x0000000400389947 */ /* 0x000fea0003800000 */
[----:B0-----:R-:W-:Y:S01]  /*6460*/  IMAD R7, R2, R55, RZ ;  /* 0x0000003702077224 */ /* 0x001fe200078e02ff */
[----:B------:R-:W-:Y:S01]  /*6470*/  SHF.R.S32.HI R6, RZ, 0x1f, R42 ;  /* 0x0000001fff067819 */ /* 0x000fe2000001142a */
[C---:B------:R-:W-:Y:S01]  /*6480*/  IMAD R4, R42.reuse, 0x2, R39 ;  /* 0x000000022a047824 */ /* 0x040fe200078e0227 */
[----:B------:R-:W-:Y:S01]  /*6490*/  ULDC.64 UR6, c[0x0][0x258] ;  /* 0x0000960000067ab9 */ /* 0x000fe20000000a00 */
[----:B------:R-:W-:Y:S01]  /*64a0*/  ULDC UR5, c[0x0][0x288] ;  /* 0x0000a20000057ab9 */ /* 0x000fe20000000800 */
[----:B------:R-:W-:Y:S01]  /*64b0*/  IADD3 R50, P1, R7, R42, RZ ;  /* 0x0000002a07327210 */ /* 0x000fe20007f3e0ff */
[----:B------:R-:W-:Y:S01]  /*64c0*/  IMAD R52, R42, 0xc0, RZ ;  /* 0x000000c02a347824 */ /* 0x000fe200078e02ff */
[----:B------:R-:W-:Y:S01]  /*64d0*/  IADD3 R5, R4, 0x8, RZ ;  /* 0x0000000804057810 */ /* 0x000fe20007ffe0ff */
[----:B------:R-:W-:Y:S01]  /*64e0*/  IMAD R4, R55, UR5, RZ ;  /* 0x0000000537047c24 */ /* 0x000fe2000f8e02ff */
[----:B------:R-:W-:Y:S01]  /*64f0*/  LEA.HI.X.SX32 R7, R7, R6, 0x1, P1 ;  /* 0x0000000607077211 */ /* 0x000fe200008f0eff */
[----:B------:R-:W-:Y:S01]  /*6500*/  IMAD.MOV.U32 R43, RZ, RZ, RZ ;  /* 0x000000ffff2b7224 */ /* 0x000fe200078e00ff */
[----:B------:R-:W-:Y:S01]  /*6510*/  LEA R49, P1, R50, UR6, 0x2 ;  /* 0x0000000632317c11 */ /* 0x000fe2000f8210ff */
[----:B------:R-:W-:Y:S01]  /*6520*/  IMAD R5, R26, -0x2, R5 ;  /* 0xfffffffe1a057824 */ /* 0x000fe200078e0205 */
[----:B------:R-:W-:Y:S01]  /*6530*/  IADD3 R53, R52, 0x300, RZ ;  /* 0x0000030034357810 */ /* 0x000fe20007ffe0ff */
[----:B-1----:R-:W-:Y:S01]  /*6540*/  IMAD R15, R4, 0xc0, RZ ;  /* 0x000000c0040f7824 */ /* 0x002fe200078e02ff */
[----:B------:R-:W-:Y:S01]  /*6550*/  LEA.HI.X R50, R50, UR7, R7, 0x2, P1 ;  /* 0x0000000732327c11 */ /* 0x000fe200088f1407 */
[----:B------:R-:W-:-:S08]  /*6560*/  VIADD R44, R5, UR4 ;  /* 0x00000004052c7c36 */ /* 0x000fd00008000000 */
.L_x_3156:
[----:B------:R-:W-:Y:S01]  /*6570*/  MOV R40, R49 ;  /* 0x0000003100287202 */ /* 0x000fe20000000f00 */
[----:B------:R-:W-:Y:S01]  /*6580*/  IMAD.MOV.U32 R41, RZ, RZ, R50 ;  /* 0x000000ffff297224 */ /* 0x000fe200078e0032 */
[----:B------:R-:W0:Y:S04]  /*6590*/  LDS.U16 R45, [R44+-0x8] ;  /* 0xfffff8002c2d7984 */ /* 0x000e280000000400 */
[----:B------:R-:W2:Y:S04]  /*65a0*/  LDG.E R4, desc[UR36][R40.64] ;  /* 0x0000002428047981 */ /* 0x000ea8000c1e1900 */
[----:B------:R-:W3:Y:S04]  /*65b0*/  LDG.E R6, desc[UR36][R40.64+0x10] ;  /* 0x0000102428067981 */ /* 0x000ee8000c1e1900 */
[----:B------:R1:W4:Y:S01]  /*65c0*/  LDS.U16 R47, [R44] ;  /* 0x000000002c2f7984 */ /* 0x0003220000000400 */
[----:B--2---:R-:W-:-:S02]  /*65d0*/  IMAD R4, R15, R4, R52 ;  /* 0x000000040f047224 */ /* 0x004fc400078e0234 */
[----:B---3--:R-:W-:-:S03]  /*65e0*/  IMAD R6, R15, R6, R53 ;  /* 0x000000060f067224 */ /* 0x008fc600078e0235 */
[----:B------:R-:W-:Y:S01]  /*65f0*/  IADD3 R4, R4, R43, RZ ;  /* 0x0000002b04047210 */ /* 0x000fe20007ffe0ff */
[----:B------:R-:W-:-:S03]  /*6600*/  IMAD.IADD R6, R6, 0x1, R43 ;  /* 0x0000000106067824 */ /* 0x000fc600078e022b */
[----:B------:R-:W-:-:S04]  /*6610*/  IADD3 R5, P1, R33, R4, RZ ;  /* 0x0000000421057210 */ /* 0x000fc80007f3e0ff */
[----:B------:R-:W-:Y:S02]  /*6620*/  LEA.HI.X.SX32 R4, R4, R35, 0x1, P1 ;  /* 0x0000002304047211 */ /* 0x000fe400008f0eff */
[----:B------:R-:W-:-:S04]  /*6630*/  LEA R8, P1, R5, UR8, 0x1 ;  /* 0x0000000805087c11 */ /* 0x000fc8000f8208ff */
[----:B------:R-:W-:Y:S02]  /*6640*/  LEA.HI.X R9, R5, UR9, R4, 0x1, P1 ;  /* 0x0000000905097c11 */ /* 0x000fe400088f0c04 */
[----:B------:R-:W-:-:S04]  /*6650*/  IADD3 R5, P1, R33, R6, RZ ;  /* 0x0000000621057210 */ /* 0x000fc80007f3e0ff */
[----:B------:R-:W-:Y:S01]  /*6660*/  LEA.HI.X.SX32 R6, R6, R35, 0x1, P1 ;  /* 0x0000002306067211 */ /* 0x000fe200008f0eff */
[----:B------:R-:W2:Y:S01]  /*6670*/  LDG.E.128 R8, desc[UR36][R8.64] ;  /* 0x0000002408087981 */ /* 0x000ea2000c1e1d00 */
[----:B------:R-:W-:-:S04]  /*6680*/  LEA R4, P1, R5, UR8, 0x1 ;  /* 0x0000000805047c11 */ /* 0x000fc8000f8208ff */
[----:B------:R-:W-:-:S06]  /*6690*/  LEA.HI.X R5, R5, UR9, R6, 0x1, P1 ;  /* 0x0000000905057c11 */ /* 0x000fcc00088f0c06 */
[----:B------:R-:W3:Y:S01]  /*66a0*/  LDG.E.128 R4, desc[UR36][R4.64] ;  /* 0x0000002404047981 */ /* 0x000ee2000c1e1d00 */
[----:B------:R-:W-:Y:S01]  /*66b0*/  IADD3 R49, P1, R40, 0x20, RZ ;  /* 0x0000002028317810 */ /* 0x000fe20007f3e0ff */
[----:B------:R-:W-:Y:S01]  /*66c0*/  VIADD R42, R42, 0x8 ;  /* 0x000000082a2a7836 */ /* 0x000fe20000000000 */
[----:B-1----:R-:W-:Y:S01]  /*66d0*/  IADD3 R44, R44, 0x10, RZ ;  /* 0x000000102c2c7810 */ /* 0x002fe20007ffe0ff */
[----:B0-----:R-:W-:Y:S01]  /*66e0*/  HADD2.F32 R45, -RZ, R45.H0_H0 ;  /* 0x2000002dff2d7230 */ /* 0x001fe20000004100 */
[----:B------:R-:W-:Y:S01]  /*66f0*/  IADD3.X R50, RZ, R41, RZ, P1, !PT ;  /* 0x00000029ff327210 */ /* 0x000fe20000ffe4ff */
[----:B----4-:R-:W-:Y:S01]  /*6700*/  HADD2.F32 R47, -RZ, R47.H0_H0 ;  /* 0x2000002fff2f7230 */ /* 0x010fe20000004100 */
[----:B------:R-:W-:Y:S01]  /*6710*/  ISETP.GE.AND P1, PT, R42, R51, PT ;  /* 0x000000332a00720c */ /* 0x000fe20003f26270 */
[----:B------:R-:W-:Y:S02]  /*6720*/  VIADD R43, R43, 0x600 ;  /* 0x000006002b2b7836 */ /* 0x000fe40000000000 */
[----:B--2---:R-:W-:-:S02]  /*6730*/  HADD2.F32 R40, -RZ, R8.H0_H0 ;  /* 0x20000008ff287230 */ /* 0x004fc40000004100 */
[----:B------:R-:W-:Y:S02]  /*6740*/  HADD2.F32 R48, -RZ, R11.H0_H0 ;  /* 0x2000000bff307230 */ /* 0x000fe40000004100 */
[----:B------:R-:W-:Y:S02]  /*6750*/  HADD2.F32 R8, -RZ, R8.H1_H1 ;  /* 0x30000008ff087230 */ /* 0x000fe40000004100 */
[C---:B------:R-:W-:Y:S01]  /*6760*/  FFMA.FTZ R20, R45.reuse, R40, R20 ;  /* 0x000000282d147223 */ /* 0x040fe20000010014 */
        /* <DEDUP_REMOVED lines=10> */
[--C-:B---3--:R-:W-:Y:S02]  /*6810*/  HADD2.F32 R11, -RZ, R4.reuse.H0_H0 ;  /* 0x20000004ff0b7230 */ /* 0x108fe40000004100 */
[----:B------:R-:W-:Y:S01]  /*6820*/  FFMA.FTZ R36, R45, R41, R36 ;  /* 0x000000292d247223 */ /* 0x000fe20000010024 */
[----:B------:R-:W-:-:S02]  /*6830*/  HADD2.F32 R27, -RZ, R4.H1_H1 ;  /* 0x30000004ff1b7230 */ /* 0x000fc40000004100 */
[----:B------:R-:W-:Y:S01]  /*6840*/  FFMA.FTZ R10, R45, R10, R37 ;  /* 0x0000000a2d0a7223 */ /* 0x000fe20000010025 */
[--C-:B------:R-:W-:Y:S02]  /*6850*/  HADD2.F32 R4, -RZ, R5.reuse.H0_H0 ;  /* 0x20000005ff047230 */ /* 0x100fe40000004100 */
[C---:B------:R-:W-:Y:S01]  /*6860*/  FFMA.FTZ R20, R47.reuse, R11, R20 ;  /* 0x0000000b2f147223 */ /* 0x040fe20000010014 */
[----:B------:R-:W-:Y:S02]  /*6870*/  HADD2.F32 R32, -RZ, R5.H1_H1 ;  /* 0x30000005ff207230 */ /* 0x000fe40000004100 */
[C---:B------:R-:W-:Y:S01]  /*6880*/  FFMA.FTZ R27, R47.reuse, R27, R8 ;  /* 0x0000001b2f1b7223 */ /* 0x040fe20000010008 */
[--C-:B------:R-:W-:Y:S02]  /*6890*/  HADD2.F32 R5, -RZ, R6.reuse.H0_H0 ;  /* 0x20000006ff057230 */ /* 0x100fe40000004100 */
[----:B------:R-:W-:Y:S01]  /*68a0*/  FFMA.FTZ R3, R47, R4, R3 ;  /* 0x000000042f037223 */ /* 0x000fe20000010003 */
[----:B------:R-:W-:-:S02]  /*68b0*/  HADD2.F32 R37, -RZ, R6.H1_H1 ;  /* 0x30000006ff257230 */ /* 0x000fc40000004100 */
[C---:B------:R-:W-:Y:S01]  /*68c0*/  FFMA.FTZ R32, R47.reuse, R32, R9 ;  /* 0x000000202f207223 */ /* 0x040fe20000010009 */
[--C-:B------:R-:W-:Y:S02]  /*68d0*/  HADD2.F32 R6, -RZ, R7.reuse.H0_H0 ;  /* 0x20000007ff067230 */ /* 0x100fe40000004100 */
[C---:B------:R-:W-:Y:S01]  /*68e0*/  FFMA.FTZ R36, R47.reuse, R5, R36 ;  /* 0x000000052f247223 */ /* 0x040fe20000010024 */
[----:B------:R-:W-:Y:S02]  /*68f0*/  HADD2.F32 R7, -RZ, R7.H1_H1 ;  /* 0x30000007ff077230 */ /* 0x000fe40000004100 */
[C---:B------:R-:W-:Y:S01]  /*6900*/  FFMA.FTZ R37, R47.reuse, R37, R10 ;  /* 0x000000252f257223 */ /* 0x040fe2000001000a */
[C---:B------:R-:W-:Y:S02]  /*6910*/  FFMA.FTZ R13, R47.reuse, R6, R13 ;  /* 0x000000062f0d7223 */ /* 0x040fe4000001000d */
[----:B------:R-:W-:Y:S01]  /*6920*/  FFMA.FTZ R0, R47, R7, R0 ;  /* 0x000000072f007223 */ /* 0x000fe20000010000 */
[----:B------:R-:W-:Y:S06]  /*6930*/  @!P1 BRA `(.L_x_3156) ;  /* 0xfffffffc000c9947 */ /* 0x000fec000383ffff */
.L_x_3153:
[----:B------:R-:W-:Y:S05]  /*6940*/  BSYNC B1 ;  /* 0x0000000000017941 */ /* 0x000fea0003800000 */
.L_x_3152:
[----:B------:R-:W-:-:S13]  /*6950*/  ISETP.GE.AND P1, PT, R34, R17, PT ;  /* 0x000000112200720c */ /* 0x000fda0003f26270 */
[----:B------:R-:W-:Y:S05]  /*6960*/  @P1 BRA `(.L_x_3151) ;  /* 0x0000000c00441947 */ /* 0x000fea0003800000 */
[----:B------:R-:W-:Y:S01]  /*6970*/  LOP3.LUT R4, RZ, R25, RZ, 0x33, !PT ;  /* 0x00000019ff047212 */ /* 0x000fe200078e33ff */
[----:B------:R-:W-:Y:S03]  /*6980*/  BSSY B1, `(.L_x_3157) ;  /* 0x0000044000017945 */ /* 0x000fe60003800000 */
[----:B------:R-:W-:-:S04]  /*6990*/  IADD3 R41, -R26, R17, R4 ;  /* 0x000000111a297210 */ /* 0x000fc80007ffe104 */
[----:B------:R-:W-:-:S13]  /*69a0*/  LOP3.LUT P1, RZ, R41, 0x4, RZ, 0xc0, !PT ;  /* 0x0000000429ff7812 */ /* 0x000fda000782c0ff */
[----:B------:R-:W-:Y:S05]  /*69b0*/  @P1 BRA `(.L_x_3158) ;  /* 0x0000000400001947 */ /* 0x000fea0003800000 */
[----:B------:R-:W-:Y:S01]  /*69c0*/  ISETP.GE.AND P1, PT, R34, R55, PT ;  /* 0x000000372200720c */ /* 0x000fe20003f26270 */
[----:B------:R-:W-:-:S12]  /*69d0*/  BSSY B2, `(.L_x_3159) ;  /* 0x000003d000027945 */ /* 0x000fd80003800000 */
[----:B------:R-:W-:Y:S05]  /*69e0*/  @!P1 BRA `(.L_x_3160) ;  /* 0x0000000000ec9947 */ /* 0x000fea0003800000 */
[----:B0-----:R-:W-:Y:S01]  /*69f0*/  IABS R7, R55 ;  /* 0x0000003700077213 */ /* 0x001fe20000000000 */
[----:B------:R-:W-:Y:S01]  /*6a00*/  ULDC.64 UR6, c[0x0][0x258] ;  /* 0x0000960000067ab9 */ /* 0x000fe20000000a00 */
[----:B------:R-:W-:Y:S01]  /*6a10*/  IABS R10, R34 ;  /* 0x00000022000a7213 */ /* 0x000fe20000000000 */
[----:B------:R-:W-:Y:S01]  /*6a20*/  ULDC UR5, c[0x0][0x288] ;  /* 0x0000a20000057ab9 */ /* 0x000fe20000000800 */
[----:B------:R-:W0:Y:S01]  /*6a30*/  I2F.RP R6, R7 ;  /* 0x0000000700067306 */ /* 0x000e220000209400 */
[----:B------:R-:W-:Y:S01]  /*6a40*/  ISETP.GE.AND P3, PT, R34, RZ, PT ;  /* 0x000000ff2200720c */ /* 0x000fe20003f66270 */
[----:B------:R-:W2:Y:S01]  /*6a50*/  LDS.U16 R38, [R38] ;  /* 0x0000000026267984 */ /* 0x000ea20000000400 */
[----:B------:R-:W-:-:S05]  /*6a60*/  ISETP.NE.AND P4, PT, R55, RZ, PT ;  /* 0x000000ff3700720c */ /* 0x000fca0003f85270 */
[----:B0-----:R-:W1:Y:S02]  /*6a70*/  MUFU.RCP R6, R6 ;  /* 0x0000000600067308 */ /* 0x001e640000001000 */
[----:B-1----:R-:W-:-:S06]  /*6a80*/  IADD3 R8, R6, 0xffffffe, RZ ;  /* 0x0ffffffe06087810 */ /* 0x002fcc0007ffe0ff */
[----:B------:R-:W0:Y:S02]  /*6a90*/  F2I.FTZ.U32.TRUNC.NTZ R5, R8 ;  /* 0x0000000800057305 */ /* 0x000e24000021f000 */
[----:B0-----:R-:W-:-:S04]  /*6aa0*/  IMAD.MOV R4, RZ, RZ, -R5 ;  /* 0x000000ffff047224 */ /* 0x001fc800078e0a05 */
[----:B------:R-:W-:Y:S01]  /*6ab0*/  IMAD R9, R4, R7, RZ ;  /* 0x0000000704097224 */ /* 0x000fe200078e02ff */
[----:B------:R-:W-:-:S10]  /*6ac0*/  HFMA2.MMA R4, -RZ, RZ, 0, 0 ;  /* 0x00000000ff047435 */ /* 0x000fd400000001ff */
        /* <DEDUP_REMOVED lines=10> */
[----:B------:R-:W-:-:S05]  /*6b70*/  IMAD.MOV.U32 R6, RZ, RZ, R4 ;  /* 0x000000ffff067224 */ /* 0x000fca00078e0004 */
[----:B------:R-:W-:Y:S02]  /*6b80*/  @!P3 IADD3 R6, -R6, RZ, RZ ;  /* 0x000000ff0606b210 */ /* 0x000fe40007ffe1ff */
[----:B------:R-:W-:-:S04]  /*6b90*/  @!P4 LOP3.LUT R6, RZ, R55, RZ, 0x33, !PT ;  /* 0x00000037ff06c212 */ /* 0x000fc800078e33ff */
[----:B------:R-:W-:Y:S02]  /*6ba0*/  SHF.R.S32.HI R4, RZ, 0x1f, R6 ;  /* 0x0000001fff047819 */ /* 0x000fe40000011406 */
[----:B------:R-:W-:-:S04]  /*6bb0*/  IADD3 R5, P1, R7, R6, RZ ;  /* 0x0000000607057210 */ /* 0x000fc80007f3e0ff */
[----:B------:R-:W-:Y:S02]  /*6bc0*/  LEA.HI.X.SX32 R8, R7, R4, 0x1, P1 ;  /* 0x0000000407087211 */ /* 0x000fe400008f0eff */
[----:B------:R-:W-:-:S04]  /*6bd0*/  LEA R4, P1, R5, UR6, 0x2 ;  /* 0x0000000605047c11 */ /* 0x000fc8000f8210ff */
[----:B------:R-:W-:Y:S01]  /*6be0*/  LEA.HI.X R5, R5, UR7, R8, 0x2, P1 ;  /* 0x0000000705057c11 */ /* 0x000fe200088f1408 */
[----:B------:R-:W-:-:S04]  /*6bf0*/  ULDC.64 UR6, c[0x0][0x250] ;  /* 0x0000940000067ab9 */ /* 0x000fc80000000a00 */
[----:B------:R-:W3:Y:S02]  /*6c00*/  LDG.E R4, desc[UR36][R4.64] ;  /* 0x0000002404047981 */ /* 0x000ee4000c1e1900 */
[----:B---3--:R-:W-:-:S04]  /*6c10*/  IMAD R7, R4, UR5, RZ ;  /* 0x0000000504077c24 */ /* 0x008fc8000f8e02ff */
[----:B------:R-:W-:-:S04]  /*6c20*/  IMAD R7, R7, R55, R6 ;  /* 0x0000003707077224 */ /* 0x000fc800078e0206 */
[----:B------:R-:W-:-:S05]  /*6c30*/  IMAD R6, R7, 0xc0, RZ ;  /* 0x000000c007067824 */ /* 0x000fca00078e02ff */
[----:B------:R-:W-:-:S04]  /*6c40*/  IADD3 R7, P1, R33, R6, RZ ;  /* 0x0000000621077210 */ /* 0x000fc80007f3e0ff */
[----:B------:R-:W-:Y:S02]  /*6c50*/  LEA.HI.X.SX32 R8, R6, R35, 0x1, P1 ;  /* 0x0000002306087211 */ /* 0x000fe400008f0eff */
[----:B------:R-:W-:-:S04]  /*6c60*/  LEA R6, P1, R7, UR6, 0x1 ;  /* 0x0000000607067c11 */ /* 0x000fc8000f8208ff */
[----:B------:R-:W-:-:S05]  /*6c70*/  LEA.HI.X R7, R7, UR7, R8, 0x1, P1 ;  /* 0x0000000707077c11 */ /* 0x000fca00088f0c08 */
[----:B------:R-:W3:Y:S01]  /*6c80*/  LDG.E.128 R8, desc[UR36][R6.64] ;  /* 0x0000002406087981 */ /* 0x000ee2000c1e1d00 */
[----:B--2---:R-:W-:Y:S02]  /*6c90*/  HADD2.F32 R5, -RZ, R38.H0_H0 ;  /* 0x20000026ff057230 */ /* 0x004fe40000004100 */
[----:B---3--:R-:W-:Y:S02]  /*6ca0*/  HADD2.F32 R4, -RZ, R8.H0_H0 ;  /* 0x20000008ff047230 */ /* 0x008fe40000004100 */
[----:B------:R-:W-:Y:S02]  /*6cb0*/  HADD2.F32 R40, -RZ, R9.H0_H0 ;  /* 0x20000009ff287230 */ /* 0x000fe40000004100 */
        /* <DEDUP_REMOVED lines=14> */
.L_x_3160:
[----:B------:R-:W-:Y:S05]  /*6da0*/  BSYNC B2 ;  /* 0x0000000000027941 */ /* 0x000fea0003800000 */
.L_x_3159:
[----:B------:R-:W-:-:S07]  /*6db0*/  VIADD R34, R34, 0x4 ;  /* 0x0000000422227836 */ /* 0x000fce0000000000 */
.L_x_3158:
[----:B------:R-:W-:Y:S05]  /*6dc0*/  BSYNC B1 ;  /* 0x0000000000017941 */ /* 0x000fea0003800000 */
.L_x_3157:
[----:B------:R-:W-:-:S13]  /*6dd0*/  LOP3.LUT P1, RZ, R41, 0xfffffffc, RZ, 0xc0, !PT ;  /* 0xfffffffc29ff7812 */ /* 0x000fda000782c0ff */
[----:B------:R-:W-:Y:S05]  /*6de0*/  @!P1 BRA `(.L_x_3151) ;  /* 0x0000000800249947 */ /* 0x000fea0003800000 */
[----:B------:R-:W-:Y:S01]  /*6df0*/  LEA R39, R34, R39, 0x1 ;  /* 0x0000002722277211 */ /* 0x000fe200078e08ff */
[----:B-1----:R-:W-:-:S04]  /*6e00*/  IMAD.MOV.U32 R8, RZ, RZ, RZ ;  /* 0x000000ffff087224 */ /* 0x002fc800078e00ff */
[----:B------:R-:W-:-:S05]  /*6e10*/  IMAD R39, R26, -0x2, R39 ;  /* 0xfffffffe1a277824 */ /* 0x000fca00078e0227 */
[----:B------:R-:W-:-:S07]  /*6e20*/  IADD3 R39, R39, UR4, RZ ;  /* 0x0000000427277c10 */ /* 0x000fce000fffe0ff */
.L_x_3165:
[----:B------:R-:W1:Y:S01]  /*6e30*/  LDC R45, c[0x0][0x284] ;  /* 0x0000a100ff2d7b82 */ /* 0x000e620000000800 */
[C---:B------:R-:W-:Y:S01]  /*6e40*/  VIADD R15, R34.reuse, 0x4 ;  /* 0x00000004220f7836 */ /* 0x040fe20000000000 */
[----:B------:R-:W-:Y:S01]  /*6e50*/  BSSY B1, `(.L_x_3161) ;  /* 0x0000040000017945 */ /* 0x000fe20003800000 */
[----:B------:R-:W-:Y:S02]  /*6e60*/  IADD3 R11, R39, R8, RZ ;  /* 0x00000008270b7210 */ /* 0x000fe40007ffe0ff */
[-C--:B-1----:R-:W-:Y:S02]  /*6e70*/  ISETP.GE.AND P3, PT, R34, R45.reuse, PT ;  /* 0x0000002d2200720c */ /* 0x082fe40003f66270 */
[----:B------:R-:W-:-:S11]  /*6e80*/  ISETP.GE.AND P1, PT, R15, R45, PT ;  /* 0x0000002d0f00720c */ /* 0x000fd60003f26270 */
[----:B------:R-:W-:Y:S05]  /*6e90*/  @!P3 BRA `(.L_x_3162) ;  /* 0x0000000000ecb947 */ /* 0x000fea0003800000 */
[----:B0-----:R-:W-:Y:S01]  /*6ea0*/  IABS R7, R45 ;  /* 0x0000002d00077213 */ /* 0x001fe20000000000 */
[----:B------:R-:W-:Y:S01]  /*6eb0*/  ULDC.64 UR6, c[0x0][0x258] ;  /* 0x0000960000067ab9 */ /* 0x000fe20000000a00 */
[----:B------:R-:W-:Y:S01]  /*6ec0*/  IABS R10, R34 ;  /* 0x00000022000a7213 */ /* 0x000fe20000000000 */
[----:B------:R-:W-:Y:S01]  /*6ed0*/  ULDC UR5, c[0x0][0x288] ;  /* 0x0000a20000057ab9 */ /* 0x000fe20000000800 */
        /* <DEDUP_REMOVED lines=19> */
[----:B------:R-:W-:-:S05]  /*7010*/  MOV R6, R4 ;  /* 0x0000000400067202 */ /* 0x000fca0000000f00 */
[----:B------:R-:W-:Y:S01]  /*7020*/  @!P4 IMAD.MOV R6, RZ, RZ, -R6 ;  /* 0x000000ffff06c224 */ /* 0x000fe200078e0a06 */
[----:B------:R-:W-:-:S04]  /*7030*/  @!P5 LOP3.LUT R6, RZ, R45, RZ, 0x33, !PT ;  /* 0x0000002dff06d212 */ /* 0x000fc800078e33ff */
[----:B------:R-:W-:Y:S02]  /*7040*/  SHF.R.S32.HI R4, RZ, 0x1f, R6 ;  /* 0x0000001fff047819 */ /* 0x000fe40000011406 */
[----:B------:R-:W-:-:S04]  /*7050*/  IADD3 R5, P3, R7, R6, RZ ;  /* 0x0000000607057210 */ /* 0x000fc80007f7e0ff */
[----:B------:R-:W-:Y:S02]  /*7060*/  LEA.HI.X.SX32 R10, R7, R4, 0x1, P3 ;  /* 0x00000004070a7211 */ /* 0x000fe400018f0eff */
[----:B------:R-:W-:-:S04]  /*7070*/  LEA R4, P3, R5, UR6, 0x2 ;  /* 0x0000000605047c11 */ /* 0x000fc8000f8610ff */
[----:B------:R-:W-:Y:S01]  /*7080*/  LEA.HI.X R5, R5, UR7, R10, 0x2, P3 ;  /* 0x0000000705057c11 */ /* 0x000fe200098f140a */
[----:B------:R-:W-:-:S04]  /*7090*/  ULDC.64 UR6, c[0x0][0x250] ;  /* 0x0000940000067ab9 */ /* 0x000fc80000000a00 */
[----:B------:R-:W2:Y:S02]  /*70a0*/  LDG.E R4, desc[UR36][R4.64] ;  /* 0x0000002404047981 */ /* 0x000ea4000c1e1900 */
[----:B--2---:R-:W-:Y:S02]  /*70b0*/  IMAD R7, R4, UR5, RZ ;  /* 0x0000000504077c24 */ /* 0x004fe4000f8e02ff */
[----:B------:R-:W0:Y:S02]  /*70c0*/  LDS.U16 R4, [R11] ;  /* 0x000000000b047984 */ /* 0x000e240000000400 */
        /* <DEDUP_REMOVED lines=8> */
[----:B--2---:R-:W-:Y:S02]  /*7150*/  HADD2.F32 R4, -RZ, R40.H0_H0 ;  /* 0x20000028ff047230 */ /* 0x004fe40000004100 */
        /* <DEDUP_REMOVED lines=15> */
.L_x_3162:
[----:B------:R-:W-:Y:S05]  /*7250*/  BSYNC B1 ;  /* 0x0000000000017941 */ /* 0x000fea0003800000 */
.L_x_3161:
[----:B------:R-:W-:Y:S04]  /*7260*/  BSSY B1, `(.L_x_3163) ;  /* 0x000003d000017945 */ /* 0x000fe80003800000 */
        /* <DEDUP_REMOVED lines=35> */
[----:B------:R-:W0:Y:S02]  /*74a0*/  LDS.U16 R4, [R11+0x8] ;  /* 0x000008000b047984 */ /* 0x000e240000000400 */
        /* <DEDUP_REMOVED lines=24> */
.L_x_3164:
[----:B------:R-:W-:Y:S05]  /*7630*/  BSYNC B1 ;  /* 0x0000000000017941 */ /* 0x000fea0003800000 */
.L_x_3163:
[----:B------:R-:W-:Y:S01]  /*7640*/  VIADD R34, R34, 0x8 ;  /* 0x0000000822227836 */ /* 0x000fe20000000000 */
[----:B------:R-:W-:-:S04]  /*7650*/  IADD3 R8, R8, 0x10, RZ ;  /* 0x0000001008087810 */ /* 0x000fc80007ffe0ff */
[----:B------:R-:W-:-:S13]  /*7660*/  ISETP.GE.AND P1, PT, R34, R17, PT ;  /* 0x000000112200720c */ /* 0x000fda0003f26270 */
[----:B------:R-:W-:Y:S05]  /*7670*/  @!P1 BRA `(.L_x_3165) ;  /* 0xfffffff400ec9947 */ /* 0x000fea000383ffff */
.L_x_3151:
[----:B------:R-:W-:Y:S05]  /*7680*/  BSYNC B0 ;  /* 0x0000000000007941 */ /* 0x000fea0003800000 */
.L_x_3150:
[----:B------:R-:W-:Y:S04]  /*7690*/  BSSY B0, `(.L_x_3166) ;  /* 0x000005a000007945 */ /* 0x000fe80003800000 */
[----:B------:R-:W-:Y:S05]  /*76a0*/  @P2 BRA `(.L_x_3167) ;  /* 0x0000000400602947 */ /* 0x000fea0003800000 */
[----:B0-----:R-:W0:Y:S01]  /*76b0*/  LDC R6, c[0x0][0x308] ;  /* 0x0000c200ff067b82 */ /* 0x001e220000000800 */
[----:B------:R-:W-:Y:S02]  /*76c0*/  ULDC.64 UR6, c[0x0][0x2f0] ;  /* 0x0000bc0000067ab9 */ /* 0x000fe40000000a00 */
[----:B------:R-:W-:-:S04]  /*76d0*/  ISETP.NE.U32.AND P1, PT, RZ, UR6, PT ;  /* 0x00000006ff007c0c */ /* 0x000fc8000bf25070 */
[----:B------:R-:W-:Y:S01]  /*76e0*/  ISETP.NE.AND.EX P1, PT, RZ, UR7, PT, P1 ;  /* 0x00000007ff007c0c */ /* 0x000fe2000bf25310 */
[--C-:B-1----:R-:W-:Y:S01]  /*76f0*/  IMAD.IADD R15, R24, 0x1, R21.reuse ;  /* 0x00000001180f7824 */ /* 0x102fe200078e0215 */
[----:B------:R-:W-:Y:S01]  /*7700*/  IADD3 R17, -R26, R17, RZ ;  /* 0x000000111a117210 */ /* 0x000fe20007ffe1ff */
[----:B------:R-:W-:Y:S01]  /*7710*/  IMAD R14, R14, 0xc0, R21 ;  /* 0x000000c00e0e7824 */ /* 0x000fe200078e0215 */
[----:B------:R-:W-:-:S09]  /*7720*/  ULDC.64 UR6, c[0x0][0x250] ;  /* 0x0000940000067ab9 */ /* 0x000fd20000000a00 */
[----:B------:R-:W1:Y:S01]  /*7730*/  @P1 LDC R2, c[0x0][0x288] ;  /* 0x0000a200ff021b82 */ /* 0x000e620000000800 */
[----:B0-----:R-:W-:-:S07]  /*7740*/  ISETP.NE.AND P3, PT, R6, 0x2, PT ;  /* 0x000000020600780c */ /* 0x001fce0003f65270 */
[----:B------:R-:W0:Y:S08]  /*7750*/  @P1 LDC.64 R4, c[0x0][0x2e8] ;  /* 0x0000ba00ff041b82 */ /* 0x000e300000000a00 */
[----:B------:R-:W2:Y:S01]  /*7760*/  @P3 LDC.64 R8, c[0x0][0x238] ;  /* 0x00008e00ff083b82 */ /* 0x000ea20000000a00 */
[----:B-1----:R-:W-:-:S04]  /*7770*/  @P1 IMAD R2, R16, R2, R19 ;  /* 0x0000000210021224 */ /* 0x002fc800078e0213 */
[----:B------:R-:W-:-:S04]  /*7780*/  @P1 IMAD R7, R2, 0xc0, R21 ;  /* 0x000000c002071824 */ /* 0x000fc800078e0215 */
[----:B0-----:R-:W-:-:S06]  /*7790*/  @P1 IMAD.WIDE R4, R7, 0x2, R4 ;  /* 0x0000000207041825 */ /* 0x001fcc00078e0204 */
[----:B------:R-:W5:Y:S01]  /*77a0*/  @P1 LDG.E.128 R4, desc[UR36][R4.64] ;  /* 0x0000002404041981 */ /* 0x000f62000c1e1d00 */
[----:B--2---:R-:W-:-:S05]  /*77b0*/  @P3 IMAD.WIDE R8, R15, 0x2, R8 ;  /* 0x000000020f083825 */ /* 0x004fca00078e0208 */
[----:B------:R0:W5:Y:S01]  /*77c0*/  @P3 LDG.E.128 R40, desc[UR36][R8.64] ;  /* 0x0000002408283981 */ /* 0x000162000c1e1d00 */
[----:B------:R-:W-:Y:S01]  /*77d0*/  IMAD R12, R17, 0x2, R12 ;  /* 0x00000002110c7824 */ /* 0x000fe200078e020c */
[----:B------:R-:W-:Y:S01]  /*77e0*/  SHF.R.S32.HI R2, RZ, 0x1f, R14 ;  /* 0x0000001fff027819 */ /* 0x000fe2000001140e */
[----:B------:R-:W-:-:S03]  /*77f0*/  IMAD R23, R23, 0xc0, RZ ;  /* 0x000000c017177824 */ /* 0x000fc600078e02ff */
[----:B------:R0:W1:Y:S02]  /*7800*/  LDS.U16 R26, [R12] ;  /* 0x000000000c1a7984 */ /* 0x0000640000000400 */
[----:B------:R-:W-:-:S04]  /*7810*/  IADD3 R14, P2, R23, R14, RZ ;  /* 0x0000000e170e7210 */ /* 0x000fc80007f5e0ff */
[----:B------:R-:W-:Y:S02]  /*7820*/  LEA.HI.X.SX32 R23, R23, R2, 0x1, P2 ;  /* 0x0000000217177211 */ /* 0x000fe400010f0eff */
[----:B------:R-:W-:-:S04]  /*7830*/  LEA R10, P2, R14, UR6, 0x1 ;  /* 0x000000060e0a7c11 */ /* 0x000fc8000f8408ff */
[----:B------:R-:W-:Y:S01]  /*7840*/  LEA.HI.X R11, R14, UR7, R23, 0x1, P2 ;  /* 0x000000070e0b7c11 */ /* 0x000fe200090f0c17 */
[----:B0-----:R-:W-:Y:S08]  /*7850*/  @P3 BRA `(.L_x_3168) ;  /* 0x00000000008c3947 */ /* 0x001ff00003800000 */
[----:B------:R-:W-:Y:S02]  /*7860*/  ULDC.64 UR6, c[0x0][0x238] ;  /* 0x00008e0000067ab9 */ /* 0x000fe40000000a00 */
[----:B------:R-:W-:-:S04]  /*7870*/  IADD3 R8, P2, R15, UR6, RZ ;  /* 0x000000060f087c10 */ /* 0x000fc8000ff5e0ff */
[----:B------:R-:W-:Y:S02]  /*7880*/  LEA.HI.X.SX32 R9, R15, UR7, 0x1, P2 ;  /* 0x000000070f097c11 */ /* 0x000fe400090f0eff */
[----:B------:R-:W0:Y:S03]  /*7890*/  LDC.64 R14, c[0x0][0x2f8] ;  /* 0x0000be00ff0e7b82 */ /* 0x000e260000000a00 */
[----:B------:R-:W2:Y:S04]  /*78a0*/  LDG.E.64 R34, desc[UR36][R8.64] ;  /* 0x0000002408227981 */ /* 0x000ea8000c1e1b00 */
[----:B0-----:R0:W3:Y:S01]  /*78b0*/  LDG.E R15, desc[UR36][R14.64+0x8] ;  /* 0x000008240e0f7981 */ /* 0x0010e2000c1e1900 */
[C---:B--2---:R-:W-:Y:S01]  /*78c0*/  SHF.R.U64 R23, R34.reuse, 0x10, R35 ;  /* 0x0000001022177819 */ /* 0x044fe20000001223 */
[----:B------:R-:W3:Y:S01]  /*78d0*/  I2F.S8 R16, R35 ;  /* 0x0000002300107306 */ /* 0x000ee20000001400 */
[----:B------:R-:W-:-:S02]  /*78e0*/  PRMT R2, R34, 0x9910, RZ ;  /* 0x0000991022027816 */ /* 0x000fc400000000ff */
[----:B0-----:R-:W-:Y:S02]  /*78f0*/  PRMT R14, R35, 0x9910, RZ ;  /* 0x00009910230e7816 */ /* 0x001fe400000000ff */
[----:B------:R-:W-:Y:S02]  /*7900*/  PRMT R8, R23, 0x9910, RZ ;  /* 0x0000991017087816 */ /* 0x000fe400000000ff */
[----:B------:R-:W-:Y:S01]  /*7910*/  SHF.R.S32.HI R2, RZ, 0x8, R2 ;  /* 0x00000008ff027819 */ /* 0x000fe20000011402 */
[----:B------:R3:W0:Y:S01]  /*7920*/  I2F.S8 R9, R23 ;  /* 0x0000001700097306 */ /* 0x0006220000001400 */
[--C-:B------:R-:W-:Y:S02]  /*7930*/  SHF.R.U32.HI R17, RZ, 0x10, R35.reuse ;  /* 0x00000010ff117819 */ /* 0x100fe40000011623 */
[----:B------:R-:W-:Y:S02]  /*7940*/  SHF.R.S32.HI R19, RZ, 0x18, R35 ;  /* 0x00000018ff137819 */ /* 0x000fe40000011423 */
[----:B------:R-:W-:-:S02]  /*7950*/  SHF.R.S32.HI R14, RZ, 0x8, R14 ;  /* 0x00000008ff0e7819 */ /* 0x000fc4000001140e */
[----:B------:R-:W-:Y:S01]  /*7960*/  SHF.R.S32.HI R8, RZ, 0x8, R8 ;  /* 0x00000008ff087819 */ /* 0x000fe20000011408 */
[----:B------:R-:W2:Y:S01]  /*7970*/  I2F.S16 R2, R2 ;  /* 0x0000000200027306 */ /* 0x000ea20000101400 */
[-C--:B---3--:R-:W-:Y:S01]  /*7980*/  FMUL.FTZ R23, R16, R15.reuse ;  /* 0x0000000f10177220 */ /* 0x088fe20000410000 */
[----:B0-----:R-:W-:-:S06]  /*7990*/  FMUL.FTZ R16, R9, R15 ;  /* 0x0000000f09107220 */ /* 0x001fcc0000410000 */
[----:B------:R-:W0:Y:S01]  /*79a0*/  I2F.S8 R12, R34 ;  /* 0x00000022000c7306 */ /* 0x000e220000001400 */
[----:B--2---:R-:W-:-:S07]  /*79b0*/  FMUL.FTZ R9, R2, R15 ;  /* 0x0000000f02097220 */ /* 0x004fce0000410000 */
[----:B------:R-:W2:Y:S01]  /*79c0*/  I2F.S8 R17, R17 ;  /* 0x0000001100117306 */ /* 0x000ea20000001400 */
[----:B0-----:R-:W-:-:S07]  /*79d0*/  FMUL.FTZ R12, R12, R15 ;  /* 0x0000000f0c0c7220 */ /* 0x001fce0000410000 */
[----:B------:R-:W0:Y:S01]  /*79e0*/  I2F.S16 R19, R19 ;  /* 0x0000001300137306 */ /* 0x000e220000101400 */
[----:B-----5:R-:W-:Y:S01]  /*79f0*/  F2FP.F16.F32.PACK_AB R40, R9, R12 ;  /* 0x0000000c0928723e */ /* 0x020fe200000000ff */
[----:B--2---:R-:W-:-:S06]  /*7a00*/  FMUL.FTZ R17, R17, R15 ;  /* 0x0000000f11117220 */ /* 0x004fcc0000410000 */
[----:B------:R-:W2:Y:S01]  /*7a10*/  I2F.S16 R14, R14 ;  /* 0x0000000e000e7306 */ /* 0x000ea20000101400 */
[----:B0-----:R-:W-:-:S07]  /*7a20*/  FMUL.FTZ R24, R19, R15 ;  /* 0x0000000f13187220 */ /* 0x001fce0000410000 */
[----:B------:R-:W0:Y:S01]  /*7a30*/  I2F.S16 R8, R8 ;  /* 0x0000000800087306 */ /* 0x000e220000101400 */
[----:B------:R-:W-:Y:S01]  /*7a40*/  F2FP.F16.F32.PACK_AB R43, R24, R17 ;  /* 0x00000011182b723e */ /* 0x000fe200000000ff */
[----:B--2---:R-:W-:-:S05]  /*7a50*/  FMUL.FTZ R2, R14, R15 ;  /* 0x0000000f0e027220 */ /* 0x004fca0000410000 */
[----:B------:R-:W-:Y:S01]  /*7a60*/  F2FP.F16.F32.PACK_AB R42, R2, R23 ;  /* 0x00000017022a723e */ /* 0x000fe200000000ff */
[----:B0-----:R-:W-:-:S05]  /*7a70*/  FMUL.FTZ R15, R8, R15 ;  /* 0x0000000f080f7220 */ /* 0x001fca0000410000 */
[----:B------:R-:W-:-:S07]  /*7a80*/  F2FP.F16.F32.PACK_AB R41, R15, R16 ;  /* 0x000000100f29723e */ /* 0x000fce00000000ff */
.L_x_3168:
[----:B-----5:R-:W-:Y:S01]  /*7a90*/  HFMA2.MMA R28, R40, 1, 1, R28 ;  /* 0x3c003c00281c7835 */ /* 0x020fe2000000001c */
[----:B------:R-:W-:Y:S01]  /*7aa0*/  HADD2 R29, R41, R29 ;  /* 0x0000001d291d7230 */ /* 0x000fe20000000000 */
[----:B------:R-:W-:Y:S01]  /*7ab0*/  HFMA2.MMA R30, R42, 1, 1, R30 ;  /* 0x3c003c002a1e7835 */ /* 0x000fe2000000001e */
[----:B------:R-:W-:-:S04]  /*7ac0*/  HADD2 R31, R43, R31 ;  /* 0x0000001f2b1f7230 */ /* 0x000fc80000000000 */
[----:B------:R-:W-:Y:S01]  /*7ad0*/  @P1 HFMA2.MMA R29, R29, R5, -RZ ;  /* 0x000000051d1d1235 */ /* 0x000fe200001000ff */
[----:B-1----:R-:W-:Y:S01]  /*7ae0*/  HADD2.F32 R5, -RZ, R26.H0_H0 ;  /* 0x2000001aff057230 */ /* 0x002fe20000004100 */
[----:B------:R-:W-:Y:S01]  /*7af0*/  @P1 HFMA2.MMA R31, R31, R7, -RZ ;  /* 0x000000071f1f1235 */ /* 0x000fe200001000ff */
[----:B------:R-:W-:Y:S02]  /*7b00*/  @P1 HMUL2 R28, R28, R4 ;  /* 0x000000041c1c1232 */ /* 0x000fe40000000000 */
        /* <DEDUP_REMOVED lines=12> */
[--C-:B------:R-:W-:Y:S02]  /*7bd0*/  HADD2.F32 R12, -RZ, R31.reuse.H0_H0 ;  /* 0x2000001fff0c7230 */ /* 0x100fe40000004100 */
[C---:B------:R-:W-:Y:S01]  /*7be0*/  FFMA.FTZ R36, R5.reuse, R9, R36 ;  /* 0x0000000905247223 */ /* 0x040fe20000010024 */
[----:B------:R-:W-:Y:S02]  /*7bf0*/  HADD2.F32 R15, -RZ, R31.H1_H1 ;  /* 0x3000001fff0f7230 */ /* 0x000fe40000004100 */
[C---:B------:R-:W-:Y:S01]  /*7c00*/  FFMA.FTZ R37, R5.reuse, R8, R37 ;  /* 0x0000000805257223 */ /* 0x040fe20000010025 */
[----:B------:R-:W-:-:S02]  /*7c10*/  FFMA.FTZ R13, R5, R12, R13 ;  /* 0x0000000c050d7223 */ /* 0x000fc4000001000d */
[----:B--2---:R-:W-:-:S07]  /*7c20*/  FFMA.FTZ R0, R5, R15, R0 ;  /* 0x0000000f05007223 */ /* 0x004fce0000010000 */
.L_x_3167:
[----:B------:R-:W-:Y:S05]  /*7c30*/  BSYNC B0 ;  /* 0x0000000000007941 */ /* 0x000fea0003800000 */
.L_x_3166:
[----:B------:R-:W-:Y:S06]  /*7c40*/  BAR.SYNC.DEFER_BLOCKING 0x0 ;  /* 0x0000000000007b1d */ /* 0x000fec0000010000 */
[----:B------:R-:W-:Y:S05]  /*7c50*/  @P0 BRA `(.L_x_3169) ;  /* 0x00000004000c0947 */ /* 0x000fea0003800000 */
[C---:B------:R-:W-:Y:S01]  /*7c60*/  LOP3.LUT R2, R18.reuse, 0xffffffc0, RZ, 0xc0, !PT ;  /* 0xffffffc012027812 */ /* 0x040fe200078ec0ff */
[----:B------:R-:W-:Y:S01]  /*7c70*/  IMAD R25, R25, 0xc0, R21 ;  /* 0x000000c019197824 */ /* 0x000fe200078e0215 */
[----:B------:R-:W-:Y:S02]  /*7c80*/  LOP3.LUT R4, R18, 0xffffffe0, RZ, 0xc0, !PT ;  /* 0xffffffe012047812 */ /* 0x000fe400078ec0ff */
[----:B------:R-:W-:Y:S02]  /*7c90*/  ISETP.NE.AND P1, PT, R2, 0x40, PT ;  /* 0x000000400200780c */ /* 0x000fe40003f25270 */
[----:B------:R-:W-:Y:S02]  /*7ca0*/  ISETP.GT.AND P2, PT, R18, 0x3f, PT ;  /* 0x0000003f1200780c */ /* 0x000fe40003f44270 */
[----:B------:R-:W-:Y:S02]  /*7cb0*/  ISETP.NE.AND P3, PT, R4, 0x20, PT ;  /* 0x000000200400780c */ /* 0x000fe40003f65270 */
[----:B------:R-:W-:-:S02]  /*7cc0*/  ISETP.GT.AND P4, PT, R18, 0x1f, PT ;  /* 0x0000001f1200780c */ /* 0x000fc40003f84270 */
[----:B------:R-:W-:-:S05]  /*7cd0*/  LEA R25, R25, UR4, 0x1 ;  /* 0x0000000419197c11 */ /* 0x000fca000f8e08ff */
[----:B------:R-:W-:Y:S06]  /*7ce0*/  @P1 BRA `(.L_x_3170) ;  /* 0x0000000000141947 */ /* 0x000fec0003800000 */
[----:B------:R-:W-:Y:S02]  /*7cf0*/  F2FP.F16.F32.PACK_AB R4, R27, R20 ;  /* 0x000000141b04723e */ /* 0x000fe400000000ff */
[----:B------:R-:W-:Y:S02]  /*7d00*/  F2FP.F16.F32.PACK_AB R5, R32, R3 ;  /* 0x000000032005723e */ /* 0x000fe400000000ff */
[----:B0-----:R-:W-:Y:S02]  /*7d10*/  F2FP.F16.F32.PACK_AB R6, R37, R36 ;  /* 0x000000242506723e */ /* 0x001fe400000000ff */
[----:B------:R-:W-:-:S05]  /*7d20*/  F2FP.F16.F32.PACK_AB R7, R0, R13 ;  /* 0x0000000d0007723e */ /* 0x000fca00000000ff */
[----:B------:R2:W-:Y:S02]  /*7d30*/  STS.128 [R25+-0x300], R4 ;  /* 0xfffd000419007388 */ /* 0x0005e40000000c00 */
.L_x_3170:
[----:B------:R-:W-:Y:S05]  /*7d40*/  WARPSYNC.ALL ;  /* 0x0000000000007948 */ /* 0x000fea0003800000 */
[----:B------:R-:W-:Y:S06]  /*7d50*/  BAR.SYNC.DEFER_BLOCKING 0x0 ;  /* 0x0000000000007b1d */ /* 0x000fec0000010000 */
[----:B------:R-:W-:Y:S04]  /*7d60*/  BSSY B0, `(.L_x_3171) ;  /* 0x0000013000007945 */ /* 0x000fe80003800000 */
[----:B------:R-:W-:Y:S05]  /*7d70*/  @P2 BRA `(.L_x_3172) ;  /* 0x0000000000442947 */ /* 0x000fea0003800000 */
[----:B0-2---:R-:W1:Y:S02]  /*7d80*/  LDS.128 R4, [R25] ;  /* 0x0000000019047984 */ /* 0x005e640000000c00 */
[----:B-1----:R-:W-:Y:S02]  /*7d90*/  HADD2.F32 R9, -RZ, R4.H0_H0 ;  /* 0x20000004ff097230 */ /* 0x002fe40000004100 */
[----:B------:R-:W-:Y:S02]  /*7da0*/  HADD2.F32 R2, -RZ, R5.H0_H0 ;  /* 0x20000005ff027230 */ /* 0x000fe40000004100 */
[----:B------:R-:W-:Y:S02]  /*7db0*/  HADD2.F32 R11, -RZ, R6.H0_H0 ;  /* 0x20000006ff0b7230 */ /* 0x000fe40000004100 */
[----:B------:R-:W-:Y:S01]  /*7dc0*/  FADD.FTZ R20, R20, R9 ;  /* 0x0000000914147221 */ /* 0x000fe20000010000 */
[----:B------:R-:W-:Y:S02]  /*7dd0*/  HADD2.F32 R8, -RZ, R7.H0_H0 ;  /* 0x20000007ff087230 */ /* 0x000fe40000004100 */
[----:B------:R-:W-:Y:S01]  /*7de0*/  FADD.FTZ R3, R3, R2 ;  /* 0x0000000203037221 */ /* 0x000fe20000010000 */
[----:B------:R-:W-:-:S02]  /*7df0*/  HADD2.F32 R4, -RZ, R4.H1_H1 ;  /* 0x30000004ff047230 */ /* 0x000fc40000004100 */
        /* <DEDUP_REMOVED lines=9> */
.L_x_3172:
[----:B------:R-:W-:Y:S05]  /*7e90*/  BSYNC B0 ;  /* 0x0000000000007941 */ /* 0x000fea0003800000 */
.L_x_3171:
[----:B------:R-:W-:Y:S06]  /*7ea0*/  BAR.SYNC.DEFER_BLOCKING 0x0 ;  /* 0x0000000000007b1d */ /* 0x000fec0000010000 */
[----:B------:R-:W-:Y:S04]  /*7eb0*/  BSSY B0, `(.L_x_3173) ;  /* 0x0000007000007945 */ /* 0x000fe80003800000 */
[----:B------:R-:W-:Y:S05]  /*7ec0*/  @P3 BRA `(.L_x_3174) ;  /* 0x0000000000143947 */ /* 0x000fea0003800000 */
[----:B--2---:R-:W-:Y:S02]  /*7ed0*/  F2FP.F16.F32.PACK_AB R4, R27, R20 ;  /* 0x000000141b04723e */ /* 0x004fe400000000ff */
[----:B------:R-:W-:Y:S02]  /*7ee0*/  F2FP.F16.F32.PACK_AB R5, R32, R3 ;  /* 0x000000032005723e */ /* 0x000fe400000000ff */
[----:B0-----:R-:W-:Y:S02]  /*7ef0*/  F2FP.F16.F32.PACK_AB R6, R37, R36 ;  /* 0x000000242506723e */ /* 0x001fe400000000ff */
[----:B------:R-:W-:-:S05]  /*7f00*/  F2FP.F16.F32.PACK_AB R7, R0, R13 ;  /* 0x0000000d0007723e */ /* 0x000fca00000000ff */
[----:B------:R3:W-:Y:S02]  /*7f10*/  STS.128 [R25+-0x180], R4 ;  /* 0xfffe800419007388 */ /* 0x0007e40000000c00 */
.L_x_3174:
[----:B------:R-:W-:Y:S05]  /*7f20*/  BSYNC B0 ;  /* 0x0000000000007941 */ /* 0x000fea0003800000 */
.L_x_3173:
[----:B------:R-:W-:Y:S06]  /*7f30*/  BAR.SYNC.DEFER_BLOCKING 0x0 ;  /* 0x0000000000007b1d */ /* 0x000fec0000010000 */
[----:B------:R-:W-:Y:S04]  /*7f40*/  BSSY B0, `(.L_x_3175) ;  /* 0x0000013000007945 */ /* 0x000fe80003800000 */
[----:B------:R-:W-:Y:S05]  /*7f50*/  @P4 BRA `(.L_x_3176) ;  /* 0x0000000000444947 */ /* 0x000fea0003800000 */
[----:B0-23--:R-:W1:Y:S02]  /*7f60*/  LDS.128 R4, [R25] ;  /* 0x0000000019047984 */ /* 0x00de640000000c00 */
        /* <DEDUP_REMOVED lines=16> */
.L_x_3176:
[----:B------:R-:W-:Y:S05]  /*8070*/  BSYNC B0 ;  /* 0x0000000000007941 */ /* 0x000fea0003800000 */
.L_x_3175:
[----:B------:R-:W-:Y:S06]  /*8080*/  BAR.SYNC.DEFER_BLOCKING 0x0 ;  /* 0x0000000000007b1d */ /* 0x000fec0000010000 */
.L_x_3169:
[----:B------:R-:W-:-:S04]  /*8090*/  IADD3 R18, R18, 0x1f, RZ ;  /* 0x0000001f12127810 */ /* 0x000fc80007ffe0ff */
[----:B------:R-:W-:-:S13]  /*80a0*/  ISETP.GT.U32.OR P0, PT, R18, 0x3e, P0 ;  /* 0x0000003e1200780c */ /* 0x000fda0000704470 */
[----:B------:R-:W-:Y:S05]  /*80b0*/  @P0 EXIT ;  /* 0x000000000000094d */ /* 0x000fea0003800000 */
[----:B------:R-:W4:Y:S02]  /*80c0*/  LDC R2, c[0x0][0x308] ;  /* 0x0000c200ff027b82 */ /* 0x000f240000000800 */
[----:B----4-:R-:W-:-:S13]  /*80d0*/  ISETP.NE.AND P0, PT, R2, 0x2, PT ;  /* 0x000000020200780c */ /* 0x010fda0003f05270 */
[----:B------:R-:W-:Y:S05]  /*80e0*/  @!P0 BRA `(.L_x_3177) ;  /* 0x0000000000308947 */ /* 0x000fea0003800000 */
[----:B--23--:R-:W2:Y:S01]  /*80f0*/  LDC.64 R4, c[0x0][0x210] ;  /* 0x00008400ff047b82 */ /* 0x00cea20000000a00 */
[----:B------:R-:W-:Y:S01]  /*8100*/  IMAD R21, R22, 0xc0, R21 ;  /* 0x000000c016157824 */ /* 0x000fe200078e0215 */
[----:B------:R-:W-:Y:S02]  /*8110*/  F2FP.F16.F32.PACK_AB R27, R27, R20 ;  /* 0x000000141b1b723e */ /* 0x000fe400000000ff */
[----:B------:R-:W-:Y:S02]  /*8120*/  F2FP.F16.F32.PACK_AB R3, R32, R3 ;  /* 0x000000032003723e */ /* 0x000fe400000000ff */
[----:B------:R-:W-:Y:S02]  /*8130*/  F2FP.F16.F32.PACK_AB R37, R37, R36 ;  /* 0x000000242525723e */ /* 0x000fe400000000ff */
[----:B------:R-:W-:Y:S01]  /*8140*/  F2FP.F16.F32.PACK_AB R13, R0, R13 ;  /* 0x0000000d000d723e */ /* 0x000fe200000000ff */
[----:B--2---:R-:W-:-:S05]  /*8150*/  IMAD.WIDE R4, R21, 0x2, R4 ;  /* 0x0000000215047825 */ /* 0x004fca00078e0204 */
[----:B------:R-:W-:Y:S04]  /*8160*/  STG.E desc[UR36][R4.64], R27 ;  /* 0x0000001b04007986 */ /* 0x000fe8000c101924 */
[----:B------:R-:W-:Y:S04]  /*8170*/  STG.E desc[UR36][R4.64+0x4], R3 ;  /* 0x0000040304007986 */ /* 0x000fe8000c101924 */
[----:B------:R-:W-:Y:S04]  /*8180*/  STG.E desc[UR36][R4.64+0x8], R37 ;  /* 0x0000082504007986 */ /* 0x000fe8000c101924 */
[----:B------:R-:W-:Y:S01]  /*8190*/  STG.E desc[UR36][R4.64+0xc], R13 ;  /* 0x00000c0d04007986 */ /* 0x000fe2000c101924 */
[----:B------:R-:W-:Y:S05]  /*81a0*/  EXIT ;  /* 0x000000000000794d */ /* 0x000fea0003800000 */
.L_x_3177:
[----:B--23--:R-:W2:Y:S01]  /*81b0*/  LDC.64 R4, c[0x0][0x300] ;  /* 0x0000c000ff047b82 */ /* 0x00cea20000000a00 */
[----:B------:R-:W-:Y:S01]  /*81c0*/  IMAD R21, R22, 0xc0, R21 ;  /* 0x000000c016157824 */ /* 0x000fe200078e0215 */
[----:B------:R-:W-:Y:S01]  /*81d0*/  ULDC.64 UR6, c[0x0][0x210] ;  /* 0x0000840000067ab9 */ /* 0x000fe20000000a00 */
[----:B--2---:R-:W2:Y:S02]  /*81e0*/  LDG.E R4, desc[UR36][R4.64] ;  /* 0x0000002404047981 */ /* 0x004ea4000c1e1900 */
[C---:B--2---:R-:W-:Y:S01]  /*81f0*/  FMUL.FTZ R27, R4.reuse, R27 ;  /* 0x0000001b041b7220 */ /* 0x044fe20000410000 */
[C---:B------:R-:W-:Y:S01]  /*8200*/  FMUL.FTZ R3, R4.reuse, R3 ;  /* 0x0000000304037220 */ /* 0x040fe20000410000 */
[C---:B------:R-:W-:Y:S01]  /*8210*/  FMUL.FTZ R32, R4.reuse, R32 ;  /* 0x0000002004207220 */ /* 0x040fe20000410000 */
[C---:B------:R-:W-:Y:S01]  /*8220*/  FMUL.FTZ R36, R4.reuse, R36 ;  /* 0x0000002404247220 */ /* 0x040fe20000410000 */
[C---:B------:R-:W-:Y:S01]  /*8230*/  FMUL.FTZ R20, R4.reuse, R20 ;  /* 0x0000001404147220 */ /* 0x040fe20000410000 */
[C---:B------:R-:W-:Y:S01]  /*8240*/  FMUL.FTZ R37, R4.reuse, R37 ;  /* 0x0000002504257220 */ /* 0x040fe20000410000 */
[----:B------:R-:W2:Y:S01]  /*8250*/  F2I.S8.NTZ R27, R27 ;  /* 0x0000001b001b7305 */ /* 0x000ea20000202100 */
[C---:B------:R-:W-:Y:S01]  /*8260*/  FMUL.FTZ R13, R4.reuse, R13 ;  /* 0x0000000d040d7220 */ /* 0x040fe20000410000 */
[----:B------:R-:W-:-:S06]  /*8270*/  FMUL.FTZ R0, R4, R0 ;  /* 0x0000000004007220 */ /* 0x000fcc0000410000 */
[----:B------:R-:W3:Y:S01]  /*8280*/  F2I.S8.NTZ R3, R3 ;  /* 0x0000000300037305 */ /* 0x000ee20000202100 */
[----:B--2---:R-:W-:-:S07]  /*8290*/  PRMT R2, R27, 0x8880, RZ ;  /* 0x000088801b027816 */ /* 0x004fce00000000ff */
[----:B------:R-:W0:Y:S01]  /*82a0*/  F2I.S8.NTZ R32, R32 ;  /* 0x0000002000207305 */ /* 0x000e220000202100 */
[----:B------:R-:W-:Y:S02]  /*82b0*/  PRMT R2, R2, 0x7710, RZ ;  /* 0x0000771002027816 */ /* 0x000fe400000000ff */
[----:B---3--:R-:W-:-:S05]  /*82c0*/  PRMT R5, R3, 0x8880, RZ ;  /* 0x0000888003057816 */ /* 0x008fca00000000ff */
[----:B------:R-:W2:Y:S01]  /*82d0*/  F2I.S8.NTZ R36, R36 ;  /* 0x0000002400247305 */ /* 0x000ea20000202100 */
[----:B-1----:R-:W-:Y:S02]  /*82e0*/  LOP3.LUT R9, R2, 0xff, RZ, 0xc0, !PT ;  /* 0x000000ff02097812 */ /* 0x002fe400078ec0ff */
[----:B------:R-:W-:Y:S02]  /*82f0*/  PRMT R3, R5, 0x7710, RZ ;  /* 0x0000771005037816 */ /* 0x000fe400000000ff */
[----:B------:R-:W-:Y:S02]  /*8300*/  SHF.L.U64.HI R8, R9, 0x8, RZ ;  /* 0x0000000809087819 */ /* 0x000fe400000102ff */
[----:B0-----:R-:W-:Y:S01]  /*8310*/  PRMT R6, R32, 0x8880, RZ ;  /* 0x0000888020067816 */ /* 0x001fe200000000ff */
[----:B------:R-:W0:Y:S01]  /*8320*/  F2I.S8.NTZ R20, R20 ;  /* 0x0000001400147305 */ /* 0x000e220000202100 */
[----:B------:R-:W-:Y:S02]  /*8330*/  LOP3.LUT R7, R3, 0xff, RZ, 0xc0, !PT ;  /* 0x000000ff03077812 */ /* 0x000fe400078ec0ff */
[----:B------:R-:W-:-:S02]  /*8340*/  PRMT R4, R6, 0x7710, RZ ;  /* 0x0000771006047816 */ /* 0x000fc400000000ff */
[C---:B------:R-:W-:Y:S01]  /*8350*/  SHF.L.U64.HI R3, R7.reuse, 0x10, RZ ;  /* 0x0000001007037819 */ /* 0x040fe200000102ff */
[----:B------:R-:W-:Y:S01]  /*8360*/  IMAD.U32 R7, R7, 0x10000, RZ ;  /* 0x0001000007077824 */ /* 0x000fe200078e00ff */
[----:B------:R-:W-:Y:S01]  /*8370*/  LOP3.LUT R6, R4, 0xff, RZ, 0xc0, !PT ;  /* 0x000000ff04067812 */ /* 0x000fe200078ec0ff */
[----:B------:R-:W1:Y:S01]  /*8380*/  F2I.S8.NTZ R37, R37 ;  /* 0x0000002500257305 */ /* 0x000e620000202100 */
[----:B--2---:R-:W-:Y:S02]  /*8390*/  PRMT R2, R36, 0x8880, RZ ;  /* 0x0000888024027816 */ /* 0x004fe400000000ff */
[----:B------:R-:W-:Y:S02]  /*83a0*/  SHF.L.U64.HI R4, R6, 0x18, RZ ;  /* 0x0000001806047819 */ /* 0x000fe400000102ff */
[----:B------:R-:W-:Y:S02]  /*83b0*/  PRMT R2, R2, 0x7710, RZ ;  /* 0x0000771002027816 */ /* 0x000fe400000000ff */
[----:B0-----:R-:W-:Y:S01]  /*83c0*/  PRMT R20, R20, 0x8880, RZ ;  /* 0x0000888014147816 */ /* 0x001fe200000000ff */
[----:B------:R-:W0:Y:S01]  /*83d0*/  F2I.S8.NTZ R13, R13 ;  /* 0x0000000d000d7305 */ /* 0x000e220000202100 */
[----:B------:R-:W-:-:S02]  /*83e0*/  LOP3.LUT R4, R4, R3, R8, 0xfe, !PT ;  /* 0x0000000304047212 */ /* 0x000fc400078efe08 */
[----:B------:R-:W-:Y:S02]  /*83f0*/  LOP3.LUT R3, R2, 0xff, RZ, 0xc0, !PT ;  /* 0x000000ff02037812 */ /* 0x000fe400078ec0ff */
[----:B-1----:R-:W-:-:S03]  /*8400*/  PRMT R37, R37, 0x8880, RZ ;  /* 0x0000888025257816 */ /* 0x002fc600000000ff */
[----:B------:R1:W2:Y:S01]  /*8410*/  F2I.S8.NTZ R5, R0 ;  /* 0x0000000000057305 */ /* 0x0002a20000202100 */
[----:B------:R-:W-:Y:S02]  /*8420*/  LOP3.LUT R3, R3, 0xffffff00, R4, 0xf8, !PT ;  /* 0xffffff0003037812 */ /* 0x000fe400078ef804 */
[----:B------:R-:W-:Y:S02]  /*8430*/  PRMT R2, R37, 0x7710, RZ ;  /* 0x0000771025027816 */ /* 0x000fe400000000ff */
[----:B------:R-:W-:Y:S02]  /*8440*/  IADD3 R4, P0, R21, UR6, RZ ;  /* 0x0000000615047c10 */ /* 0x000fe4000ff1e0ff */
[----:B0-----:R-:W-:Y:S02]  /*8450*/  PRMT R13, R13, 0x8880, RZ ;  /* 0x000088800d0d7816 */ /* 0x001fe400000000ff */
[----:B-1----:R-:W-:Y:S02]  /*8460*/  PRMT R0, R20, 0x7710, RZ ;  /* 0x0000771014007816 */ /* 0x002fe400000000ff */
[----:B------:R-:W-:-:S02]  /*8470*/  PRMT R2, R2, 0x7604, RZ ;  /* 0x0000760402027816 */ /* 0x000fc400000000ff */
[----:B------:R-:W-:Y:S02]  /*8480*/  PRMT R8, R0, 0x6540, R9 ;  /* 0x0000654000087816 */ /* 0x000fe40000000009 */
[----:B------:R-:W-:Y:S02]  /*8490*/  PRMT R0, R13, 0x7710, RZ ;  /* 0x000077100d007816 */ /* 0x000fe400000000ff */
[----:B------:R-:W-:Y:S02]  /*84a0*/  LOP3.LUT R3, R2, 0xffff00ff, R3, 0xf8, !PT ;  /* 0xffff00ff02037812 */ /* 0x000fe400078ef803 */
[----:B------:R-:W-:Y:S02]  /*84b0*/  PRMT R0, R0, 0x7054, RZ ;  /* 0x0000705400007816 */ /* 0x000fe400000000ff */
[----:B--2---:R-:W-:Y:S02]  /*84c0*/  PRMT R5, R5, 0x8880, RZ ;  /* 0x0000888005057816 */ /* 0x004fe400000000ff */
[----:B------:R-:W-:-:S02]  /*84d0*/  LOP3.LUT R3, R0, 0xff00ffff, R3, 0xf8, !PT ;  /* 0xff00ffff00037812 */ /* 0x000fc400078ef803 */
[----:B------:R-:W-:Y:S02]  /*84e0*/  LOP3.LUT R7, R7, 0xff00ffff, R8, 0xf8, !PT ;  /* 0xff00ffff07077812 */ /* 0x000fe400078ef808 */
[----:B------:R-:W-:Y:S02]  /*84f0*/  PRMT R0, R5, 0x7710, RZ ;  /* 0x0000771005007816 */ /* 0x000fe400000000ff */
[----:B------:R-:W-:Y:S02]  /*8500*/  PRMT R2, R7, 0x4210, R6 ;  /* 0x0000421007027816 */ /* 0x000fe40000000006 */
[----:B------:R-:W-:Y:S02]  /*8510*/  LEA.HI.X.SX32 R5, R21, UR7, 0x1, P0 ;  /* 0x0000000715057c11 */ /* 0x000fe400080f0eff */
[----:B------:R-:W-:-:S05]  /*8520*/  PRMT R3, R3, 0x4210, R0 ;  /* 0x0000421003037816 */ /* 0x000fca0000000000 */
[----:B------:R-:W-:Y:S01]  /*8530*/  STG.E.64 desc[UR36][R4.64], R2 ;  /* 0x0000000204007986 */ /* 0x000fe2000c101b24 */
[----:B------:R-:W-:Y:S05]  /*8540*/  EXIT ;  /* 0x000000000000794d */ /* 0x000fea0003800000 */
.L_x_3131:
[----:B------:R-:W-:Y:S01]  /*8550*/  MOV R12, 0x10 ;  /* 0x00000010000c7802 */ /* 0x000fe20000000f00 */
[----:B------:R-:W-:Y:S01]  /*8560*/  IMAD.MOV.U32 R11, RZ, RZ, 0x1f ;  /* 0x0000001fff0b7424 */ /* 0x000fe200078e00ff */
[----:B------:R-:W-:-:S07]  /*8570*/  MOV R15, 0xffffffff ;  /* 0xffffffff000f7802 */ /* 0x000fce0000000f00 */
[----:B-----5:R-:W-:Y:S05]  /*8580*/  WARPSYNC.COLLECTIVE R15, `(.L_x_3178) ;  /* 0x000000000f087348 */ /* 0x020fea0003c00000 */
[----:B------:R0:W1:Y:S02]  /*8590*/  SHFL.BFLY P6, R14, R13, R12, R11 ;  /* 0x0c00000c0d0e7389 */ /* 0x00006400000c000b */
[----:B01---5:R-:W-:Y:S01]  /*85a0*/  ENDCOLLECTIVE ;  /* 0x000000000000791b */ /* 0x023fe20003800000 */
.L_x_3178:
[----:B------:R-:W-:Y:S01]  /*85b0*/  MOV R12, 0x8 ;  /* 0x00000008000c7802 */ /* 0x000fe20000000f00 */
[----:B------:R-:W-:-:S04]  /*85c0*/  FADD.FTZ R0, R13, R14 ;  /* 0x0000000e0d007221 */ /* 0x000fc80000010000 */
[----:B------:R-:W-:-:S07]  /*85d0*/  IMAD.MOV.U32 R13, RZ, RZ, R0 ;  /* 0x000000ffff0d7224 */ /* 0x000fce00078e0000 */
[----:B------:R-:W-:Y:S05]  /*85e0*/  WARPSYNC.COLLECTIVE R15, `(.L_x_3179) ;  /* 0x000000000f087348 */ /* 0x000fea0003c00000 */
[----:B------:R0:W1:Y:S02]  /*85f0*/  SHFL.BFLY P6, R14, R13, R12, R11 ;  /* 0x0c00000c0d0e7389 */ /* 0x00006400000c000b */
[----:B01----:R-:W-:Y:S01]  /*8600*/  ENDCOLLECTIVE ;  /* 0x000000000000791b */ /* 0x003fe20003800000 */
.L_x_3179:
[----:B------:R-:W-:Y:S01]  /*8610*/  MOV R12, 0x4 ;  /* 0x00000004000c7802 */ /* 0x000fe20000000f00 */
[----:B------:R-:W-:-:S04]  /*8620*/  FADD.FTZ R3, R0, R14 ;  /* 0x0000000e00037221 */ /* 0x000fc80000010000 */
[----:B------:R-:W-:-:S07]  /*8630*/  IMAD.MOV.U32 R13, RZ, RZ, R3 ;  /* 0x000000ffff0d7224 */ /* 0x000fce00078e0003 */
[----:B------:R-:W-:Y:S05]  /*8640*/  WARPSYNC.COLLECTIVE R15, `(.L_x_3180) ;  /* 0x000000000f087348 */ /* 0x000fea0003c00000 */
[----:B------:R0:W1:Y:S02]  /*8650*/  SHFL.BFLY P6, R14, R13, R12, R11 ;  /* 0x0c00000c0d0e7389 */ /* 0x00006400000c000b */
[----:B01----:R-:W-:Y:S01]  /*8660*/  ENDCOLLECTIVE ;  /* 0x000000000000791b */ /* 0x003fe20003800000 */
.L_x_3180:
[----:B------:R-:W-:Y:S01]  /*8670*/  MOV R12, 0x2 ;  /* 0x00000002000c7802 */ /* 0x000fe20000000f00 */
[----:B------:R-:W-:-:S04]  /*8680*/  FADD.FTZ R4, R3, R14 ;  /* 0x0000000e03047221 */ /* 0x000fc80000010000 */
[----:B------:R-:W-:-:S07]  /*8690*/  IMAD.MOV.U32 R13, RZ, RZ, R4 ;  /* 0x000000ffff0d7224 */ /* 0x000fce00078e0004 */
[----:B------:R-:W-:Y:S05]  /*86a0*/  WARPSYNC.COLLECTIVE R15, `(.L_x_3181) ;  /* 0x000000000f087348 */ /* 0x000fea0003c00000 */
[----:B------:R0:W1:Y:S02]  /*86b0*/  SHFL.BFLY P6, R14, R13, R12, R11 ;  /* 0x0c00000c0d0e7389 */ /* 0x00006400000c000b */
[----:B01----:R-:W-:Y:S01]  /*86c0*/  ENDCOLLECTIVE ;  /* 0x000000000000791b */ /* 0x003fe20003800000 */
.L_x_3181:
[----:B------:R-:W-:Y:S01]  /*86d0*/  MOV R12, 0x1 ;  /* 0x00000001000c7802 */ /* 0x000fe20000000f00 */
[----:B------:R-:W-:-:S04]  /*86e0*/  FADD.FTZ R5, R4, R14 ;  /* 0x0000000e04057221 */ /* 0x000fc80000010000 */
[----:B------:R-:W-:-:S07]  /*86f0*/  IMAD.MOV.U32 R13, RZ, RZ, R5 ;  /* 0x000000ffff0d7224 */ /* 0x000fce00078e0005 */
[----:B------:R-:W-:Y:S05]  /*8700*/  WARPSYNC.COLLECTIVE R15, `(.L_x_3182) ;  /* 0x000000000f087348 */ /* 0x000fea0003c00000 */
[----:B------:R0:W1:Y:S02]  /*8710*/  SHFL.BFLY P6, R14, R13, R12, R11 ;  /* 0x0c00000c0d0e7389 */ /* 0x00006400000c000b */
[----:B01----:R-:W-:Y:S01]  /*8720*/  ENDCOLLECTIVE ;  /* 0x000000000000791b */ /* 0x003fe20003800000 */
.L_x_3182:
[----:B------:R-:W-:Y:S05]  /*8730*/  BRA `(.L_x_3183) ;  /* 0xffffff9c00c87947 */ /* 0x000fea000383ffff */
.L_x_3135:
[----:B------:R-:W-:Y:S01]  /*8740*/  BSSY B1, `(.L_x_3184) ;  /* 0x0000007000017945 */ /* 0x000fe20003800000 */
[----:B------:R-:W-:Y:S01]  /*8750*/  IMAD.MOV.U32 R12, RZ, RZ, 0x1 ;  /* 0x00000001ff0c7424 */ /* 0x000fe200078e00ff */
[----:B------:R-:W-:Y:S01]  /*8760*/  MOV R11, 0x1f ;  /* 0x0000001f000b7802 */ /* 0x000fe20000000f00 */
[----:B------:R-:W-:-:S07]  /*8770*/  IMAD.MOV.U32 R15, RZ, RZ, -0x1 ;  /* 0xffffffffff0f7424 */ /* 0x000fce00078e00ff */
[----:B-----5:R-:W-:Y:S05]  /*8780*/  WARPSYNC.COLLECTIVE R15, `(.L_x_3185) ;  /* 0x000000000f087348 */ /* 0x020fea0003c00000 */
[----:B------:R0:W1:Y:S02]  /*8790*/  SHFL.BFLY P6, R14, R13, R12, R11 ;  /* 0x0c00000c0d0e7389 */ /* 0x00006400000c000b */
[----:B01---5:R-:W-:Y:S01]  /*87a0*/  ENDCOLLECTIVE ;  /* 0x000000000000791b */ /* 0x023fe20003800000 */
.L_x_3185:
[----:B------:R-:W-:Y:S05]  /*87b0*/  BSYNC B1 ;  /* 0x0000000000017941 */ /* 0x000fea0003800000 */
.L_x_3184:
[----:B------:R-:W-:Y:S05]  /*87c0*/  BRA `(.L_x_3186) ;  /* 0xffffffc800c87947 */ /* 0x000fea000383ffff */
.L_x_3139:
[----:B-1----:R-:W-:Y:S01]  /*87d0*/  HFMA2.MMA R11, -RZ, RZ, 0, 1.847743988037109375e-06 ;  /* 0x0000001fff0b7435 */ /* 0x002fe200000001ff */
[----:B------:R-:W-:Y:S01]  /*87e0*/  BSSY B0, `(.L_x_3187) ;  /* 0x0000007000007945 */ /* 0x000fe20003800000 */
[----:B0-----:R-:W-:Y:S01]  /*87f0*/  MOV R13, R27 ;  /* 0x0000001b000d7202 */ /* 0x001fe20000000f00 */
[----:B------:R-:W-:Y:S02]  /*8800*/  IMAD.MOV.U32 R12, RZ, RZ, 0x10 ;  /* 0x00000010ff0c7424 */ /* 0x000fe400078e00ff */
[----:B------:R-:W-:-:S07]  /*8810*/  IMAD.MOV.U32 R15, RZ, RZ, -0x1 ;  /* 0xffffffffff0f7424 */ /* 0x000fce00078e00ff */
[----:B--23-5:R-:W-:Y:S05]  /*8820*/  WARPSYNC.COLLECTIVE R15, `(.L_x_3188) ;  /* 0x000000000f087348 */ /* 0x02cfea0003c00000 */
[----:B------:R0:W1:Y:S02]  /*8830*/  SHFL.BFLY P6, R14, R13, R12, R11 ;  /* 0x0c00000c0d0e7389 */ /* 0x00006400000c000b */
[----:B0123-5:R-:W-:Y:S01]  /*8840*/  ENDCOLLECTIVE ;  /* 0x000000000000791b */ /* 0x02ffe20003800000 */
.L_x_3188:
[----:B------:R-:W-:Y:S05]  /*8850*/  BSYNC B0 ;  /* 0x0000000000007941 */ /* 0x000fea0003800000 */
.L_x_3187:
[----:B------:R-:W-:Y:S01]  /*8860*/  FMNMX.FTZ R13, R14, R27, !PT ;  /* 0x0000001b0e0d7209 */ /* 0x000fe20007810000 */
[----:B------:R-:W-:Y:S01]  /*8870*/  IMAD.MOV.U32 R11, RZ, RZ, 0x1f ;  /* 0x0000001fff0b7424 */ /* 0x000fe200078e00ff */
[----:B------:R-:W-:Y:S02]  /*8880*/  MOV R12, 0x8 ;  /* 0x00000008000c7802 */ /* 0x000fe40000000f00 */
[----:B------:R-:W-:-:S07]  /*8890*/  MOV R15, 0xffffffff ;  /* 0xffffffff000f7802 */ /* 0x000fce0000000f00 */
[----:B------:R-:W-:Y:S05]  /*88a0*/  WARPSYNC.COLLECTIVE R15, `(.L_x_3189) ;  /* 0x000000000f087348 */ /* 0x000fea0003c00000 */
[----:B------:R0:W1:Y:S02]  /*88b0*/  SHFL.BFLY P6, R14, R13, R12, R11 ;  /* 0x0c00000c0d0e7389 */ /* 0x00006400000c000b */
[----:B01----:R-:W-:Y:S01]  /*88c0*/  ENDCOLLECTIVE ;  /* 0x000000000000791b */ /* 0x003fe20003800000 */
.L_x_3189:
[----:B------:R-:W-:Y:S01]  /*88d0*/  HFMA2.MMA R12, -RZ, RZ, 0, 2.384185791015625e-07 ;  /* 0x00000004ff0c7435 */ /* 0x000fe200000001ff */
[----:B------:R-:W-:-:S05]  /*88e0*/  FMNMX.FTZ R0, R13, R14, !PT ;  /* 0x0000000e0d007209 */ /* 0x000fca0007810000 */
[----:B------:R-:W-:-:S07]  /*88f0*/  IMAD.MOV.U32 R13, RZ, RZ, R0 ;  /* 0x000000ffff0d7224 */ /* 0x000fce00078e0000 */
[----:B------:R-:W-:Y:S05]  /*8900*/  WARPSYNC.COLLECTIVE R15, `(.L_x_3190) ;  /* 0x000000000f087348 */ /* 0x000fea0003c00000 */
[----:B------:R0:W1:Y:S02]  /*8910*/  SHFL.BFLY P6, R14, R13, R12, R11 ;  /* 0x0c00000c0d0e7389 */ /* 0x00006400000c000b */
[----:B01----:R-:W-:Y:S01]  /*8920*/  ENDCOLLECTIVE ;  /* 0x000000000000791b */ /* 0x003fe20003800000 */
.L_x_3190:
[----:B------:R-:W-:Y:S02]  /*8930*/  MOV R12, 0x2 ;  /* 0x00000002000c7802 */ /* 0x000fe40000000f00 */
[----:B------:R-:W-:-:S05]  /*8940*/  FMNMX.FTZ R3, R0, R14, !PT ;  /* 0x0000000e00037209 */ /* 0x000fca0007810000 */
[----:B------:R-:W-:-:S07]  /*8950*/  IMAD.MOV.U32 R13, RZ, RZ, R3 ;  /* 0x000000ffff0d7224 */ /* 0x000fce00078e0003 */
[----:B------:R-:W-:Y:S05]  /*8960*/  WARPSYNC.COLLECTIVE R15, `(.L_x_3191) ;  /* 0x000000000f087348 */ /* 0x000fea0003c00000 */
[----:B------:R0:W1:Y:S02]  /*8970*/  SHFL.BFLY P6, R14, R13, R12, R11 ;  /* 0x0c00000c0d0e7389 */ /* 0x00006400000c000b */
[----:B01----:R-:W-:Y:S01]  /*8980*/  ENDCOLLECTIVE ;  /* 0x000000000000791b */ /* 0x003fe20003800000 */
.L_x_3191:
[----:B------:R-:W-:Y:S05]  /*8990*/  BRA `(.L_x_3192) ;  /* 0xffffffcc00187947 */ /* 0x000fea000383ffff */
.L_x_3193:
        /* <DEDUP_REMOVED lines=14> */
.L_x_4251:


//--------------------- .text._ZN4mmha33masked_multihead_attention_kernelItLi192ELi256ELi4ELi32ELi64ELb0ELb1EEEv26Multihead_attention_paramsIT_XT5_EE --------------------------
	.section	.text._ZN4mmha33masked_multihead_attention_kernelItLi192ELi256ELi4ELi32ELi64ELb0ELb1EEEv26Multihead_attention_paramsIT_XT5_EE,"ax",@progbits
	.align	128
        .global         _ZN4mmha33masked_multihead_attention_kernelItLi192ELi256ELi4ELi32ELi64ELb0ELb1EEEv26Multihead_attention_paramsIT_XT5_EE
        .type           _ZN4mmha33masked_multihead_attention_kernelItLi192ELi256ELi4ELi32ELi64ELb0ELb1EEEv26Multihead_attention_paramsIT_XT5_EE,@function
        .size           _ZN4mmha33masked_multihead_attention_kernelItLi192ELi256ELi4ELi32ELi64ELb0ELb1EEEv26Multihead_attention_paramsIT_XT5_EE,(.L_x_4252 - _ZN4mmha33masked_multihead_attention_kernelItLi192ELi256ELi4ELi32ELi64ELb0ELb1EEEv26Multihead_attention_paramsIT_XT5_EE)
        .other          _ZN4mmha33masked_multihead_attention_kernelItLi192ELi256ELi4ELi32ELi64ELb0ELb1EEEv26Multihead_attention_paramsIT_XT5_EE,@"STO_CUDA_ENTRY STV_DEFAULT"
_ZN4mmha33masked_multihead_attention_kernelItLi192ELi256ELi4ELi32ELi64ELb0ELb1EEEv26Multihead_attention_paramsIT_XT5_EE:
.text._ZN4mmha33masked_multihead_attention_kernelItLi192ELi256ELi4ELi32ELi64ELb0ELb1EEEv26Multihead_attention_paramsIT_XT5_EE:
[----:B------:R-:W0:Y:S01]  /*0000*/  LDC R1, c[0x0][0x28] ;  /* 0x00000a00ff017b82 */ /* 0x000e220000000800 */
[----:B------:R-:W-:Y:S01]  /*0010*/  ULDC.64 UR4, c[0x0][0x320] ;  /* 0x0000c80000047ab9 */ /* 0x000fe20000000a00 */
[----:B------:R-:W-:Y:S01]  /*0020*/  ULDC.64 UR36, c[0x0][0x208] ;  /* 0x0000820000247ab9 */ /* 0x000fe20000000a00 */
[----:B------:R-:W-:-:S05]  /*0030*/  ISETP.NE.U32.AND P0, PT, RZ, UR4, PT ;  /* 0x00000004ff007c0c */ /* 0x000fca000bf05070 */
[----:B------:R-:W1:Y:S01]  /*0040*/  S2UR UR44, SR_CTAID.Y ;  /* 0x00000000002c79c3 */ /* 0x000e620000002600 */
[----:B------:R-:W-:-:S13]  /*0050*/  ISETP.NE.AND.EX P0, PT, RZ, UR5, PT, P0 ;  /* 0x00000005ff007c0c */ /* 0x000fda000bf05300 */
[----:B------:R-:W-:Y:S05]  /*0060*/  @!P0 BRA `(.L_x_3194) ;  /* 0x00000000001c8947 */ /* 0x000fea0003800000 */
[----:B-1----:R-:W-:-:S04]  /*0070*/  UIADD3 UR4, UP0, UR44, UR4, URZ ;  /* 0x000000042c047290 */ /* 0x002fc8000ff1e03f */
[----:B------:R-:W-:Y:S02]  /*0080*/  ULEA.HI.X.SX32 UR5, UR44, UR5, 0x1, UP0 ;  /* 0x000000052c057291 */ /* 0x000fe400080f0e3f */
[----:B------:R-:W-:-:S04]  /*0090*/  IMAD.U32 R2, RZ, RZ, UR4 ;  /* 0x00000004ff027e24 */ /* 0x000fc8000f8e00ff */
[----:B------:R-:W-:-:S05]  /*00a0*/  IMAD.U32 R3, RZ, RZ, UR5 ;  /* 0x00000005ff037e24 */ /* 0x000fca000f8e00ff */
[----:B------:R-:W2:Y:S02]  /*00b0*/  LDG.E.U8 R2, desc[UR36][R2.64] ;  /* 0x0000002402027981 */ /* 0x000ea4000c1e1100 */
[----:B--2---:R-:W-:-:S13]  /*00c0*/  ISETP.NE.AND P0, PT, R2, 0x1, PT ;  /* 0x000000010200780c */ /* 0x004fda0003f05270 */
[----:B------:R-:W-:Y:S05]  /*00d0*/  @!P0 EXIT ;  /* 0x000000000000894d */ /* 0x000fea0003800000 */
.L_x_3194:
[----:B------:R-:W2:Y:S01]  /*00e0*/  LDC R11, c[0x0][0x280] ;  /* 0x0000a000ff0b7b82 */ /* 0x000ea20000000800 */
[----:B------:R-:W-:Y:S01]  /*00f0*/  ULDC.64 UR4, c[0x0][0x330] ;  /* 0x0000cc0000047ab9 */ /* 0x000fe20000000a00 */
[----:B-1----:R-:W-:Y:S01]  /*0100*/  IABS R6, UR44 ;  /* 0x0000002c00067c13 */ /* 0x002fe20008000000 */
[----:B------:R-:W-:Y:S01]  /*0110*/  UISETP.NE.U32.AND UP0, UPT, UR4, URZ, UPT ;  /* 0x0000003f0400728c */ /* 0x000fe2000bf05070 */
[----:B------:R-:W-:-:S03]  /*0120*/  ULDC UR7, c[0x0][0x284] ;  /* 0x0000a10000077ab9 */ /* 0x000fc60000000800 */
[----:B------:R-:W-:-:S06]  /*0130*/  UISETP.NE.AND.EX UP0, UPT, UR5, URZ, UPT, UP0 ;  /* 0x0000003f0500728c */ /* 0x000fcc000bf05300 */
[----:B------:R-:W-:-:S05]  /*0140*/  PLOP3.LUT P4, PT, PT, PT, UP0, 0x80, 0x0 ;  /* 0x000000000000781c */ /* 0x000fca0003f8f008 */
[----:B------:R-:W-:Y:S02]  /*0150*/  @UP0 ULDC.64 UR4, c[0x0][0x330] ;  /* 0x0000cc0000040ab9 */ /* 0x000fe40000000a00 */
[----:B------:R-:W-:Y:S01]  /*0160*/  @UP0 UIMAD.WIDE UR4, UR44, 0x4, UR4 ;  /* 0x000000042c0408a5 */ /* 0x000fe2000f8e0204 */
[----:B--2---:R-:W-:-:S05]  /*0170*/  IABS R7, R11 ;  /* 0x0000000b00077213 */ /* 0x004fca0000000000 */
[----:B------:R-:W-:Y:S01]  /*0180*/  IMAD.U32 R4, RZ, RZ, UR4 ;  /* 0x00000004ff047e24 */ /* 0x000fe2000f8e00ff */
[----:B------:R-:W-:Y:S01]  /*0190*/  @UP0 ULDC UR4, c[0x0][0x2c0] ;  /* 0x0000b00000040ab9 */ /* 0x000fe20000000800 */
[----:B------:R-:W1:Y:S01]  /*01a0*/  I2F.RP R0, R7 ;  /* 0x0000000700007306 */ /* 0x000e620000209400 */
[----:B------:R-:W-:-:S05]  /*01b0*/  IMAD.U32 R5, RZ, RZ, UR5 ;  /* 0x00000005ff057e24 */ /* 0x000fca000f8e00ff */
[----:B------:R2:W3:Y:S02]  /*01c0*/  @P4 LDG.E R10, desc[UR36][R4.64] ;  /* 0x00000024040a4981 */ /* 0x0004e4000c1e1900 */
[----:B-1----:R-:W1:Y:S02]  /*01d0*/  MUFU.RCP R0, R0 ;  /* 0x0000000000007308 */ /* 0x002e640000001000 */
[----:B-1----:R-:W-:-:S06]  /*01e0*/  IADD3 R2, R0, 0xffffffe, RZ ;  /* 0x0ffffffe00027810 */ /* 0x002fcc0007ffe0ff */
[----:B------:R1:W4:Y:S02]  /*01f0*/  F2I.FTZ.U32.TRUNC.NTZ R3, R2 ;  /* 0x0000000200037305 */ /* 0x000324000021f000 */
[----:B-1----:R-:W-:Y:S01]  /*0200*/  IMAD.MOV.U32 R2, RZ, RZ, RZ ;  /* 0x000000ffff027224 */ /* 0x002fe200078e00ff */
[----:B----4-:R-:W-:-:S05]  /*0210*/  IADD3 R0, RZ, -R3, RZ ;  /* 0x80000003ff007210 */ /* 0x010fca0007ffe0ff */
[----:B------:R-:W-:-:S04]  /*0220*/  IMAD R9, R0, R7, RZ ;  /* 0x0000000700097224 */ /* 0x000fc800078e02ff */
[----:B------:R-:W-:Y:S02]  /*0230*/  IMAD.HI.U32 R0, R3, R9, R2 ;  /* 0x0000000903007227 */ /* 0x000fe400078e0002 */
[----:B------:R-:W1:Y:S04]  /*0240*/  LDC.64 R2, c[0x0][0x2f0] ;  /* 0x0000bc00ff027b82 */ /* 0x000e680000000a00 */
[----:B------:R-:W-:-:S04]  /*0250*/  IMAD.HI.U32 R0, R0, R6, RZ ;  /* 0x0000000600007227 */ /* 0x000fc800078e00ff */
[----:B------:R-:W-:-:S04]  /*0260*/  IMAD.MOV R8, RZ, RZ, -R0 ;  /* 0x000000ffff087224 */ /* 0x000fc800078e0a00 */
[----:B------:R-:W-:-:S05]  /*0270*/  IMAD R6, R7, R8, R6 ;  /* 0x0000000807067224 */ /* 0x000fca00078e0206 */
[----:B------:R-:W-:Y:S02]  /*0280*/  ISETP.GT.U32.AND P2, PT, R7, R6, PT ;  /* 0x000000060700720c */ /* 0x000fe40003f44070 */
[----:B-1----:R-:W-:-:S04]  /*0290*/  ISETP.NE.U32.AND P0, PT, R2, RZ, PT ;  /* 0x000000ff0200720c */ /* 0x002fc80003f05070 */
[----:B------:R-:W-:-:S07]  /*02a0*/  ISETP.NE.AND.EX P0, PT, R3, RZ, PT, P0 ;  /* 0x000000ff0300720c */ /* 0x000fce0003f05300 */
[----:B------:R-:W-:-:S04]  /*02b0*/  @!P2 IADD3 R6, R6, -R7, RZ ;  /* 0x800000070606a210 */ /* 0x000fc80007ffe0ff */
[----:B------:R-:W-:Y:S02]  /*02c0*/  ISETP.GE.U32.AND P1, PT, R6, R7, PT ;  /* 0x000000070600720c */ /* 0x000fe40003f26070 */
[C---:B------:R-:W-:Y:S01]  /*02d0*/  LOP3.LUT R6, R11.reuse, UR44, RZ, 0x3c, !PT ;  /* 0x0000002c0b067c12 */ /* 0x040fe2000f8e3cff */
[----:B------:R-:W-:Y:S01]  /*02e0*/  @!P2 VIADD R0, R0, 0x1 ;  /* 0x000000010000a836 */ /* 0x000fe20000000000 */
[----:B--2---:R-:W1:Y:S02]  /*02f0*/  @P0 LDC.64 R4, c[0x0][0x2f0] ;  /* 0x0000bc00ff040b82 */ /* 0x004e640000000a00 */
[----:B------:R-:W-:Y:S02]  /*0300*/  ISETP.GE.AND P3, PT, R6, RZ, PT ;  /* 0x000000ff0600720c */ /* 0x000fe40003f66270 */
[----:B------:R-:W-:-:S05]  /*0310*/  ISETP.NE.AND P2, PT, R11, RZ, PT ;  /* 0x000000ff0b00720c */ /* 0x000fca0003f45270 */
[----:B------:R-:W-:-:S05]  /*0320*/  @P1 VIADD R0, R0, 0x1 ;  /* 0x0000000100001836 */ /* 0x000fca0000000000 */
[----:B------:R-:W-:-:S05]  /*0330*/  MOV R23, R0 ;  /* 0x0000000000177202 */ /* 0x000fca0000000f00 */
[----:B------:R-:W-:Y:S01]  /*0340*/  @!P3 IMAD.MOV R23, RZ, RZ, -R23 ;  /* 0x000000ffff17b224 */ /* 0x000fe200078e0a17 */
[----:B------:R-:W-:-:S05]  /*0350*/  @!P2 LOP3.LUT R23, RZ, R11, RZ, 0x33, !PT ;  /* 0x0000000bff17a212 */ /* 0x000fca00078e33ff */
[----:B-1----:R-:W-:-:S06]  /*0360*/  @P0 IMAD.WIDE R4, R23, 0x4, R4 ;  /* 0x0000000417040825 */ /* 0x002fcc00078e0204 */
[----:B------:R1:W2:Y:S01]  /*0370*/  @P0 LDG.E R4, desc[UR36][R4.64] ;  /* 0x0000002404040981 */ /* 0x0002a2000c1e1900 */
[----:B------:R-:W-:-:S05]  /*0380*/  IMAD.U32 R0, RZ, RZ, UR7 ;  /* 0x00000007ff007e24 */ /* 0x000fca000f8e00ff */
[----:B------:R-:W-:-:S04]  /*0390*/  IABS R0, R0 ;  /* 0x0000000000007213 */ /* 0x000fc80000000000 */
[----:B------:R-:W-:-:S13]  /*03a0*/  R2UR UR8, R0 ;  /* 0x00000000000872ca */ /* 0x000fda00000e0000 */
[----:B------:R-:W4:Y:S08]  /*03b0*/  I2F.RP R0, UR8 ;  /* 0x0000000800007d06 */ /* 0x000f300008209400 */
[----:B----4-:R-:W4:Y:S02]  /*03c0*/  MUFU.RCP R0, R0 ;  /* 0x0000000000007308 */ /* 0x010f240000001000 */
[----:B----4-:R-:W-:Y:S01]  /*03d0*/  IADD3 R6, R0, 0xffffffe, RZ ;  /* 0x0ffffffe00067810 */ /* 0x010fe20007ffe0ff */
[----:B------:R-:W4:Y:S01]  /*03e0*/  S2R R22, SR_TID.X ;  /* 0x0000000000167919 */ /* 0x000f220000002100 */
[----:B------:R-:W5:Y:S04]  /*03f0*/  S2UR UR45, SR_CTAID.X ;  /* 0x00000000002d79c3 */ /* 0x000f680000002500 */
[----:B------:R-:W0:Y:S04]  /*0400*/  F2I.FTZ.U32.TRUNC.NTZ R6, R6 ;  /* 0x0000000600067305 */ /* 0x000e28000021f000 */
[----:B------:R-:W5:Y:S01]  /*0410*/  LDC R0, c[0x0][0x308] ;  /* 0x0000c200ff007b82 */ /* 0x000f620000000800 */
[----:B0-----:R-:W-:-:S13]  /*0420*/  R2UR UR5, R6 ;  /* 0x00000000060572ca */ /* 0x001fda00000e0000 */
[----:B------:R-:W-:-:S04]  /*0430*/  UIADD3 UR6, URZ, -UR5, URZ ;  /* 0x800000053f067290 */ /* 0x000fc8000fffe03f */
[----:B------:R-:W-:Y:S01]  /*0440*/  UIMAD UR6, UR6, UR8, URZ ;  /* 0x00000008060672a4 */ /* 0x000fe2000f8e023f */
[C---:B----4-:R-:W-:Y:S01]  /*0450*/  ISETP.GE.AND P1, PT, R22.reuse, 0x18, PT ;  /* 0x000000181600780c */ /* 0x050fe20003f26270 */
[----:B------:R-:W-:Y:S01]  /*0460*/  IMAD.SHL.U32 R28, R22, 0x8, RZ ;  /* 0x00000008161c7824 */ /* 0x000fe200078e00ff */
[----:B---3--:R-:W-:-:S13]  /*0470*/  @P4 R2UR UR40, R10 ;  /* 0x000000000a2842ca */ /* 0x008fda00000e0000 */
[----:B------:R-:W-:-:S07]  /*0480*/  @UP0 UIADD3 UR40, UR40, UR4, URZ ;  /* 0x0000000428280290 */ /* 0x000fce000fffe03f */
[----:B------:R-:W-:Y:S02]  /*0490*/  @!UP0 ULDC UR40, c[0x0][0x29c] ;  /* 0x0000a70000288ab9 */ /* 0x000fe40000000800 */
[----:B-1----:R-:W-:-:S04]  /*04a0*/  IABS R5, UR40 ;  /* 0x0000002800057c13 */ /* 0x002fc80008000000 */
[----:B------:R-:W-:Y:S01]  /*04b0*/  R2UR UR41, R5 ;  /* 0x00000000052972ca */ /* 0x000fe200000e0000 */
[----:B------:R-:W-:Y:S02]  /*04c0*/  UMOV UR4, URZ ;  /* 0x0000003f00047c82 */ /* 0x000fe40008000000 */
[----:B------:R-:W-:-:S03]  /*04d0*/  UIMAD.WIDE.U32 UR4, UR5, UR6, UR4 ;  /* 0x00000006050472a5 */ /* 0x000fc6000f8e0004 */
[----:B------:R-:W-:-:S07]  /*04e0*/  ULDC UR6, c[0x0][0x288] ;  /* 0x0000a20000067ab9 */ /* 0x000fce0000000800 */
[----:B------:R-:W-:-:S04]  /*04f0*/  UIMAD.WIDE.U32 UR4, UR5, UR41, URZ ;  /* 0x00000029050472a5 */ /* 0x000fc8000f8e003f */
[----:B------:R-:W-:Y:S02]  /*0500*/  UIADD3 UR5, -UR5, URZ, URZ ;  /* 0x0000003f05057290 */ /* 0x000fe4000fffe13f */
[----:B-----5:R-:W-:Y:S02]  /*0510*/  UIMAD UR43, UR44, UR6, UR45 ;  /* 0x000000062c2b72a4 */ /* 0x020fe4000f8e022d */
[----:B------:R-:W-:Y:S01]  /*0520*/  UIMAD UR41, UR8, UR5, UR41 ;  /* 0x00000005082972a4 */ /* 0x000fe2000f8e0229 */
[----:B------:R-:W-:-:S03]  /*0530*/  ULDC UR4, c[0x0][0x278] ;  /* 0x00009e0000047ab9 */ /* 0x000fc60000000800 */
        /* <DEDUP_REMOVED lines=9> */
[----:B------:R-:W-:Y:S02]  /*05d0*/  UIADD3 UR42, UR40, 0x1, -UR7 ;  /* 0x00000001282a7890 */ /* 0x000fe4000fffe807 */
[----:B------:R-:W-:Y:S02]  /*05e0*/  USEL UR4, UR43, UR4, !UP3 ;  /* 0x000000042b047287 */ /* 0x000fe4000d800000 */
[----:B------:R-:W-:Y:S02]  /*05f0*/  @!UP2 UIADD3 UR41, UR41, -UR8, URZ ;  /* 0x800000082929a290 */ /* 0x000fe4000fffe03f */
[----:B------:R-:W-:Y:S01]  /*0600*/  UISETP.LT.AND UP2, UPT, URZ, UR42, UPT ;  /* 0x0000002a3f00728c */ /* 0x000fe2000bf41270 */
[----:B------:R-:W-:Y:S01]  /*0610*/  ISETP.NE.AND P2, PT, R0, 0x2, PT ;  /* 0x000000020000780c */ /* 0x000fe20003f45270 */
[----:B------:R-:W-:Y:S01]  /*0620*/  UMOV UR38, URZ ;  /* 0x0000003f00267c82 */ /* 0x000fe20008000000 */
[----:B------:R-:W-:Y:S01]  /*0630*/  @!UP1 UIADD3 UR41, -UR41, URZ, URZ ;  /* 0x0000003f29299290 */ /* 0x000fe2000fffe13f */
[C---:B------:R-:W-:Y:S01]  /*0640*/  VIADD R0, R28.reuse, UR5 ;  /* 0x000000051c007c36 */ /* 0x040fe20008000000 */
[----:B------:R-:W-:Y:S01]  /*0650*/  USEL UR42, URZ, UR42, !UP2 ;  /* 0x0000002a3f2a7287 */ /* 0x000fe2000d000000 */
[----:B------:R-:W-:Y:S01]  /*0660*/  IADD3 R9, R28, UR4, RZ ;  /* 0x000000041c097c10 */ /* 0x000fe2000fffe0ff */
[----:B------:R-:W-:Y:S01]  /*0670*/  @!UP0 ULOP3.LUT UR41, URZ, UR7, URZ, 0x33, !UPT ;  /* 0x000000073f298292 */ /* 0x000fe2000f8e333f */
[----:B------:R-:W-:Y:S01]  /*0680*/  BSSY B0, `(.L_x_3195) ;  /* 0x000002f000007945 */ /* 0x000fe20003800000 */
[----:B------:R-:W-:-:S02]  /*0690*/  @P1 CS2R R18, SRZ ;  /* 0x0000000000121805 */ /* 0x000fc4000001ff00 */
[----:B------:R-:W-:Y:S02]  /*06a0*/  @P1 CS2R R16, SRZ ;  /* 0x0000000000101805 */ /* 0x000fe4000001ff00 */
[----:B--2---:R-:W-:Y:S01]  /*06b0*/  @P0 R2UR UR38, R4 ;  /* 0x00000000042602ca */ /* 0x004fe200000e0000 */
[----:B------:R-:W-:-:S14]  /*06c0*/  @P1 BRA `(.L_x_3196) ;  /* 0x0000000000a81947 */ /* 0x000fdc0003800000 */
[----:B------:R-:W0:Y:S02]  /*06d0*/  LDC R4, c[0x0][0x308] ;  /* 0x0000c200ff047b82 */ /* 0x000e240000000800 */
        /* <DEDUP_REMOVED lines=8> */
[----:B-----5:R-:W2:Y:S01]  /*0760*/  LDG.E.64 R16, desc[UR36][R6.64] ;  /* 0x0000002406107981 */ /* 0x020ea2000c1e1b00 */
[----:B------:R-:W0:Y:S03]  /*0770*/  LDC.64 R4, c[0x0][0x2f8] ;  /* 0x0000be00ff047b82 */ /* 0x000e260000000a00 */
[----:B0-----:R0:W3:Y:S01]  /*0780*/  LDG.E R13, desc[UR36][R4.64] ;  /* 0x00000024040d7981 */ /* 0x0010e2000c1e1900 */
[C---:B--2---:R-:W-:Y:S01]  /*0790*/  PRMT R7, R16.reuse, 0x9910, RZ ;  /* 0x0000991010077816 */ /* 0x044fe200000000ff */
[----:B------:R-:W3:Y:S01]  /*07a0*/  I2F.S8 R8, R16 ;  /* 0x0000001000087306 */ /* 0x000ee20000001400 */
[----:B0-----:R-:W-:Y:S02]  /*07b0*/  PRMT R5, R17, 0x9910, RZ ;  /* 0x0000991011057816 */ /* 0x001fe400000000ff */
[----:B------:R-:W-:Y:S02]  /*07c0*/  SHF.R.U64 R14, R16, 0x10, R17 ;  /* 0x00000010100e7819 */ /* 0x000fe40000001211 */
[----:B------:R-:W-:Y:S01]  /*07d0*/  SHF.R.S32.HI R4, RZ, 0x8, R7 ;  /* 0x00000008ff047819 */ /* 0x000fe20000011407 */
[----:B------:R-:W-:Y:S01]  /*07e0*/  IMAD.MOV.U32 R7, RZ, RZ, R5 ;  /* 0x000000ffff077224 */ /* 0x000fe200078e0005 */
[----:B------:R-:W-:Y:S01]  /*07f0*/  PRMT R5, R14, 0x9910, RZ ;  /* 0x000099100e057816 */ /* 0x000fe200000000ff */
[----:B------:R-:W0:Y:S01]  /*0800*/  I2F.S8 R10, R17 ;  /* 0x00000011000a7306 */ /* 0x000e220000001400 */
[----:B------:R-:W-:-:S02]  /*0810*/  SHF.R.U32.HI R11, RZ, 0x10, R17 ;  /* 0x00000010ff0b7819 */ /* 0x000fc40000011611 */
        /* <DEDUP_REMOVED lines=11> */
[----:B------:R-:W-:Y:S01]  /*08d0*/  F2FP.F16.F32.PACK_AB R19, R12, R19 ;  /* 0x000000130c13723e */ /* 0x000fe200000000ff */
        /* <DEDUP_REMOVED lines=9> */
.L_x_3196:
[----:B------:R-:W-:Y:S05]  /*0970*/  BSYNC B0 ;  /* 0x0000000000007941 */ /* 0x000fea0003800000 */
.L_x_3195:
[----:B------:R-:W-:Y:S01]  /*0980*/  BSSY B0, `(.L_x_3197) ;  /* 0x000002e000007945 */ /* 0x000fe20003800000 */
[----:B------:R-:W-:-:S03]  /*0990*/  IMAD R23, R23, UR6, RZ ;  /* 0x0000000617177c24 */ /* 0x000fc6000f8e02ff */
        /* <DEDUP_REMOVED lines=9> */
.L_x_3198:
        /* <DEDUP_REMOVED lines=35> */
.L_x_3199:
[----:B------:R-:W-:Y:S05]  /*0c60*/  BSYNC B0 ;  /* 0x0000000000007941 */ /* 0x000fea0003800000 */
.L_x_3197:
[----:B------:R-:W-:Y:S01]  /*0c70*/  ULDC.64 UR4, c[0x0][0x220] ;  /* 0x0000880000047ab9 */ /* 0x000fe20000000a00 */
[----:B------:R-:W-:Y:S01]  /*0c80*/  ULDC.64 UR8, c[0x0][0x230] ;  /* 0x00008c0000087ab9 */ /* 0x000fe20000000a00 */
[----:B------:R-:W-:Y:S02]  /*0c90*/  ISETP.GT.AND P1, PT, R22, 0x17, PT ;  /* 0x000000171600780c */ /* 0x000fe40003f24270 */
[----:B------:R-:W-:Y:S02]  /*0ca0*/  CS2R R32, SRZ ;  /* 0x0000000000207805 */ /* 0x000fe4000001ff00 */
[----:B------:R-:W-:Y:S02]  /*0cb0*/  ISETP.EQ.U32.AND P0, PT, RZ, UR4, PT ;  /* 0x00000004ff007c0c */ /* 0x000fe4000bf02070 */
[----:B------:R-:W-:Y:S02]  /*0cc0*/  CS2R R34, SRZ ;  /* 0x0000000000227805 */ /* 0x000fe4000001ff00 */
[----:B------:R-:W-:-:S02]  /*0cd0*/  ISETP.EQ.U32.AND P2, PT, RZ, UR8, PT ;  /* 0x00000008ff007c0c */ /* 0x000fc4000bf42070 */
[----:B------:R-:W-:Y:S01]  /*0ce0*/  ISETP.EQ.OR.EX P0, PT, RZ, UR5, P1, P0 ;  /* 0x00000005ff007c0c */ /* 0x000fe20008f02700 */
[----:B------:R-:W-:Y:S01]  /*0cf0*/  ULDC.64 UR4, c[0x0][0x2a8] ;  /* 0x0000aa0000047ab9 */ /* 0x000fe20000000a00 */
[----:B------:R-:W-:Y:S01]  /*0d00*/  ISETP.EQ.OR.EX P2, PT, RZ, UR9, P1, P2 ;  /* 0x00000009ff007c0c */ /* 0x000fe20008f42720 */
[----:B------:R-:W-:Y:S01]  /*0d10*/  UISETP.NE.U32.AND UP0, UPT, UR4, URZ, UPT ;  /* 0x0000003f0400728c */ /* 0x000fe2000bf05070 */
[----:B------:R-:W-:Y:S02]  /*0d20*/  P2R R4, PR, RZ, 0x2 ;  /* 0x00000002ff047803 */ /* 0x000fe40000000000 */
[----:B------:R-:W-:Y:S01]  /*0d30*/  ISETP.EQ.U32.AND P1, PT, R2, RZ, PT ;  /* 0x000000ff0200720c */ /* 0x000fe20003f22070 */
[----:B------:R-:W-:Y:S01]  /*0d40*/  UISETP.NE.AND.EX UP0, UPT, UR5, URZ, UPT, UP0 ;  /* 0x0000003f0500728c */ /* 0x000fe2000bf05300 */
[----:B------:R-:W-:-:S04]  /*0d50*/  ISETP.GT.AND P3, PT, R22, 0x1f, PT ;  /* 0x0000001f1600780c */ /* 0x000fc80003f64270 */
[----:B------:R-:W-:Y:S01]  /*0d60*/  ISETP.EQ.OR.EX P1, PT, R3, RZ, P3, P1 ;  /* 0x000000ff0300720c */ /* 0x000fe20001f22710 */
[----:B------:R-:W0:Y:S01]  /*0d70*/  @!P0 LDC.64 R4, c[0x0][0x220] ;  /* 0x00008800ff048b82 */ /* 0x000e220000000a00 */
[----:B------:R-:W-:Y:S02]  /*0d80*/  P2R R2, PR, RZ, 0x8 ;  /* 0x00000008ff027803 */ /* 0x000fe40000000000 */
[----:B------:R-:W-:Y:S02]  /*0d90*/  PLOP3.LUT P3, PT, PT, PT, UP0, 0x80, 0x0 ;  /* 0x000000000000781c */ /* 0x000fe40003f6f008 */
[----:B------:R-:W-:Y:S02]  /*0da0*/  @UP0 ULDC.64 UR4, c[0x0][0x2a8] ;  /* 0x0000aa0000040ab9 */ /* 0x000fe40000000a00 */
[----:B------:R-:W-:Y:S01]  /*0db0*/  @UP0 UIMAD.WIDE UR4, UR44, 0x4, UR4 ;  /* 0x000000042c0408a5 */ /* 0x000fe2000f8e0204 */
[----:B------:R-:W1:Y:S04]  /*0dc0*/  @!P2 LDC.64 R6, c[0x0][0x230] ;  /* 0x00008c00ff06ab82 */ /* 0x000e680000000a00 */
[----:B------:R-:W-:-:S04]  /*0dd0*/  VOTEU.ALL UP1, P1 ;  /* 0x00000000003f7886 */ /* 0x000fc80000820000 */
[----:B------:R-:W2:Y:S01]  /*0de0*/  @!P1 LDC.64 R8, c[0x0][0x2e0] ;  /* 0x0000b800ff089b82 */ /* 0x000ea20000000a00 */
[----:B------:R-:W-:Y:S01]  /*0df0*/  IMAD.U32 R10, RZ, RZ, UR4 ;  /* 0x00000004ff0a7e24 */ /* 0x000fe2000f8e00ff */
[----:B------:R-:W-:Y:S01]  /*0e00*/  @!UP1 UIMAD UR6, UR38, UR6, UR45 ;  /* 0x00000006260692a4 */ /* 0x000fe2000f8e022d */
[----:B------:R-:W-:Y:S02]  /*0e10*/  MOV R11, UR5 ;  /* 0x00000005000b7c02 */ /* 0x000fe40008000f00 */
[----:B------:R-:W-:Y:S02]  /*0e20*/  CS2R R12, SRZ ;  /* 0x00000000000c7805 */ /* 0x000fe4000001ff00 */
[----:B------:R-:W-:Y:S01]  /*0e30*/  CS2R R14, SRZ ;  /* 0x00000000000e7805 */ /* 0x000fe2000001ff00 */
[----:B------:R-:W-:Y:S01]  /*0e40*/  UMOV UR39, URZ ;  /* 0x0000003f00277c82 */ /* 0x000fe20008000000 */
[----:B------:R-:W-:Y:S01]  /*0e50*/  ULDC.U8 UR4, c[0x0][0x294] ;  /* 0x0000a50000047ab9 */ /* 0x000fe20000000000 */
[C---:B0-----:R-:W-:Y:S01]  /*0e60*/  @!P0 IMAD.WIDE R2, R0.reuse, 0x2, R4 ;  /* 0x0000000200028825 */ /* 0x041fe200078e0204 */
[----:B------:R-:W3:Y:S04]  /*0e70*/  @P3 LDG.E R10, desc[UR36][R10.64] ;  /* 0x000000240a0a3981 */ /* 0x000ee8000c1e1900 */
[----:B------:R-:W4:Y:S01]  /*0e80*/  @!P0 LDG.E.128 R32, desc[UR36][R2.64] ;  /* 0x0000002402208981 */ /* 0x000f22000c1e1d00 */
[----:B-1----:R-:W-:-:S04]  /*0e90*/  @!P2 IMAD.WIDE R4, R0, 0x2, R6 ;  /* 0x000000020004a825 */ /* 0x002fc800078e0206 */
[----:B------:R-:W-:Y:S01]  /*0ea0*/  IMAD.U32 R7, RZ, RZ, UR6 ;  /* 0x00000006ff077e24 */ /* 0x000fe2000f8e00ff */
[----:B------:R-:W4:Y:S03]  /*0eb0*/  @!P2 LDG.E.128 R12, desc[UR36][R4.64] ;  /* 0x00000024040ca981 */ /* 0x000f26000c1e1d00 */
[----:B------:R-:W-:-:S04]  /*0ec0*/  @!P1 IMAD R7, R7, 0xc0, R28 ;  /* 0x000000c007079824 */ /* 0x000fc800078e021c */
[----:B--2---:R-:W-:Y:S02]  /*0ed0*/  @!P1 IMAD.WIDE R6, R7, 0x2, R8 ;  /* 0x0000000207069825 */ /* 0x004fe400078e0208 */
[----:B------:R-:W0:Y:S03]  /*0ee0*/  LDC R9, c[0x0][0x290] ;  /* 0x0000a400ff097b82 */ /* 0x000e260000000800 */
[----:B------:R-:W2:Y:S01]  /*0ef0*/  @!P1 LDG.E.128 R36, desc[UR36][R6.64] ;  /* 0x0000002406249981 */ /* 0x000ea2000c1e1d00 */
[----:B------:R-:W-:Y:S02]  /*0f00*/  ISETP.NE.AND P2, PT, RZ, UR4, PT ;  /* 0x00000004ff007c0c */ /* 0x000fe4000bf45270 */
[----:B------:R-:W-:Y:S02]  /*0f10*/  ISETP.GE.AND P0, PT, R22, 0x20, PT ;  /* 0x000000201600780c */ /* 0x000fe40003f06270 */
[----:B---3--:R-:W-:-:S02]  /*0f20*/  @P3 R2UR UR39, R10 ;  /* 0x000000000a2732ca */ /* 0x008fc400000e0000 */
[----:B0-----:R-:W-:Y:S01]  /*0f30*/  ISETP.GT.AND P3, PT, R9, RZ, PT ;  /* 0x000000ff0900720c */ /* 0x001fe20003f64270 */
[----:B----45:R-:W-:Y:S02]  /*0f40*/  HFMA2.MMA R16, R16, 1, 1, R32 ;  /* 0x3c003c0010107835 */ /* 0x030fe40000000020 */
[----:B------:R-:W-:Y:S02]  /*0f50*/  HFMA2.MMA R24, R24, 1, 1, R12 ;  /* 0x3c003c0018187835 */ /* 0x000fe4000000000c */
[----:B------:R-:W-:Y:S01]  /*0f60*/  HFMA2.MMA R26, R26, 1, 1, R14 ;  /* 0x3c003c001a1a7835 */ /* 0x000fe2000000000e */
[----:B------:R-:W-:Y:S02]  /*0f70*/  HADD2 R25, R25, R13 ;  /* 0x0000000d19197230 */ /* 0x000fe40000000000 */
[----:B------:R-:W-:Y:S01]  /*0f80*/  HADD2 R27, R27, R15 ;  /* 0x0000000f1b1b7230 */ /* 0x000fe20000000000 */
[----:B------:R-:W-:Y:S01]  /*0f90*/  HFMA2.MMA R18, R18, 1, 1, R34 ;  /* 0x3c003c0012127835 */ /* 0x000fe20000000022 */
[----:B------:R-:W-:-:S02]  /*0fa0*/  HADD2 R17, R17, R33 ;  /* 0x0000002111117230 */ /* 0x000fc40000000000 */
[----:B------:R-:W-:Y:S01]  /*0fb0*/  HADD2 R19, R19, R35 ;  /* 0x0000002313137230 */ /* 0x000fe20000000000 */
[----:B--2---:R-:W-:Y:S02]  /*0fc0*/  @!P1 HFMA2.MMA R25, R25, R37, -RZ ;  /* 0x0000002519199235 */ /* 0x004fe400001000ff */
[----:B------:R-:W-:Y:S01]  /*0fd0*/  @!P1 HFMA2.MMA R27, R27, R39, -RZ ;  /* 0x000000271b1b9235 */ /* 0x000fe200001000ff */
[----:B------:R-:W-:Y:S02]  /*0fe0*/  @!P1 HMUL2 R24, R24, R36 ;  /* 0x0000002418189232 */ /* 0x000fe40000000000 */
[----:B------:R-:W-:Y:S01]  /*0ff0*/  @!P1 HMUL2 R26, R26, R38 ;  /* 0x000000261a1a9232 */ /* 0x000fe20000000000 */
        /* <DEDUP_REMOVED lines=13> */
[----:B0-----:R-:W-:Y:S01]  /*10d0*/  IMAD.MOV.U32 R2, RZ, RZ, RZ ;  /* 0x000000ffff027224 */ /* 0x001fe200078e00ff */
[----:B-1----:R-:W-:-:S05]  /*10e0*/  IADD3 R4, RZ, -R3, RZ ;  /* 0x80000003ff047210 */ /* 0x002fca0007ffe0ff */
        /* <DEDUP_REMOVED lines=29> */
[----:B------:R-:W-:Y:S01]  /*12c0*/  HFMA2.MMA R13, -RZ, RZ, 0, 0 ;  /* 0x00000000ff0d7435 */ /* 0x000fe200000001ff */
[----:B------:R-:W-:Y:S01]  /*12d0*/  MOV R6, UR4 ;  /* 0x0000000400067c02 */ /* 0x000fe20008000f00 */
[----:B------:R-:W-:Y:S01]  /*12e0*/  IMAD.U32 R7, RZ, RZ, UR5 ;  /* 0x00000005ff077e24 */ /* 0x000fe2000f8e00ff */
[----:B------:R-:W-:Y:S01]  /*12f0*/  MOV R11, UR7 ;  /* 0x00000007000b7c02 */ /* 0x000fe20008000f00 */
[----:B------:R-:W-:-:S02]  /*1300*/  IMAD.U32 R10, RZ, RZ, UR6 ;  /* 0x00000006ff0a7e24 */ /* 0x000fc4000f8e00ff */
[----:B------:R-:W-:Y:S02]  /*1310*/  IMAD.MOV.U32 R8, RZ, RZ, 0x53f ;  /* 0x0000053fff087424 */ /* 0x000fe400078e00ff */
[----:B0-----:R-:W-:-:S07]  /*1320*/  IMAD.MOV.U32 R12, RZ, RZ, 0x1 ;  /* 0x00000001ff0c7424 */ /* 0x001fce00078e00ff */
[----:B------:R-:W-:-:S07]  /*1330*/  LEPC R20, `(.L_x_3202) ;  /* 0x000000001014794e */ /* 0x000fce0000000000 */
[----:B-1----:R-:W-:Y:S05]  /*1340*/  CALL.ABS.NOINC R2 ;  /* 0x0000000002007343 */ /* 0x002fea0003c00000 */
.L_x_3202:
[----:B------:R-:W0:Y:S01]  /*1350*/  S2R R3, SR_CgaCtaId ;  /* 0x0000000000037919 */ /* 0x000e220000008800 */
[----:B------:R-:W1:Y:S01]  /*1360*/  LDC R14, c[0x0][0x290] ;  /* 0x0000a400ff0e7b82 */ /* 0x000e620000000800 */
[----:B------:R-:W-:Y:S01]  /*1370*/  MOV R0, 0x400 ;  /* 0x0000040000007802 */ /* 0x000fe20000000f00 */
[----:B------:R-:W-:Y:S05]  /*1380*/  WARPSYNC.ALL ;  /* 0x0000000000007948 */ /* 0x000fea0003800000 */
[----:B------:R-:W-:Y:S01]  /*1390*/  VIADD R2, R0, 0x210 ;  /* 0x0000021000027836 */ /* 0x000fe20000000000 */
[----:B------:R-:W-:Y:S01]  /*13a0*/  ISETP.NE.AND P6, PT, R32, RZ, PT ;  /* 0x000000ff2000720c */ /* 0x000fe20003fc5270 */
[----:B------:R-:W-:-:S03]  /*13b0*/  IMAD R0, R29, R30, R31 ;  /* 0x0000001e1d007224 */ /* 0x000fc600078e021f */
[----:B0-----:R-:W-:-:S05]  /*13c0*/  LEA R3, R3, R2, 0x18 ;  /* 0x0000000203037211 */ /* 0x001fca00078ec0ff */
[----:B------:R-:W-:-:S05]  /*13d0*/  IMAD R0, R0, 0x2, R3 ;  /* 0x0000000200007824 */ /* 0x000fca00078e0203 */
        /* <DEDUP_REMOVED lines=15> */
[----:B------:R-:W-:Y:S02]  /*14d0*/  BSSY B1, `(.L_x_3205) ;  /* 0x000007d000017945 */ /* 0x000fe40003800000 */
[----:B------:R-:W-:Y:S01]  /*14e0*/  IMAD R5, R29, 0x2, R3 ;  /* 0x000000021d057824 */ /* 0x000fe200078e0203 */
[----:B------:R-:W1:Y:S01]  /*14f0*/  LDS.64 R12, [R3] ;  /* 0x00000000030c7984 */ /* 0x000e620000000a00 */
[C---:B------:R-:W-:Y:S02]  /*1500*/  LEA R6, R14.reuse, R3, 0x1 ;  /* 0x000000030e067211 */ /* 0x040fe400078e08ff */
[----:B------:R-:W-:Y:S01]  /*1510*/  IMAD R4, R14, 0x2, R5 ;  /* 0x000000020e047824 */ /* 0x000fe200078e0205 */
[----:B0-----:R-:W0:Y:S01]  /*1520*/  LDS.64 R18, [R5] ;  /* 0x0000000005127984 */ /* 0x001e220000000a00 */
[----:B------:R-:W-:-:S03]  /*1530*/  LEA.HI R7, R7, R30, RZ, 0x2 ;  /* 0x0000001e07077211 */ /* 0x000fc600078f10ff */
[----:B------:R-:W2:Y:S02]  /*1540*/  LDS.64 R20, [R6] ;  /* 0x0000000006147984 */ /* 0x000ea40000000a00 */
[----:B------:R-:W-:Y:S02]  /*1550*/  IMAD.SHL.U32 R7, R7, 0x2, RZ ;  /* 0x0000000207077824 */ /* 0x000fe400078e00ff */
[----:B------:R-:W3:Y:S03]  /*1560*/  LDS.64 R32, [R4] ;  /* 0x0000000004207984 */ /* 0x000ee60000000a00 */
[----:B------:R-:W-:-:S04]  /*1570*/  LOP3.LUT R11, R7, 0xfffffff8, RZ, 0xc0, !PT ;  /* 0xfffffff8070b7812 */ /* 0x000fc800078ec0ff */
[----:B------:R-:W-:Y:S02]  /*1580*/  ISETP.GE.AND P0, PT, R11, R14, PT ;  /* 0x0000000e0b00720c */ /* 0x000fe40003f06270 */
[----:B-1----:R-:W-:Y:S02]  /*1590*/  SHF.R.U64 R8, R12, 0x10, R13 ;  /* 0x000000100c087819 */ /* 0x002fe4000000120d */
[--C-:B0-----:R-:W-:Y:S02]  /*15a0*/  SHF.R.U64 R17, R18, 0x10, R19.reuse ;  /* 0x0000001012117819 */ /* 0x101fe40000001213 */
[----:B------:R-:W-:Y:S02]  /*15b0*/  PRMT R16, R12, 0x5410, R18 ;  /* 0x000054100c107816 */ /* 0x000fe40000000012 */
[----:B------:R-:W-:Y:S02]  /*15c0*/  PRMT R18, R13, 0x5410, R19 ;  /* 0x000054100d127816 */ /* 0x000fe40000000013 */
[----:B------:R-:W-:-:S02]  /*15d0*/  PRMT R17, R8, 0x5410, R17 ;  /* 0x0000541008117816 */ /* 0x000fc40000000011 */
[----:B------:R-:W-:Y:S02]  /*15e0*/  SHF.R.U32.HI R12, RZ, 0x10, R13 ;  /* 0x00000010ff0c7819 */ /* 0x000fe4000001160d */
        /* <DEDUP_REMOVED lines=19> */
[----:B------:R-:W-:Y:S01]  /*1720*/  HADD2.F32 R35, -RZ, R27.H1_H1 ;  /* 0x3000001bff237230 */ /* 0x000fe20000004100 */
[----:B------:R-:W-:Y:S01]  /*1730*/  I2FP.F32.S32 R9, R9 ;  /* 0x0000000900097245 */ /* 0x000fe20000201400 */
[----:B------:R-:W-:-:S02]  /*1740*/  HADD2.F32 R29, -RZ, R18.H1_H1 ;  /* 0x30000012ff1d7230 */ /* 0x000fc40000004100 */
[----:B------:R-:W-:Y:S02]  /*1750*/  HADD2.F32 R33, -RZ, R26.H1_H1 ;  /* 0x3000001aff217230 */ /* 0x000fe40000004100 */
[----:B0-----:R-:W-:Y:S02]  /*1760*/  VIADD R7, R11, 0x6 ;  /* 0x000000060b077836 */ /* 0x001fe40000000000 */
[----:B------:R-:W-:Y:S02]  /*1770*/  HADD2.F32 R15, -RZ, R17.H1_H1 ;  /* 0x30000011ff0f7230 */ /* 0x000fe40000004100 */
        /* <DEDUP_REMOVED lines=8> */
[----:B------:R-:W-:Y:S01]  /*1800*/  FMUL.FTZ R9, R9, 13.28771209716796875 ;  /* 0x41549a7809097820 */ /* 0x000fe20000410000 */
[----:B------:R-:W-:Y:S01]  /*1810*/  FMUL.FTZ R11, R10, 13.28771209716796875 ;  /* 0x41549a780a0b7820 */ /* 0x000fe20000410000 */
[----:B------:R-:W-:Y:S01]  /*1820*/  FMUL.FTZ R10, R7, R12 ;  /* 0x0000000c070a7220 */ /* 0x000fe20000410000 */
[----:B------:R-:W-:Y:S01]  /*1830*/  I2FP.F32.S32 R7, UR4 ;  /* 0x0000000400077c45 */ /* 0x000fe20008201400 */
[----:B------:R-:W0:Y:S01]  /*1840*/  MUFU.EX2 R14, -R9 ;  /* 0x80000009000e7308 */ /* 0x000e220000000800 */
[----:B------:R-:W-:Y:S02]  /*1850*/  HADD2.F32 R17, -RZ, R17.H0_H0 ;  /* 0x20000011ff117230 */ /* 0x000fe40000004100 */
[----:B------:R-:W-:Y:S01]  /*1860*/  FMUL.FTZ R13, R10, 13.28771209716796875 ;  /* 0x41549a780a0d7820 */ /* 0x000fe20000410000 */
[----:B------:R-:W-:-:S04]  /*1870*/  HADD2.F32 R25, -RZ, R25.H0_H0 ;  /* 0x20000019ff197230 */ /* 0x000fc80000004100 */
[----:B------:R-:W1:Y:S08]  /*1880*/  MUFU.EX2 R8, -R8 ;  /* 0x8000000800087308 */ /* 0x000e700000000800 */
[----:B------:R-:W2:Y:S01]  /*1890*/  MUFU.EX2 R20, -R11 ;  /* 0x8000000b00147308 */ /* 0x000ea20000000800 */
[----:B0-----:R-:W-:-:S04]  /*18a0*/  FMUL.FTZ R10, R7, R14 ;  /* 0x0000000e070a7220 */ /* 0x001fc80000410000 */
[----:B------:R-:W-:Y:S01]  /*18b0*/  FMUL.RZ R31, R10, 0.15915493667125701904 ;  /* 0x3e22f9830a1f7820 */ /* 0x000fe2000040c000 */
[--C-:B------:R-:W-:Y:S02]  /*18c0*/  HADD2.F32 R10, -RZ, R16.reuse.H1_H1 ;  /* 0x30000010ff0a7230 */ /* 0x100fe40000004100 */
[----:B------:R0:W3:Y:S01]  /*18d0*/  MUFU.EX2 R34, -R13 ;  /* 0x8000000d00227308 */ /* 0x0000e20000000800 */
[----:B-1----:R-:W-:Y:S01]  /*18e0*/  FMUL.FTZ R8, R7, R8 ;  /* 0x0000000807087220 */ /* 0x002fe20000410000 */
[----:B------:R-:W-:-:S03]  /*18f0*/  HADD2.F32 R16, -RZ, R16.H0_H0 ;  /* 0x20000010ff107230 */ /* 0x000fc60000004100 */
[----:B------:R-:W-:-:S03]  /*1900*/  FMUL.RZ R21, R8, 0.15915493667125701904 ;  /* 0x3e22f98308157820 */ /* 0x000fc6000040c000 */
[----:B------:R-:W-:Y:S01]  /*1910*/  MUFU.SIN R14, R31 ;  /* 0x0000001f000e7308 */ /* 0x000fe20000000400 */
[----:B--2---:R-:W-:-:S04]  /*1920*/  FMUL.FTZ R11, R7, R20 ;  /* 0x00000014070b7220 */ /* 0x004fc80000410000 */
[----:B0-----:R-:W-:Y:S01]  /*1930*/  FMUL.RZ R13, R11, 0.15915493667125701904 ;  /* 0x3e22f9830b0d7820 */ /* 0x001fe2000040c000 */
[--C-:B------:R-:W-:Y:S02]  /*1940*/  HADD2.F32 R11, -RZ, R24.reuse.H1_H1 ;  /* 0x30000018ff0b7230 */ /* 0x100fe40000004100 */
[----:B------:R-:W0:Y:S01]  /*1950*/  MUFU.SIN R9, R21 ;  /* 0x0000001500097308 */ /* 0x000e220000000400 */
[----:B---3--:R-:W-:Y:S01]  /*1960*/  FMUL.FTZ R7, R7, R34 ;  /* 0x0000002207077220 */ /* 0x008fe20000410000 */
[----:B------:R-:W-:Y:S02]  /*1970*/  HADD2.F32 R34, -RZ, R27.H0_H0 ;  /* 0x2000001bff227230 */ /* 0x000fe40000004100 */
[----:B------:R-:W-:Y:S02]  /*1980*/  HADD2.F32 R24, -RZ, R24.H0_H0 ;  /* 0x20000018ff187230 */ /* 0x000fe40000004100 */
[----:B------:R-:W-:Y:S02]  /*1990*/  FMUL.RZ R36, R7, 0.15915493667125701904 ;  /* 0x3e22f98307247820 */ /* 0x000fe4000040c000 */
[----:B------:R1:W2:Y:S08]  /*19a0*/  MUFU.COS R8, R21 ;  /* 0x0000001500087308 */ /* 0x0002b00000000000 */
[----:B------:R3:W4:Y:S01]  /*19b0*/  MUFU.COS R12, R31 ;  /* 0x0000001f000c7308 */ /* 0x0007220000000000 */
[----:B-1----:R-:W-:-:S02]  /*19c0*/  HADD2.F32 R21, -RZ, R18.H0_H0 ;  /* 0x20000012ff157230 */ /* 0x002fc40000004100 */
[----:B0-----:R-:W-:-:S05]  /*19d0*/  FMUL.FTZ R7, R9, R10 ;  /* 0x0000000a09077220 */ /* 0x001fca0000410000 */
[----:B------:R-:W-:Y:S01]  /*19e0*/  MUFU.SIN R27, R36 ;  /* 0x00000024001b7308 */ /* 0x000fe20000000400 */
[----:B---3--:R-:W-:Y:S02]  /*19f0*/  HADD2.F32 R31, -RZ, R26.H0_H0 ;  /* 0x2000001aff1f7230 */ /* 0x008fe40000004100 */
[C---:B--2---:R-:W-:Y:S01]  /*1a00*/  FMUL.FTZ R10, R8.reuse, R10 ;  /* 0x0000000a080a7220 */ /* 0x044fe20000410000 */
[----:B------:R-:W-:-:S03]  /*1a10*/  FFMA.FTZ R7, R8, R16, -R7 ;  /* 0x0000001008077223 */ /* 0x000fc60000010807 */
[----:B------:R-:W-:Y:S01]  /*1a20*/  FFMA.FTZ R16, R9, R16, R10 ;  /* 0x0000001009107223 */ /* 0x000fe2000001000a */
[-C--:B------:R-:W-:Y:S01]  /*1a30*/  FMUL.FTZ R10, R14, R19.reuse ;  /* 0x000000130e0a7220 */ /* 0x080fe20000410000 */
[----:B------:R-:W0:Y:S01]  /*1a40*/  MUFU.SIN R18, R13 ;  /* 0x0000000d00127308 */ /* 0x000e220000000400 */
[C---:B----4-:R-:W-:Y:S02]  /*1a50*/  FMUL.FTZ R19, R12.reuse, R19 ;  /* 0x000000130c137220 */ /* 0x050fe40000410000 */
[----:B------:R-:W-:Y:S01]  /*1a60*/  FFMA.FTZ R10, R12, R25, -R10 ;  /* 0x000000190c0a7223 */ /* 0x000fe2000001080a */
[----:B------:R-:W-:Y:S01]  /*1a70*/  F2FP.F16.F32.PACK_AB R16, R16, R7 ;  /* 0x000000071010723e */ /* 0x000fe200000000ff */
[----:B------:R-:W-:-:S03]  /*1a80*/  FFMA.FTZ R25, R14, R25, R19 ;  /* 0x000000190e197223 */ /* 0x000fc60000010013 */
[----:B------:R-:W-:Y:S02]  /*1a90*/  MUFU.COS R26, R36 ;  /* 0x00000024001a7308 */ /* 0x000fe40000000000 */
[----:B------:R-:W-:-:S06]  /*1aa0*/  F2FP.F16.F32.PACK_AB R25, R25, R10 ;  /* 0x0000000a1919723e */ /* 0x000fcc00000000ff */
[----:B------:R1:W2:Y:S02]  /*1ab0*/  MUFU.COS R20, R13 ;  /* 0x0000000d00147308 */ /* 0x0002a40000000000 */
[-C--:B-1----:R-:W-:Y:S01]  /*1ac0*/  FMUL.FTZ R13, R9, R11.reuse ;  /* 0x0000000b090d7220 */ /* 0x082fe20000410000 */
[----:B------:R-:W-:-:S03]  /*1ad0*/  FMUL.FTZ R11, R8, R11 ;  /* 0x0000000b080b7220 */ /* 0x000fc60000410000 */
[-C--:B------:R-:W-:Y:S01]  /*1ae0*/  FFMA.FTZ R13, R8, R24.reuse, -R13 ;  /* 0x00000018080d7223 */ /* 0x080fe2000001080d */
[----:B------:R-:W-:Y:S01]  /*1af0*/  FFMA.FTZ R24, R9, R24, R11 ;  /* 0x0000001809187223 */ /* 0x000fe2000001000b */
[-C--:B------:R-:W-:Y:S01]  /*1b00*/  FMUL.FTZ R9, R14, R15.reuse ;  /* 0x0000000f0e097220 */ /* 0x080fe20000410000 */
[----:B------:R-:W-:Y:S01]  /*1b10*/  FMUL.FTZ R15, R12, R15 ;  /* 0x0000000f0c0f7220 */ /* 0x000fe20000410000 */
[-C--:B0-----:R-:W-:Y:S01]  /*1b20*/  FMUL.FTZ R11, R18, R29.reuse ;  /* 0x0000001d120b7220 */ /* 0x081fe20000410000 */
[----:B--2---:R-:W-:Y:S01]  /*1b30*/  FMUL.FTZ R29, R20, R29 ;  /* 0x0000001d141d7220 */ /* 0x004fe20000410000 */
[-C--:B------:R-:W-:Y:S01]  /*1b40*/  FFMA.FTZ R9, R12, R17.reuse, -R9 ;  /* 0x000000110c097223 */ /* 0x080fe20000010809 */
[----:B------:R-:W-:Y:S01]  /*1b50*/  FFMA.FTZ R8, R14, R17, R15 ;  /* 0x000000110e087223 */ /* 0x000fe2000001000f */
[CC--:B------:R-:W-:Y:S01]  /*1b60*/  FMUL.FTZ R15, R27.reuse, R32.reuse ;  /* 0x000000201b0f7220 */ /* 0x0c0fe20000410000 */
[----:B------:R-:W-:Y:S01]  /*1b70*/  FMUL.FTZ R14, R18, R33 ;  /* 0x00000021120e7220 */ /* 0x000fe20000410000 */
[----:B------:R-:W-:Y:S01]  /*1b80*/  FMUL.FTZ R32, R26, R32 ;  /* 0x000000201a207220 */ /* 0x000fe20000410000 */
[C---:B------:R-:W-:Y:S01]  /*1b90*/  FMUL.FTZ R17, R27.reuse, R35 ;  /* 0x000000231b117220 */ /* 0x040fe20000410000 */
[----:B------:R-:W-:Y:S01]  /*1ba0*/  FMUL.FTZ R33, R20, R33 ;  /* 0x0000002114217220 */ /* 0x000fe20000410000 */
[----:B------:R-:W-:Y:S01]  /*1bb0*/  FMUL.FTZ R35, R26, R35 ;  /* 0x000000231a237220 */ /* 0x000fe20000410000 */
[C---:B------:R-:W-:Y:S01]  /*1bc0*/  FFMA.FTZ R11, R20.reuse, R21, -R11 ;  /* 0x00000015140b7223 */ /* 0x040fe2000001080b */
[----:B------:R-:W-:Y:S01]  /*1bd0*/  FFMA.FTZ R14, R20, R31, -R14 ;  /* 0x0000001f140e7223 */ /* 0x000fe2000001080e */
[CC--:B------:R-:W-:Y:S01]  /*1be0*/  FFMA.FTZ R32, R27.reuse, R30.reuse, R32 ;  /* 0x0000001e1b207223 */ /* 0x0c0fe20000010020 */
[C---:B------:R-:W-:Y:S01]  /*1bf0*/  FFMA.FTZ R12, R18.reuse, R21, R29 ;  /* 0x00000015120c7223 */ /* 0x040fe2000001001d */
[----:B------:R-:W-:Y:S01]  /*1c00*/  FFMA.FTZ R33, R18, R31, R33 ;  /* 0x0000001f12217223 */ /* 0x000fe20000010021 */
[C---:B------:R-:W-:Y:S01]  /*1c10*/  FFMA.FTZ R15, R26.reuse, R30, -R15 ;  /* 0x0000001e1a0f7223 */ /* 0x040fe2000001080f */
[-C--:B------:R-:W-:Y:S01]  /*1c20*/  FFMA.FTZ R20, R26, R34.reuse, -R17 ;  /* 0x000000221a147223 */ /* 0x080fe20000010811 */
[----:B------:R-:W-:Y:S01]  /*1c30*/  FFMA.FTZ R27, R27, R34, R35 ;  /* 0x000000221b1b7223 */ /* 0x000fe20000010023 */
[----:B------:R-:W-:-:S02]  /*1c40*/  F2FP.F16.F32.PACK_AB R24, R24, R13 ;  /* 0x0000000d1818723e */ /* 0x000fc400000000ff */
[----:B------:R-:W-:Y:S02]  /*1c50*/  F2FP.F16.F32.PACK_AB R17, R8, R9 ;  /* 0x000000090811723e */ /* 0x000fe400000000ff */
[----:B------:R-:W-:Y:S02]  /*1c60*/  F2FP.F16.F32.PACK_AB R18, R12, R11 ;  /* 0x0000000b0c12723e */ /* 0x000fe400000000ff */
[----:B------:R-:W-:Y:S02]  /*1c70*/  F2FP.F16.F32.PACK_AB R26, R33, R14 ;  /* 0x0000000e211a723e */ /* 0x000fe400000000ff */
[----:B------:R-:W-:Y:S02]  /*1c80*/  F2FP.F16.F32.PACK_AB R19, R32, R15 ;  /* 0x0000000f2013723e */ /* 0x000fe400000000ff */
[----:B------:R-:W-:-:S07]  /*1c90*/  F2FP.F16.F32.PACK_AB R27, R27, R20 ;  /* 0x000000141b1b723e */ /* 0x000fce00000000ff */
.L_x_3206:
[----:B------:R-:W-:Y:S05]  /*1ca0*/  BSYNC B1 ;  /* 0x0000000000017941 */ /* 0x000fea0003800000 */
.L_x_3205:
[----:B------:R-:W-:Y:S02]  /*1cb0*/  LOP3.LUT R8, R25, 0xffff, RZ, 0xc0, !PT ;  /* 0x0000ffff19087812 */ /* 0x000fe400078ec0ff */
[----:B------:R-:W-:Y:S02]  /*1cc0*/  LOP3.LUT R10, R17, 0xffff, RZ, 0xc0, !PT ;  /* 0x0000ffff110a7812 */ /* 0x000fe400078ec0ff */
[----:B------:R-:W-:Y:S01]  /*1cd0*/  PRMT R7, R27, 0x7732, RZ ;  /* 0x000077321b077816 */ /* 0x000fe200000000ff */
[----:B------:R-:W-:Y:S01]  /*1ce0*/  IMAD.WIDE.U32 R8, R8, 0x10000, RZ ;  /* 0x0001000008087825 */ /* 0x000fe200078e00ff */
[C---:B------:R-:W-:Y:S02]  /*1cf0*/  PRMT R14, R26.reuse, 0x7732, RZ ;  /* 0x000077321a0e7816 */ /* 0x040fe400000000ff */
[----:B------:R-:W-:Y:S01]  /*1d00*/  PRMT R13, R26, 0x5410, R27 ;  /* 0x000054101a0d7816 */ /* 0x000fe2000000001b */
[----:B------:R-:W-:Y:S01]  /*1d10*/  IMAD.WIDE.U32 R10, R10, 0x10000, RZ ;  /* 0x000100000a0a7825 */ /* 0x000fe200078e00ff */
[----:B------:R-:W-:-:S02]  /*1d20*/  LOP3.LUT R12, R8, 0xffff, R24, 0xf8, !PT ;  /* 0x0000ffff080c7812 */ /* 0x000fc400078ef818 */
[----:B------:R-:W-:Y:S02]  /*1d30*/  PRMT R31, R14, 0x5410, R7 ;  /* 0x000054100e1f7816 */ /* 0x000fe40000000007 */
[----:B------:R-:W-:Y:S02]  /*1d40*/  PRMT R8, R25, 0x7732, RZ ;  /* 0x0000773219087816 */ /* 0x000fe400000000ff */
[----:B------:R-:W-:Y:S02]  /*1d50*/  LOP3.LUT R14, R10, 0xffff, R16, 0xf8, !PT ;  /* 0x0000ffff0a0e7812 */ /* 0x000fe400078ef810 */
[----:B------:R-:W-:Y:S02]  /*1d60*/  PRMT R15, R18, 0x5410, R19 ;  /* 0x00005410120f7816 */ /* 0x000fe40000000013 */
[----:B------:R-:W-:Y:S02]  /*1d70*/  PRMT R10, R17, 0x7732, RZ ;  /* 0x00007732110a7816 */ /* 0x000fe400000000ff */
[----:B------:R-:W-:-:S02]  /*1d80*/  PRMT R7, R19, 0x7732, RZ ;  /* 0x0000773213077816 */ /* 0x000fc400000000ff */
[----:B------:R-:W-:Y:S02]  /*1d90*/  PRMT R20, R18, 0x7732, RZ ;  /* 0x0000773212147816 */ /* 0x000fe400000000ff */
[----:B------:R-:W-:Y:S01]  /*1da0*/  LOP3.LUT R13, R13, R9, RZ, 0xfc, !PT ;  /* 0x000000090d0d7212 */ /* 0x000fe200078efcff */
[----:B------:R-:W-:Y:S01]  /*1db0*/  IMAD.WIDE.U32 R8, R8, 0x10000, RZ ;  /* 0x0001000008087825 */ /* 0x000fe200078e00ff */
[----:B------:R-:W-:Y:S02]  /*1dc0*/  PRMT R30, R16, 0x7732, RZ ;  /* 0x00007732101e7816 */ /* 0x000fe400000000ff */
[----:B------:R-:W-:Y:S01]  /*1dd0*/  LOP3.LUT R15, R15, R11, RZ, 0xfc, !PT ;  /* 0x0000000b0f0f7212 */ /* 0x000fe200078efcff */
        /* <DEDUP_REMOVED lines=12> */
.L_x_3204:
[----:B------:R-:W-:Y:S05]  /*1ea0*/  BSYNC B0 ;  /* 0x0000000000007941 */ /* 0x000fea0003800000 */
.L_x_3203:
[----:B------:R-:W-:Y:S06]  /*1eb0*/  BAR.SYNC.DEFER_BLOCKING 0x0 ;  /* 0x0000000000007b1d */ /* 0x000fec0000010000 */
[----:B0-----:R0:W2:Y:S04]  /*1ec0*/  @P6 LDS.128 R16, [R0] ;  /* 0x0000000000106984 */ /* 0x0010a80000000c00 */
[----:B------:R0:W3:Y:S01]  /*1ed0*/  @P6 LDS.128 R24, [R2] ;  /* 0x0000000002186984 */ /* 0x0000e20000000c00 */
[----:B------:R-:W-:Y:S06]  /*1ee0*/  BAR.SYNC.DEFER_BLOCKING 0x0 ;  /* 0x0000000000007b1d */ /* 0x000fec0000010000 */
[----:B------:R-:W-:Y:S05]  /*1ef0*/  BRA `(.L_x_3201) ;  /* 0x0000000400907947 */ /* 0x000fea0003800000 */
.L_x_3200:
[----:B------:R-:W-:Y:S01]  /*1f00*/  ISETP.GE.AND P0, PT, R28, R9, PT ;  /* 0x000000091c00720c */ /* 0x000fe20003f06270 */
[----:B------:R-:W-:-:S12]  /*1f10*/  BSSY B0, `(.L_x_3201) ;  /* 0x0000062000007945 */ /* 0x000fd80003800000 */
[----:B------:R-:W-:Y:S05]  /*1f20*/  @P0 BRA `(.L_x_3207) ;  /* 0x0000000400800947 */ /* 0x000fea0003800000 */
[----:B------:R-:W-:Y:S01]  /*1f30*/  I2FP.F32.S32 R9, R9 ;  /* 0x0000000900097245 */ /* 0x000fe20000201400 */
[C---:B------:R-:W-:Y:S01]  /*1f40*/  VIADD R2, R28.reuse, 0x2 ;  /* 0x000000021c027836 */ /* 0x040fe20000000000 */
[----:B------:R-:W-:Y:S01]  /*1f50*/  I2FP.F32.S32 R0, R28 ;  /* 0x0000001c00007245 */ /* 0x000fe20000201400 */
[C---:B------:R-:W-:Y:S01]  /*1f60*/  VIADD R3, R28.reuse, 0x4 ;  /* 0x000000041c037836 */ /* 0x040fe20000000000 */
[----:B------:R-:W-:Y:S01]  /*1f70*/  IADD3 R4, R28, 0x6, RZ ;  /* 0x000000061c047810 */ /* 0x000fe20007ffe0ff */
[----:B------:R-:W-:Y:S01]  /*1f80*/  ULDC UR4, c[0x0][0x29c] ;  /* 0x0000a70000047ab9 */ /* 0x000fe20000000800 */
[----:B------:R-:W0:Y:S01]  /*1f90*/  MUFU.RCP R9, R9 ;  /* 0x0000000900097308 */ /* 0x000e220000001000 */
[----:B------:R-:W-:Y:S01]  /*1fa0*/  I2FP.F32.S32 R2, R2 ;  /* 0x0000000200027245 */ /* 0x000fe20000201400 */
[----:B------:R-:W-:Y:S01]  /*1fb0*/  UIADD3 UR4, -UR39, UR4, URZ ;  /* 0x0000000427047290 */ /* 0x000fe2000fffe13f */
[----:B------:R-:W-:Y:S01]  /*1fc0*/  I2FP.F32.S32 R3, R3 ;  /* 0x0000000300037245 */ /* 0x000fe20000201400 */
[----:B------:R-:W-:Y:S01]  /*1fd0*/  HADD2.F32 R13, -RZ, R17.H1_H1 ;  /* 0x30000011ff0d7230 */ /* 0x000fe20000004100 */
[----:B------:R-:W-:Y:S01]  /*1fe0*/  I2FP.F32.S32 R4, R4 ;  /* 0x0000000400047245 */ /* 0x000fe20000201400 */
[----:B------:R-:W-:-:S02]  /*1ff0*/  HADD2.F32 R15, -RZ, R25.H1_H1 ;  /* 0x30000019ff0f7230 */ /* 0x000fc40000004100 */
[----:B------:R-:W-:Y:S01]  /*2000*/  I2FP.F32.S32 R12, UR4 ;  /* 0x00000004000c7c45 */ /* 0x000fe20008201400 */
        /* <DEDUP_REMOVED lines=14> */
[--C-:B------:R-:W-:Y:S02]  /*20f0*/  HADD2.F32 R19, -RZ, R26.reuse.H1_H1 ;  /* 0x3000001aff137230 */ /* 0x100fe40000004100 */
[----:B------:R-:W-:Y:S02]  /*2100*/  HADD2.F32 R18, -RZ, R25.H0_H0 ;  /* 0x20000019ff127230 */ /* 0x000fe40000004100 */
[----:B------:R-:W-:Y:S02]  /*2110*/  HADD2.F32 R26, -RZ, R26.H0_H0 ;  /* 0x2000001aff1a7230 */ /* 0x000fe40000004100 */
[--C-:B------:R-:W-:Y:S01]  /*2120*/  HADD2.F32 R25, -RZ, R27.reuse.H1_H1 ;  /* 0x3000001bff197230 */ /* 0x100fe20000004100 */
        /* <DEDUP_REMOVED lines=56> */
[CC--:B------:R-:W-:Y:S01]  /*24b0*/  FFMA.FTZ R4, R2.reuse, R29.reuse, R17 ;  /* 0x0000001d02047223 */ /* 0x0c0fe20000010011 */
[-C--:B------:R-:W-:Y:S01]  /*24c0*/  FFMA.FTZ R2, R2, R30.reuse, R21 ;  /* 0x0000001e02027223 */ /* 0x080fe20000010015 */
[C---:B------:R-:W-:Y:S01]  /*24d0*/  FFMA.FTZ R13, R12.reuse, R29, -R13 ;  /* 0x0000001d0c0d7223 */ /* 0x040fe2000001080d */
[----:B------:R-:W-:Y:S01]  /*24e0*/  FFMA.FTZ R27, R12, R30, -R19 ;  /* 0x0000001e0c1b7223 */ /* 0x000fe20000010813 */
[----:B------:R-:W-:Y:S02]  /*24f0*/  F2FP.F16.F32.PACK_AB R17, R0, R5 ;  /* 0x000000050011723e */ /* 0x000fe400000000ff */
[----:B------:R-:W-:-:S02]  /*2500*/  F2FP.F16.F32.PACK_AB R25, R6, R11 ;  /* 0x0000000b0619723e */ /* 0x000fc400000000ff */
[----:B------:R-:W-:Y:S02]  /*2510*/  F2FP.F16.F32.PACK_AB R19, R4, R13 ;  /* 0x0000000d0413723e */ /* 0x000fe400000000ff */
[----:B------:R-:W-:-:S07]  /*2520*/  F2FP.F16.F32.PACK_AB R27, R2, R27 ;  /* 0x0000001b021b723e */ /* 0x000fce00000000ff */
.L_x_3207:
[----:B------:R-:W-:Y:S05]  /*2530*/  BSYNC B0 ;  /* 0x0000000000007941 */ /* 0x000fea0003800000 */
.L_x_3201:
        /* <DEDUP_REMOVED lines=9> */
[----:B------:R-:W-:-:S04]  /*25d0*/  VIADD R28, R28, UR43 ;  /* 0x0000002b1c1c7c36 */ /* 0x000fc80008000000 */
[----:B------:R-:W-:-:S04]  /*25e0*/  HFMA2.MMA R9, R16, R24, R8 ;  /* 0x0000001810097235 */ /* 0x000fc80000000008 */
[----:B------:R-:W2:Y:S01]  /*25f0*/  @!P0 LDC R5, c[0x0][0x284] ;  /* 0x0000a100ff058b82 */ /* 0x000ea20000000800 */
[----:B------:R-:W-:-:S05]  /*2600*/  VOTEU.ALL UP0, P0 ;  /* 0x00000000003f7886 */ /* 0x000fca0000000000 */
[----:B------:R-:W-:Y:S01]  /*2610*/  @!UP0 USHF.L.U32 UR6, UR41, 0x3, URZ ;  /* 0x0000000329068899 */ /* 0x000fe2000800063f */
[----:B------:R-:W-:Y:S01]  /*2620*/  HFMA2 R9, R18, R26, R9 ;  /* 0x0000001a12097231 */ /* 0x000fe20000000009 */
[----:B0-----:R-:W0:Y:S01]  /*2630*/  @!P0 LDC.64 R2, c[0x0][0x248] ;  /* 0x00009200ff028b82 */ /* 0x001e220000000a00 */
[----:B-1----:R-:W-:-:S04]  /*2640*/  ULEA UR4, UR5, UR4, 0x18 ;  /* 0x0000000405047291 */ /* 0x002fc8000f8ec03f */
[----:B------:R-:W-:Y:S02]  /*2650*/  HFMA2.MMA R9, R19, R27, R9 ;  /* 0x0000001b13097235 */ /* 0x000fe40000000009 */
[----:B------:R-:W-:Y:S01]  /*2660*/  LEA R0, R22, UR4, 0x4 ;  /* 0x0000000416007c11 */ /* 0x000fe2000f8e20ff */
[----:B------:R-:W-:-:S04]  /*2670*/  UMOV UR4, 0xffffffff ;  /* 0xffffffff00047882 */ /* 0x000fc80000000000 */
[----:B------:R1:W-:Y:S01]  /*2680*/  STS.128 [R0], R16 ;  /* 0x0000001000007388 */ /* 0x0003e20000000c00 */
[----:B--2---:R-:W-:Y:S02]  /*2690*/  @!P0 IMAD R5, R28, R5, UR6 ;  /* 0x000000061c058e24 */ /* 0x004fe4000f8e0205 */
[--C-:B------:R-:W-:Y:S02]  /*26a0*/  HADD2.F32 R13, -RZ, R9.reuse.H0_H0 ;  /* 0x20000009ff0d7230 */ /* 0x100fe40000004100 */
[----:B------:R-:W-:Y:S02]  /*26b0*/  HADD2.F32 R4, -RZ, R9.H1_H1 ;  /* 0x30000009ff047230 */ /* 0x000fe40000004100 */
[----:B0-----:R-:W-:-:S04]  /*26c0*/  @!P0 IMAD.WIDE R2, R5, 0x2, R2 ;  /* 0x0000000205028825 */ /* 0x001fc800078e0202 */
[----:B------:R-:W-:Y:S01]  /*26d0*/  FADD.FTZ R13, R13, R4 ;  /* 0x000000040d0d7221 */ /* 0x000fe20000010000 */
        /* <DEDUP_REMOVED lines=11> */
.L_x_3258:
[----:B01----:R-:W-:-:S07]  /*2790*/  FADD.FTZ R4, R4, R14 ;  /* 0x0000000e04047221 */ /* 0x003fce0000010000 */
.L_x_3209:
[----:B------:R-:W-:Y:S05]  /*27a0*/  BSYNC B0 ;  /* 0x0000000000007941 */ /* 0x000fea0003800000 */
.L_x_3208:
[----:B------:R-:W-:-:S13]  /*27b0*/  ISETP.NE.AND P0, PT, R22, RZ, PT ;  /* 0x000000ff1600720c */ /* 0x000fda0003f05270 */
[----:B------:R-:W-:Y:S01]  /*27c0*/  @P0 MOV R78, 0xff7fffff ;  /* 0xff7fffff004e0802 */ /* 0x000fe20000000f00 */
[----:B------:R-:W-:Y:S06]  /*27d0*/  @P0 BRA `(.L_x_3211) ;  /* 0x0000000000600947 */ /* 0x000fec0003800000 */
        /* <DEDUP_REMOVED lines=11> */
[----:B0-----:R-:W-:Y:S02]  /*2890*/  IMAD.U32 R2, RZ, RZ, UR4 ;  /* 0x00000004ff027e24 */ /* 0x001fe4000f8e00ff */
[----:B------:R-:W-:-:S05]  /*28a0*/  IMAD.U32 R3, RZ, RZ, UR5 ;  /* 0x00000005ff037e24 */ /* 0x000fca000f8e00ff */
[----:B------:R-:W4:Y:S01]  /*28b0*/  @P0 LDG.E.U16 R2, desc[UR36][R2.64] ;  /* 0x0000002402020981 */ /* 0x000f22000c1e1500 */
[----:B------:R-:W0:Y:S01]  /*28c0*/  S2UR UR6, SR_CgaCtaId ;  /* 0x00000000000679c3 */ /* 0x000e220000008800 */
[----:B------:R-:W-:Y:S01]  /*28d0*/  UMOV UR4, 0x400 ;  /* 0x0000040000047882 */ /* 0x000fe20000000000 */
[----:B------:R-:W-:Y:S01]  /*28e0*/  FMUL.FTZ R78, R4, UR7 ;  /* 0x00000007044e7c20 */ /* 0x000fe20008410000 */
[----:B------:R-:W-:Y:S02]  /*28f0*/  UIADD3 UR5, UR4, 0x210, URZ ;  /* 0x0000021004057890 */ /* 0x000fe4000fffe03f */
[----:B------:R-:W-:Y:S02]  /*2900*/  UIADD3 UR4, -UR42, UR40, URZ ;  /* 0x000000282a047290 */ /* 0x000fe4000fffe13f */
[----:B0-----:R-:W-:-:S04]  /*2910*/  ULEA UR5, UR6, UR5, 0x18 ;  /* 0x0000000506057291 */ /* 0x001fc8000f8ec03f */
[----:B------:R-:W-:Y:S01]  /*2920*/  ULEA UR4, UR4, UR5, 0x2 ;  /* 0x0000000504047291 */ /* 0x000fe2000f8e103f */
[----:B----4-:R-:W-:-:S05]  /*2930*/  @P0 HADD2.F32 R5, -RZ, R2.H0_H0 ;  /* 0x20000002ff050230 */ /* 0x010fca0000004100 */
[----:B------:R-:W-:-:S05]  /*2940*/  @P0 FADD.FTZ R78, R78, R5 ;  /* 0x000000054e4e0221 */ /* 0x000fca0000010000 */
[----:B------:R1:W-:Y:S02]  /*2950*/  STS [UR4], R78 ;  /* 0x0000004eff007988 */ /* 0x0003e40008000804 */
.L_x_3211:
[----:B------:R-:W-:Y:S05]  /*2960*/  WARPSYNC.ALL ;  /* 0x0000000000007948 */ /* 0x000fea0003800000 */
[----:B------:R-:W-:Y:S01]  /*2970*/  UIADD3 UR4, UR40, 0x7, -UR42 ;  /* 0x0000000728047890 */ /* 0x000fe2000fffe82a */
[----:B------:R-:W4:Y:S01]  /*2980*/  LDC.64 R10, c[0x0][0x280] ;  /* 0x0000a000ff0a7b82 */ /* 0x000f220000000a00 */
[----:B------:R-:W-:Y:S01]  /*2990*/  SHF.R.S32.HI R3, RZ, 0x1f, R22 ;  /* 0x0000001fff037819 */ /* 0x000fe20000011416 */
[----:B------:R-:W-:Y:S01]  /*29a0*/  ULDC UR7, c[0x0][0x284] ;  /* 0x0000a10000077ab9 */ /* 0x000fe20000000800 */
[----:B------:R-:W-:Y:S01]  /*29b0*/  USHF.R.S32.HI UR5, URZ, 0x1f, UR4 ;  /* 0x0000001f3f057899 */ /* 0x000fe20008011404 */
[----:B------:R-:W-:Y:S01]  /*29c0*/  BSSY B0, `(.L_x_3212) ;  /* 0x00002a7000007945 */ /* 0x000fe20003800000 */
[----:B0-----:R-:W-:Y:S01]  /*29d0*/  LEA.HI R0, R3, R22, RZ, 0x2 ;  /* 0x0000001603007211 */ /* 0x001fe200078f10ff */
[----:B------:R-:W-:Y:S01]  /*29e0*/  ULDC UR16, c[0x0][0x2a0] ;  /* 0x0000a80000107ab9 */ /* 0x000fe20000000800 */
[----:B------:R-:W-:-:S02]  /*29f0*/  ULEA.HI UR5, UR5, UR4, URZ, 0x3 ;  /* 0x0000000405057291 */ /* 0x000fc4000f8f183f */
[----:B------:R-:W-:Y:S01]  /*2a00*/  LEA.HI.SX32 R76, R0, UR42, 0x1e ;  /* 0x0000002a004c7c11 */ /* 0x000fe2000f8ff2ff */
[----:B------:R-:W-:Y:S01]  /*2a10*/  ULDC.64 UR8, c[0x0][0x258] ;  /* 0x0000960000087ab9 */ /* 0x000fe20000000a00 */
[----:B------:R-:W-:Y:S01]  /*2a20*/  ULOP3.LUT UR5, UR5, 0xfffffff8, URZ, 0xc0, !UPT ;  /* 0xfffffff805057892 */ /* 0x000fe2000f8ec03f */
[----:B------:R-:W-:Y:S01]  /*2a30*/  ULDC.64 UR10, c[0x0][0x2b0] ;  /* 0x0000ac00000a7ab9 */ /* 0x000fe20000000a00 */
[----:B------:R-:W-:Y:S02]  /*2a40*/  ULDC.64 UR12, c[0x0][0x2c8] ;  /* 0x0000b200000c7ab9 */ /* 0x000fe40000000a00 */
[----:B------:R-:W-:Y:S01]  /*2a50*/  UIADD3 UR6, UR42, UR5, URZ ;  /* 0x000000052a067290 */ /* 0x000fe2000fffe03f */
[----:B------:R-:W-:Y:S01]  /*2a60*/  ULDC.64 UR14, c[0x0][0x2d8] ;  /* 0x0000b600000e7ab9 */ /* 0x000fe20000000a00 */
[----:B------:R-:W-:Y:S04]  /*2a70*/  BAR.SYNC.DEFER_BLOCKING 0x0 ;  /* 0x0000000000007b1d */ /* 0x000fe80000010000 */
[----:B------:R-:W-:Y:S01]  /*2a80*/  ISETP.GE.AND P0, PT, R76, UR6, PT ;  /* 0x000000064c007c0c */ /* 0x000fe2000bf06270 */
[----:B----4-:R-:W-:-:S04]  /*2a90*/  IMAD R2, R23, R10, UR45 ;  /* 0x0000002d17027e24 */ /* 0x010fc8000f8e020a */
[----:B------:R-:W-:-:S08]  /*2aa0*/  IMAD R2, R2, 0xc0, RZ ;  /* 0x000000c002027824 */ /* 0x000fd000078e02ff */
[----:B------:R-:W-:Y:S05]  /*2ab0*/  @P0 BRA `(.L_x_3213) ;  /* 0x00000028005c0947 */ /* 0x000fea0003800000 */
[----:B------:R-:W-:Y:S01]  /*2ac0*/  IABS R3, R11 ;  /* 0x0000000b00037213 */ /* 0x000fe20000000000 */
[----:B------:R-:W0:Y:S01]  /*2ad0*/  S2UR UR5, SR_CgaCtaId ;  /* 0x00000000000579c3 */ /* 0x000e220000008800 */
[----:B------:R-:W-:Y:S01]  /*2ae0*/  UMOV UR4, 0x400 ;  /* 0x0000040000047882 */ /* 0x000fe20000000000 */
[----:B------:R-:W-:Y:S01]  /*2af0*/  LOP3.LUT R5, R0, 0x7ffffffc, RZ, 0xc0, !PT ;  /* 0x7ffffffc00057812 */ /* 0x000fe200078ec0ff */
[----:B------:R-:W4:Y:S01]  /*2b00*/  I2F.RP R4, R3 ;  /* 0x0000000300047306 */ /* 0x000f220000209400 */
[----:B------:R-:W-:Y:S01]  /*2b10*/  UIADD3 UR4, UR4, 0x10, URZ ;  /* 0x0000001004047890 */ /* 0x000fe2000fffe03f */
[----:B--2---:R-:W-:Y:S01]  /*2b20*/  IMAD.MOV.U32 R16, RZ, RZ, RZ ;  /* 0x000000ffff107224 */ /* 0x004fe200078e00ff */
[----:B------:R-:W-:Y:S01]  /*2b30*/  IADD3 R22, -R5, R22, RZ ;  /* 0x0000001605167210 */ /* 0x000fe20007ffe1ff */
[----:B------:R-:W-:Y:S01]  /*2b40*/  IMAD R18, R11, 0xc0, RZ ;  /* 0x000000c00b127824 */ /* 0x000fe200078e02ff */
[----:B------:R-:W2:Y:S03]  /*2b50*/  LDC R19, c[0x0][0x2c0] ;  /* 0x0000b000ff137b82 */ /* 0x000ea60000000800 */
[----:B----4-:R-:W4:Y:S01]  /*2b60*/  MUFU.RCP R4, R4 ;  /* 0x0000000400047308 */ /* 0x010f220000001000 */
[----:B0-----:R-:W-:-:S06]  /*2b70*/  ULEA UR4, UR5, UR4, 0x18 ;  /* 0x0000000405047291 */ /* 0x001fcc000f8ec03f */
[C---:B------:R-:W-:Y:S01]  /*2b80*/  LEA R0, R22.reuse, UR4, 0x2 ;  /* 0x0000000416007c11 */ /* 0x040fe2000f8e10ff */
[----:B------:R-:W-:Y:S01]  /*2b90*/  ULDC UR4, c[0x0][0x298] ;  /* 0x0000a60000047ab9 */ /* 0x000fe20000000800 */
[----:B------:R-:W-:Y:S01]  /*2ba0*/  SHF.L.U32 R22, R22, 0x1, RZ ;  /* 0x0000000116167819 */ /* 0x000fe200000006ff */
[----:B--2---:R-:W-:Y:S02]  /*2bb0*/  VIADD R19, R19, UR4 ;  /* 0x0000000413137c36 */ /* 0x004fe40008000000 */
[----:B----4-:R-:W-:Y:S01]  /*2bc0*/  VIADD R12, R4, 0xffffffe ;  /* 0x0ffffffe040c7836 */ /* 0x010fe20000000000 */
[----:B------:R0:W2:Y:S03]  /*2bd0*/  LDS R79, [R0] ;  /* 0x00000000004f7984 */ /* 0x0000a60000000800 */
[----:B------:R-:W4:Y:S01]  /*2be0*/  F2I.FTZ.U32.TRUNC.NTZ R17, R12 ;  /* 0x0000000c00117305 */ /* 0x000f22000021f000 */
[----:B------:R0:W0:Y:S04]  /*2bf0*/  LDS R77, [R0+0x10] ;  /* 0x00001000004d7984 */ /* 0x0000280000000800 */
[----:B------:R0:W0:Y:S04]  /*2c00*/  LDS R74, [R0+0x20] ;  /* 0x00002000004a7984 */ /* 0x0000280000000800 */
[----:B------:R0:W0:Y:S04]  /*2c10*/  LDS R75, [R0+0x30] ;  /* 0x00003000004b7984 */ /* 0x0000280000000800 */
[----:B------:R0:W0:Y:S01]  /*2c20*/  LDS R72, [R0+0x40] ;  /* 0x0000400000487984 */ /* 0x0000220000000800 */
[----:B----4-:R-:W-:-:S03]  /*2c30*/  IMAD.MOV R14, RZ, RZ, -R17 ;  /* 0x000000ffff0e7224 */ /* 0x010fc600078e0a11 */
[----:B------:R4:W0:Y:S01]  /*2c40*/  LDS R73, [R0+0x50] ;  /* 0x0000500000497984 */ /* 0x0008220000000800 */
[----:B------:R-:W-:-:S03]  /*2c50*/  IMAD R13, R14, R3, RZ ;  /* 0x000000030e0d7224 */ /* 0x000fc600078e02ff */
[----:B------:R4:W0:Y:S01]  /*2c60*/  LDS R70, [R0+0x60] ;  /* 0x0000600000467984 */ /* 0x0008220000000800 */
[----:B------:R-:W-:-:S03]  /*2c70*/  IMAD.HI.U32 R16, R17, R13, R16 ;  /* 0x0000000d11107227 */ /* 0x000fc600078e0010 */
[----:B------:R4:W0:Y:S01]  /*2c80*/  LDS R71, [R0+0x70] ;  /* 0x0000700000477984 */ /* 0x0008220000000800 */
[----:B------:R-:W-:-:S03]  /*2c90*/  IMAD R17, R2, R11, R22 ;  /* 0x0000000b02117224 */ /* 0x000fc600078e0216 */
        /* <DEDUP_REMOVED lines=23> */
[----:B--2---:R4:W0:Y:S02]  /*2e10*/  LDS R10, [R0+0x1f0] ;  /* 0x0001f000000a7984 */ /* 0x0048240000000800 */
.L_x_3217:
[----:B0-----:R-:W-:Y:S01]  /*2e20*/  IABS R13, R76 ;  /* 0x0000004c000d7213 */ /* 0x001fe20000000000 */
[----:B------:R-:W-:Y:S02]  /*2e30*/  UIMAD UR4, UR44, UR7, URZ ;  /* 0x000000072c0472a4 */ /* 0x000fe4000f8e023f */
[----:B------:R-:W-:Y:S02]  /*2e40*/  IABS R15, UR7 ;  /* 0x00000007000f7c13 */ /* 0x000fe40008000000 */
[----:B------:R-:W-:Y:S01]  /*2e50*/  ISETP.GE.AND P1, PT, R76, RZ, PT ;  /* 0x000000ff4c00720c */ /* 0x000fe20003f26270 */
[----:B-1----:R-:W-:Y:S01]  /*2e60*/  IMAD.HI.U32 R11, R16, R13, RZ ;  /* 0x0000000d100b7227 */ /* 0x002fe200078e00ff */
[----:B------:R-:W-:-:S03]  /*2e70*/  ISETP.NE.AND P2, PT, RZ, UR7, PT ;  /* 0x00000007ff007c0c */ /* 0x000fc6000bf45270 */
[----:B------:R-:W-:Y:S01]  /*2e80*/  IMAD.U32 R50, RZ, RZ, UR4 ;  /* 0x00000004ff327e24 */ /* 0x000fe2000f8e00ff */
[----:B------:R-:W-:-:S05]  /*2e90*/  IADD3 R12, -R11, RZ, RZ ;  /* 0x000000ff0b0c7210 */ /* 0x000fca0007ffe1ff */
[----:B------:R-:W-:-:S05]  /*2ea0*/  IMAD R12, R15, R12, R13 ;  /* 0x0000000c0f0c7224 */ /* 0x000fca00078e020d */
[----:B------:R-:W-:-:S13]  /*2eb0*/  ISETP.GT.U32.AND P0, PT, R3, R12, PT ;  /* 0x0000000c0300720c */ /* 0x000fda0003f04070 */
[----:B------:R-:W-:-:S05]  /*2ec0*/  @!P0 IMAD.IADD R12, R12, 0x1, -R15 ;  /* 0x000000010c0c8824 */ /* 0x000fca00078e0a0f */
[----:B------:R-:W-:-:S13]  /*2ed0*/  ISETP.GT.U32.AND P0, PT, R3, R12, PT ;  /* 0x0000000c0300720c */ /* 0x000fda0003f04070 */
[----:B------:R-:W-:Y:S01]  /*2ee0*/  @!P0 IMAD.IADD R12, R12, 0x1, -R15 ;  /* 0x000000010c0c8824 */ /* 0x000fe200078e0a0f */
[----:B------:R-:W-:-:S04]  /*2ef0*/  ISETP.GE.AND P0, PT, R76, UR40, PT ;  /* 0x000000284c007c0c */ /* 0x000fc8000bf06270 */
[----:B------:R-:W-:Y:S02]  /*2f00*/  @!P1 IADD3 R12, -R12, RZ, RZ ;  /* 0x000000ff0c0c9210 */ /* 0x000fe40007ffe1ff */
[----:B------:R-:W-:-:S04]  /*2f10*/  @!P2 LOP3.LUT R12, RZ, UR7, RZ, 0x33, !PT ;  /* 0x00000007ff0cac12 */ /* 0x000fc8000f8e33ff */
[----:B------:R-:W-:Y:S01]  /*2f20*/  SHF.R.S32.HI R13, RZ, 0x1f, R12 ;  /* 0x0000001fff0d7819 */ /* 0x000fe2000001140c */
[C---:B------:R-:W-:Y:S01]  /*2f30*/  VIADD R15, R12.reuse, UR7 ;  /* 0x000000070c0f7c36 */ /* 0x040fe20008000000 */
[----:B------:R-:W-:-:S04]  /*2f40*/  IADD3 R14, P1, R12, UR4, RZ ;  /* 0x000000040c0e7c10 */ /* 0x000fc8000ff3e0ff */
[----:B------:R-:W-:Y:S02]  /*2f50*/  SHF.L.U32 R11, R15, 0x3, RZ ;  /* 0x000000030f0b7819 */ /* 0x000fe400000006ff */
[----:B------:R-:W-:Y:S02]  /*2f60*/  LEA.HI.X.SX32 R13, R50, R13, 0x1, P1 ;  /* 0x0000000d320d7211 */ /* 0x000fe400008f0eff */
[----:B------:R-:W-:Y:S02]  /*2f70*/  ISETP.GE.OR P3, PT, R11, R18, P0 ;  /* 0x000000120b00720c */ /* 0x000fe40000766670 */
[----:B------:R-:W-:-:S04]  /*2f80*/  LEA R80, P1, R14, UR8, 0x2 ;  /* 0x000000080e507c11 */ /* 0x000fc8000f8210ff */
[----:B------:R-:W-:Y:S01]  /*2f90*/  LEA.HI.X R81, R14, UR9, R13, 0x2, P1 ;  /* 0x000000090e517c11 */ /* 0x000fe200088f140d */
[----:B------:R-:W-:-:S06]  /*2fa0*/  VIADD R15, R15, UR7 ;  /* 0x000000070f0f7c36 */ /* 0x000fcc0008000000 */
[----:B------:R-:W2:Y:S01]  /*2fb0*/  @!P3 LDG.E R50, desc[UR36][R80.64] ;  /* 0x000000245032b981 */ /* 0x000ea2000c1e1900 */
[----:B------:R-:W-:Y:S01]  /*2fc0*/  IMAD.SHL.U32 R85, R15, 0x8, RZ ;  /* 0x000000080f557824 */ /* 0x000fe200078e00ff */
[----:B------:R-:W2:Y:S04]  /*2fd0*/  @!P3 LDC R51, c[0x0][0x288] ;  /* 0x0000a200ff33bb82 */ /* 0x000ea80000000800 */
[----:B------:R-:W-:-:S13]  /*2fe0*/  ISETP.GE.OR P2, PT, R85, R18, P0 ;  /* 0x000000125500720c */ /* 0x000fda0000746670 */
[----:B------:R-:W5:Y:S01]  /*2ff0*/  @!P2 LDG.E R83, desc[UR36][R80.64] ;  /* 0x000000245053a981 */ /* 0x000f62000c1e1900 */
[----:B------:R-:W-:Y:S01]  /*3000*/  IADD3 R89, R15, UR7, RZ ;  /* 0x000000070f597c10 */ /* 0x000fe2000fffe0ff */
[----:B------:R-:W-:Y:S01]  /*3010*/  IMAD.U32 R87, RZ, RZ, UR7 ;  /* 0x00000007ff577e24 */ /* 0x000fe2000f8e00ff */
[----:B------:R-:W1:Y:S03]  /*3020*/  @!P3 LDC.64 R14, c[0x0][0x248] ;  /* 0x00009200ff0ebb82 */ /* 0x000e660000000a00 */
[----:B------:R-:W-:-:S05]  /*3030*/  IMAD.SHL.U32 R89, R89, 0x8, RZ ;  /* 0x0000000859597824 */ /* 0x000fca00078e00ff */
[----:B------:R-:W-:Y:S01]  /*3040*/  ISETP.GE.OR P6, PT, R89, R18, P0 ;  /* 0x000000125900720c */ /* 0x000fe200007c6670 */
[----:B------:R-:W5:-:S12]  /*3050*/  @!P2 LDC R84, c[0x0][0x288] ;  /* 0x0000a200ff54ab82 */ /* 0x000f580000000800 */
[----:B------:R-:W3:Y:S01]  /*3060*/  @!P6 LDG.E R88, desc[UR36][R80.64] ;  /* 0x000000245058e981 */ /* 0x000ee2000c1e1900 */
[----:B------:R-:W-:-:S05]  /*3070*/  LEA R87, R87, R12, 0x2 ;  /* 0x0000000c57577211 */ /* 0x000fca00078e10ff */
[----:B------:R-:W-:-:S05]  /*3080*/  IMAD.SHL.U32 R13, R87, 0x8, RZ ;  /* 0x00000008570d7824 */ /* 0x000fca00078e00ff */
[----:B------:R-:W-:-:S13]  /*3090*/  ISETP.GE.OR P4, PT, R13, R18, P0 ;  /* 0x000000120d00720c */ /* 0x000fda0000786670 */
[----:B------:R-:W4:Y:S01]  /*30a0*/  @!P4 LDG.E R82, desc[UR36][R80.64] ;  /* 0x000000245052c981 */ /* 0x000f22000c1e1900 */
[----:B------:R-:W-:Y:S02]  /*30b0*/  VIADD R87, R87, UR7 ;  /* 0x0000000757577c36 */ /* 0x000fe40008000000 */
[----:B--2---:R-:W-:-:S04]  /*30c0*/  @!P3 IMAD R50, R50, R51, RZ ;  /* 0x000000333232b224 */ /* 0x004fc800078e02ff */
[----:B------:R-:W-:-:S04]  /*30d0*/  @!P3 IMAD R50, R50, 0xc0, RZ ;  /* 0x000000c03232b824 */ /* 0x000fc800078e02ff */
[----:B------:R-:W-:Y:S01]  /*30e0*/  @!P3 IMAD R50, R50, UR7, R11 ;  /* 0x000000073232bc24 */ /* 0x000fe2000f8e020b */
[----:B------:R-:W-:-:S04]  /*30f0*/  SHF.R.S32.HI R11, RZ, 0x1f, R17 ;  /* 0x0000001fff0b7819 */ /* 0x000fc80000011411 */
[----:B------:R-:W-:-:S04]  /*3100*/  @!P3 IADD3 R51, P1, R17, R50, RZ ;  /* 0x000000321133b210 */ /* 0x000fc80007f3e0ff */
[----:B------:R-:W-:Y:S02]  /*3110*/  @!P3 LEA.HI.X.SX32 R86, R50, R11, 0x1, P1 ;  /* 0x0000000b3256b211 */ /* 0x000fe400008f0eff */
[----:B-1----:R-:W-:Y:S01]  /*3120*/  @!P3 LEA R50, P1, R51, R14, 0x1 ;  /* 0x0000000e3332b211 */ /* 0x002fe200078208ff */
[----:B-----5:R-:W-:Y:S01]  /*3130*/  @!P2 IMAD R84, R83, R84, RZ ;  /* 0x000000545354a224 */ /* 0x020fe200078e02ff */
[----:B------:R-:W-:Y:S02]  /*3140*/  SHF.L.U32 R83, R87, 0x3, RZ ;  /* 0x0000000357537819 */ /* 0x000fe400000006ff */
[----:B------:R-:W-:Y:S01]  /*3150*/  @!P3 LEA.HI.X R51, R51, R15, R86, 0x1, P1 ;  /* 0x0000000f3333b211 */ /* 0x000fe200008f0c56 */
[----:B------:R-:W-:Y:S01]  /*3160*/  @!P2 IMAD R84, R84, 0xc0, RZ ;  /* 0x000000c05454a824 */ /* 0x000fe200078e02ff */
[----:B------:R-:W1:Y:S01]  /*3170*/  @!P2 LDC.64 R14, c[0x0][0x248] ;  /* 0x00009200ff0eab82 */ /* 0x000e620000000a00 */
[----:B------:R-:W-:Y:S02]  /*3180*/  ISETP.GE.OR P5, PT, R83, R18, P0 ;  /* 0x000000125300720c */ /* 0x000fe400007a6670 */
[----:B------:R-:W-:Y:S01]  /*3190*/  ISETP.GE.AND P1, PT, R76, UR40, PT ;  /* 0x000000284c007c0c */ /* 0x000fe2000bf26270 */
[----:B------:R-:W-:-:S03]  /*31a0*/  @!P2 IMAD R84, R84, UR7, R85 ;  /* 0x000000075454ac24 */ /* 0x000fc6000f8e0255 */
[----:B------:R-:W-:-:S06]  /*31b0*/  SEL R20, R20, RZ, P1 ;  /* 0x000000ff14147207 */ /* 0x000fcc0000800000 */
[----:B------:R2:W5:Y:S01]  /*31c0*/  @!P3 LDG.E R20, desc[UR36][R50.64] ;  /* 0x000000243214b981 */ /* 0x000562000c1e1900 */
[----:B------:R-:W-:-:S03]  /*31d0*/  @!P2 IADD3 R85, P3, R17, R84, RZ ;  /* 0x000000541155a210 */ /* 0x000fc60007f7e0ff */
[----:B------:R-:W5:Y:S01]  /*31e0*/  @!P5 LDG.E R86, desc[UR36][R80.64] ;  /* 0x000000245056d981 */ /* 0x000f62000c1e1900 */
[----:B------:R-:W-:Y:S01]  /*31f0*/  @!P2 LEA.HI.X.SX32 R90, R84, R11, 0x1, P3 ;  /* 0x0000000b545aa211 */ /* 0x000fe200018f0eff */
[----:B------:R-:W-:-:S04]  /*3200*/  VIADD R87, R87, UR7 ;  /* 0x0000000757577c36 */ /* 0x000fc80008000000 */
[----:B------:R-:W-:Y:S01]  /*3210*/  IMAD.SHL.U32 R87, R87, 0x8, RZ ;  /* 0x0000000857577824 */ /* 0x000fe200078e00ff */
[----:B-1----:R-:W-:-:S04]  /*3220*/  @!P2 LEA R84, P3, R85, R14, 0x1 ;  /* 0x0000000e5554a211 */ /* 0x002fc800078608ff */
[----:B------:R-:W-:Y:S02]  /*3230*/  @!P2 LEA.HI.X R85, R85, R15, R90, 0x1, P3 ;  /* 0x0000000f5555a211 */ /* 0x000fe400018f0c5a */
[----:B------:R-:W3:Y:S01]  /*3240*/  @!P6 LDC R15, c[0x0][0x288] ;  /* 0x0000a200ff0feb82 */ /* 0x000ee20000000800 */
[----:B------:R-:W-:Y:S02]  /*3250*/  ISETP.GE.OR P3, PT, R87, R18, P0 ;  /* 0x000000125700720c */ /* 0x000fe40000766670 */
[----:B------:R-:W-:-:S06]  /*3260*/  SEL R21, R21, RZ, P1 ;  /* 0x000000ff15157207 */ /* 0x000fcc0000800000 */
[----:B------:R1:W5:Y:S01]  /*3270*/  @!P2 LDG.E R21, desc[UR36][R84.64] ;  /* 0x000000245415a981 */ /* 0x000362000c1e1900 */
[----:B------:R-:W-:Y:S02]  /*3280*/  SEL R22, R22, RZ, P1 ;  /* 0x000000ff16167207 */ /* 0x000fe40000800000 */
[----:B------:R-:W-:Y:S02]  /*3290*/  SEL R23, R23, RZ, P1 ;  /* 0x000000ff17177207 */ /* 0x000fe40000800000 */
[----:B------:R-:W0:Y:S01]  /*32a0*/  @!P3 LDC R93, c[0x0][0x288] ;  /* 0x0000a200ff5dbb82 */ /* 0x000e220000000800 */
[----:B---3--:R-:W-:Y:S02]  /*32b0*/  @!P6 IMAD R90, R88, R15, RZ ;  /* 0x0000000f585ae224 */ /* 0x008fe400078e02ff */
[----:B------:R-:W0:Y:S05]  /*32c0*/  @!P3 LDG.E R88, desc[UR36][R80.64] ;  /* 0x000000245058b981 */ /* 0x000e2a000c1e1900 */
[----:B------:R-:W3:Y:S01]  /*32d0*/  @!P6 LDC.64 R14, c[0x0][0x248] ;  /* 0x00009200ff0eeb82 */ /* 0x000ee20000000a00 */
[----:B--2---:R-:W-:-:S04]  /*32e0*/  @!P6 IMAD R50, R90, 0xc0, RZ ;  /* 0x000000c05a32e824 */ /* 0x004fc800078e02ff */
[----:B------:R-:W-:Y:S01]  /*32f0*/  @!P6 IMAD R50, R50, UR7, R89 ;  /* 0x000000073232ec24 */ /* 0x000fe2000f8e0259 */
[----:B------:R-:W-:-:S04]  /*3300*/  MOV R89, UR7 ;  /* 0x0000000700597c02 */ /* 0x000fc80008000f00 */
[----:B------:R-:W-:Y:S01]  /*3310*/  @!P6 IADD3 R51, P2, R17, R50, RZ ;  /* 0x000000321133e210 */ /* 0x000fe20007f5e0ff */
[----:B------:R-:W-:-:S03]  /*3320*/  IMAD R89, R89, 0x7, R12 ;  /* 0x0000000759597824 */ /* 0x000fc600078e020c */
[----:B------:R-:W-:Y:S02]  /*3330*/  @!P6 LEA.HI.X.SX32 R50, R50, R11, 0x1, P2 ;  /* 0x0000000b3232e211 */ /* 0x000fe400010f0eff */
[----:B---3--:R-:W-:-:S04]  /*3340*/  @!P6 LEA R90, P2, R51, R14, 0x1 ;  /* 0x0000000e335ae211 */ /* 0x008fc800078408ff */
[----:B------:R-:W-:Y:S01]  /*3350*/  @!P6 LEA.HI.X R91, R51, R15, R50, 0x1, P2 ;  /* 0x0000000f335be211 */ /* 0x000fe200010f0c32 */
[----:B------:R-:W-:Y:S01]  /*3360*/  IMAD.SHL.U32 R51, R89, 0x8, RZ ;  /* 0x0000000859337824 */ /* 0x000fe200078e00ff */
[----:B------:R-:W4:Y:S03]  /*3370*/  @!P4 LDC R15, c[0x0][0x288] ;  /* 0x0000a200ff0fcb82 */ /* 0x000f260000000800 */
[----:B------:R-:W2:Y:S01]  /*3380*/  @!P6 LDG.E R22, desc[UR36][R90.64] ;  /* 0x000000245a16e981 */ /* 0x000ea2000c1e1900 */
[----:B------:R-:W-:-:S13]  /*3390*/  ISETP.GE.OR P2, PT, R51, R18, P0 ;  /* 0x000000123300720c */ /* 0x000fda0000746670 */
[----:B------:R-:W3:Y:S01]  /*33a0*/  @!P2 LDG.E R50, desc[UR36][R80.64] ;  /* 0x000000245032a981 */ /* 0x000ee2000c1e1900 */
[----:B----4-:R-:W-:Y:S02]  /*33b0*/  @!P4 IMAD R82, R82, R15, RZ ;  /* 0x0000000f5252c224 */ /* 0x010fe400078e02ff */
[----:B------:R-:W1:Y:S02]  /*33c0*/  @!P4 LDC.64 R14, c[0x0][0x248] ;  /* 0x00009200ff0ecb82 */ /* 0x000e640000000a00 */
[----:B------:R-:W-:-:S04]  /*33d0*/  @!P4 IMAD R82, R82, 0xc0, RZ ;  /* 0x000000c05252c824 */ /* 0x000fc800078e02ff */
[----:B------:R-:W-:-:S05]  /*33e0*/  @!P4 IMAD R82, R82, UR7, R13 ;  /* 0x000000075252cc24 */ /* 0x000fca000f8e020d */
[----:B------:R-:W-:Y:S01]  /*33f0*/  @!P4 IADD3 R13, P6, R17, R82, RZ ;  /* 0x00000052110dc210 */ /* 0x000fe20007fde0ff */
[----:B------:R-:W-:-:S03]  /*3400*/  VIADD R89, R89, UR7 ;  /* 0x0000000759597c36 */ /* 0x000fc60008000000 */
[----:B------:R-:W-:Y:S02]  /*3410*/  @!P4 LEA.HI.X.SX32 R82, R82, R11, 0x1, P6 ;  /* 0x0000000b5252c211 */ /* 0x000fe400030f0eff */
[----:B-1----:R-:W-:-:S04]  /*3420*/  @!P4 LEA R84, P6, R13, R14, 0x1 ;  /* 0x0000000e0d54c211 */ /* 0x002fc800078c08ff */
[----:B------:R-:W-:Y:S02]  /*3430*/  @!P4 LEA.HI.X R85, R13, R15, R82, 0x1, P6 ;  /* 0x0000000f0d55c211 */ /* 0x000fe400030f0c52 */
[----:B------:R-:W-:Y:S01]  /*3440*/  SHF.L.U32 R13, R89, 0x3, RZ ;  /* 0x00000003590d7819 */ /* 0x000fe200000006ff */
[----:B------:R-:W5:Y:S02]  /*3450*/  @!P5 LDC R15, c[0x0][0x288] ;  /* 0x0000a200ff0fdb82 */ /* 0x000f640000000800 */
[----:B------:R1:W4:Y:S01]  /*3460*/  @!P4 LDG.E R23, desc[UR36][R84.64] ;  /* 0x000000245417c981 */ /* 0x000322000c1e1900 */
[----:B------:R-:W-:-:S13]  /*3470*/  ISETP.GE.OR P6, PT, R13, R18, P0 ;  /* 0x000000120d00720c */ /* 0x000fda00007c6670 */
[----:B------:R-:W2:Y:S01]  /*3480*/  @!P6 LDG.E R82, desc[UR36][R80.64] ;  /* 0x000000245052e981 */ /* 0x000ea2000c1e1900 */
[----:B------:R-:W-:Y:S01]  /*3490*/  VIADD R89, R89, UR7 ;  /* 0x0000000759597c36 */ /* 0x000fe20008000000 */
[----:B------:R-:W-:-:S03]  /*34a0*/  SEL R24, R24, RZ, P1 ;  /* 0x000000ff18187207 */ /* 0x000fc60000800000 */
[----:B-1----:R-:W-:Y:S01]  /*34b0*/  IMAD.SHL.U32 R85, R89, 0x8, RZ ;  /* 0x0000000859557824 */ /* 0x002fe200078e00ff */
[----:B------:R-:W-:Y:S01]  /*34c0*/  SEL R25, R25, RZ, P1 ;  /* 0x000000ff19197207 */ /* 0x000fe20000800000 */
[----:B-----5:R-:W-:Y:S02]  /*34d0*/  @!P5 IMAD R86, R86, R15, RZ ;  /* 0x0000000f5656d224 */ /* 0x020fe400078e02ff */
[----:B------:R-:W1:Y:S02]  /*34e0*/  @!P5 LDC.64 R14, c[0x0][0x248] ;  /* 0x00009200ff0edb82 */ /* 0x000e640000000a00 */
[----:B------:R-:W-:-:S04]  /*34f0*/  @!P5 IMAD R86, R86, 0xc0, RZ ;  /* 0x000000c05656d824 */ /* 0x000fc800078e02ff */
[----:B------:R-:W-:-:S05]  /*3500*/  @!P5 IMAD R86, R86, UR7, R83 ;  /* 0x000000075656dc24 */ /* 0x000fca000f8e0253 */
[----:B------:R-:W-:-:S04]  /*3510*/  @!P5 IADD3 R83, P4, R17, R86, RZ ;  /* 0x000000561153d210 */ /* 0x000fc80007f9e0ff */
[----:B------:R-:W-:Y:S02]  /*3520*/  @!P5 LEA.HI.X.SX32 R86, R86, R11, 0x1, P4 ;  /* 0x0000000b5656d211 */ /* 0x000fe400020f0eff */
[----:B-1----:R-:W-:-:S04]  /*3530*/  @!P5 LEA R90, P4, R83, R14, 0x1 ;  /* 0x0000000e535ad211 */ /* 0x002fc800078808ff */
[----:B------:R-:W-:Y:S02]  /*3540*/  @!P5 LEA.HI.X R91, R83, R15, R86, 0x1, P4 ;  /* 0x0000000f535bd211 */ /* 0x000fe400020f0c56 */
[----:B------:R-:W1:Y:S01]  /*3550*/  @!P3 LDC.64 R14, c[0x0][0x248] ;  /* 0x00009200ff0ebb82 */ /* 0x000e620000000a00 */
[----:B0-----:R-:W-:Y:S01]  /*3560*/  @!P3 IMAD R88, R88, R93, RZ ;  /* 0x0000005d5858b224 */ /* 0x001fe200078e02ff */
[----:B------:R-:W-:Y:S01]  /*3570*/  ISETP.GE.OR P4, PT, R85, R18, P0 ;  /* 0x000000125500720c */ /* 0x000fe20000786670 */
[----:B------:R0:W5:Y:S02]  /*3580*/  @!P5 LDG.E R24, desc[UR36][R90.64] ;  /* 0x000000245a18d981 */ /* 0x000164000c1e1900 */
[----:B------:R-:W-:-:S04]  /*3590*/  @!P3 IMAD R88, R88, 0xc0, RZ ;  /* 0x000000c05858b824 */ /* 0x000fc800078e02ff */
[----:B------:R-:W-:-:S05]  /*35a0*/  @!P3 IMAD R84, R88, UR7, R87 ;  /* 0x000000075854bc24 */ /* 0x000fca000f8e0257 */
[----:B------:R-:W-:-:S04]  /*35b0*/  @!P3 IADD3 R83, P5, R17, R84, RZ ;  /* 0x000000541153b210 */ /* 0x000fc80007fbe0ff */
[----:B------:R-:W-:Y:S02]  /*35c0*/  @!P3 LEA.HI.X.SX32 R84, R84, R11, 0x1, P5 ;  /* 0x0000000b5454b211 */ /* 0x000fe400028f0eff */
[----:B-1----:R-:W-:-:S04]  /*35d0*/  @!P3 LEA R86, P5, R83, R14, 0x1 ;  /* 0x0000000e5356b211 */ /* 0x002fc800078a08ff */
[----:B------:R-:W-:Y:S02]  /*35e0*/  @!P3 LEA.HI.X R87, R83, R15, R84, 0x1, P5 ;  /* 0x0000000f5357b211 */ /* 0x000fe400028f0c54 */
[----:B------:R-:W4:Y:S01]  /*35f0*/  @!P4 LDG.E R84, desc[UR36][R80.64] ;  /* 0x000000245054c981 */ /* 0x000f22000c1e1900 */
[----:B------:R-:W3:Y:S01]  /*3600*/  @!P2 LDC R15, c[0x0][0x288] ;  /* 0x0000a200ff0fab82 */ /* 0x000ee20000000800 */
[----:B------:R-:W-:Y:S02]  /*3610*/  MOV R83, UR7 ;  /* 0x0000000700537c02 */ /* 0x000fe40008000f00 */
[----:B------:R-:W5:Y:S03]  /*3620*/  @!P3 LDG.E R25, desc[UR36][R86.64] ;  /* 0x000000245619b981 */ /* 0x000f66000c1e1900 */
[----:B------:R-:W-:-:S04]  /*3630*/  IMAD R88, R83, 0xa, R12 ;  /* 0x0000000a53587824 */ /* 0x000fc800078e020c */
[----:B------:R-:W-:-:S05]  /*3640*/  IMAD.SHL.U32 R89, R88, 0x8, RZ ;  /* 0x0000000858597824 */ /* 0x000fca00078e00ff */
[----:B------:R-:W-:Y:S01]  /*3650*/  ISETP.GE.OR P5, PT, R89, R18, P0 ;  /* 0x000000125900720c */ /* 0x000fe200007a6670 */
[----:B---3--:R-:W-:Y:S02]  /*3660*/  @!P2 IMAD R50, R50, R15, RZ ;  /* 0x0000000f3232a224 */ /* 0x008fe400078e02ff */
[----:B------:R-:W0:Y:S02]  /*3670*/  @!P2 LDC.64 R14, c[0x0][0x248] ;  /* 0x00009200ff0eab82 */ /* 0x000e240000000a00 */
[----:B------:R-:W-:-:S04]  /*3680*/  @!P2 IMAD R50, R50, 0xc0, RZ ;  /* 0x000000c03232a824 */ /* 0x000fc800078e02ff */
[----:B------:R-:W-:-:S04]  /*3690*/  @!P2 IMAD R50, R50, UR7, R51 ;  /* 0x000000073232ac24 */ /* 0x000fc8000f8e0233 */
[----:B------:R-:W3:Y:S01]  /*36a0*/  @!P5 LDG.E R51, desc[UR36][R80.64] ;  /* 0x000000245033d981 */ /* 0x000ee2000c1e1900 */
[----:B------:R-:W-:-:S04]  /*36b0*/  @!P2 IADD3 R83, P3, R17, R50, RZ ;  /* 0x000000321153a210 */ /* 0x000fc80007f7e0ff */
[----:B------:R-:W-:Y:S01]  /*36c0*/  @!P2 LEA.HI.X.SX32 R50, R50, R11, 0x1, P3 ;  /* 0x0000000b3232a211 */ /* 0x000fe200018f0eff */
[----:B------:R-:W-:Y:S01]  /*36d0*/  VIADD R88, R88, UR7 ;  /* 0x0000000758587c36 */ /* 0x000fe20008000000 */
[----:B0-----:R-:W-:-:S04]  /*36e0*/  @!P2 LEA R90, P3, R83, R14, 0x1 ;  /* 0x0000000e535aa211 */ /* 0x001fc800078608ff */
[----:B------:R-:W-:Y:S02]  /*36f0*/  @!P2 LEA.HI.X R91, R83, R15, R50, 0x1, P3 ;  /* 0x0000000f535ba211 */ /* 0x000fe400018f0c32 */
[----:B------:R-:W2:Y:S01]  /*3700*/  @!P6 LDC R15, c[0x0][0x288] ;  /* 0x0000a200ff0feb82 */ /* 0x000ea20000000800 */
[----:B------:R-:W-:-:S04]  /*3710*/  SHF.L.U32 R83, R88, 0x3, RZ ;  /* 0x0000000358537819 */ /* 0x000fc800000006ff */
[----:B------:R-:W-:-:S13]  /*3720*/  ISETP.GE.OR P3, PT, R83, R18, P0 ;  /* 0x000000125300720c */ /* 0x000fda0000766670 */
[----:B------:R-:W5:Y:S01]  /*3730*/  @!P3 LDG.E R50, desc[UR36][R80.64] ;  /* 0x000000245032b981 */ /* 0x000f62000c1e1900 */
[----:B--2---:R-:W-:Y:S02]  /*3740*/  @!P6 IMAD R82, R82, R15, RZ ;  /* 0x0000000f5252e224 */ /* 0x004fe400078e02ff */
[----:B------:R-:W0:Y:S02]  /*3750*/  @!P6 LDC.64 R14, c[0x0][0x248] ;  /* 0x00009200ff0eeb82 */ /* 0x000e240000000a00 */
[----:B------:R-:W-:Y:S01]  /*3760*/  @!P6 IMAD R82, R82, 0xc0, RZ ;  /* 0x000000c05252e824 */ /* 0x000fe200078e02ff */
[----:B------:R-:W-:-:S03]  /*3770*/  SEL R26, R26, RZ, P1 ;  /* 0x000000ff1a1a7207 */ /* 0x000fc60000800000 */
[----:B------:R-:W-:-:S03]  /*3780*/  @!P6 IMAD R82, R82, UR7, R13 ;  /* 0x000000075252ec24 */ /* 0x000fc6000f8e020d */
[----:B------:R1:W2:Y:S02]  /*3790*/  @!P2 LDG.E R26, desc[UR36][R90.64] ;  /* 0x000000245a1aa981 */ /* 0x0002a4000c1e1900 */
[----:B------:R-:W-:-:S04]  /*37a0*/  @!P6 IADD3 R13, P2, R17, R82, RZ ;  /* 0x00000052110de210 */ /* 0x000fc80007f5e0ff */
[----:B------:R-:W-:Y:S02]  /*37b0*/  @!P6 LEA.HI.X.SX32 R82, R82, R11, 0x1, P2 ;  /* 0x0000000b5252e211 */ /* 0x000fe400010f0eff */
[----:B------:R-:W-:Y:S01]  /*37c0*/  SEL R27, R27, RZ, P1 ;  /* 0x000000ff1b1b7207 */ /* 0x000fe20000800000 */
[----:B-1----:R-:W3:Y:S01]  /*37d0*/  @!P5 LDC R90, c[0x0][0x288] ;  /* 0x0000a200ff5adb82 */ /* 0x002ee20000000800 */
[----:B0-----:R-:W-:-:S04]  /*37e0*/  @!P6 LEA R86, P2, R13, R14, 0x1 ;  /* 0x0000000e0d56e211 */ /* 0x001fc800078408ff */
[----:B------:R-:W-:Y:S01]  /*37f0*/  @!P6 LEA.HI.X R87, R13, R15, R82, 0x1, P2 ;  /* 0x0000000f0d57e211 */ /* 0x000fe200010f0c52 */
[----:B------:R-:W-:Y:S02]  /*3800*/  VIADD R13, R88, UR7 ;  /* 0x00000007580d7c36 */ /* 0x000fe40008000000 */
[----:B------:R-:W4:Y:S02]  /*3810*/  @!P4 LDC R15, c[0x0][0x288] ;  /* 0x0000a200ff0fcb82 */ /* 0x000f240000000800 */
[----:B------:R-:W-:Y:S01]  /*3820*/  IMAD.SHL.U32 R13, R13, 0x8, RZ ;  /* 0x000000080d0d7824 */ /* 0x000fe200078e00ff */
[----:B------:R0:W2:Y:S04]  /*3830*/  @!P6 LDG.E R27, desc[UR36][R86.64] ;  /* 0x00000024561be981 */ /* 0x0000a8000c1e1900 */
[----:B------:R-:W-:Y:S01]  /*3840*/  ISETP.GE.OR P2, PT, R13, R18, P0 ;  /* 0x000000120d00720c */ /* 0x000fe20000746670 */
[----:B0-----:R-:W5:-:S12]  /*3850*/  @!P3 LDC R87, c[0x0][0x288] ;  /* 0x0000a200ff57bb82 */ /* 0x001f580000000800 */
[----:B------:R-:W2:Y:S01]  /*3860*/  @!P2 LDG.E R82, desc[UR36][R80.64] ;  /* 0x000000245052a981 */ /* 0x000ea2000c1e1900 */
[----:B------:R-:W-:Y:S02]  /*3870*/  SEL R28, R28, RZ, P1 ;  /* 0x000000ff1c1c7207 */ /* 0x000fe40000800000 */
[----:B------:R-:W-:Y:S02]  /*3880*/  SEL R29, R29, RZ, P1 ;  /* 0x000000ff1d1d7207 */ /* 0x000fe40000800000 */
[----:B------:R-:W-:Y:S01]  /*3890*/  SEL R30, R30, RZ, P1 ;  /* 0x000000ff1e1e7207 */ /* 0x000fe20000800000 */
[----:B----4-:R-:W-:Y:S02]  /*38a0*/  @!P4 IMAD R84, R84, R15, RZ ;  /* 0x0000000f5454c224 */ /* 0x010fe400078e02ff */
[----:B------:R-:W0:Y:S02]  /*38b0*/  @!P4 LDC.64 R14, c[0x0][0x248] ;  /* 0x00009200ff0ecb82 */ /* 0x000e240000000a00 */
[----:B------:R-:W-:-:S04]  /*38c0*/  @!P4 IMAD R84, R84, 0xc0, RZ ;  /* 0x000000c05454c824 */ /* 0x000fc800078e02ff */
[----:B------:R-:W-:-:S05]  /*38d0*/  @!P4 IMAD R84, R84, UR7, R85 ;  /* 0x000000075454cc24 */ /* 0x000fca000f8e0255 */
[----:B------:R-:W-:-:S04]  /*38e0*/  @!P4 IADD3 R85, P6, R17, R84, RZ ;  /* 0x000000541155c210 */ /* 0x000fc80007fde0ff */
[----:B------:R-:W-:Y:S02]  /*38f0*/  @!P4 LEA.HI.X.SX32 R88, R84, R11, 0x1, P6 ;  /* 0x0000000b5458c211 */ /* 0x000fe400030f0eff */
[----:B0-----:R-:W-:-:S04]  /*3900*/  @!P4 LEA R84, P6, R85, R14, 0x1 ;  /* 0x0000000e5554c211 */ /* 0x001fc800078c08ff */
[----:B------:R-:W-:Y:S02]  /*3910*/  @!P4 LEA.HI.X R85, R85, R15, R88, 0x1, P6 ;  /* 0x0000000f5555c211 */ /* 0x000fe400030f0c58 */
[----:B------:R-:W-:Y:S01]  /*3920*/  MOV R15, UR7 ;  /* 0x00000007000f7c02 */ /* 0x000fe20008000f00 */
[----:B---3--:R-:W-:Y:S02]  /*3930*/  @!P5 IMAD R90, R51, R90, RZ ;  /* 0x0000005a335ad224 */ /* 0x008fe400078e02ff */
[----:B------:R0:W3:Y:S02]  /*3940*/  @!P4 LDG.E R28, desc[UR36][R84.64] ;  /* 0x00000024541cc981 */ /* 0x0000e4000c1e1900 */
[----:B------:R-:W-:Y:S02]  /*3950*/  IMAD R86, R15, 0xd, R12 ;  /* 0x0000000d0f567824 */ /* 0x000fe400078e020c */
[----:B------:R-:W1:Y:S02]  /*3960*/  @!P5 LDC.64 R14, c[0x0][0x248] ;  /* 0x00009200ff0edb82 */ /* 0x000e640000000a00 */
[----:B------:R-:W-:-:S05]  /*3970*/  IMAD.SHL.U32 R51, R86, 0x8, RZ ;  /* 0x0000000856337824 */ /* 0x000fca00078e00ff */
[----:B------:R-:W-:Y:S01]  /*3980*/  ISETP.GE.OR P6, PT, R51, R18, P0 ;  /* 0x000000123300720c */ /* 0x000fe200007c6670 */
[----:B------:R-:W-:-:S04]  /*3990*/  @!P5 IMAD R90, R90, 0xc0, RZ ;  /* 0x000000c05a5ad824 */ /* 0x000fc800078e02ff */
[----:B------:R-:W-:-:S08]  /*39a0*/  @!P5 IMAD R90, R90, UR7, R89 ;  /* 0x000000075a5adc24 */ /* 0x000fd0000f8e0259 */
[----:B------:R-:W4:Y:S01]  /*39b0*/  @!P6 LDG.E R88, desc[UR36][R80.64] ;  /* 0x000000245058e981 */ /* 0x000f22000c1e1900 */
[----:B------:R-:W-:Y:S01]  /*39c0*/  @!P5 IADD3 R89, P4, R17, R90, RZ ;  /* 0x0000005a1159d210 */ /* 0x000fe20007f9e0ff */
[----:B------:R-:W-:-:S03]  /*39d0*/  VIADD R86, R86, UR7 ;  /* 0x0000000756567c36 */ /* 0x000fc60008000000 */
[----:B------:R-:W-:Y:S02]  /*39e0*/  @!P5 LEA.HI.X.SX32 R90, R90, R11, 0x1, P4 ;  /* 0x0000000b5a5ad211 */ /* 0x000fe400020f0eff */
[----:B-1----:R-:W-:-:S04]  /*39f0*/  @!P5 LEA R92, P4, R89, R14, 0x1 ;  /* 0x0000000e595cd211 */ /* 0x002fc800078808ff */
[----:B------:R-:W-:Y:S02]  /*3a00*/  @!P5 LEA.HI.X R93, R89, R15, R90, 0x1, P4 ;  /* 0x0000000f595dd211 */ /* 0x000fe400020f0c5a */
[----:B------:R-:W1:Y:S01]  /*3a10*/  @!P3 LDC.64 R14, c[0x0][0x248] ;  /* 0x00009200ff0ebb82 */ /* 0x000e620000000a00 */
[----:B-----5:R-:W-:Y:S01]  /*3a20*/  @!P3 IMAD R50, R50, R87, RZ ;  /* 0x000000573232b224 */ /* 0x020fe200078e02ff */
[----:B------:R-:W-:Y:S01]  /*3a30*/  SHF.L.U32 R87, R86, 0x3, RZ ;  /* 0x0000000356577819 */ /* 0x000fe200000006ff */
[----:B------:R-:W5:Y:S03]  /*3a40*/  @!P5 LDG.E R29, desc[UR36][R92.64] ;  /* 0x000000245c1dd981 */ /* 0x000f66000c1e1900 */
[----:B------:R-:W-:Y:S01]  /*3a50*/  ISETP.GE.OR P4, PT, R87, R18, P0 ;  /* 0x000000125700720c */ /* 0x000fe20000786670 */
[----:B------:R-:W-:-:S04]  /*3a60*/  @!P3 IMAD R50, R50, 0xc0, RZ ;  /* 0x000000c03232b824 */ /* 0x000fc800078e02ff */
[----:B0-----:R-:W-:-:S05]  /*3a70*/  @!P3 IMAD R84, R50, UR7, R83 ;  /* 0x000000073254bc24 */ /* 0x001fca000f8e0253 */
[----:B------:R-:W-:-:S03]  /*3a80*/  @!P3 IADD3 R83, P5, R17, R84, RZ ;  /* 0x000000541153b210 */ /* 0x000fc60007fbe0ff */
[----:B------:R-:W3:Y:S01]  /*3a90*/  @!P4 LDG.E R50, desc[UR36][R80.64] ;  /* 0x000000245032c981 */ /* 0x000ee2000c1e1900 */
[----:B------:R-:W-:Y:S02]  /*3aa0*/  @!P3 LEA.HI.X.SX32 R84, R84, R11, 0x1, P5 ;  /* 0x0000000b5454b211 */ /* 0x000fe400028f0eff */
[----:B-1----:R-:W-:-:S04]  /*3ab0*/  @!P3 LEA R90, P5, R83, R14, 0x1 ;  /* 0x0000000e535ab211 */ /* 0x002fc800078a08ff */
[----:B------:R-:W-:Y:S02]  /*3ac0*/  @!P3 LEA.HI.X R91, R83, R15, R84, 0x1, P5 ;  /* 0x0000000f535bb211 */ /* 0x000fe400028f0c54 */
[----:B------:R-:W2:Y:S01]  /*3ad0*/  @!P2 LDC R15, c[0x0][0x288] ;  /* 0x0000a200ff0fab82 */ /* 0x000ea20000000800 */
[----:B------:R-:W-:Y:S02]  /*3ae0*/  VIADD R85, R86, UR7 ;  /* 0x0000000756557c36 */ /* 0x000fe40008000000 */
[----:B------:R0:W5:Y:S02]  /*3af0*/  @!P3 LDG.E R30, desc[UR36][R90.64] ;  /* 0x000000245a1eb981 */ /* 0x000164000c1e1900 */
[----:B------:R-:W-:-:S05]  /*3b00*/  IMAD.SHL.U32 R85, R85, 0x8, RZ ;  /* 0x0000000855557824 */ /* 0x000fca00078e00ff */
[----:B------:R-:W-:Y:S02]  /*3b10*/  ISETP.GE.OR P5, PT, R85, R18, P0 ;  /* 0x000000125500720c */ /* 0x000fe400007a6670 */
[----:B------:R-:W-:Y:S01]  /*3b20*/  SEL R31, R31, RZ, P1 ;  /* 0x000000ff1f1f7207 */ /* 0x000fe20000800000 */
[----:B0-----:R-:W3:Y:S10]  /*3b30*/  @!P4 LDC R91, c[0x0][0x288] ;  /* 0x0000a200ff5bcb82 */ /* 0x001ef40000000800 */
[----:B------:R-:W5:Y:S01]  /*3b40*/  @!P5 LDG.E R84, desc[UR36][R80.64] ;  /* 0x000000245054d981 */ /* 0x000f62000c1e1900 */
[----:B--2---:R-:W-:-:S02]  /*3b50*/  @!P2 IMAD R82, R82, R15, RZ ;  /* 0x0000000f5252a224 */ /* 0x004fc400078e02ff */
        /* <DEDUP_REMOVED lines=8> */
[----:B------:R-:W4:Y:S02]  /*3be0*/  @!P6 LDC R15, c[0x0][0x288] ;  /* 0x0000a200ff0feb82 */ /* 0x000f240000000800 */
[----:B------:R0:W2:Y:S02]  /*3bf0*/  @!P2 LDG.E R31, desc[UR36][R82.64] ;  /* 0x00000024521fa981 */ /* 0x0000a4000c1e1900 */
[----:B------:R-:W-:-:S04]  /*3c00*/  IMAD R92, R13, 0x10, R12 ;  /* 0x000000100d5c7824 */ /* 0x000fc800078e020c */
[----:B------:R-:W-:-:S05]  /*3c10*/  IMAD.SHL.U32 R13, R92, 0x8, RZ ;  /* 0x000000085c0d7824 */ /* 0x000fca00078e00ff */
[----:B------:R-:W-:-:S13]  /*3c20*/  ISETP.GE.OR P3, PT, R13, R18, P0 ;  /* 0x000000120d00720c */ /* 0x000fda0000766670 */
[----:B------:R-:W2:Y:S01]  /*3c30*/  @!P3 LDG.E R86, desc[UR36][R80.64] ;  /* 0x000000245056b981 */ /* 0x000ea2000c1e1900 */
[----:B------:R-:W-:Y:S02]  /*3c40*/  IADD3 R92, R92, UR7, RZ ;  /* 0x000000075c5c7c10 */ /* 0x000fe4000fffe0ff */
[----:B------:R-:W-:Y:S02]  /*3c50*/  SEL R32, R32, RZ, P1 ;  /* 0x000000ff20207207 */ /* 0x000fe40000800000 */
[----:B------:R-:W-:Y:S02]  /*3c60*/  SEL R33, R33, RZ, P1 ;  /* 0x000000ff21217207 */ /* 0x000fe40000800000 */
[----:B------:R-:W-:Y:S01]  /*3c70*/  SEL R34, R34, RZ, P1 ;  /* 0x000000ff22227207 */ /* 0x000fe20000800000 */
[----:B----4-:R-:W-:Y:S02]  /*3c80*/  @!P6 IMAD R88, R88, R15, RZ ;  /* 0x0000000f5858e224 */ /* 0x010fe400078e02ff */
[----:B------:R-:W1:Y:S02]  /*3c90*/  @!P6 LDC.64 R14, c[0x0][0x248] ;  /* 0x00009200ff0eeb82 */ /* 0x000e640000000a00 */
[----:B------:R-:W-:-:S04]  /*3ca0*/  @!P6 IMAD R88, R88, 0xc0, RZ ;  /* 0x000000c05858e824 */ /* 0x000fc800078e02ff */
[----:B------:R-:W-:-:S05]  /*3cb0*/  @!P6 IMAD R88, R88, UR7, R51 ;  /* 0x000000075858ec24 */ /* 0x000fca000f8e0233 */
[----:B------:R-:W-:-:S04]  /*3cc0*/  @!P6 IADD3 R51, P2, R17, R88, RZ ;  /* 0x000000581133e210 */ /* 0x000fc80007f5e0ff */
[----:B------:R-:W-:Y:S02]  /*3cd0*/  @!P6 LEA.HI.X.SX32 R90, R88, R11, 0x1, P2 ;  /* 0x0000000b585ae211 */ /* 0x000fe400010f0eff */
[----:B-1----:R-:W-:-:S04]  /*3ce0*/  @!P6 LEA R88, P2, R51, R14, 0x1 ;  /* 0x0000000e3358e211 */ /* 0x002fc800078408ff */
[----:B------:R-:W-:Y:S01]  /*3cf0*/  @!P6 LEA.HI.X R89, R51, R15, R90, 0x1, P2 ;  /* 0x0000000f3359e211 */ /* 0x000fe200010f0c5a */
[----:B------:R-:W-:Y:S01]  /*3d00*/  IMAD.SHL.U32 R51, R92, 0x8, RZ ;  /* 0x000000085c337824 */ /* 0x000fe200078e00ff */
[----:B------:R-:W1:Y:S03]  /*3d10*/  @!P4 LDC.64 R14, c[0x0][0x248] ;  /* 0x00009200ff0ecb82 */ /* 0x000e660000000a00 */
[----:B------:R4:W2:Y:S01]  /*3d20*/  @!P6 LDG.E R32, desc[UR36][R88.64] ;  /* 0x000000245820e981 */ /* 0x0008a2000c1e1900 */
[----:B------:R-:W-:Y:S01]  /*3d30*/  ISETP.GE.OR P6, PT, R51, R18, P0 ;  /* 0x000000123300720c */ /* 0x000fe200007c6670 */
[----:B---3--:R-:W-:-:S03]  /*3d40*/  @!P4 IMAD R50, R50, R91, RZ ;  /* 0x0000005b3232c224 */ /* 0x008fc600078e02ff */
[----:B------:R-:W5:Y:S01]  /*3d50*/  @!P5 LDC R91, c[0x0][0x288] ;  /* 0x0000a200ff5bdb82 */ /* 0x000f620000000800 */
[----:B------:R-:W-:-:S04]  /*3d60*/  @!P4 IMAD R50, R50, 0xc0, RZ ;  /* 0x000000c03232c824 */ /* 0x000fc800078e02ff */
[----:B0-----:R-:W-:-:S04]  /*3d70*/  @!P4 IMAD R82, R50, UR7, R87 ;  /* 0x000000073252cc24 */ /* 0x001fc8000f8e0257 */
[----:B------:R-:W3:Y:S01]  /*3d80*/  @!P6 LDG.E R50, desc[UR36][R80.64] ;  /* 0x000000245032e981 */ /* 0x000ee2000c1e1900 */
[----:B------:R-:W-:Y:S01]  /*3d90*/  @!P4 IADD3 R83, P2, R17, R82, RZ ;  /* 0x000000521153c210 */ /* 0x000fe20007f5e0ff */
[----:B------:R-:W-:-:S03]  /*3da0*/  VIADD R87, R92, UR7 ;  /* 0x000000075c577c36 */ /* 0x000fc60008000000 */
[----:B----4-:R-:W-:Y:S02]  /*3db0*/  @!P4 LEA.HI.X.SX32 R88, R82, R11, 0x1, P2 ;  /* 0x0000000b5258c211 */ /* 0x010fe400010f0eff */
[----:B-1----:R-:W-:Y:S02]  /*3dc0*/  @!P4 LEA R82, P2, R83, R14, 0x1 ;  /* 0x0000000e5352c211 */ /* 0x002fe400078408ff */
[----:B------:R-:W-:Y:S02]  /*3dd0*/  SHF.L.U32 R87, R87, 0x3, RZ ;  /* 0x0000000357577819 */ /* 0x000fe400000006ff */
[----:B------:R-:W-:Y:S02]  /*3de0*/  @!P4 LEA.HI.X R83, R83, R15, R88, 0x1, P2 ;  /* 0x0000000f5353c211 */ /* 0x000fe400010f0c58 */
[----:B------:R-:W-:Y:S01]  /*3df0*/  ISETP.GE.OR P2, PT, R87, R18, P0 ;  /* 0x000000125700720c */ /* 0x000fe20000746670 */
[----:B------:R-:W0:Y:S02]  /*3e00*/  @!P5 LDC.64 R14, c[0x0][0x248] ;  /* 0x00009200ff0edb82 */ /* 0x000e240000000a00 */
[----:B------:R-:W4:Y:S01]  /*3e10*/  @!P4 LDG.E R33, desc[UR36][R82.64] ;  /* 0x000000245221c981 */ /* 0x000f22000c1e1900 */
[----:B-----5:R-:W-:-:S04]  /*3e20*/  @!P5 IMAD R84, R84, R91, RZ ;  /* 0x0000005b5454d224 */ /* 0x020fc800078e02ff */
[----:B------:R-:W-:-:S04]  /*3e30*/  @!P5 IMAD R84, R84, 0xc0, RZ ;  /* 0x000000c05454d824 */ /* 0x000fc800078e02ff */
[----:B------:R-:W-:Y:S02]  /*3e40*/  @!P5 IMAD R88, R84, UR7, R85 ;  /* 0x000000075458dc24 */ /* 0x000fe4000f8e0255 */
[----:B------:R-:W5:Y:S03]  /*3e50*/  @!P2 LDG.E R84, desc[UR36][R80.64] ;  /* 0x000000245054a981 */ /* 0x000f66000c1e1900 */
[----:B------:R-:W-:-:S04]  /*3e60*/  @!P5 IADD3 R85, P4, R17, R88, RZ ;  /* 0x000000581155d210 */ /* 0x000fc80007f9e0ff */
[----:B------:R-:W-:Y:S02]  /*3e70*/  @!P5 LEA.HI.X.SX32 R88, R88, R11, 0x1, P4 ;  /* 0x0000000b5858d211 */ /* 0x000fe400020f0eff */
[----:B0-----:R-:W-:-:S04]  /*3e80*/  @!P5 LEA R90, P4, R85, R14, 0x1 ;  /* 0x0000000e555ad211 */ /* 0x001fc800078808ff */
[----:B------:R-:W-:Y:S02]  /*3e90*/  @!P5 LEA.HI.X R91, R85, R15, R88, 0x1, P4 ;  /* 0x0000000f555bd211 */ /* 0x000fe400020f0c58 */
[----:B------:R-:W2:Y:S01]  /*3ea0*/  @!P3 LDC R15, c[0x0][0x288] ;  /* 0x0000a200ff0fbb82 */ /* 0x000ea20000000800 */
[----:B------:R-:W-:Y:S02]  /*3eb0*/  IMAD.U32 R89, RZ, RZ, UR7 ;  /* 0x00000007ff597e24 */ /* 0x000fe4000f8e00ff */
[----:B------:R0:W4:Y:S02]  /*3ec0*/  @!P5 LDG.E R34, desc[UR36][R90.64] ;  /* 0x000000245a22d981 */ /* 0x000124000c1e1900 */
[----:B------:R-:W-:-:S04]  /*3ed0*/  IMAD R89, R89, 0x13, R12 ;  /* 0x0000001359597824 */ /* 0x000fc800078e020c */
[----:B------:R-:W-:Y:S01]  /*3ee0*/  IMAD.SHL.U32 R85, R89, 0x8, RZ ;  /* 0x0000000859557824 */ /* 0x000fe200078e00ff */
[----:B------:R-:W-:Y:S01]  /*3ef0*/  SEL R35, R35, RZ, P1 ;  /* 0x000000ff23237207 */ /* 0x000fe20000800000 */
[----:B0-----:R-:W5:Y:S03]  /*3f00*/  @!P2 LDC R91, c[0x0][0x288] ;  /* 0x0000a200ff5bab82 */ /* 0x001f660000000800 */
[----:B------:R-:W-:Y:S02]  /*3f10*/  ISETP.GE.OR P4, PT, R85, R18, P0 ;  /* 0x000000125500720c */ /* 0x000fe40000786670 */
[----:B------:R-:W-:Y:S01]  /*3f20*/  IADD3 R89, R89, UR7, RZ ;  /* 0x0000000759597c10 */ /* 0x000fe2000fffe0ff */
[----:B--2---:R-:W-:Y:S02]  /*3f30*/  @!P3 IMAD R86, R86, R15, RZ ;  /* 0x0000000f5656b224 */ /* 0x004fe400078e02ff */
[----:B------:R-:W0:Y:S02]  /*3f40*/  @!P3 LDC.64 R14, c[0x0][0x248] ;  /* 0x00009200ff0ebb82 */ /* 0x000e240000000a00 */
[----:B------:R-:W-:-:S06]  /*3f50*/  @!P3 IMAD R82, R86, 0xc0, RZ ;  /* 0x000000c05652b824 */ /* 0x000fcc00078e02ff */
[----:B------:R-:W2:Y:S01]  /*3f60*/  @!P4 LDG.E R86, desc[UR36][R80.64] ;  /* 0x000000245056c981 */ /* 0x000ea2000c1e1900 */
[----:B------:R-:W-:-:S05]  /*3f70*/  @!P3 IMAD R82, R82, UR7, R13 ;  /* 0x000000075252bc24 */ /* 0x000fca000f8e020d */
[----:B------:R-:W-:-:S04]  /*3f80*/  @!P3 IADD3 R13, P5, R17, R82, RZ ;  /* 0x00000052110db210 */ /* 0x000fc80007fbe0ff */
[----:B------:R-:W-:Y:S02]  /*3f90*/  @!P3 LEA.HI.X.SX32 R88, R82, R11, 0x1, P5 ;  /* 0x0000000b5258b211 */ /* 0x000fe400028f0eff */
[----:B0-----:R-:W-:-:S04]  /*3fa0*/  @!P3 LEA R82, P5, R13, R14, 0x1 ;  /* 0x0000000e0d52b211 */ /* 0x001fc800078a08ff */
[----:B------:R-:W-:Y:S01]  /*3fb0*/  @!P3 LEA.HI.X R83, R13, R15, R88, 0x1, P5 ;  /* 0x0000000f0d53b211 */ /* 0x000fe200028f0c58 */
[----:B------:R-:W-:Y:S01]  /*3fc0*/  IMAD.SHL.U32 R13, R89, 0x8, RZ ;  /* 0x00000008590d7824 */ /* 0x000fe200078e00ff */
[----:B------:R-:W3:Y:S03]  /*3fd0*/  @!P6 LDC R15, c[0x0][0x288] ;  /* 0x0000a200ff0feb82 */ /* 0x000ee60000000800 */
[----:B------:R0:W4:Y:S01]  /*3fe0*/  @!P3 LDG.E R35, desc[UR36][R82.64] ;  /* 0x000000245223b981 */ /* 0x000122000c1e1900 */
[----:B------:R-:W-:-:S13]  /*3ff0*/  ISETP.GE.OR P5, PT, R13, R18, P0 ;  /* 0x000000120d00720c */ /* 0x000fda00007a6670 */
[----:B------:R-:W4:Y:S01]  /*4000*/  @!P5 LDG.E R88, desc[UR36][R80.64] ;  /* 0x000000245058d981 */ /* 0x000f22000c1e1900 */
[----:B------:R-:W-:Y:S01]  /*4010*/  VIADD R89, R89, UR7 ;  /* 0x0000000759597c36 */ /* 0x000fe20008000000 */
[----:B------:R-:W-:-:S04]  /*4020*/  SEL R0, R0, RZ, P1 ;  /* 0x000000ff00007207 */ /* 0x000fc80000800000 */
[----:B0-----:R-:W-:Y:S02]  /*4030*/  SHF.L.U32 R83, R89, 0x3, RZ ;  /* 0x0000000359537819 */ /* 0x001fe400000006ff */
[----:B------:R-:W-:Y:S02]  /*4040*/  SEL R48, R48, RZ, P1 ;  /* 0x000000ff30307207 */ /* 0x000fe40000800000 */
[----:B------:R-:W-:Y:S01]  /*4050*/  SEL R37, R37, RZ, P1 ;  /* 0x000000ff25257207 */ /* 0x000fe20000800000 */
[----:B---3--:R-:W-:-:S04]  /*4060*/  @!P6 IMAD R15, R50, R15, RZ ;  /* 0x0000000f320fe224 */ /* 0x008fc800078e02ff */
[----:B------:R-:W-:Y:S02]  /*4070*/  @!P6 IMAD R50, R15, 0xc0, RZ ;  /* 0x000000c00f32e824 */ /* 0x000fe400078e02ff */
[----:B------:R-:W0:Y:S02]  /*4080*/  @!P6 LDC.64 R14, c[0x0][0x248] ;  /* 0x00009200ff0eeb82 */ /* 0x000e240000000a00 */
[----:B------:R-:W-:-:S05]  /*4090*/  @!P6 IMAD R50, R50, UR7, R51 ;  /* 0x000000073232ec24 */ /* 0x000fca000f8e0233 */
[----:B------:R-:W-:-:S04]  /*40a0*/  @!P6 IADD3 R51, P3, R17, R50, RZ ;  /* 0x000000321133e210 */ /* 0x000fc80007f7e0ff */
[----:B------:R-:W-:Y:S02]  /*40b0*/  @!P6 LEA.HI.X.SX32 R90, R50, R11, 0x1, P3 ;  /* 0x0000000b325ae211 */ /* 0x000fe400018f0eff */
[----:B0-----:R-:W-:-:S04]  /*40c0*/  @!P6 LEA R50, P3, R51, R14, 0x1 ;  /* 0x0000000e3332e211 */ /* 0x001fc800078608ff */
[----:B------:R-:W-:Y:S02]  /*40d0*/  @!P6 LEA.HI.X R51, R51, R15, R90, 0x1, P3 ;  /* 0x0000000f3333e211 */ /* 0x000fe400018f0c5a */
[----:B------:R-:W0:Y:S01]  /*40e0*/  @!P2 LDC.64 R14, c[0x0][0x248] ;  /* 0x00009200ff0eab82 */ /* 0x000e220000000a00 */
[----:B-----5:R-:W-:Y:S02]  /*40f0*/  @!P2 IMAD R84, R84, R91, RZ ;  /* 0x0000005b5454a224 */ /* 0x020fe400078e02ff */
[----:B------:R1:W3:Y:S02]  /*4100*/  @!P6 LDG.E R0, desc[UR36][R50.64] ;  /* 0x000000243200e981 */ /* 0x0002e4000c1e1900 */
[----:B------:R-:W-:Y:S01]  /*4110*/  @!P2 IMAD R84, R84, 0xc0, RZ ;  /* 0x000000c05454a824 */ /* 0x000fe200078e02ff */
[----:B------:R-:W-:-:S03]  /*4120*/  ISETP.GE.OR P6, PT, R83, R18, P0 ;  /* 0x000000125300720c */ /* 0x000fc600007c6670 */
[----:B------:R-:W-:-:S05]  /*4130*/  @!P2 IMAD R82, R84, UR7, R87 ;  /* 0x000000075452ac24 */ /* 0x000fca000f8e0257 */
[----:B------:R-:W-:-:S04]  /*4140*/  @!P2 IADD3 R84, P3, R17, R82, RZ ;  /* 0x000000521154a210 */ /* 0x000fc80007f7e0ff */
[----:B------:R-:W-:Y:S02]  /*4150*/  @!P2 LEA.HI.X.SX32 R82, R82, R11, 0x1, P3 ;  /* 0x0000000b5252a211 */ /* 0x000fe400018f0eff */
[----:B0-----:R-:W-:-:S04]  /*4160*/  @!P2 LEA R90, P3, R84, R14, 0x1 ;  /* 0x0000000e545aa211 */ /* 0x001fc800078608ff */
[----:B------:R-:W-:Y:S02]  /*4170*/  @!P2 LEA.HI.X R91, R84, R15, R82, 0x1, P3 ;  /* 0x0000000f545ba211 */ /* 0x000fe400018f0c52 */
[----:B------:R-:W2:Y:S01]  /*4180*/  @!P4 LDC R15, c[0x0][0x288] ;  /* 0x0000a200ff0fcb82 */ /* 0x000ea20000000800 */
[----:B------:R-:W5:Y:S01]  /*4190*/  @!P6 LDG.E R82, desc[UR36][R80.64] ;  /* 0x000000245052e981 */ /* 0x000f62000c1e1900 */
[----:B-1----:R-:W-:-:S03]  /*41a0*/  IMAD.U32 R51, RZ, RZ, UR7 ;  /* 0x00000007ff337e24 */ /* 0x002fc6000f8e00ff */
[----:B------:R0:W3:Y:S01]  /*41b0*/  @!P2 LDG.E R48, desc[UR36][R90.64] ;  /* 0x000000245a30a981 */ /* 0x0000e2000c1e1900 */
[----:B------:R-:W-:-:S04]  /*41c0*/  IMAD R84, R51, 0x16, R12 ;  /* 0x0000001633547824 */ /* 0x000fc800078e020c */
[----:B------:R-:W-:-:S05]  /*41d0*/  IMAD.SHL.U32 R87, R84, 0x8, RZ ;  /* 0x0000000854577824 */ /* 0x000fca00078e00ff */
[----:B------:R-:W-:Y:S01]  /*41e0*/  ISETP.GE.OR P3, PT, R87, R18, P0 ;  /* 0x000000125700720c */ /* 0x000fe20000766670 */
[----:B--2---:R-:W-:Y:S02]  /*41f0*/  @!P4 IMAD R86, R86, R15, RZ ;  /* 0x0000000f5656c224 */ /* 0x004fe400078e02ff */
[----:B------:R-:W1:Y:S02]  /*4200*/  @!P4 LDC.64 R14, c[0x0][0x248] ;  /* 0x00009200ff0ecb82 */ /* 0x000e640000000a00 */
[----:B------:R-:W-:-:S08]  /*4210*/  @!P4 IMAD R50, R86, 0xc0, RZ ;  /* 0x000000c05632c824 */ /* 0x000fd000078e02ff */
[----:B------:R-:W2:Y:S01]  /*4220*/  @!P3 LDG.E R86, desc[UR36][R80.64] ;  /* 0x000000245056b981 */ /* 0x000ea2000c1e1900 */
[----:B------:R-:W-:Y:S02]  /*4230*/  @!P4 IMAD R50, R50, UR7, R85 ;  /* 0x000000073232cc24 */ /* 0x000fe4000f8e0255 */
[----:B------:R-:W4:Y:S03]  /*4240*/  @!P5 LDC R85, c[0x0][0x288] ;  /* 0x0000a200ff55db82 */ /* 0x000f260000000800 */
[----:B------:R-:W-:-:S04]  /*4250*/  @!P4 IADD3 R51, P2, R17, R50, RZ ;  /* 0x000000321133c210 */ /* 0x000fc80007f5e0ff */
[----:B0-----:R-:W-:Y:S02]  /*4260*/  @!P4 LEA.HI.X.SX32 R90, R50, R11, 0x1, P2 ;  /* 0x0000000b325ac211 */ /* 0x001fe400010f0eff */
[----:B-1----:R-:W-:-:S04]  /*4270*/  @!P4 LEA R50, P2, R51, R14, 0x1 ;  /* 0x0000000e3332c211 */ /* 0x002fc800078408ff */
[----:B------:R-:W-:Y:S02]  /*4280*/  @!P4 LEA.HI.X R51, R51, R15, R90, 0x1, P2 ;  /* 0x0000000f3333c211 */ /* 0x000fe400010f0c5a */
[----:B------:R-:W-:Y:S01]  /*4290*/  IADD3 R90, R84, UR7, RZ ;  /* 0x00000007545a7c10 */ /* 0x000fe2000fffe0ff */
[----:B------:R-:W0:Y:S02]  /*42a0*/  @!P5 LDC.64 R14, c[0x0][0x248] ;  /* 0x00009200ff0edb82 */ /* 0x000e240000000a00 */
[----:B------:R1:W3:Y:S02]  /*42b0*/  @!P4 LDG.E R37, desc[UR36][R50.64] ;  /* 0x000000243225c981 */ /* 0x0002e4000c1e1900 */
[----:B------:R-:W-:-:S05]  /*42c0*/  IMAD.SHL.U32 R89, R90, 0x8, RZ ;  /* 0x000000085a597824 */ /* 0x000fca00078e00ff */
[----:B------:R-:W-:Y:S01]  /*42d0*/  ISETP.GE.OR P2, PT, R89, R18, P0 ;  /* 0x000000125900720c */ /* 0x000fe20000746670 */
[----:B----4-:R-:W-:-:S04]  /*42e0*/  @!P5 IMAD R85, R88, R85, RZ ;  /* 0x000000555855d224 */ /* 0x010fc800078e02ff */
[----:B------:R-:W-:-:S04]  /*42f0*/  @!P5 IMAD R84, R85, 0xc0, RZ ;  /* 0x000000c05554d824 */ /* 0x000fc800078e02ff */
[----:B------:R-:W-:-:S04]  /*4300*/  @!P5 IMAD R84, R84, UR7, R13 ;  /* 0x000000075454dc24 */ /* 0x000fc8000f8e020d */
[----:B------:R-:W4:Y:S01]  /*4310*/  @!P2 LDG.E R13, desc[UR36][R80.64] ;  /* 0x00000024500da981 */ /* 0x000f22000c1e1900 */
[----:B------:R-:W-:Y:S01]  /*4320*/  @!P5 IADD3 R85, P4, R17, R84, RZ ;  /* 0x000000541155d210 */ /* 0x000fe20007f9e0ff */
[----:B------:R-:W-:-:S03]  /*4330*/  VIADD R91, R90, UR7 ;  /* 0x000000075a5b7c36 */ /* 0x000fc60008000000 */
[----:B------:R-:W-:Y:S02]  /*4340*/  @!P5 LEA.HI.X.SX32 R88, R84, R11, 0x1, P4 ;  /* 0x0000000b5458d211 */ /* 0x000fe400020f0eff */
[----:B0-----:R-:W-:Y:S02]  /*4350*/  @!P5 LEA R84, P4, R85, R14, 0x1 ;  /* 0x0000000e5554d211 */ /* 0x001fe400078808ff */
[----:B------:R-:W-:Y:S02]  /*4360*/  SHF.L.U32 R91, R91, 0x3, RZ ;  /* 0x000000035b5b7819 */ /* 0x000fe400000006ff */
[----:B------:R-:W-:Y:S02]  /*4370*/  @!P5 LEA.HI.X R85, R85, R15, R88, 0x1, P4 ;  /* 0x0000000f5555d211 */ /* 0x000fe400020f0c58 */
[----:B------:R-:W-:Y:S01]  /*4380*/  ISETP.GE.OR P4, PT, R91, R18, P0 ;  /* 0x000000125b00720c */ /* 0x000fe20000786670 */
[----:B------:R-:W5:-:S12]  /*4390*/  @!P6 LDC R15, c[0x0][0x288] ;  /* 0x0000a200ff0feb82 */ /* 0x000f580000000800 */
[----:B------:R-:W3:Y:S01]  /*43a0*/  @!P4 LDG.E R88, desc[UR36][R80.64] ;  /* 0x000000245058c981 */ /* 0x000ee2000c1e1900 */
[----:B------:R-:W-:-:S06]  /*43b0*/  SEL R36, R36, RZ, P1 ;  /* 0x000000ff24247207 */ /* 0x000fcc0000800000 */
[----:B------:R0:W3:Y:S01]  /*43c0*/  @!P5 LDG.E R36, desc[UR36][R84.64] ;  /* 0x000000245424d981 */ /* 0x0000e2000c1e1900 */
[----:B------:R-:W-:Y:S02]  /*43d0*/  SEL R39, R39, RZ, P1 ;  /* 0x000000ff27277207 */ /* 0x000fe40000800000 */
[----:B------:R-:W-:Y:S02]  /*43e0*/  SEL R42, R42, RZ, P1 ;  /* 0x000000ff2a2a7207 */ /* 0x000fe40000800000 */
[----:B------:R-:W-:Y:S01]  /*43f0*/  SEL R49, R49, RZ, P1 ;  /* 0x000000ff31317207 */ /* 0x000fe20000800000 */
[----:B-----5:R-:W-:Y:S02]  /*4400*/  @!P6 IMAD R82, R82, R15, RZ ;  /* 0x0000000f5252e224 */ /* 0x020fe400078e02ff */
[----:B------:R-:W5:Y:S02]  /*4410*/  @!P6 LDC.64 R14, c[0x0][0x248] ;  /* 0x00009200ff0eeb82 */ /* 0x000f640000000a00 */
[----:B-1----:R-:W-:-:S04]  /*4420*/  @!P6 IMAD R50, R82, 0xc0, RZ ;  /* 0x000000c05232e824 */ /* 0x002fc800078e02ff */
[----:B------:R-:W-:Y:S02]  /*4430*/  @!P6 IMAD R50, R50, UR7, R83 ;  /* 0x000000073232ec24 */ /* 0x000fe4000f8e0253 */
[----:B------:R-:W2:Y:S03]  /*4440*/  @!P3 LDC R83, c[0x0][0x288] ;  /* 0x0000a200ff53bb82 */ /* 0x000ea60000000800 */
[----:B------:R-:W-:-:S04]  /*4450*/  @!P6 IADD3 R51, P5, R17, R50, RZ ;  /* 0x000000321133e210 */ /* 0x000fc80007fbe0ff */
[----:B------:R-:W-:Y:S02]  /*4460*/  @!P6 LEA.HI.X.SX32 R82, R50, R11, 0x1, P5 ;  /* 0x0000000b3252e211 */ /* 0x000fe400028f0eff */
[----:B-----5:R-:W-:-:S04]  /*4470*/  @!P6 LEA R50, P5, R51, R14, 0x1 ;  /* 0x0000000e3332e211 */ /* 0x020fc800078a08ff */
[----:B------:R-:W-:Y:S02]  /*4480*/  @!P6 LEA.HI.X R51, R51, R15, R82, 0x1, P5 ;  /* 0x0000000f3333e211 */ /* 0x000fe400028f0c52 */
[----:B------:R-:W1:Y:S01]  /*4490*/  @!P3 LDC.64 R14, c[0x0][0x248] ;  /* 0x00009200ff0ebb82 */ /* 0x000e620000000a00 */
[----:B--2---:R-:W-:Y:S02]  /*44a0*/  @!P3 IMAD R83, R86, R83, RZ ;  /* 0x000000535653b224 */ /* 0x004fe400078e02ff */
[----:B------:R2:W5:Y:S02]  /*44b0*/  @!P6 LDG.E R39, desc[UR36][R50.64] ;  /* 0x000000243227e981 */ /* 0x000564000c1e1900 */
[----:B------:R-:W-:Y:S02]  /*44c0*/  @!P3 IMAD R82, R83, 0xc0, RZ ;  /* 0x000000c05352b824 */ /* 0x000fe400078e02ff */
[----:B------:R-:W-:Y:S01]  /*44d0*/  IMAD.U32 R83, RZ, RZ, UR7 ;  /* 0x00000007ff537e24 */ /* 0x000fe2000f8e00ff */
[----:B------:R-:W4:Y:S03]  /*44e0*/  @!P2 LDC R86, c[0x0][0x288] ;  /* 0x0000a200ff56ab82 */ /* 0x000f260000000800 */
[----:B0-----:R-:W-:-:S04]  /*44f0*/  IMAD R84, R83, 0x19, R12 ;  /* 0x0000001953547824 */ /* 0x001fc800078e020c */
[----:B------:R-:W-:Y:S02]  /*4500*/  IMAD.SHL.U32 R85, R84, 0x8, RZ ;  /* 0x0000000854557824 */ /* 0x000fe400078e00ff */
[----:B------:R-:W-:Y:S01]  /*4510*/  @!P3 IMAD R82, R82, UR7, R87 ;  /* 0x000000075252bc24 */ /* 0x000fe2000f8e0257 */
[----:B--2---:R-:W-:Y:S01]  /*4520*/  IADD3 R51, R84, UR7, RZ ;  /* 0x0000000754337c10 */ /* 0x004fe2000fffe0ff */
[----:B------:R-:W3:Y:S01]  /*4530*/  @!P4 LDC R87, c[0x0][0x288] ;  /* 0x0000a200ff57cb82 */ /* 0x000ee20000000800 */
[----:B------:R-:W-:Y:S02]  /*4540*/  ISETP.GE.OR P5, PT, R85, R18, P0 ;  /* 0x000000125500720c */ /* 0x000fe400007a6670 */
[----:B------:R-:W-:-:S04]  /*4550*/  @!P3 IADD3 R83, P6, R17, R82, RZ ;  /* 0x000000521153b210 */ /* 0x000fc80007fde0ff */
[----:B------:R-:W-:Y:S02]  /*4560*/  @!P3 LEA.HI.X.SX32 R50, R82, R11, 0x1, P6 ;  /* 0x0000000b5232b211 */ /* 0x000fe400030f0eff */
[----:B-1----:R-:W-:-:S04]  /*4570*/  @!P3 LEA R82, P6, R83, R14, 0x1 ;  /* 0x0000000e5352b211 */ /* 0x002fc800078c08ff */
[----:B------:R-:W-:Y:S02]  /*4580*/  @!P3 LEA.HI.X R83, R83, R15, R50, 0x1, P6 ;  /* 0x0000000f5353b211 */ /* 0x000fe400030f0c32 */
[----:B------:R-:W2:Y:S01]  /*4590*/  @!P5 LDG.E R50, desc[UR36][R80.64] ;  /* 0x000000245032d981 */ /* 0x000ea2000c1e1900 */
[----:B------:R-:W0:Y:S03]  /*45a0*/  @!P2 LDC.64 R14, c[0x0][0x248] ;  /* 0x00009200ff0eab82 */ /* 0x000e260000000a00 */
[----:B------:R0:W5:Y:S01]  /*45b0*/  @!P3 LDG.E R42, desc[UR36][R82.64] ;  /* 0x00000024522ab981 */ /* 0x000162000c1e1900 */
[----:B----4-:R-:W-:-:S04]  /*45c0*/  @!P2 IMAD R13, R13, R86, RZ ;  /* 0x000000560d0da224 */ /* 0x010fc800078e02ff */
[----:B------:R-:W-:Y:S02]  /*45d0*/  @!P2 IMAD R86, R13, 0xc0, RZ ;  /* 0x000000c00d56a824 */ /* 0x000fe400078e02ff */
[----:B------:R-:W-:Y:S02]  /*45e0*/  IMAD.SHL.U32 R13, R51, 0x8, RZ ;  /* 0x00000008330d7824 */ /* 0x000fe400078e00ff */
[----:B------:R-:W-:-:S03]  /*45f0*/  @!P2 IMAD R86, R86, UR7, R89 ;  /* 0x000000075656ac24 */ /* 0x000fc6000f8e0259 */
[----:B------:R-:W-:Y:S02]  /*4600*/  ISETP.GE.OR P6, PT, R13, R18, P0 ;  /* 0x000000120d00720c */ /* 0x000fe400007c6670 */
[----:B------:R-:W-:-:S04]  /*4610*/  @!P2 IADD3 R84, P3, R17, R86, RZ ;  /* 0x000000561154a210 */ /* 0x000fc80007f7e0ff */
[----:B------:R-:W-:Y:S02]  /*4620*/  @!P2 LEA.HI.X.SX32 R86, R86, R11, 0x1, P3 ;  /* 0x0000000b5656a211 */ /* 0x000fe400018f0eff */
[----:B0-----:R-:W-:-:S04]  /*4630*/  @!P2 LEA R82, P3, R84, R14, 0x1 ;  /* 0x0000000e5452a211 */ /* 0x001fc800078608ff */
[----:B------:R-:W-:Y:S02]  /*4640*/  @!P2 LEA.HI.X R83, R84, R15, R86, 0x1, P3 ;  /* 0x0000000f5453a211 */ /* 0x000fe400018f0c56 */
[----:B------:R-:W4:Y:S01]  /*4650*/  @!P6 LDG.E R84, desc[UR36][R80.64] ;  /* 0x000000245054e981 */ /* 0x000f22000c1e1900 */
[----:B------:R-:W0:Y:S01]  /*4660*/  @!P4 LDC.64 R14, c[0x0][0x248] ;  /* 0x00009200ff0ecb82 */ /* 0x000e220000000a00 */
[----:B---3--:R-:W-:Y:S02]  /*4670*/  @!P4 IMAD R87, R88, R87, RZ ;  /* 0x000000575857c224 */ /* 0x008fe400078e02ff */
[----:B------:R0:W3:Y:S02]  /*4680*/  @!P2 LDG.E R49, desc[UR36][R82.64] ;  /* 0x000000245231a981 */ /* 0x0000e4000c1e1900 */
[----:B------:R-:W-:Y:S02]  /*4690*/  @!P4 IMAD R86, R87, 0xc0, RZ ;  /* 0x000000c05756c824 */ /* 0x000fe400078e02ff */
[----:B------:R-:W-:-:S02]  /*46a0*/  VIADD R87, R51, UR7 ;  /* 0x0000000733577c36 */ /* 0x000fc40008000000 */
[----:B------:R-:W-:-:S03]  /*46b0*/  @!P4 IMAD R86, R86, UR7, R91 ;  /* 0x000000075656cc24 */ /* 0x000fc6000f8e025b */
[----:B------:R-:W-:-:S04]  /*46c0*/  SHF.L.U32 R87, R87, 0x3, RZ ;  /* 0x0000000357577819 */ /* 0x000fc800000006ff */
[----:B------:R-:W-:Y:S02]  /*46d0*/  ISETP.GE.OR P2, PT, R87, R18, P0 ;  /* 0x000000125700720c */ /* 0x000fe40000746670 */
[----:B------:R-:W-:-:S04]  /*46e0*/  @!P4 IADD3 R51, P3, R17, R86, RZ ;  /* 0x000000561133c210 */ /* 0x000fc80007f7e0ff */
[----:B------:R-:W-:Y:S02]  /*46f0*/  @!P4 LEA.HI.X.SX32 R86, R86, R11, 0x1, P3 ;  /* 0x0000000b5656c211 */ /* 0x000fe400018f0eff */
[----:B0-----:R-:W-:-:S04]  /*4700*/  @!P4 LEA R82, P3, R51, R14, 0x1 ;  /* 0x0000000e3352c211 */ /* 0x001fc800078608ff */
[----:B------:R-:W-:Y:S02]  /*4710*/  @!P4 LEA.HI.X R83, R51, R15, R86, 0x1, P3 ;  /* 0x0000000f3353c211 */ /* 0x000fe400018f0c56 */
[----:B------:R-:W5:Y:S01]  /*4720*/  @!P2 LDG.E R86, desc[UR36][R80.64] ;  /* 0x000000245056a981 */ /* 0x000f62000c1e1900 */
[----:B------:R-:W-:Y:S01]  /*4730*/  IMAD.SHL.U32 R89, R12, 0x8, RZ ;  /* 0x000000080c597824 */ /* 0x000fe200078e00ff */
[----:B------:R-:W2:Y:S04]  /*4740*/  @!P5 LDC R15, c[0x0][0x288] ;  /* 0x0000a200ff0fdb82 */ /* 0x000ea80000000800 */
[----:B------:R-:W-:-:S13]  /*4750*/  ISETP.GE.OR P3, PT, R89, R18, P0 ;  /* 0x000000125900720c */ /* 0x000fda0000766670 */
[----:B------:R-:W3:Y:S01]  /*4760*/  @!P3 LDG.E R88, desc[UR36][R80.64] ;  /* 0x000000245058b981 */ /* 0x000ee2000c1e1900 */
[----:B------:R-:W-:Y:S01]  /*4770*/  SEL R40, R40, RZ, P1 ;  /* 0x000000ff28287207 */ /* 0x000fe20000800000 */
[----:B------:R-:W3:Y:S05]  /*4780*/  @!P3 LDC R91, c[0x0][0x288] ;  /* 0x0000a200ff5bbb82 */ /* 0x000eea0000000800 */
[----:B------:R0:W3:Y:S01]  /*4790*/  @!P4 LDG.E R40, desc[UR36][R82.64] ;  /* 0x000000245228c981 */ /* 0x0000e2000c1e1900 */
[----:B------:R-:W-:Y:S02]  /*47a0*/  SEL R41, R41, RZ, P1 ;  /* 0x000000ff29297207 */ /* 0x000fe40000800000 */
[----:B------:R-:W-:Y:S01]  /*47b0*/  SEL R38, R38, RZ, P1 ;  /* 0x000000ff26267207 */ /* 0x000fe20000800000 */
[----:B--2---:R-:W-:-:S02]  /*47c0*/  @!P5 IMAD R50, R50, R15, RZ ;  /* 0x0000000f3232d224 */ /* 0x004fc400078e02ff */
[----:B------:R-:W1:Y:S02]  /*47d0*/  @!P5 LDC.64 R14, c[0x0][0x248] ;  /* 0x00009200ff0edb82 */ /* 0x000e640000000a00 */
[----:B------:R-:W-:-:S04]  /*47e0*/  @!P5 IMAD R50, R50, 0xc0, RZ ;  /* 0x000000c03232d824 */ /* 0x000fc800078e02ff */
[----:B------:R-:W-:Y:S02]  /*47f0*/  @!P5 IMAD R50, R50, UR7, R85 ;  /* 0x000000073232dc24 */ /* 0x000fe4000f8e0255 */
[----:B------:R-:W4:Y:S03]  /*4800*/  @!P6 LDC R85, c[0x0][0x288] ;  /* 0x0000a200ff55eb82 */ /* 0x000f260000000800 */
[----:B------:R-:W-:-:S04]  /*4810*/  @!P5 IADD3 R51, P4, R17, R50, RZ ;  /* 0x000000321133d210 */ /* 0x000fc80007f9e0ff */
[----:B------:R-:W-:Y:S02]  /*4820*/  @!P5 LEA.HI.X.SX32 R90, R50, R11, 0x1, P4 ;  /* 0x0000000b325ad211 */ /* 0x000fe400020f0eff */
[----:B-1----:R-:W-:-:S04]  /*4830*/  @!P5 LEA R50, P4, R51, R14, 0x1 ;  /* 0x0000000e3332d211 */ /* 0x002fc800078808ff */
[----:B------:R-:W-:Y:S02]  /*4840*/  @!P5 LEA.HI.X R51, R51, R15, R90, 0x1, P4 ;  /* 0x0000000f3333d211 */ /* 0x000fe400020f0c5a */
[----:B------:R-:W0:Y:S03]  /*4850*/  @!P6 LDC.64 R14, c[0x0][0x248] ;  /* 0x00009200ff0eeb82 */ /* 0x000e260000000a00 */
[----:B------:R1:W2:Y:S01]  /*4860*/  @!P5 LDG.E R41, desc[UR36][R50.64] ;  /* 0x000000243229d981 */ /* 0x0002a2000c1e1900 */
[----:B----4-:R-:W-:-:S04]  /*4870*/  @!P6 IMAD R84, R84, R85, RZ ;  /* 0x000000555454e224 */ /* 0x010fc800078e02ff */
[----:B------:R-:W5:Y:S01]  /*4880*/  @!P2 LDC R85, c[0x0][0x288] ;  /* 0x0000a200ff55ab82 */ /* 0x000f620000000800 */
[----:B------:R-:W-:-:S04]  /*4890*/  @!P6 IMAD R84, R84, 0xc0, RZ ;  /* 0x000000c05454e824 */ /* 0x000fc800078e02ff */
[----:B------:R-:W-:-:S05]  /*48a0*/  @!P6 IMAD R84, R84, UR7, R13 ;  /* 0x000000075454ec24 */ /* 0x000fca000f8e020d */
[----:B------:R-:W-:-:S04]  /*48b0*/  @!P6 IADD3 R13, P4, R17, R84, RZ ;  /* 0x00000054110de210 */ /* 0x000fc80007f9e0ff */
[----:B------:R-:W-:Y:S02]  /*48c0*/  @!P6 LEA.HI.X.SX32 R84, R84, R11, 0x1, P4 ;  /* 0x0000000b5454e211 */ /* 0x000fe400020f0eff */
[----:B0-----:R-:W-:-:S04]  /*48d0*/  @!P6 LEA R82, P4, R13, R14, 0x1 ;  /* 0x0000000e0d52e211 */ /* 0x001fc800078808ff */
[----:B------:R-:W-:Y:S02]  /*48e0*/  @!P6 LEA.HI.X R83, R13, R15, R84, 0x1, P4 ;  /* 0x0000000f0d53e211 */ /* 0x000fe400020f0c54 */
[----:B------:R-:W0:Y:S01]  /*48f0*/  @!P2 LDC.64 R14, c[0x0][0x248] ;  /* 0x00009200ff0eab82 */ /* 0x000e220000000a00 */
[----:B------:R-:W-:Y:S02]  /*4900*/  MOV R13, UR7 ;  /* 0x00000007000d7c02 */ /* 0x000fe40008000f00 */
[----:B------:R0:W4:Y:S01]  /*4910*/  @!P6 LDG.E R38, desc[UR36][R82.64] ;  /* 0x000000245226e981 */ /* 0x000122000c1e1900 */
[----:B-----5:R-:W-:Y:S02]  /*4920*/  @!P2 IMAD R85, R86, R85, RZ ;  /* 0x000000555655a224 */ /* 0x020fe400078e02ff */
[----:B------:R-:W-:Y:S02]  /*4930*/  IMAD R84, R13, 0x1c, R12 ;  /* 0x0000001c0d547824 */ /* 0x000fe400078e020c */
[----:B-1----:R-:W-:-:S02]  /*4940*/  @!P2 IMAD R50, R85, 0xc0, RZ ;  /* 0x000000c05532a824 */ /* 0x002fc400078e02ff */
[----:B------:R-:W-:Y:S02]  /*4950*/  IMAD.SHL.U32 R13, R84, 0x8, RZ ;  /* 0x00000008540d7824 */ /* 0x000fe400078e00ff */
[----:B------:R-:W-:-:S03]  /*4960*/  @!P2 IMAD R50, R50, UR7, R87 ;  /* 0x000000073232ac24 */ /* 0x000fc6000f8e0257 */
[----:B------:R-:W-:Y:S02]  /*4970*/  ISETP.GE.OR P4, PT, R13, R18, P0 ;  /* 0x000000120d00720c */ /* 0x000fe40000786670 */
[----:B------:R-:W-:-:S04]  /*4980*/  @!P2 IADD3 R85, P5, R17, R50, RZ ;  /* 0x000000321155a210 */ /* 0x000fc80007fbe0ff */
[----:B------:R-:W-:Y:S02]  /*4990*/  @!P2 LEA.HI.X.SX32 R86, R50, R11, 0x1, P5 ;  /* 0x0000000b3256a211 */ /* 0x000fe400028f0eff */
[C---:B0-----:R-:W-:Y:S01]  /*49a0*/  @!P2 LEA R82, P5, R85.reuse, R14, 0x1 ;  /* 0x0000000e5552a211 */ /* 0x041fe200078a08ff */
[----:B------:R-:W0:Y:S03]  /*49b0*/  @!P3 LDC.64 R50, c[0x0][0x248] ;  /* 0x00009200ff32bb82 */ /* 0x000e260000000a00 */
[----:B------:R-:W-:Y:S02]  /*49c0*/  @!P2 LEA.HI.X R83, R85, R15, R86, 0x1, P5 ;  /* 0x0000000f5553a211 */ /* 0x000fe400028f0c56 */
[----:B------:R-:W5:Y:S01]  /*49d0*/  @!P4 LDG.E R86, desc[UR36][R80.64] ;  /* 0x000000245056c981 */ /* 0x000f62000c1e1900 */
[----:B---3--:R-:W-:Y:S01]  /*49e0*/  @!P3 IMAD R88, R88, R91, RZ ;  /* 0x0000005b5858b224 */ /* 0x008fe200078e02ff */
[----:B------:R-:W-:Y:S01]  /*49f0*/  IADD3 R84, R84, UR7, RZ ;  /* 0x0000000754547c10 */ /* 0x000fe2000fffe0ff */
[----:B------:R-:W5:Y:S02]  /*4a00*/  @!P4 LDC R91, c[0x0][0x288] ;  /* 0x0000a200ff5bcb82 */ /* 0x000f640000000800 */
[----:B------:R-:W-:-:S04]  /*4a10*/  @!P3 IMAD R88, R88, 0xc0, RZ ;  /* 0x000000c05858b824 */ /* 0x000fc800078e02ff */
[----:B------:R-:W-:Y:S02]  /*4a20*/  @!P3 IMAD R88, R88, UR7, R89 ;  /* 0x000000075858bc24 */ /* 0x000fe4000f8e0259 */
[----:B------:R-:W-:-:S05]  /*4a30*/  IMAD.SHL.U32 R89, R84, 0x8, RZ ;  /* 0x0000000854597824 */ /* 0x000fca00078e00ff */
[----:B------:R-:W-:Y:S02]  /*4a40*/  ISETP.GE.OR P5, PT, R89, R18, P0 ;  /* 0x000000125900720c */ /* 0x000fe400007a6670 */
[----:B------:R-:W-:-:S04]  /*4a50*/  @!P3 IADD3 R14, P6, R17, R88, RZ ;  /* 0x00000058110eb210 */ /* 0x000fc80007fde0ff */
[----:B------:R-:W-:Y:S02]  /*4a60*/  @!P3 LEA.HI.X.SX32 R88, R88, R11, 0x1, P6 ;  /* 0x0000000b5858b211 */ /* 0x000fe400030f0eff */
[----:B0-----:R-:W-:-:S04]  /*4a70*/  @!P3 LEA R50, P6, R14, R50, 0x1 ;  /* 0x000000320e32b211 */ /* 0x001fc800078c08ff */
[----:B------:R-:W-:Y:S02]  /*4a80*/  @!P3 LEA.HI.X R51, R14, R51, R88, 0x1, P6 ;  /* 0x000000330e33b211 */ /* 0x000fe400030f0c58 */
[----:B------:R-:W3:Y:S01]  /*4a90*/  @!P5 LDG.E R88, desc[UR36][R80.64] ;  /* 0x000000245058d981 */ /* 0x000ee2000c1e1900 */
[----:B------:R-:W-:Y:S01]  /*4aa0*/  VIADD R85, R84, UR7 ;  /* 0x0000000754557c36 */ /* 0x000fe20008000000 */
[----:B------:R-:W-:Y:S01]  /*4ab0*/  MOV R87, UR7 ;  /* 0x0000000700577c02 */ /* 0x000fe20008000f00 */
[----:B------:R-:W0:Y:S03]  /*4ac0*/  @!P4 LDC.64 R14, c[0x0][0x248] ;  /* 0x00009200ff0ecb82 */ /* 0x000e260000000a00 */
[----:B------:R-:W-:Y:S01]  /*4ad0*/  SHF.L.U32 R85, R85, 0x3, RZ ;  /* 0x0000000355557819 */ /* 0x000fe200000006ff */
[----:B------:R-:W-:-:S03]  /*4ae0*/  IMAD R87, R87, 0x1f, R12 ;  /* 0x0000001f57577824 */ /* 0x000fc600078e020c */
[----:B------:R-:W-:Y:S01]  /*4af0*/  ISETP.GE.OR P6, PT, R85, R18, P0 ;  /* 0x000000125500720c */ /* 0x000fe200007c6670 */
[----:B------:R-:W-:-:S05]  /*4b00*/  IMAD.SHL.U32 R87, R87, 0x8, RZ ;  /* 0x0000000857577824 */ /* 0x000fca00078e00ff */
[----:B------:R-:W-:-:S07]  /*4b10*/  ISETP.GE.OR P0, PT, R87, R18, P0 ;  /* 0x000000125700720c */ /* 0x000fce0000706670 */
[----:B------:R-:W2:Y:S06]  /*4b20*/  @!P6 LDG.E R84, desc[UR36][R80.64] ;  /* 0x000000245054e981 */ /* 0x000eac000c1e1900 */
[----:B------:R-:W4:Y:S01]  /*4b30*/  @!P0 LDG.E R90, desc[UR36][R80.64] ;  /* 0x00000024505a8981 */ /* 0x000f22000c1e1900 */
[----:B------:R-:W-:-:S06]  /*4b40*/  SEL R52, R52, RZ, P1 ;  /* 0x000000ff34347207 */ /* 0x000fcc0000800000 */
[----:B------:R-:W4:Y:S01]  /*4b50*/  @!P3 LDG.E R52, desc[UR36][R50.64] ;  /* 0x000000243234b981 */ /* 0x000f22000c1e1900 */
[----:B------:R-:W-:-:S06]  /*4b60*/  SEL R45, R45, RZ, P1 ;  /* 0x000000ff2d2d7207 */ /* 0x000fcc0000800000 */
[----:B------:R1:W4:Y:S02]  /*4b70*/  @!P2 LDG.E R45, desc[UR36][R82.64] ;  /* 0x00000024522da981 */ /* 0x000324000c1e1900 */
[----:B-1----:R-:W2:Y:S01]  /*4b80*/  @!P6 LDC R83, c[0x0][0x288] ;  /* 0x0000a200ff53eb82 */ /* 0x002ea20000000800 */
[----:B------:R-:W-:Y:S01]  /*4b90*/  SEL R44, R44, RZ, P1 ;  /* 0x000000ff2c2c7207 */ /* 0x000fe20000800000 */
[----:B------:R-:W-:Y:S01]  /*4ba0*/  UISETP.NE.U32.AND UP0, UPT, UR10, URZ, UPT ;  /* 0x0000003f0a00728c */ /* 0x000fe2000bf05070 */
[----:B------:R-:W-:-:S03]  /*4bb0*/  SEL R43, R43, RZ, P1 ;  /* 0x000000ff2b2b7207 */ /* 0x000fc60000800000 */
[----:B------:R-:W-:Y:S01]  /*4bc0*/  UISETP.NE.AND.EX UP0, UPT, UR11, URZ, UPT, UP0 ;  /* 0x0000003f0b00728c */ /* 0x000fe2000bf05300 */
[----:B------:R-:W-:Y:S02]  /*4bd0*/  SEL R46, R46, RZ, P1 ;  /* 0x000000ff2e2e7207 */ /* 0x000fe40000800000 */
[----:B------:R-:W-:-:S08]  /*4be0*/  SEL R47, R47, RZ, P1 ;  /* 0x000000ff2f2f7207 */ /* 0x000fd00000800000 */
[----:B------:R-:W-:Y:S01]  /*4bf0*/  @UP0 USHF.R.S32.HI UR5, URZ, 0x1f, UR4 ;  /* 0x0000001f3f050899 */ /* 0x000fe20008011404 */
[----:B-----5:R-:W-:Y:S02]  /*4c00*/  @!P4 IMAD R86, R86, R91, RZ ;  /* 0x0000005b5656c224 */ /* 0x020fe400078e02ff */
[----:B------:R-:W3:Y:S02]  /*4c10*/  @!P5 LDC R91, c[0x0][0x288] ;  /* 0x0000a200ff5bdb82 */ /* 0x000ee40000000800 */
[----:B------:R-:W-:-:S04]  /*4c20*/  @!P4 IMAD R12, R86, 0xc0, RZ ;  /* 0x000000c0560cc824 */ /* 0x000fc800078e02ff */
[----:B------:R-:W-:-:S05]  /*4c30*/  @!P4 IMAD R12, R12, UR7, R13 ;  /* 0x000000070c0ccc24 */ /* 0x000fca000f8e020d */
[----:B------:R-:W-:-:S04]  /*4c40*/  @!P4 IADD3 R13, P2, R17, R12, RZ ;  /* 0x0000000c110dc210 */ /* 0x000fc80007f5e0ff */
[----:B------:R-:W-:Y:S02]  /*4c50*/  @!P4 LEA.HI.X.SX32 R80, R12, R11, 0x1, P2 ;  /* 0x0000000b0c50c211 */ /* 0x000fe400010f0eff */
[----:B0-----:R-:W-:-:S04]  /*4c60*/  @!P4 LEA R12, P2, R13, R14, 0x1 ;  /* 0x0000000e0d0cc211 */ /* 0x001fc800078408ff */
[----:B------:R-:W-:Y:S02]  /*4c70*/  @!P4 LEA.HI.X R13, R13, R15, R80, 0x1, P2 ;  /* 0x0000000f0d0dc211 */ /* 0x000fe400010f0c50 */
[----:B------:R-:W0:Y:S03]  /*4c80*/  @!P5 LDC.64 R14, c[0x0][0x248] ;  /* 0x00009200ff0edb82 */ /* 0x000e260000000a00 */
[----:B------:R1:W5:Y:S01]  /*4c90*/  @!P4 LDG.E R44, desc[UR36][R12.64] ;  /* 0x000000240c2cc981 */ /* 0x000362000c1e1900 */
[----:B---3--:R-:W-:-:S04]  /*4ca0*/  @!P5 IMAD R88, R88, R91, RZ ;  /* 0x0000005b5858d224 */ /* 0x008fc800078e02ff */
[----:B------:R-:W4:Y:S01]  /*4cb0*/  @!P0 LDC R91, c[0x0][0x288] ;  /* 0x0000a200ff5b8b82 */ /* 0x000f220000000800 */
[----:B------:R-:W-:-:S04]  /*4cc0*/  @!P5 IMAD R50, R88, 0xc0, RZ ;  /* 0x000000c05832d824 */ /* 0x000fc800078e02ff */
[----:B------:R-:W-:-:S05]  /*4cd0*/  @!P5 IMAD R50, R50, UR7, R89 ;  /* 0x000000073232dc24 */ /* 0x000fca000f8e0259 */
[----:B------:R-:W-:-:S04]  /*4ce0*/  @!P5 IADD3 R51, P2, R17, R50, RZ ;  /* 0x000000321133d210 */ /* 0x000fc80007f5e0ff */
[----:B------:R-:W-:Y:S02]  /*4cf0*/  @!P5 LEA.HI.X.SX32 R50, R50, R11, 0x1, P2 ;  /* 0x0000000b3232d211 */ /* 0x000fe400010f0eff */
[----:B0-----:R-:W-:-:S04]  /*4d00*/  @!P5 LEA R80, P2, R51, R14, 0x1 ;  /* 0x0000000e3350d211 */ /* 0x001fc800078408ff */
[----:B------:R-:W-:Y:S02]  /*4d10*/  @!P5 LEA.HI.X R81, R51, R15, R50, 0x1, P2 ;  /* 0x0000000f3351d211 */ /* 0x000fe400010f0c32 */
[----:B------:R-:W0:Y:S01]  /*4d20*/  @!P6 LDC.64 R14, c[0x0][0x248] ;  /* 0x00009200ff0eeb82 */ /* 0x000e220000000a00 */
[----:B--2---:R-:W-:-:S07]  /*4d30*/  @!P6 IMAD R83, R84, R83, RZ ;  /* 0x000000535453e224 */ /* 0x004fce00078e02ff */
[----:B------:R-:W2:Y:S01]  /*4d40*/  @!P0 LDC.64 R50, c[0x0][0x248] ;  /* 0x00009200ff328b82 */ /* 0x000ea20000000a00 */
[----:B------:R-:W-:Y:S02]  /*4d50*/  @!P6 IMAD R82, R83, 0xc0, RZ ;  /* 0x000000c05352e824 */ /* 0x000fe400078e02ff */
[----:B----4-:R-:W-:Y:S01]  /*4d60*/  @!P0 IMAD R90, R90, R91, RZ ;  /* 0x0000005b5a5a8224 */ /* 0x010fe200078e02ff */
[----:B------:R-:W-:Y:S01]  /*4d70*/  PLOP3.LUT P2, PT, PT, PT, UP0, 0x80, 0x0 ;  /* 0x000000000000781c */ /* 0x000fe20003f4f008 */
[----:B------:R-:W-:Y:S01]  /*4d80*/  @!P6 IMAD R82, R82, UR7, R85 ;  /* 0x000000075252ec24 */ /* 0x000fe2000f8e0255 */
[----:B------:R-:W3:Y:S01]  /*4d90*/  @!P5 LDG.E R43, desc[UR36][R80.64] ;  /* 0x00000024502bd981 */ /* 0x000ee2000c1e1900 */
[----:B------:R-:W-:-:S03]  /*4da0*/  @!P0 IMAD R84, R90, 0xc0, RZ ;  /* 0x000000c05a548824 */ /* 0x000fc600078e02ff */
[----:B------:R-:W-:Y:S01]  /*4db0*/  @!P6 IADD3 R85, P3, R17, R82, RZ ;  /* 0x000000521155e210 */ /* 0x000fe20007f7e0ff */
[----:B------:R-:W-:-:S03]  /*4dc0*/  @!P0 IMAD R84, R84, UR7, R87 ;  /* 0x0000000754548c24 */ /* 0x000fc6000f8e0257 */
[----:B------:R-:W-:Y:S02]  /*4dd0*/  @!P6 LEA.HI.X.SX32 R82, R82, R11, 0x1, P3 ;  /* 0x0000000b5252e211 */ /* 0x000fe400018f0eff */
[----:B0-----:R-:W-:Y:S02]  /*4de0*/  @!P6 LEA R14, P3, R85, R14, 0x1 ;  /* 0x0000000e550ee211 */ /* 0x001fe400078608ff */
[----:B------:R-:W-:Y:S02]  /*4df0*/  @!P0 IADD3 R83, P4, R17, R84, RZ ;  /* 0x0000005411538210 */ /* 0x000fe40007f9e0ff */
[----:B------:R-:W-:Y:S02]  /*4e00*/  @!P6 LEA.HI.X R15, R85, R15, R82, 0x1, P3 ;  /* 0x0000000f550fe211 */ /* 0x000fe400018f0c52 */
[----:B------:R-:W-:Y:S02]  /*4e10*/  @!P0 LEA.HI.X.SX32 R84, R84, R11, 0x1, P4 ;  /* 0x0000000b54548211 */ /* 0x000fe400020f0eff */
[C---:B--2---:R-:W-:Y:S01]  /*4e20*/  @!P0 LEA R50, P4, R83.reuse, R50, 0x1 ;  /* 0x0000003253328211 */ /* 0x044fe200078808ff */
[----:B------:R-:W2:Y:S01]  /*4e30*/  @!P6 LDG.E R46, desc[UR36][R14.64] ;  /* 0x000000240e2ee981 */ /* 0x000ea2000c1e1900 */
[----:B-1----:R-:W-:Y:S01]  /*4e40*/  MOV R13, UR10 ;  /* 0x0000000a000d7c02 */ /* 0x002fe20008000f00 */
[----:B------:R-:W-:Y:S01]  /*4e50*/  IMAD.U32 R82, RZ, RZ, UR11 ;  /* 0x0000000bff527e24 */ /* 0x000fe2000f8e00ff */
[----:B------:R-:W-:-:S02]  /*4e60*/  @!P0 LEA.HI.X R51, R83, R51, R84, 0x1, P4 ;  /* 0x0000003353338211 */ /* 0x000fc400020f0c54 */
[----:B------:R-:W-:Y:S02]  /*4e70*/  @P2 IADD3 R12, P1, P3, R76, UR4, R13 ;  /* 0x000000044c0c2c10 */ /* 0x000fe4000fb3e00d */
[----:B------:R-:W-:Y:S01]  /*4e80*/  @P2 SHF.R.S32.HI R11, RZ, 0x1f, R76 ;  /* 0x0000001fff0b2819 */ /* 0x000fe2000001144c */
[----:B------:R-:W4:Y:S03]  /*4e90*/  @!P0 LDG.E R47, desc[UR36][R50.64] ;  /* 0x00000024322f8981 */ /* 0x000f26000c1e1900 */
[----:B------:R-:W-:-:S05]  /*4ea0*/  @P2 IADD3.X R13, R11, UR5, R82, P1, P3 ;  /* 0x000000050b0d2c10 */ /* 0x000fca0008fe6452 */
[----:B------:R0:W4:Y:S01]  /*4eb0*/  @P2 LDG.E.U8 R12, desc[UR36][R12.64] ;  /* 0x000000240c0c2981 */ /* 0x000122000c1e1100 */
[----:B------:R-:W-:-:S04]  /*4ec0*/  HMUL2 R11, R79, R52 ;  /* 0x000000344f0b7232 */ /* 0x000fc80000000000 */
[----:B------:R-:W-:-:S06]  /*4ed0*/  HFMA2 R11, R77, R20, R11 ;  /* 0x000000144d0b7231 */ /* 0x000fcc000000000b */
[----:B------:R-:W-:-:S10]  /*4ee0*/  HFMA2.MMA R11, R74, R21, R11 ;  /* 0x000000154a0b7235 */ /* 0x000fd4000000000b */
[----:B------:R-:W-:-:S06]  /*4ef0*/  HFMA2 R11, R75, R22, R11 ;  /* 0x000000164b0b7231 */ /* 0x000fcc000000000b */
[----:B------:R-:W-:-:S10]  /*4f00*/  HFMA2.MMA R11, R72, R23, R11 ;  /* 0x00000017480b7235 */ /* 0x000fd4000000000b */
[----:B------:R-:W-:-:S06]  /*4f10*/  HFMA2 R11, R73, R24, R11 ;  /* 0x00000018490b7231 */ /* 0x000fcc000000000b */
[----:B0-----:R-:W-:-:S10]  /*4f20*/  HFMA2.MMA R13, R70, R25, R11 ;  /* 0x00000019460d7235 */ /* 0x001fd4000000000b */
        /* <DEDUP_REMOVED lines=20> */
[----:B------:R-:W-:Y:S01]  /*5070*/  HFMA2 R15, R6, R45, R15 ;  /* 0x0000002d060f7231 */ /* 0x000fe2000000000f */
[----:B------:R-:W0:Y:S05]  /*5080*/  S2R R11, SR_TID.X ;  /* 0x00000000000b7919 */ /* 0x000e2a0000002100 */
[----:B-----5:R-:W-:Y:S01]  /*5090*/  HFMA2.MMA R15, R7, R44, R15 ;  /* 0x0000002c070f7235 */ /* 0x020fe2000000000f */
[----:B------:R-:W-:-:S09]  /*50a0*/  UMOV UR4, 0xffffffff ;  /* 0xffffffff00047882 */ /* 0x000fd20000000000 */
[----:B---3--:R-:W-:-:S06]  /*50b0*/  HFMA2 R15, R8, R43, R15 ;  /* 0x0000002b080f7231 */ /* 0x008fcc000000000f */
[----:B--2---:R-:W-:-:S10]  /*50c0*/  HFMA2.MMA R15, R9, R46, R15 ;  /* 0x0000002e090f7235 */ /* 0x004fd4000000000f */
[----:B----4-:R-:W-:-:S05]  /*50d0*/  HFMA2 R15, R10, R47, R15 ;  /* 0x0000002f0a0f7231 */ /* 0x010fca000000000f */
[--C-:B------:R-:W-:Y:S01]  /*50e0*/  HADD2.F32 R13, -RZ, R15.reuse.H0_H0 ;  /* 0x2000000fff0d7230 */ /* 0x100fe20000004100 */
[----:B------:R-:W-:Y:S01]  /*50f0*/  ISETP.NE.AND P2, PT, R12, RZ, P2 ;  /* 0x000000ff0c00720c */ /* 0x000fe20001745270 */
[----:B------:R-:W-:Y:S01]  /*5100*/  HADD2.F32 R12, -RZ, R15.H1_H1 ;  /* 0x3000000fff0c7230 */ /* 0x000fe20000004100 */
[----:B0-----:R-:W-:-:S04]  /*5110*/  LOP3.LUT P0, RZ, R11, 0x3, RZ, 0xc0, !PT ;  /* 0x000000030bff7812 */ /* 0x001fc8000780c0ff */
[----:B------:R-:W-:Y:S01]  /*5120*/  FADD.FTZ R13, R13, R12 ;  /* 0x0000000c0d0d7221 */ /* 0x000fe20000010000 */
[----:B------:R-:W-:Y:S08]  /*5130*/  BRA.DIV UR4, `(.L_x_3214) ;  /* 0x0000003204f47947 */ /* 0x000ff0000b800000 */
[----:B------:R-:W0:Y:S02]  /*5140*/  SHFL.BFLY PT, R14, R13, 0x2, 0x1f ;  /* 0x0c401f000d0e7f89 */ /* 0x000e2400000e0000 */
[----:B0-----:R-:W-:-:S05]  /*5150*/  FADD.FTZ R13, R13, R14 ;  /* 0x0000000e0d0d7221 */ /* 0x001fca0000010000 */
[----:B------:R0:W1:Y:S02]  /*5160*/  SHFL.BFLY PT, R14, R13, 0x1, 0x1f ;  /* 0x0c201f000d0e7f89 */ /* 0x00006400000e0000 */
.L_x_3262:
[----:B------:R-:W-:Y:S01]  /*5170*/  ISETP.GE.OR P0, PT, R76, UR40, P0 ;  /* 0x000000284c007c0c */ /* 0x000fe20008706670 */
[----:B-1----:R-:W-:Y:S01]  /*5180*/  FADD.FTZ R14, R13, R14 ;  /* 0x0000000e0d0e7221 */ /* 0x002fe20000010000 */
[----:B------:R-:W-:Y:S03]  /*5190*/  BSSY B1, `(.L_x_3215) ;  /* 0x0000026000017945 */ /* 0x000fe60003800000 */
[----:B------:R-:W-:-:S08]  /*51a0*/  FMUL.FTZ R11, R14, UR16 ;  /* 0x000000100e0b7c20 */ /* 0x000fd00008410000 */
[----:B------:R-:W-:Y:S05]  /*51b0*/  @P0 BRA `(.L_x_3216) ;  /* 0x00000000008c0947 */ /* 0x000fea0003800000 */
[----:B------:R-:W-:Y:S01]  /*51c0*/  UISETP.NE.U32.AND UP0, UPT, UR12, URZ, UPT ;  /* 0x0000003f0c00728c */ /* 0x000fe2000bf05070 */
[----:B------:R-:W-:-:S03]  /*51d0*/  IMAD.MOV.U32 R15, RZ, RZ, 0x2 ;  /* 0x00000002ff0f7424 */ /* 0x000fc600078e00ff */
[----:B------:R-:W-:Y:S02]  /*51e0*/  UISETP.NE.AND.EX UP1, UPT, UR13, URZ, UPT, UP0 ;  /* 0x0000003f0d00728c */ /* 0x000fe4000bf25300 */
[----:B------:R-:W-:-:S04]  /*51f0*/  UISETP.NE.U32.AND UP0, UPT, UR14, URZ, UPT ;  /* 0x0000003f0e00728c */ /* 0x000fc8000bf05070 */
[----:B------:R-:W-:Y:S01]  /*5200*/  PLOP3.LUT P1, PT, PT, PT, UP1, 0x80, 0x0 ;  /* 0x000000000000781c */ /* 0x000fe20003f2f018 */
[----:B------:R-:W-:-:S04]  /*5210*/  UISETP.NE.AND.EX UP0, UPT, UR15, URZ, UPT, UP0 ;  /* 0x0000003f0f00728c */ /* 0x000fc8000bf05300 */
[----:B------:R-:W-:Y:S01]  /*5220*/  @UP1 ULDC UR17, c[0x0][0x2d0] ;  /* 0x0000b40000111ab9 */ /* 0x000fe20000000800 */
[----:B------:R-:W-:Y:S01]  /*5230*/  @UP1 ULDC.64 UR18, c[0x0][0x2c8] ;  /* 0x0000b20000121ab9 */ /* 0x000fe20000000a00 */
[----:B------:R-:W-:Y:S01]  /*5240*/  @UP1 UIMAD UR4, UR45, UR17, UR40 ;  /* 0x000000112d0412a4 */ /* 0x000fe2000f8e0228 */
[----:B------:R-:W-:-:S05]  /*5250*/  PLOP3.LUT P3, PT, PT, PT, UP0, 0x80, 0x0 ;  /* 0x000000000000781c */ /* 0x000fca0003f6f008 */
[----:B0-----:R-:W-:Y:S01]  /*5260*/  MOV R13, UR4 ;  /* 0x00000004000d7c02 */ /* 0x001fe20008000f00 */
[----:B------:R-:W-:Y:S02]  /*5270*/  @UP0 ULDC.64 UR4, c[0x0][0x2d8] ;  /* 0x0000b60000040ab9 */ /* 0x000fe40000000a00 */
[----:B------:R-:W-:Y:S02]  /*5280*/  @UP0 UIMAD.WIDE UR4, UR45, 0x2, UR4 ;  /* 0x000000022d0408a5 */ /* 0x000fe4000f8e0204 */
[----:B------:R-:W-:-:S04]  /*5290*/  @P1 IMAD R14, R13, UR17, R76 ;  /* 0x000000110d0e1c24 */ /* 0x000fc8000f8e024c */
[----:B------:R-:W-:Y:S01]  /*52a0*/  @P1 IMAD.WIDE R14, R14, R15, UR18 ;  /* 0x000000120e0e1e25 */ /* 0x000fe2000f8e020f */
[----:B------:R-:W-:-:S03]  /*52b0*/  MOV R12, UR4 ;  /* 0x00000004000c7c02 */ /* 0x000fc60008000f00 */
[----:B------:R-:W-:Y:S02]  /*52c0*/  IMAD.U32 R13, RZ, RZ, UR5 ;  /* 0x00000005ff0d7e24 */ /* 0x000fe4000f8e00ff */
[----:B------:R-:W2:Y:S04]  /*52d0*/  @P1 LDG.E.U16 R14, desc[UR36][R14.64] ;  /* 0x000000240e0e1981 */ /* 0x000ea8000c1e1500 */
[----:B------:R0:W3:Y:S01]  /*52e0*/  @P3 LDG.E.U16 R13, desc[UR36][R12.64] ;  /* 0x000000240c0d3981 */ /* 0x0000e2000c1e1500 */
[----:B------:R-:W1:Y:S01]  /*52f0*/  S2UR UR5, SR_CgaCtaId ;  /* 0x00000000000579c3 */ /* 0x000e620000008800 */
[C---:B------:R-:W-:Y:S01]  /*5300*/  @P3 ISETP.GE.AND P0, PT, R76.reuse, R19, PT ;  /* 0x000000134c00320c */ /* 0x040fe20003f06270 */
[----:B------:R-:W-:Y:S01]  /*5310*/  UMOV UR4, 0x400 ;  /* 0x0000040000047882 */ /* 0x000fe20000000000 */
[----:B------:R-:W-:Y:S01]  /*5320*/  IADD3 R80, R76, -UR42, RZ ;  /* 0x8000002a4c507c10 */ /* 0x000fe2000fffe0ff */
[----:B------:R-:W-:Y:S01]  /*5330*/  UIADD3 UR4, UR4, 0x210, URZ ;  /* 0x0000021004047890 */ /* 0x000fe2000fffe03f */
[----:B------:R-:W-:-:S04]  /*5340*/  @P3 SEL R51, RZ, UR39, P0 ;  /* 0x00000027ff333c07 */ /* 0x000fc80008000000 */
[----:B------:R-:W-:-:S04]  /*5350*/  @P3 IADD3 R51, R51, -UR40, R76 ;  /* 0x8000002833333c10 */ /* 0x000fc8000fffe04c */
[----:B0-----:R-:W-:Y:S01]  /*5360*/  @P3 I2FP.F32.S32 R12, R51 ;  /* 0x00000033000c3245 */ /* 0x001fe20000201400 */
[----:B-1----:R-:W-:-:S06]  /*5370*/  ULEA UR4, UR5, UR4, 0x18 ;  /* 0x0000000405047291 */ /* 0x002fcc000f8ec03f */
[----:B------:R-:W-:Y:S01]  /*5380*/  LEA R80, R80, UR4, 0x2 ;  /* 0x0000000450507c11 */ /* 0x000fe2000f8e10ff */
[----:B--2---:R-:W-:Y:S02]  /*5390*/  @P1 HADD2.F32 R50, -RZ, R14.H0_H0 ;  /* 0x2000000eff321230 */ /* 0x004fe40000004100 */
[----:B---3--:R-:W-:-:S03]  /*53a0*/  @P3 HADD2.F32 R13, -RZ, R13.H0_H0 ;  /* 0x2000000dff0d3230 */ /* 0x008fc60000004100 */
[----:B------:R-:W-:-:S04]  /*53b0*/  @P1 FADD.FTZ R11, R11, R50 ;  /* 0x000000320b0b1221 */ /* 0x000fc80000010000 */
[----:B------:R-:W-:-:S05]  /*53c0*/  @P3 FFMA.FTZ R11, R12, R13, R11 ;  /* 0x0000000d0c0b3223 */ /* 0x000fca000001000b */
[----:B------:R1:W-:Y:S01]  /*53d0*/  STS [R80], R11 ;  /* 0x0000000b50007388 */ /* 0x0003e20000000800 */
[----:B------:R-:W-:-:S07]  /*53e0*/  @!P2 FMNMX.FTZ R78, R78, R11, !PT ;  /* 0x0000000b4e4ea209 */ /* 0x000fce0007810000 */
.L_x_3216:
[----:B------:R-:W-:Y:S05]  /*53f0*/  BSYNC B1 ;  /* 0x0000000000017941 */ /* 0x000fea0003800000 */
.L_x_3215:
[----:B------:R-:W-:-:S05]  /*5400*/  VIADD R76, R76, 0x10 ;  /* 0x000000104c4c7836 */ /* 0x000fca0000000000 */
[----:B------:R-:W-:-:S13]  /*5410*/  ISETP.GE.AND P0, PT, R76, UR6, PT ;  /* 0x000000064c007c0c */ /* 0x000fda000bf06270 */
[----:B------:R-:W-:Y:S05]  /*5420*/  @!P0 BRA `(.L_x_3217) ;  /* 0xffffffd8007c8947 */ /* 0x000fea000383ffff */
.L_x_3213:
[----:B------:R-:W-:Y:S05]  /*5430*/  BSYNC B0 ;  /* 0x0000000000007941 */ /* 0x000fea0003800000 */
.L_x_3212:
[----:B------:R-:W4:Y:S01]  /*5440*/  S2R R4, SR_TID.X ;  /* 0x0000000000047919 */ /* 0x000f220000002100 */
[----:B------:R-:W-:Y:S01]  /*5450*/  UMOV UR4, 0xffffffff ;  /* 0xffffffff00047882 */ /* 0x000fe20000000000 */
[----:B----4-:R-:W-:Y:S02]  /*5460*/  SHF.R.S32.HI R5, RZ, 0x1f, R4 ;  /* 0x0000001fff057819 */ /* 0x010fe40000011404 */
[----:B------:R-:W-:Y:S05]  /*5470*/  BRA.DIV UR4, `(.L_x_3218) ;  /* 0x0000003204647947 */ /* 0x000fea000b800000 */
[----:B------:R-:W0:Y:S02]  /*5480*/  SHFL.BFLY PT, R14, R78, 0x10, 0x1f ;  /* 0x0e001f004e0e7f89 */ /* 0x000e2400000e0000 */
[----:B0-----:R-:W-:-:S05]  /*5490*/  FMNMX.FTZ R13, R14, R78, !PT ;  /* 0x0000004e0e0d7209 */ /* 0x001fca0007810000 */
[----:B------:R-:W0:Y:S02]  /*54a0*/  SHFL.BFLY PT, R14, R13, 0x8, 0x1f ;  /* 0x0d001f000d0e7f89 */ /* 0x000e2400000e0000 */
[----:B0-----:R-:W-:-:S05]  /*54b0*/  FMNMX.FTZ R3, R13, R14, !PT ;  /* 0x0000000e0d037209 */ /* 0x001fca0007810000 */
[----:B------:R0:W4:Y:S02]  /*54c0*/  SHFL.BFLY PT, R14, R3, 0x4, 0x1f ;  /* 0x0c801f00030e7f89 */ /* 0x00012400000e0000 */
.L_x_3267:
[----:B------:R-:W-:Y:S01]  /*54d0*/  LEA.HI R0, R5, R4, RZ, 0x5 ;  /* 0x0000000405007211 */ /* 0x000fe200078f28ff */
[----:B------:R-:W-:Y:S05]  /*54e0*/  WARPSYNC.ALL ;  /* 0x0000000000007948 */ /* 0x000fea0003800000 */
[----:B------:R-:W-:-:S04]  /*54f0*/  LOP3.LUT R5, R0, 0xffffffe0, RZ, 0xc0, !PT ;  /* 0xffffffe000057812 */ /* 0x000fc800078ec0ff */
[----:B------:R-:W-:-:S04]  /*5500*/  IADD3 R5, -R5, R4, RZ ;  /* 0x0000000405057210 */ /* 0x000fc80007ffe1ff */
[----:B------:R-:W-:-:S13]  /*5510*/  ISETP.NE.AND P0, PT, R5, RZ, PT ;  /* 0x000000ff0500720c */ /* 0x000fda0003f05270 */
[----:B------:R-:W5:Y:S01]  /*5520*/  @!P0 S2R R8, SR_CgaCtaId ;  /* 0x0000000000088919 */ /* 0x000f620000008800 */
[----:B------:R-:W-:Y:S02]  /*5530*/  @!P0 MOV R7, 0x400 ;  /* 0x0000040000078802 */ /* 0x000fe40000000f00 */
[----:B------:R-:W-:Y:S02]  /*5540*/  @!P0 SHF.R.S32.HI R6, RZ, 0x5, R0 ;  /* 0x00000005ff068819 */ /* 0x000fe40000011400 */
[----:B0---4-:R-:W-:Y:S02]  /*5550*/  @!P0 FMNMX.FTZ R3, R3, R14, !PT ;  /* 0x0000000e03038209 */ /* 0x011fe40007810000 */
[----:B-----5:R-:W-:-:S05]  /*5560*/  @!P0 LEA R7, R8, R7, 0x18 ;  /* 0x0000000708078211 */ /* 0x020fca00078ec0ff */
[----:B------:R-:W-:-:S05]  /*5570*/  @!P0 IMAD R6, R6, 0x4, R7 ;  /* 0x0000000406068824 */ /* 0x000fca00078e0207 */
[----:B------:R0:W-:Y:S01]  /*5580*/  @!P0 STS [R6], R3 ;  /* 0x0000000306008388 */ /* 0x0001e20000000800 */
[----:B------:R-:W-:Y:S01]  /*5590*/  BAR.SYNC.DEFER_BLOCKING 0x0 ;  /* 0x0000000000007b1d */ /* 0x000fe20000010000 */
[----:B------:R-:W-:Y:S01]  /*55a0*/  ISETP.GT.AND P0, PT, R5, 0x1, PT ;  /* 0x000000010500780c */ /* 0x000fe20003f04270 */
[----:B------:R-:W-:Y:S01]  /*55b0*/  IMAD.MOV.U32 R10, RZ, RZ, RZ ;  /* 0x000000ffff0a7224 */ /* 0x000fe200078e00ff */
[----:B------:R-:W-:-:S03]  /*55c0*/  IADD3 R9, R4, UR42, RZ ;  /* 0x0000002a04097c10 */ /* 0x000fc6000fffe0ff */
[----:B------:R-:W-:Y:S01]  /*55d0*/  ULDC UR6, c[0x0][0x284] ;  /* 0x0000a10000067ab9 */ /* 0x000fe20000000800 */
[----:B------:R-:W-:Y:S01]  /*55e0*/  ISETP.GT.AND P1, PT, R9, UR40, PT ;  /* 0x0000002809007c0c */ /* 0x000fe2000bf24270 */
        /* <DEDUP_REMOVED lines=10> */
[----:B------:R0:W4:Y:S01]  /*5690*/  SHFL.IDX PT, R13, R8, RZ, 0x1f ;  /* 0x00001fff080d7589 */ /* 0x00012200000e0000 */
[----:B------:R-:W-:Y:S05]  /*56a0*/  @P1 BRA `(.L_x_3220) ;  /* 0x0000000000881947 */ /* 0x000fea0003800000 */
[----:B------:R-:W5:Y:S01]  /*56b0*/  S2R R6, SR_CgaCtaId ;  /* 0x0000000000067919 */ /* 0x000f620000008800 */
[----:B------:R-:W-:Y:S01]  /*56c0*/  MOV R3, 0x400 ;  /* 0x0000040000037802 */ /* 0x000fe20000000f00 */
[----:B------:R-:W-:Y:S01]  /*56d0*/  ULDC.64 UR4, c[0x0][0x2b0] ;  /* 0x0000ac0000047ab9 */ /* 0x000fe20000000a00 */
[----:B------:R-:W-:Y:S01]  /*56e0*/  IMAD.MOV.U32 R10, RZ, RZ, RZ ;  /* 0x000000ffff0a7224 */ /* 0x000fe200078e00ff */
[----:B------:R-:W-:Y:S02]  /*56f0*/  ISETP.NE.U32.AND P0, PT, RZ, UR4, PT ;  /* 0x00000004ff007c0c */ /* 0x000fe4000bf05070 */
[----:B------:R-:W-:Y:S02]  /*5700*/  IADD3 R3, R3, 0x210, RZ ;  /* 0x0000021003037810 */ /* 0x000fe40007ffe0ff */
[----:B------:R-:W-:Y:S02]  /*5710*/  ISETP.NE.AND.EX P0, PT, RZ, UR5, PT, P0 ;  /* 0x00000005ff007c0c */ /* 0x000fe4000bf05300 */
[----:B-----5:R-:W-:-:S02]  /*5720*/  LEA R15, R6, R3, 0x18 ;  /* 0x00000003060f7211 */ /* 0x020fc400078ec0ff */
[----:B------:R-:W-:-:S09]  /*5730*/  MOV R3, R9 ;  /* 0x0000000900037202 */ /* 0x000fd20000000f00 */
.L_x_3224:
[----:B0-----:R-:W-:Y:S01]  /*5740*/  VIADD R6, R3, -UR42 ;  /* 0x8000002a03067c36 */ /* 0x001fe20008000000 */
[----:B------:R-:W-:Y:S04]  /*5750*/  BSSY B1, `(.L_x_3221) ;  /* 0x0000012000017945 */ /* 0x000fe80003800000 */
[----:B0-----:R-:W-:Y:S01]  /*5760*/  LEA R8, R6, R15, 0x2 ;  /* 0x0000000f06087211 */ /* 0x001fe200078e10ff */
        /* <DEDUP_REMOVED lines=8> */
[----:B------:R-:W5:Y:S02]  /*57f0*/  LDG.E.U8 R6, desc[UR36][R6.64] ;  /* 0x0000002406067981 */ /* 0x000f64000c1e1100 */
[----:B-----5:R-:W-:-:S13]  /*5800*/  ISETP.NE.AND P2, PT, R6, RZ, PT ;  /* 0x000000ff0600720c */ /* 0x020fda0003f45270 */
[----:B-1----:R-:W-:Y:S01]  /*5810*/  @P2 IMAD.MOV.U32 R11, RZ, RZ, RZ ;  /* 0x000000ffff0b2224 */ /* 0x002fe200078e00ff */
[----:B------:R-:W-:Y:S06]  /*5820*/  @P2 BRA `(.L_x_3223) ;  /* 0x0000000000102947 */ /* 0x000fec0003800000 */
.L_x_3222:
[----:B------:R-:W4:Y:S02]  /*5830*/  LDS R6, [R8] ;  /* 0x0000000008067984 */ /* 0x000f240000000800 */
[----:B----4-:R-:W-:-:S04]  /*5840*/  FADD.FTZ R6, -R13, R6 ;  /* 0x000000060d067221 */ /* 0x010fc80000010100 */
[----:B------:R-:W-:-:S04]  /*5850*/  FMUL.FTZ R6, R6, 1.4426950216293334961 ;  /* 0x3fb8aa3b06067820 */ /* 0x000fc80000410000 */
[----:B-1----:R0:W1:Y:S03]  /*5860*/  MUFU.EX2 R11, R6 ;  /* 0x00000006000b7308 */ /* 0x0020660000000800 */
.L_x_3223:
[----:B------:R-:W-:Y:S05]  /*5870*/  BSYNC B1 ;  /* 0x0000000000017941 */ /* 0x000fea0003800000 */
.L_x_3221:
[----:B-1----:R1:W-:Y:S01]  /*5880*/  STS [R8], R11 ;  /* 0x0000000b08007388 */ /* 0x0023e20000000800 */
[----:B------:R-:W-:Y:S01]  /*5890*/  IADD3 R3, R3, 0x40, RZ ;  /* 0x0000004003037810 */ /* 0x000fe20007ffe0ff */
[----:B------:R-:W-:-:S03]  /*58a0*/  FADD.FTZ R10, R11, R10 ;  /* 0x0000000a0b0a7221 */ /* 0x000fc60000010000 */
[----:B------:R-:W-:-:S13]  /*58b0*/  ISETP.GT.AND P2, PT, R3, UR40, PT ;  /* 0x0000002803007c0c */ /* 0x000fda000bf44270 */
[----:B-1----:R-:W-:Y:S05]  /*58c0*/  @!P2 BRA `(.L_x_3224) ;  /* 0xfffffffc009ca947 */ /* 0x002fea000383ffff */
.L_x_3220:
[----:B------:R-:W-:Y:S05]  /*58d0*/  BSYNC B0 ;  /* 0x0000000000007941 */ /* 0x000fea0003800000 */
.L_x_3219:
[----:B------:R-:W5:Y:S01]  /*58e0*/  SHFL.BFLY PT, R3, R10, 0x10, 0x1f ;  /* 0x0e001f000a037f89 */ /* 0x000f6200000e0000 */
[----:B------:R-:W-:Y:S01]  /*58f0*/  LOP3.LUT P0, R12, R4, 0x1f, RZ, 0xc0, !PT ;  /* 0x0000001f040c7812 */ /* 0x000fe2000780c0ff */
[----:B------:R-:W0:Y:S01]  /*5900*/  S2UR UR8, SR_CgaCtaId ;  /* 0x00000000000879c3 */ /* 0x000e220000008800 */
[----:B------:R-:W-:Y:S01]  /*5910*/  UMOV UR7, 0x400 ;  /* 0x0000040000077882 */ /* 0x000fe20000000000 */
[----:B------:R-:W-:Y:S01]  /*5920*/  ULDC UR9, c[0x0][0x29c] ;  /* 0x0000a70000097ab9 */ /* 0x000fe20000000800 */
[----:B------:R-:W-:Y:S01]  /*5930*/  ISETP.GT.U32.AND P2, PT, R12, 0x1, PT ;  /* 0x000000010c00780c */ /* 0x000fe20003f44070 */
[----:B------:R-:W-:Y:S01]  /*5940*/  ULDC UR10, c[0x0][0x284] ;  /* 0x0000a100000a7ab9 */ /* 0x000fe20000000800 */
[----:B------:R-:W-:Y:S01]  /*5950*/  ULDC.U8 UR5, c[0x0][0x31c] ;  /* 0x0000c70000057ab9 */ /* 0x000fe20000000000 */
[----:B------:R-:W-:Y:S01]  /*5960*/  ULDC UR6, c[0x0][0x288] ;  /* 0x0000a20000067ab9 */ /* 0x000fe20000000800 */
[----:B------:R-:W-:Y:S01]  /*5970*/  ULDC.64 UR12, c[0x0][0x310] ;  /* 0x0000c400000c7ab9 */ /* 0x000fe20000000a00 */
[----:B------:R-:W-:Y:S01]  /*5980*/  UIMAD UR6, UR44, UR6, UR45 ;  /* 0x000000062c0672a4 */ /* 0x000fe2000f8e022d */
[----:B------:R-:W-:Y:S03]  /*5990*/  BSSY B0, `(.L_x_3225) ;  /* 0x000003f000007945 */ /* 0x000fe60003800000 */
[----:B------:R-:W-:-:S04]  /*59a0*/  VOTEU.ALL UP0, P0 ;  /* 0x00000000003f7886 */ /* 0x000fc80000000000 */
[----:B----4-:R-:W4:Y:S01]  /*59b0*/  @!P2 S2R R13, SR_CgaCtaId ;  /* 0x00000000000da919 */ /* 0x010f220000008800 */
[----:B-----5:R-:W-:Y:S01]  /*59c0*/  FADD.FTZ R3, R3, R10 ;  /* 0x0000000a03037221 */ /* 0x020fe20000010000 */
[----:B0-----:R-:W-:Y:S02]  /*59d0*/  @!UP0 ULEA UR4, UR8, UR7, 0x18 ;  /* 0x0000000708048291 */ /* 0x001fe4000f8ec03f */
[----:B------:R-:W-:Y:S02]  /*59e0*/  UISETP.LT.AND UP0, UPT, UR10, UR9, UPT ;  /* 0x000000090a00728c */ /* 0x000fe4000bf01270 */
[----:B------:R-:W0:Y:S01]  /*59f0*/  SHFL.BFLY PT, R6, R3, 0x8, 0x1f ;  /* 0x0d001f0003067f89 */ /* 0x000e2200000e0000 */
[----:B------:R-:W-:-:S04]  /*5a00*/  UIADD3 UR7, UR7, 0x210, URZ ;  /* 0x0000021007077890 */ /* 0x000fc8000fffe03f */
[----:B------:R-:W-:Y:S01]  /*5a10*/  ULEA UR7, UR8, UR7, 0x18 ;  /* 0x0000000708077291 */ /* 0x000fe2000f8ec03f */
[----:B0-----:R-:W-:Y:S01]  /*5a20*/  FADD.FTZ R6, R3, R6 ;  /* 0x0000000603067221 */ /* 0x001fe20000010000 */
[----:B------:R-:W-:-:S04]  /*5a30*/  @!P0 SHF.R.U32.HI R3, RZ, 0x3, R4 ;  /* 0x00000003ff038819 */ /* 0x000fc80000011604 */
[----:B------:R-:W0:Y:S02]  /*5a40*/  SHFL.BFLY PT, R7, R6, 0x4, 0x1f ;  /* 0x0c801f0006077f89 */ /* 0x000e2400000e0000 */
[----:B0-----:R-:W-:Y:S01]  /*5a50*/  FADD.FTZ R7, R6, R7 ;  /* 0x0000000706077221 */ /* 0x001fe20000010000 */
[----:B------:R-:W-:-:S04]  /*5a60*/  @!P2 MOV R6, 0x400 ;  /* 0x000004000006a802 */ /* 0x000fc80000000f00 */
[----:B------:R-:W0:Y:S01]  /*5a70*/  SHFL.BFLY PT, R8, R7, 0x2, 0x1f ;  /* 0x0c401f0007087f89 */ /* 0x000e2200000e0000 */
[----:B----4-:R-:W-:Y:S02]  /*5a80*/  @!P2 LEA R13, R13, R6, 0x18 ;  /* 0x000000060d0da211 */ /* 0x010fe400078ec0ff */
[----:B------:R-:W-:-:S03]  /*5a90*/  @!P0 LOP3.LUT R6, R3, 0x1ffffffc, RZ, 0xc0, !PT ;  /* 0x1ffffffc03068812 */ /* 0x000fc600078ec0ff */
[----:B------:R-:W-:Y:S02]  /*5aa0*/  @!P2 IMAD R12, R12, 0x4, R13 ;  /* 0x000000040c0ca824 */ /* 0x000fe400078e020d */
[----:B0-----:R-:W-:-:S05]  /*5ab0*/  FADD.FTZ R8, R7, R8 ;  /* 0x0000000807087221 */ /* 0x001fca0000010000 */
[----:B-1----:R-:W0:Y:S02]  /*5ac0*/  SHFL.BFLY PT, R11, R8, 0x1, 0x1f ;  /* 0x0c201f00080b7f89 */ /* 0x002e2400000e0000 */
        /* <DEDUP_REMOVED lines=22> */
[----:B------:R0:W1:Y:S01]  /*5c30*/  SHFL.IDX PT, R3, R8, RZ, 0x1f ;  /* 0x00001fff08037589 */ /* 0x00006200000e0000 */
[----:B------:R-:W-:Y:S05]  /*5c40*/  @P1 BRA `(.L_x_3226) ;  /* 0x00000000004c1947 */ /* 0x000fea0003800000 */
[----:B-1----:R-:W-:-:S04]  /*5c50*/  FADD.FTZ R3, R3, 9.9999999747524270788e-07 ;  /* 0x358637bd03037421 */ /* 0x002fc80000010000 */
[----:B------:R1:W4:Y:S03]  /*5c60*/  MUFU.RCP R10, R3 ;  /* 0x00000003000a7308 */ /* 0x0003260000001000 */
.L_x_3228:
[----:B-1--4-:R-:W-:Y:S02]  /*5c70*/  IADD3 R6, R9, -UR42, RZ ;  /* 0x8000002a09067c10 */ /* 0x012fe4000fffe0ff */
[----:B------:R-:W-:Y:S02]  /*5c80*/  PLOP3.LUT P0, PT, PT, PT, UP0, 0x80, 0x0 ;  /* 0x000000000000781c */ /* 0x000fe40003f0f008 */
[C---:B-1----:R-:W-:Y:S02]  /*5c90*/  LEA R3, R6.reuse, UR7, 0x2 ;  /* 0x0000000706037c11 */ /* 0x042fe4000f8e10ff */
[----:B------:R-:W-:-:S04]  /*5ca0*/  LEA R6, R6, UR10, 0x1 ;  /* 0x0000000a06067c11 */ /* 0x000fc8000f8e08ff */
[----:B------:R-:W4:Y:S02]  /*5cb0*/  LDS R3, [R3] ;  /* 0x0000000003037984 */ /* 0x000f240000000800 */
[----:B----4-:R-:W-:-:S05]  /*5cc0*/  FMUL.FTZ R11, R3, R10 ;  /* 0x0000000a030b7220 */ /* 0x010fca0000410000 */
[----:B------:R-:W-:-:S05]  /*5cd0*/  F2FP.F16.F32.PACK_AB R7, RZ, R11 ;  /* 0x0000000bff07723e */ /* 0x000fca00000000ff */
[----:B------:R1:W-:Y:S01]  /*5ce0*/  STS.U16 [R6], R7 ;  /* 0x0000000706007388 */ /* 0x0003e20000000400 */
[----:B------:R-:W-:Y:S05]  /*5cf0*/  @!P0 BRA `(.L_x_3227) ;  /* 0x0000000000148947 */ /* 0x000fea0003800000 */
[----:B------:R-:W-:-:S04]  /*5d00*/  IADD3 R3, P0, R9, UR4, RZ ;  /* 0x0000000409037c10 */ /* 0x000fc8000ff1e0ff */
[----:B0-----:R-:W-:Y:S02]  /*5d10*/  LEA.HI.X.SX32 R8, R9, UR5, 0x1, P0 ;  /* 0x0000000509087c11 */ /* 0x001fe400080f0eff */
[----:B-1----:R-:W-:-:S04]  /*5d20*/  LEA R6, P0, R3, UR12, 0x2 ;  /* 0x0000000c03067c11 */ /* 0x002fc8000f8010ff */
[----:B------:R-:W-:-:S05]  /*5d30*/  LEA.HI.X R7, R3, UR13, R8, 0x2, P0 ;  /* 0x0000000d03077c11 */ /* 0x000fca00080f1408 */
[----:B------:R4:W-:Y:S04]  /*5d40*/  STG.E desc[UR36][R6.64], R11 ;  /* 0x0000000b06007986 */ /* 0x0009e8000c101924 */
.L_x_3227:
[----:B------:R-:W-:-:S05]  /*5d50*/  VIADD R9, R9, 0x40 ;  /* 0x0000004009097836 */ /* 0x000fca0000000000 */
[----:B------:R-:W-:-:S13]  /*5d60*/  ISETP.GT.AND P0, PT, R9, UR40, PT ;  /* 0x0000002809007c0c */ /* 0x000fda000bf04270 */
[----:B------:R-:W-:Y:S05]  /*5d70*/  @!P0 BRA `(.L_x_3228) ;  /* 0xfffffffc00bc8947 */ /* 0x000fea000383ffff */
.L_x_3226:
[----:B------:R-:W-:Y:S05]  /*5d80*/  BSYNC B0 ;  /* 0x0000000000007941 */ /* 0x000fea0003800000 */
.L_x_3225:
[----:B------:R-:W-:Y:S01]  /*5d90*/  ULEA.HI UR4, UR40, UR40, URZ, 0x1 ;  /* 0x0000002828047291 */ /* 0x000fe2000f8f083f */
[----:B-1--4-:R-:W-:Y:S01]  /*5da0*/  SHF.R.S32.HI R6, RZ, 0x5, R0 ;  /* 0x00000005ff067819 */ /* 0x012fe20000011400 */
[----:B------:R-:W-:Y:S01]  /*5db0*/  ULDC.64 UR12, c[0x0][0x240] ;  /* 0x00009000000c7ab9 */ /* 0x000fe20000000a00 */
[C---:B------:R-:W-:Y:S01]  /*5dc0*/  ISETP.GT.AND P0, PT, R5.reuse, 0x17, PT ;  /* 0x000000170500780c */ /* 0x040fe20003f04270 */
[----:B------:R-:W-:Y:S01]  /*5dd0*/  ULOP3.LUT UR4, UR4, 0xfffffffe, URZ, 0xc0, !UPT ;  /* 0xfffffffe04047892 */ /* 0x000fe2000f8ec03f */
[----:B------:R-:W-:Y:S01]  /*5de0*/  ISETP.EQ.U32.AND P1, PT, RZ, UR12, PT ;  /* 0x0000000cff007c0c */ /* 0x000fe2000bf22070 */
[----:B------:R-:W1:Y:S01]  /*5df0*/  LDC R30, c[0x0][0x284] ;  /* 0x0000a100ff1e7b82 */ /* 0x000e620000000800 */
[----:B------:R-:W-:Y:S01]  /*5e00*/  SHF.L.U32 R21, R5, 0x3, RZ ;  /* 0x0000000305157819 */ /* 0x000fe200000006ff */
[----:B------:R-:W-:Y:S01]  /*5e10*/  UIADD3 UR4, -UR4, UR40, URZ ;  /* 0x0000002804047290 */ /* 0x000fe2000fffe13f */
[----:B------:R-:W-:Y:S01]  /*5e20*/  IMAD.U32 R0, RZ, RZ, UR45 ;  /* 0x0000002dff007e24 */ /* 0x000fe2000f8e00ff */
[----:B--2---:R-:W-:-:S02]  /*5e30*/  CS2R R18, SRZ ;  /* 0x0000000000127805 */ /* 0x004fc4000001ff00 */
[----:B------:R-:W-:Y:S02]  /*5e40*/  CS2R R16, SRZ ;  /* 0x0000000000107805 */ /* 0x000fe4000001ff00 */
[----:B------:R-:W-:-:S04]  /*5e50*/  ISETP.NE.OR P2, PT, R6, UR4, P0 ;  /* 0x0000000406007c0c */ /* 0x000fc80008745670 */
[----:B------:R-:W-:Y:S01]  /*5e60*/  ISETP.EQ.OR.EX P1, PT, RZ, UR13, P2, P1 ;  /* 0x0000000dff007c0c */ /* 0x000fe20009722710 */
[----:B------:R-:W-:-:S12]  /*5e70*/  ULDC.64 UR12, c[0x0][0x250] ;  /* 0x00009400000c7ab9 */ /* 0x000fd80000000a00 */
[----:B0-----:R-:W0:Y:S01]  /*5e80*/  @!P1 LDC.64 R8, c[0x0][0x240] ;  /* 0x00009000ff089b82 */ /* 0x001e220000000a00 */
[----:B------:R-:W-:Y:S01]  /*5e90*/  @!P1 IMAD R3, R0, 0xc0, R21 ;  /* 0x000000c000039824 */ /* 0x000fe200078e0215 */
[----:B------:R-:W-:Y:S01]  /*5ea0*/  BSSY B0, `(.L_x_3229) ;  /* 0x000016f000007945 */ /* 0x000fe20003800000 */
[----:B------:R-:W-:Y:S01]  /*5eb0*/  HFMA2.MMA R0, -RZ, RZ, 0, 0 ;  /* 0x00000000ff007435 */ /* 0x000fe200000001ff */
[----:B------:R-:W-:Y:S01]  /*5ec0*/  CS2R R12, SRZ ;  /* 0x00000000000c7805 */ /* 0x000fe2000001ff00 */
[----:B------:R-:W-:Y:S01]  /*5ed0*/  IMAD.MOV.U32 R5, RZ, RZ, RZ ;  /* 0x000000ffff057224 */ /* 0x000fe200078e00ff */
[----:B------:R-:W-:Y:S01]  /*5ee0*/  MOV R20, RZ ;  /* 0x000000ff00147202 */ /* 0x000fe20000000f00 */
[----:B------:R-:W-:Y:S02]  /*5ef0*/  IMAD.MOV.U32 R7, RZ, RZ, RZ ;  /* 0x000000ffff077224 */ /* 0x000fe400078e00ff */
[----:B------:R-:W-:Y:S02]  /*5f00*/  IMAD.MOV.U32 R14, RZ, RZ, RZ ;  /* 0x000000ffff0e7224 */ /* 0x000fe400078e00ff */
[----:B-1----:R-:W-:-:S02]  /*5f10*/  IMAD R22, R30, UR6, RZ ;  /* 0x000000061e167c24 */ /* 0x002fc4000f8e02ff */
[----:B0-----:R-:W-:Y:S01]  /*5f20*/  @!P1 IMAD.WIDE R8, R3, 0x2, R8 ;  /* 0x0000000203089825 */ /* 0x001fe200078e0208 */
[----:B------:R-:W-:-:S04]  /*5f30*/  HFMA2.MMA R3, -RZ, RZ, 0, 0 ;  /* 0x00000000ff037435 */ /* 0x000fc800000001ff */
[----:B------:R0:W5:Y:S01]  /*5f40*/  @!P1 LDG.E.128 R16, desc[UR36][R8.64] ;  /* 0x0000002408109981 */ /* 0x000162000c1e1d00 */
[----:B------:R-:W-:Y:S06]  /*5f50*/  BAR.SYNC.DEFER_BLOCKING 0x0 ;  /* 0x0000000000007b1d */ /* 0x000fec0000010000 */
[----:B------:R-:W-:Y:S05]  /*5f60*/  @P0 BRA `(.L_x_3230) ;  /* 0x0000001400880947 */ /* 0x000fea0003800000 */
[----:B------:R-:W-:Y:S01]  /*5f70*/  VIMNMX R32, R30, UR40, PT ;  /* 0x000000281e207c48 */ /* 0x000fe2000bfe0100 */
[----:B------:R-:W-:Y:S01]  /*5f80*/  IMAD R28, R2, R30, R21 ;  /* 0x0000001e021c7224 */ /* 0x000fe200078e0215 */
[C---:B------:R-:W-:Y:S01]  /*5f90*/  IADD3 R23, R6.reuse, UR42, RZ ;  /* 0x0000002a06177c10 */ /* 0x040fe2000fffe0ff */
[----:B------:R-:W-:Y:S01]  /*5fa0*/  BSSY B1, `(.L_x_3231) ;  /* 0x000008c000017945 */ /* 0x000fe20003800000 */
[----:B------:R-:W-:Y:S01]  /*5fb0*/  LEA R29, R6, UR10, 0x1 ;  /* 0x0000000a061d7c11 */ /* 0x000fe2000f8e08ff */
[----:B------:R-:W-:Y:S01]  /*5fc0*/  IMAD.MOV.U32 R0, RZ, RZ, RZ ;  /* 0x000000ffff007224 */ /* 0x000fe200078e00ff */
[----:B------:R-:W-:Y:S02]  /*5fd0*/  ISETP.GE.AND P1, PT, R23, R32, PT ;  /* 0x000000201700720c */ /* 0x000fe40003f26270 */
[----:B------:R-:W-:-:S11]  /*5fe0*/  SHF.R.S32.HI R2, RZ, 0x1f, R28 ;  /* 0x0000001fff027819 */ /* 0x000fd6000001141c */
[----:B------:R-:W-:Y:S05]  /*5ff0*/  @P1 BRA `(.L_x_3232) ;  /* 0x0000000800181947 */ /* 0x000fea0003800000 */
[----:B------:R-:W-:Y:S01]  /*6000*/  MOV R5, UR42 ;  /* 0x0000002a00057c02 */ /* 0x000fe20008000f00 */
[----:B------:R-:W-:Y:S01]  /*6010*/  BSSY B2, `(.L_x_3233) ;  /* 0x0000034000027945 */ /* 0x000fe20003800000 */
[----:B------:R-:W-:Y:S01]  /*6020*/  LOP3.LUT R3, RZ, R32, RZ, 0x33, !PT ;  /* 0x00000020ff037212 */ /* 0x000fe200078e33ff */
[----:B------:R-:W-:Y:S01]  /*6030*/  IMAD.MOV.U32 R15, RZ, RZ, R23 ;  /* 0x000000ffff0f7224 */ /* 0x000fe200078e0017 */
[----:B------:R-:W-:Y:S02]  /*6040*/  IADD3 R0, -R5, -0x2, -R6 ;  /* 0xfffffffe05007810 */ /* 0x000fe40007ffe906 */
[----:B------:R-:W-:Y:S02]  /*6050*/  CS2R R12, SRZ ;  /* 0x00000000000c7805 */ /* 0x000fe4000001ff00 */
[----:B------:R-:W-:Y:S01]  /*6060*/  MOV R14, RZ ;  /* 0x000000ff000e7202 */ /* 0x000fe20000000f00 */
[----:B------:R-:W-:Y:S01]  /*6070*/  IMAD.MOV.U32 R7, RZ, RZ, RZ ;  /* 0x000000ffff077224 */ /* 0x000fe200078e00ff */
[----:B------:R-:W-:Y:S01]  /*6080*/  MOV R20, RZ ;  /* 0x000000ff00147202 */ /* 0x000fe20000000f00 */
[----:B------:R-:W-:Y:S01]  /*6090*/  IMAD.IADD R0, R0, 0x1, -R3 ;  /* 0x0000000100007824 */ /* 0x000fe200078e0a03 */
[----:B------:R-:W-:Y:S01]  /*60a0*/  HFMA2.MMA R3, -RZ, RZ, 0, 0 ;  /* 0x00000000ff037435 */ /* 0x000fe200000001ff */
[----:B------:R-:W-:-:S03]  /*60b0*/  IMAD.MOV.U32 R5, RZ, RZ, RZ ;  /* 0x000000ffff057224 */ /* 0x000fc600078e00ff */
[C---:B------:R-:W-:Y:S02]  /*60c0*/  LOP3.LUT P3, RZ, R0.reuse, 0x2, RZ, 0xc0, !PT ;  /* 0x0000000200ff7812 */ /* 0x040fe4000786c0ff */
[----:B------:R-:W-:Y:S01]  /*60d0*/  LOP3.LUT P1, RZ, R0, 0xfffffffe, RZ, 0xc0, !PT ;  /* 0xfffffffe00ff7812 */ /* 0x000fe2000782c0ff */
[----:B------:R-:W-:-:S10]  /*60e0*/  HFMA2.MMA R0, -RZ, RZ, 0, 0 ;  /* 0x00000000ff007435 */ /* 0x000fd400000001ff */
[----:B------:R-:W-:Y:S05]  /*60f0*/  @P3 BRA `(.L_x_3234) ;  /* 0x0000000000943947 */ /* 0x000fea0003800000 */
[----:B------:R-:W-:Y:S01]  /*6100*/  IMAD R5, R30, UR44, RZ ;  /* 0x0000002c1e057c24 */ /* 0x000fe2000f8e02ff */
[----:B------:R-:W-:Y:S01]  /*6110*/  SHF.R.S32.HI R0, RZ, 0x1f, R23 ;  /* 0x0000001fff007819 */ /* 0x000fe20000011417 */
[----:B------:R-:W-:-:S03]  /*6120*/  ULDC.64 UR4, c[0x0][0x258] ;  /* 0x0000960000047ab9 */ /* 0x000fc60000000a00 */
[----:B------:R-:W-:-:S04]  /*6130*/  IADD3 R3, P3, R5, R23, RZ ;  /* 0x0000001705037210 */ /* 0x000fc80007f7e0ff */
[----:B------:R-:W-:Y:S02]  /*6140*/  LEA.HI.X.SX32 R0, R5, R0, 0x1, P3 ;  /* 0x0000000005007211 */ /* 0x000fe400018f0eff */
[----:B0-----:R-:W-:Y:S01]  /*6150*/  LEA R8, P3, R3, UR4, 0x2 ;  /* 0x0000000403087c11 */ /* 0x001fe2000f8610ff */
        /* <DEDUP_REMOVED lines=14> */
[----:B--2---:R-:W-:Y:S02]  /*6240*/  HADD2.F32 R5, -RZ, R25.H0_H0 ;  /* 0x20000019ff057230 */ /* 0x004fe40000004100 */
[----:B------:R-:W-:-:S02]  /*6250*/  HADD2.F32 R31, -RZ, R24.H0_H0 ;  /* 0x20000018ff1f7230 */ /* 0x000fc40000004100 */
[----:B------:R-:W-:Y:S02]  /*6260*/  HADD2.F32 R3, -RZ, R24.H1_H1 ;  /* 0x30000018ff037230 */ /* 0x000fe40000004100 */
        /* <DEDUP_REMOVED lines=11> */
[C---:B------:R-:W-:Y:S02]  /*6320*/  FFMA.FTZ R13, R0.reuse, R13, RZ ;  /* 0x0000000d000d7223 */ /* 0x040fe400000100ff */
[----:B------:R-:W-:Y:S01]  /*6330*/  FFMA.FTZ R0, R0, R15, RZ ;  /* 0x0000000f00007223 */ /* 0x000fe200000100ff */
[----:B------:R-:W-:-:S07]  /*6340*/  VIADD R15, R23, 0x2 ;  /* 0x00000002170f7836 */ /* 0x000fce0000000000 */
.L_x_3234:
[----:B------:R-:W-:Y:S05]  /*6350*/  BSYNC B2 ;  /* 0x0000000000027941 */ /* 0x000fea0003800000 */
.L_x_3233:
[----:B------:R-:W-:Y:S05]  /*6360*/  @!P1 BRA `(.L_x_3232) ;  /* 0x00000004003c9947 */ /* 0x000fea0003800000 */
[----:B------:R-:W-:Y:S01]  /*6370*/  IMAD R10, R30, UR44, RZ ;  /* 0x0000002c1e0a7c24 */ /* 0x000fe2000f8e02ff */
[C---:B0-----:R-:W-:Y:S01]  /*6380*/  LEA R8, R15.reuse, UR9, 0x1 ;  /* 0x000000090f087c11 */ /* 0x041fe2000f8e08ff */
[----:B------:R-:W-:Y:S01]  /*6390*/  ULDC.64 UR4, c[0x0][0x258] ;  /* 0x0000960000047ab9 */ /* 0x000fe20000000a00 */
[----:B------:R-:W-:Y:S01]  /*63a0*/  SHF.R.S32.HI R9, RZ, 0x1f, R15 ;  /* 0x0000001fff097819 */ /* 0x000fe2000001140f */
[----:B------:R-:W-:Y:S01]  /*63b0*/  ULDC UR8, c[0x0][0x288] ;  /* 0x0000a20000087ab9 */ /* 0x000fe20000000800 */
[----:B------:R-:W-:Y:S01]  /*63c0*/  IADD3 R42, P1, R10, R15, RZ ;  /* 0x0000000f0a2a7210 */ /* 0x000fe20007f3e0ff */
[----:B------:R-:W-:Y:S01]  /*63d0*/  VIADD R8, R8, 0x4 ;  /* 0x0000000408087836 */ /* 0x000fe20000000000 */
[----:B---3--:R-:W-:Y:S01]  /*63e0*/  MOV R25, UR42 ;  /* 0x0000002a00197c02 */ /* 0x008fe20008000f00 */
[----:B------:R-:W-:Y:S01]  /*63f0*/  IMAD R43, R15, 0xc0, RZ ;  /* 0x000000c00f2b7824 */ /* 0x000fe200078e02ff */
[----:B------:R-:W-:Y:S02]  /*6400*/  LEA.HI.X.SX32 R11, R10, R9, 0x1, P1 ;  /* 0x000000090a0b7211 */ /* 0x000fe400008f0eff */
[----:B------:R-:W-:Y:S01]  /*6410*/  LEA R41, P1, R42, UR4, 0x2 ;  /* 0x000000042a297c11 */ /* 0x000fe2000f8210ff */
[----:B------:R-:W-:Y:S01]  /*6420*/  IMAD R9, R25, -0x2, R8 ;  /* 0xfffffffe19097824 */ /* 0x000fe200078e0208 */
[----:B------:R-:W-:Y:S01]  /*6430*/  MOV R33, RZ ;  /* 0x000000ff00217202 */ /* 0x000fe20000000f00 */
[----:B------:R-:W-:Y:S01]  /*6440*/  IMAD R8, R30, UR8, RZ ;  /* 0x000000081e087c24 */ /* 0x000fe2000f8e02ff */
[----:B------:R-:W-:Y:S01]  /*6450*/  LEA.HI.X R42, R42, UR5, R11, 0x2, P1 ;  /* 0x000000052a2a7c11 */ /* 0x000fe200088f140b */
[----:B------:R-:W-:Y:S01]  /*6460*/  VIADD R44, R43, 0x180 ;  /* 0x000001802b2c7836 */ /* 0x000fe20000000000 */
[----:B------:R-:W-:Y:S01]  /*6470*/  IADD3 R36, R9, UR7, RZ ;  /* 0x0000000709247c10 */ /* 0x000fe2000fffe0ff */
[----:B------:R-:W-:-:S07]  /*6480*/  IMAD R31, R8, 0xc0, RZ ;  /* 0x000000c0081f7824 */ /* 0x000fce00078e02ff */
.L_x_3235:
[----:B------:R-:W-:Y:S01]  /*6490*/  IMAD.MOV.U32 R34, RZ, RZ, R41 ;  /* 0x000000ffff227224 */ /* 0x000fe200078e0029 */
[----:B------:R-:W-:Y:S01]  /*64a0*/  MOV R35, R42 ;  /* 0x0000002a00237202 */ /* 0x000fe20000000f00 */
[----:B------:R-:W0:Y:S04]  /*64b0*/  LDS.U16 R37, [R36+-0x4] ;  /* 0xfffffc0024257984 */ /* 0x000e280000000400 */
[----:B------:R-:W2:Y:S04]  /*64c0*/  LDG.E R8, desc[UR36][R34.64] ;  /* 0x0000002422087981 */ /* 0x000ea8000c1e1900 */
[----:B------:R-:W3:Y:S04]  /*64d0*/  LDG.E R10, desc[UR36][R34.64+0x8] ;  /* 0x00000824220a7981 */ /* 0x000ee8000c1e1900 */
[----:B------:R-:W1:Y:S01]  /*64e0*/  LDS.U16 R39, [R36] ;  /* 0x0000000024277984 */ /* 0x000e620000000400 */
[----:B--2---:R-:W-:-:S04]  /*64f0*/  IMAD R8, R31, R8, R43 ;  /* 0x000000081f087224 */ /* 0x004fc800078e022b */
[----:B------:R-:W-:Y:S02]  /*6500*/  IMAD.IADD R9, R8, 0x1, R33 ;  /* 0x0000000108097824 */ /* 0x000fe400078e0221 */
[----:B---3--:R-:W-:-:S03]  /*6510*/  IMAD R10, R31, R10, R44 ;  /* 0x0000000a1f0a7224 */ /* 0x008fc600078e022c */
[----:B------:R-:W-:Y:S02]  /*6520*/  IADD3 R11, P1, R28, R9, RZ ;  /* 0x000000091c0b7210 */ /* 0x000fe40007f3e0ff */
[----:B------:R-:W-:Y:S02]  /*6530*/  IADD3 R25, R10, R33, RZ ;  /* 0x000000210a197210 */ /* 0x000fe40007ffe0ff */
        /* <DEDUP_REMOVED lines=10> */
[----:B0-----:R-:W-:Y:S01]  /*65e0*/  HADD2.F32 R37, -RZ, R37.H0_H0 ;  /* 0x20000025ff257230 */ /* 0x001fe20000004100 */
[----:B------:R-:W-:Y:S01]  /*65f0*/  IADD3 R15, R15, 0x4, RZ ;  /* 0x000000040f0f7810 */ /* 0x000fe20007ffe0ff */
[----:B-1----:R-:W-:Y:S01]  /*6600*/  HADD2.F32 R39, -RZ, R39.H0_H0 ;  /* 0x20000027ff277230 */ /* 0x002fe20000004100 */
[----:B------:R-:W-:Y:S01]  /*6610*/  IADD3 R33, R33, 0x300, RZ ;  /* 0x0000030021217810 */ /* 0x000fe20007ffe0ff */
[----:B------:R-:W-:Y:S01]  /*6620*/  IMAD.X R42, RZ, RZ, R35, P1 ;  /* 0x000000ffff2a7224 */ /* 0x000fe200008e0623 */
[----:B------:R-:W-:Y:S01]  /*6630*/  ISETP.GE.AND P1, PT, R15, R32, PT ;  /* 0x000000200f00720c */ /* 0x000fe20003f26270 */
[----:B------:R-:W-:Y:S02]  /*6640*/  VIADD R36, R36, 0x8 ;  /* 0x0000000824247836 */ /* 0x000fe40000000000 */
[----:B--2---:R-:W-:-:S02]  /*6650*/  HADD2.F32 R34, -RZ, R8.H0_H0 ;  /* 0x20000008ff227230 */ /* 0x004fc40000004100 */
[--C-:B------:R-:W-:Y:S02]  /*6660*/  HADD2.F32 R35, -RZ, R9.reuse.H0_H0 ;  /* 0x20000009ff237230 */ /* 0x100fe40000004100 */
[----:B------:R-:W-:Y:S02]  /*6670*/  HADD2.F32 R38, -RZ, R9.H1_H1 ;  /* 0x30000009ff267230 */ /* 0x000fe40000004100 */
[C---:B------:R-:W-:Y:S01]  /*6680*/  FFMA.FTZ R14, R37.reuse, R34, R14 ;  /* 0x00000022250e7223 */ /* 0x040fe2000001000e */
[----:B------:R-:W-:Y:S02]  /*6690*/  HADD2.F32 R8, -RZ, R8.H1_H1 ;  /* 0x30000008ff087230 */ /* 0x000fe40000004100 */
        /* <DEDUP_REMOVED lines=9> */
[----:B---3--:R-:W-:Y:S02]  /*6730*/  HADD2.F32 R8, -RZ, R24.H0_H0 ;  /* 0x20000018ff087230 */ /* 0x008fe40000004100 */
[----:B------:R-:W-:Y:S01]  /*6740*/  FFMA.FTZ R5, R37, R10, R5 ;  /* 0x0000000a25057223 */ /* 0x000fe20000010005 */
[----:B------:R-:W-:-:S02]  /*6750*/  HADD2.F32 R20, -RZ, R26.H0_H0 ;  /* 0x2000001aff147230 */ /* 0x000fc40000004100 */
[----:B------:R-:W-:Y:S01]  /*6760*/  FFMA.FTZ R0, R37, R11, R0 ;  /* 0x0000000b25007223 */ /* 0x000fe20000010000 */
[----:B------:R-:W-:Y:S02]  /*6770*/  HADD2.F32 R34, -RZ, R27.H0_H0 ;  /* 0x2000001bff227230 */ /* 0x000fe40000004100 */
[C---:B------:R-:W-:Y:S01]  /*6780*/  FFMA.FTZ R14, R39.reuse, R8, R14 ;  /* 0x00000008270e7223 */ /* 0x040fe2000001000e */
[----:B------:R-:W-:Y:S02]  /*6790*/  HADD2.F32 R24, -RZ, R24.H1_H1 ;  /* 0x30000018ff187230 */ /* 0x000fe40000004100 */
[C---:B------:R-:W-:Y:S01]  /*67a0*/  FFMA.FTZ R20, R39.reuse, R20, R9 ;  /* 0x0000001427147223 */ /* 0x040fe20000010009 */
[--C-:B------:R-:W-:Y:S02]  /*67b0*/  HADD2.F32 R11, -RZ, R25.reuse.H0_H0 ;  /* 0x20000019ff0b7230 */ /* 0x100fe40000004100 */
[----:B------:R-:W-:Y:S01]  /*67c0*/  FFMA.FTZ R13, R39, R34, R13 ;  /* 0x00000022270d7223 */ /* 0x000fe2000001000d */
[----:B------:R-:W-:-:S02]  /*67d0*/  HADD2.F32 R10, -RZ, R25.H1_H1 ;  /* 0x30000019ff0a7230 */ /* 0x000fc40000004100 */
[C---:B------:R-:W-:Y:S01]  /*67e0*/  FFMA.FTZ R3, R39.reuse, R24, R3 ;  /* 0x0000001827037223 */ /* 0x040fe20000010003 */
[----:B------:R-:W-:Y:S02]  /*67f0*/  HADD2.F32 R26, -RZ, R26.H1_H1 ;  /* 0x3000001aff1a7230 */ /* 0x000fe40000004100 */
[C---:B------:R-:W-:Y:S01]  /*6800*/  FFMA.FTZ R12, R39.reuse, R11, R12 ;  /* 0x0000000b270c7223 */ /* 0x040fe2000001000c */
[----:B------:R-:W-:Y:S02]  /*6810*/  HADD2.F32 R27, -RZ, R27.H1_H1 ;  /* 0x3000001bff1b7230 */ /* 0x000fe40000004100 */
[C---:B------:R-:W-:Y:S01]  /*6820*/  FFMA.FTZ R7, R39.reuse, R10, R7 ;  /* 0x0000000a27077223 */ /* 0x040fe20000010007 */
[C---:B------:R-:W-:Y:S02]  /*6830*/  FFMA.FTZ R5, R39.reuse, R26, R5 ;  /* 0x0000001a27057223 */ /* 0x040fe40000010005 */
[----:B------:R-:W-:Y:S01]  /*6840*/  FFMA.FTZ R0, R39, R27, R0 ;  /* 0x0000001b27007223 */ /* 0x000fe20000010000 */
[----:B------:R-:W-:Y:S06]  /*6850*/  @!P1 BRA `(.L_x_3235) ;  /* 0xfffffffc000c9947 */ /* 0x000fec000383ffff */
.L_x_3232:
[----:B------:R-:W-:Y:S05]  /*6860*/  BSYNC B1 ;  /* 0x0000000000017941 */ /* 0x000fea0003800000 */
.L_x_3231:
[----:B------:R-:W-:-:S13]  /*6870*/  ISETP.GE.AND P1, PT, R23, UR40, PT ;  /* 0x0000002817007c0c */ /* 0x000fda000bf26270 */
[----:B------:R-:W-:Y:S05]  /*6880*/  @P1 BRA `(.L_x_3230) ;  /* 0x0000000c00401947 */ /* 0x000fea0003800000 */
[----:B------:R-:W-:Y:S01]  /*6890*/  IMAD.U32 R31, RZ, RZ, UR42 ;  /* 0x0000002aff1f7e24 */ /* 0x000fe2000f8e00ff */
[----:B0-----:R-:W-:Y:S01]  /*68a0*/  LOP3.LUT R8, RZ, R6, RZ, 0x33, !PT ;  /* 0x00000006ff087212 */ /* 0x001fe200078e33ff */
[----:B------:R-:W-:Y:S03]  /*68b0*/  BSSY B1, `(.L_x_3236) ;  /* 0x0000043000017945 */ /* 0x000fe60003800000 */
[----:B------:R-:W-:-:S04]  /*68c0*/  IADD3 R31, -R31, UR40, R8 ;  /* 0x000000281f1f7c10 */ /* 0x000fc8000fffe108 */
[----:B------:R-:W-:-:S13]  /*68d0*/  LOP3.LUT P1, RZ, R31, 0x2, RZ, 0xc0, !PT ;  /* 0x000000021fff7812 */ /* 0x000fda000782c0ff */
[----:B------:R-:W-:Y:S05]  /*68e0*/  @P1 BRA `(.L_x_3237) ;  /* 0x0000000000fc1947 */ /* 0x000fea0003800000 */
[----:B------:R-:W-:Y:S01]  /*68f0*/  ISETP.GE.AND P1, PT, R23, R30, PT ;  /* 0x0000001e1700720c */ /* 0x000fe20003f26270 */
[----:B------:R-:W-:-:S12]  /*6900*/  BSSY B2, `(.L_x_3238) ;  /* 0x000003c000027945 */ /* 0x000fd80003800000 */
[----:B------:R-:W-:Y:S05]  /*6910*/  @!P1 BRA `(.L_x_3239) ;  /* 0x0000000000e89947 */ /* 0x000fea0003800000 */
[----:B------:R-:W-:Y:S01]  /*6920*/  IABS R11, R30 ;  /* 0x0000001e000b7213 */ /* 0x000fe20000000000 */
[----:B------:R-:W-:Y:S01]  /*6930*/  ULDC.64 UR4, c[0x0][0x258] ;  /* 0x0000960000047ab9 */ /* 0x000fe20000000a00 */
[----:B---3--:R-:W-:Y:S01]  /*6940*/  IABS R24, R23 ;  /* 0x0000001700187213 */ /* 0x008fe20000000000 */
[----:B------:R-:W0:Y:S01]  /*6950*/  LDS.U16 R29, [R29] ;  /* 0x000000001d1d7984 */ /* 0x000e220000000400 */
[----:B------:R-:W1:Y:S01]  /*6960*/  I2F.RP R10, R11 ;  /* 0x0000000b000a7306 */ /* 0x000e620000209400 */
[----:B------:R-:W-:Y:S02]  /*6970*/  ISETP.GE.AND P3, PT, R23, RZ, PT ;  /* 0x000000ff1700720c */ /* 0x000fe40003f66270 */
[----:B------:R-:W-:-:S05]  /*6980*/  ISETP.NE.AND P4, PT, R30, RZ, PT ;  /* 0x000000ff1e00720c */ /* 0x000fca0003f85270 */
[----:B-1----:R-:W1:Y:S02]  /*6990*/  MUFU.RCP R10, R10 ;  /* 0x0000000a000a7308 */ /* 0x002e640000001000 */
[----:B-1----:R-:W-:-:S06]  /*69a0*/  IADD3 R15, R10, 0xffffffe, RZ ;  /* 0x0ffffffe0a0f7810 */ /* 0x002fcc0007ffe0ff */
[----:B------:R-:W1:Y:S02]  /*69b0*/  F2I.FTZ.U32.TRUNC.NTZ R9, R15 ;  /* 0x0000000f00097305 */ /* 0x000e64000021f000 */
[----:B-1----:R-:W-:-:S04]  /*69c0*/  IMAD.MOV R8, RZ, RZ, -R9 ;  /* 0x000000ffff087224 */ /* 0x002fc800078e0a09 */
        /* <DEDUP_REMOVED lines=28> */
[----:B------:R-:W-:-:S06]  /*6b90*/  LEA.HI.X R9, R10, UR5, R9, 0x1, P1 ;  /* 0x000000050a097c11 */ /* 0x000fcc00088f0c09 */
[----:B------:R-:W2:Y:S01]  /*6ba0*/  LDG.E.128 R8, desc[UR36][R8.64] ;  /* 0x0000002408087981 */ /* 0x000ea2000c1e1d00 */
[----:B0-----:R-:W-:Y:S02]  /*6bb0*/  HADD2.F32 R15, -RZ, R29.H0_H0 ;  /* 0x2000001dff0f7230 */ /* 0x001fe40000004100 */
[----:B--2---:R-:W-:Y:S02]  /*6bc0*/  HADD2.F32 R27, -RZ, R10.H0_H0 ;  /* 0x2000000aff1b7230 */ /* 0x004fe40000004100 */
[----:B------:R-:W-:Y:S02]  /*6bd0*/  HADD2.F32 R32, -RZ, R11.H0_H0 ;  /* 0x2000000bff207230 */ /* 0x000fe40000004100 */
        /* <DEDUP_REMOVED lines=14> */
.L_x_3239:
[----:B------:R-:W-:Y:S05]  /*6cc0*/  BSYNC B2 ;  /* 0x0000000000027941 */ /* 0x000fea0003800000 */
.L_x_3238:
[----:B------:R-:W-:-:S07]  /*6cd0*/  IADD3 R23, R23, 0x2, RZ ;  /* 0x0000000217177810 */ /* 0x000fce0007ffe0ff */
.L_x_3237:
[----:B------:R-:W-:Y:S05]  /*6ce0*/  BSYNC B1 ;  /* 0x0000000000017941 */ /* 0x000fea0003800000 */
.L_x_3236:
[----:B------:R-:W-:-:S13]  /*6cf0*/  LOP3.LUT P1, RZ, R31, 0xfffffffe, RZ, 0xc0, !PT ;  /* 0xfffffffe1fff7812 */ /* 0x000fda000782c0ff */
[----:B------:R-:W-:Y:S05]  /*6d00*/  @!P1 BRA `(.L_x_3230) ;  /* 0x0000000800209947 */ /* 0x000fea0003800000 */
[----:B------:R-:W-:Y:S01]  /*6d10*/  LEA R8, R23, UR9, 0x1 ;  /* 0x0000000917087c11 */ /* 0x000fe2000f8e08ff */
[----:B------:R-:W-:Y:S01]  /*6d20*/  IMAD.U32 R9, RZ, RZ, UR42 ;  /* 0x0000002aff097e24 */ /* 0x000fe2000f8e00ff */
[----:B------:R-:W-:-:S03]  /*6d30*/  MOV R15, RZ ;  /* 0x000000ff000f7202 */ /* 0x000fc60000000f00 */
[----:B------:R-:W-:-:S04]  /*6d40*/  IMAD R8, R9, -0x2, R8 ;  /* 0xfffffffe09087824 */ /* 0x000fc800078e0208 */
[----:B---3--:R-:W-:-:S07]  /*6d50*/  VIADD R24, R8, UR7 ;  /* 0x0000000708187c36 */ /* 0x008fce0008000000 */
.L_x_3244:
[----:B------:R-:W0:Y:S01]  /*6d60*/  LDC R26, c[0x0][0x284] ;  /* 0x0000a100ff1a7b82 */ /* 0x000e220000000800 */
[C---:B------:R-:W-:Y:S01]  /*6d70*/  IADD3 R35, R23.reuse, 0x2, RZ ;  /* 0x0000000217237810 */ /* 0x040fe20007ffe0ff */
[----:B------:R-:W-:Y:S01]  /*6d80*/  BSSY B1, `(.L_x_3240) ;  /* 0x000003f000017945 */ /* 0x000fe20003800000 */
[----:B------:R-:W-:Y:S01]  /*6d90*/  IMAD.IADD R25, R24, 0x1, R15 ;  /* 0x0000000118197824 */ /* 0x000fe200078e020f */
        /* <DEDUP_REMOVED lines=11> */
[----:B------:R0:W1:Y:S02]  /*6e50*/  F2I.FTZ.U32.TRUNC.NTZ R9, R27 ;  /* 0x0000001b00097305 */ /* 0x000064000021f000 */
[----:B0-----:R-:W0:Y:S01]  /*6e60*/  LDS.U16 R27, [R25] ;  /* 0x00000000191b7984 */ /* 0x001e220000000400 */
        /* <DEDUP_REMOVED lines=48> */
.L_x_3241:
[----:B------:R-:W-:Y:S05]  /*7170*/  BSYNC B1 ;  /* 0x0000000000017941 */ /* 0x000fea0003800000 */
.L_x_3240:
[----:B------:R-:W-:Y:S04]  /*7180*/  BSSY B1, `(.L_x_3242) ;  /* 0x000003c000017945 */ /* 0x000fe80003800000 */
[----:B------:R-:W-:Y:S05]  /*7190*/  @!P1 BRA `(.L_x_3243) ;  /* 0x0000000000e89947 */ /* 0x000fea0003800000 */
[----:B------:R-:W-:Y:S01]  /*71a0*/  IABS R11, R26 ;  /* 0x0000001a000b7213 */ /* 0x000fe20000000000 */
[----:B------:R-:W-:Y:S01]  /*71b0*/  ULDC.64 UR4, c[0x0][0x258] ;  /* 0x0000960000047ab9 */ /* 0x000fe20000000a00 */
[----:B------:R-:W-:Y:S01]  /*71c0*/  IABS R30, R35 ;  /* 0x00000023001e7213 */ /* 0x000fe20000000000 */
[----:B------:R-:W0:Y:S01]  /*71d0*/  LDS.U16 R25, [R25+0x4] ;  /* 0x0000040019197984 */ /* 0x000e220000000400 */
        /* <DEDUP_REMOVED lines=8> */
[----:B------:R-:W-:-:S05]  /*7260*/  MOV R8, RZ ;  /* 0x000000ff00087202 */ /* 0x000fca0000000f00 */
        /* <DEDUP_REMOVED lines=45> */
.L_x_3243:
[----:B------:R-:W-:Y:S05]  /*7540*/  BSYNC B1 ;  /* 0x0000000000017941 */ /* 0x000fea0003800000 */
.L_x_3242:
[----:B------:R-:W-:Y:S01]  /*7550*/  IADD3 R23, R23, 0x4, RZ ;  /* 0x0000000417177810 */ /* 0x000fe20007ffe0ff */
[----:B------:R-:W-:-:S03]  /*7560*/  VIADD R15, R15, 0x8 ;  /* 0x000000080f0f7836 */ /* 0x000fc60000000000 */
[----:B------:R-:W-:-:S13]  /*7570*/  ISETP.GE.AND P1, PT, R23, UR40, PT ;  /* 0x0000002817007c0c */ /* 0x000fda000bf26270 */
[----:B------:R-:W-:Y:S05]  /*7580*/  @!P1 BRA `(.L_x_3244) ;  /* 0xfffffff400f49947 */ /* 0x000fea000383ffff */
.L_x_3230:
[----:B------:R-:W-:Y:S05]  /*7590*/  BSYNC B0 ;  /* 0x0000000000007941 */ /* 0x000fea0003800000 */
.L_x_3229:
[----:B------:R-:W-:Y:S04]  /*75a0*/  BSSY B0, `(.L_x_3245) ;  /* 0x0000065000007945 */ /* 0x000fe80003800000 */
[----:B------:R-:W-:Y:S05]  /*75b0*/  @P2 BRA `(.L_x_3246) ;  /* 0x00000004008c2947 */ /* 0x000fea0003800000 */
[----:B------:R-:W1:Y:S01]  /*75c0*/  LDC R10, c[0x0][0x308] ;  /* 0x0000c200ff0a7b82 */ /* 0x000e620000000800 */
[----:B------:R-:W-:Y:S01]  /*75d0*/  ULDC.64 UR4, c[0x0][0x2f0] ;  /* 0x0000bc0000047ab9 */ /* 0x000fe20000000a00 */
[----:B------:R-:W-:Y:S01]  /*75e0*/  ULDC UR8, c[0x0][0x278] ;  /* 0x00009e0000087ab9 */ /* 0x000fe20000000800 */
[----:B------:R-:W-:-:S04]  /*75f0*/  UISETP.NE.U32.AND UP0, UPT, UR4, URZ, UPT ;  /* 0x0000003f0400728c */ /* 0x000fc8000bf05070 */
[----:B------:R-:W-:-:S06]  /*7600*/  UISETP.NE.AND.EX UP0, UPT, UR5, URZ, UPT, UP0 ;  /* 0x0000003f0500728c */ /* 0x000fcc000bf05300 */
[----:B------:R-:W-:-:S05]  /*7610*/  PLOP3.LUT P3, PT, PT, PT, UP0, 0x80, 0x0 ;  /* 0x000000000000781c */ /* 0x000fca0003f6f008 */
[----:B------:R-:W-:Y:S02]  /*7620*/  @UP0 ULDC UR4, c[0x0][0x288] ;  /* 0x0000a20000040ab9 */ /* 0x000fe40000000800 */
[----:B------:R-:W-:Y:S01]  /*7630*/  @UP0 UIMAD UR4, UR38, UR4, UR45 ;  /* 0x00000004260402a4 */ /* 0x000fe2000f8e022d */
[----:B-1----:R-:W-:-:S05]  /*7640*/  ISETP.NE.AND P2, PT, R10, 0x2, PT ;  /* 0x000000020a00780c */ /* 0x002fca0003f45270 */
[----:B------:R-:W-:Y:S01]  /*7650*/  MOV R2, UR4 ;  /* 0x0000000400027c02 */ /* 0x000fe20008000f00 */
[----:B------:R-:W-:Y:S02]  /*7660*/  @UP0 ULDC.64 UR4, c[0x0][0x2e8] ;  /* 0x0000ba0000040ab9 */ /* 0x000fe40000000a00 */
[----:B0-----:R-:W-:Y:S01]  /*7670*/  MOV R9, UR5 ;  /* 0x0000000500097c02 */ /* 0x001fe20008000f00 */
[----:B------:R-:W-:Y:S01]  /*7680*/  UIMAD UR5, UR45, 0xc0, URZ ;  /* 0x000000c02d0578a4 */ /* 0x000fe2000f8e023f */
[----:B------:R-:W-:-:S03]  /*7690*/  IMAD.U32 R8, RZ, RZ, UR4 ;  /* 0x00000004ff087e24 */ /* 0x000fc6000f8e00ff */
[----:B---3--:R-:W0:Y:S01]  /*76a0*/  @P2 LDC.64 R24, c[0x0][0x238] ;  /* 0x00008e00ff182b82 */ /* 0x008e220000000a00 */
[----:B------:R-:W-:Y:S01]  /*76b0*/  UIMAD UR4, UR6, 0xc0, URZ ;  /* 0x000000c0060478a4 */ /* 0x000fe2000f8e023f */
[----:B------:R-:W-:Y:S01]  /*76c0*/  @P3 IMAD R11, R2, 0xc0, R21 ;  /* 0x000000c0020b3824 */ /* 0x000fe200078e0215 */
[----:B------:R-:W-:Y:S02]  /*76d0*/  UIMAD UR5, UR44, UR8, UR5 ;  /* 0x000000082c0572a4 */ /* 0x000fe4000f8e0205 */
[----:B------:R-:W-:Y:S01]  /*76e0*/  UISETP.NE.AND UP0, UPT, UR8, URZ, UPT ;  /* 0x0000003f0800728c */ /* 0x000fe2000bf05270 */
[----:B------:R-:W-:-:S03]  /*76f0*/  @P3 IMAD.WIDE R8, R11, 0x2, R8 ;  /* 0x000000020b083825 */ /* 0x000fc600078e0208 */
[----:B------:R-:W-:-:S03]  /*7700*/  USEL UR4, UR4, UR5, !UP0 ;  /* 0x0000000504047287 */ /* 0x000fc6000c000000 */
[----:B------:R-:W5:Y:S03]  /*7710*/  @P3 LDG.E.128 R8, desc[UR36][R8.64] ;  /* 0x0000002408083981 */ /* 0x000f66000c1e1d00 */
[----:B------:R-:W-:-:S04]  /*7720*/  VIADD R15, R21, UR4 ;  /* 0x00000004150f7c36 */ /* 0x000fc80008000000 */
[----:B0-----:R-:W-:-:S06]  /*7730*/  @P2 IMAD.WIDE R24, R15, 0x2, R24 ;  /* 0x000000020f182825 */ /* 0x001fcc00078e0218 */
[----:B------:R-:W5:Y:S01]  /*7740*/  @P2 LDG.E.128 R24, desc[UR36][R24.64] ;  /* 0x0000002418182981 */ /* 0x000f62000c1e1d00 */
[----:B------:R-:W-:Y:S01]  /*7750*/  UIADD3 UR4, -UR42, UR40, URZ ;  /* 0x000000282a047290 */ /* 0x000fe2000fffe13f */
[----:B------:R-:W-:-:S03]  /*7760*/  IMAD R22, R22, 0xc0, R21 ;  /* 0x000000c016167824 */ /* 0x000fc600078e0215 */
[----:B------:R-:W-:Y:S02]  /*7770*/  ULEA UR4, UR4, UR10, 0x1 ;  /* 0x0000000a04047291 */ /* 0x000fe4000f8e083f */
[----:B------:R-:W-:-:S07]  /*7780*/  SHF.R.S32.HI R2, RZ, 0x1f, R22 ;  /* 0x0000001fff027819 */ /* 0x000fce0000011416 */
[----:B------:R-:W0:Y:S01]  /*7790*/  LDS.U16 R32, [UR4] ;  /* 0x00000004ff207984 */ /* 0x000e220008000400 */
[----:B------:R-:W-:-:S06]  /*77a0*/  UIMAD UR4, UR41, 0xc0, URZ ;  /* 0x000000c0290478a4 */ /* 0x000fcc000f8e023f */
[----:B------:R-:W-:Y:S02]  /*77b0*/  IADD3 R23, P1, R22, UR4, RZ ;  /* 0x0000000416177c10 */ /* 0x000fe4000ff3e0ff */
[----:B------:R-:W-:Y:S01]  /*77c0*/  MOV R29, UR4 ;  /* 0x00000004001d7c02 */ /* 0x000fe20008000f00 */
[----:B------:R-:W-:-:S03]  /*77d0*/  ULDC.64 UR4, c[0x0][0x250] ;  /* 0x0000940000047ab9 */ /* 0x000fc60000000a00 */
[----:B------:R-:W-:Y:S02]  /*77e0*/  LEA.HI.X.SX32 R2, R29, R2, 0x1, P1 ;  /* 0x000000021d027211 */ /* 0x000fe400008f0eff */
[----:B------:R-:W-:-:S04]  /*77f0*/  LEA R22, P1, R23, UR4, 0x1 ;  /* 0x0000000417167c11 */ /* 0x000fc8000f8208ff */
[----:B------:R-:W-:Y:S01]  /*7800*/  LEA.HI.X R23, R23, UR5, R2, 0x1, P1 ;  /* 0x0000000517177c11 */ /* 0x000fe200088f0c02 */
[----:B------:R-:W-:Y:S08]  /*7810*/  @P2 BRA `(.L_x_3247) ;  /* 0x00000000008c2947 */ /* 0x000ff00003800000 */
[----:B------:R-:W-:Y:S02]  /*7820*/  ULDC.64 UR4, c[0x0][0x238] ;  /* 0x00008e0000047ab9 */ /* 0x000fe40000000a00 */
[----:B-----5:R-:W-:-:S04]  /*7830*/  IADD3 R24, P1, R15, UR4, RZ ;  /* 0x000000040f187c10 */ /* 0x020fc8000ff3e0ff */
[----:B------:R-:W-:Y:S01]  /*7840*/  LEA.HI.X.SX32 R25, R15, UR5, 0x1, P1 ;  /* 0x000000050f197c11 */ /* 0x000fe200088f0eff */
[----:B------:R-:W1:Y:S04]  /*7850*/  LDC.64 R26, c[0x0][0x2f8] ;  /* 0x0000be00ff1a7b82 */ /* 0x000e680000000a00 */
[----:B------:R-:W2:Y:S04]  /*7860*/  LDG.E.64 R34, desc[UR36][R24.64] ;  /* 0x0000002418227981 */ /* 0x000ea8000c1e1b00 */
[----:B-1----:R1:W3:Y:S01]  /*7870*/  LDG.E R27, desc[UR36][R26.64+0x8] ;  /* 0x000008241a1b7981 */ /* 0x0022e2000c1e1900 */
[C---:B--2---:R-:W-:Y:S01]  /*7880*/  SHF.R.U64 R31, R34.reuse, 0x10, R35 ;  /* 0x00000010221f7819 */ /* 0x044fe20000001223 */
[----:B------:R-:W3:Y:S01]  /*7890*/  I2F.S8 R28, R35 ;  /* 0x00000023001c7306 */ /* 0x000ee20000001400 */
[----:B------:R-:W-:-:S02]  /*78a0*/  PRMT R2, R34, 0x9910, RZ ;  /* 0x0000991022027816 */ /* 0x000fc400000000ff */
[----:B-1----:R-:W-:Y:S02]  /*78b0*/  PRMT R26, R35, 0x9910, RZ ;  /* 0x00009910231a7816 */ /* 0x002fe400000000ff */
[----:B------:R-:W-:Y:S02]  /*78c0*/  PRMT R25, R31, 0x9910, RZ ;  /* 0x000099101f197816 */ /* 0x000fe400000000ff */
[--C-:B------:R-:W-:Y:S01]  /*78d0*/  SHF.R.U32.HI R29, RZ, 0x10, R35.reuse ;  /* 0x00000010ff1d7819 */ /* 0x100fe20000011623 */
[----:B------:R3:W1:Y:S01]  /*78e0*/  I2F.S8 R24, R31 ;  /* 0x0000001f00187306 */ /* 0x0006620000001400 */
[----:B------:R-:W-:Y:S02]  /*78f0*/  SHF.R.S32.HI R30, RZ, 0x18, R35 ;  /* 0x00000018ff1e7819 */ /* 0x000fe40000011423 */
[----:B------:R-:W-:Y:S02]  /*7900*/  SHF.R.S32.HI R2, RZ, 0x8, R2 ;  /* 0x00000008ff027819 */ /* 0x000fe40000011402 */
[----:B------:R-:W-:-:S02]  /*7910*/  SHF.R.S32.HI R26, RZ, 0x8, R26 ;  /* 0x00000008ff1a7819 */ /* 0x000fc4000001141a */
[----:B------:R-:W-:Y:S01]  /*7920*/  SHF.R.S32.HI R25, RZ, 0x8, R25 ;  /* 0x00000008ff197819 */ /* 0x000fe20000011419 */
[----:B------:R-:W2:Y:S01]  /*7930*/  I2F.S8 R29, R29 ;  /* 0x0000001d001d7306 */ /* 0x000ea20000001400 */
[-C--:B---3--:R-:W-:Y:S01]  /*7940*/  FMUL.FTZ R31, R28, R27.reuse ;  /* 0x0000001b1c1f7220 */ /* 0x088fe20000410000 */
[----:B-1----:R-:W-:-:S06]  /*7950*/  FMUL.FTZ R28, R24, R27 ;  /* 0x0000001b181c7220 */ /* 0x002fcc0000410000 */
[----:B------:R-:W1:Y:S01]  /*7960*/  I2F.S16 R30, R30 ;  /* 0x0000001e001e7306 */ /* 0x000e620000101400 */
[----:B--2---:R-:W-:-:S07]  /*7970*/  FMUL.FTZ R24, R29, R27 ;  /* 0x0000001b1d187220 */ /* 0x004fce0000410000 */
[----:B------:R-:W2:Y:S01]  /*7980*/  I2F.S8 R15, R34 ;  /* 0x00000022000f7306 */ /* 0x000ea20000001400 */
[----:B-1----:R-:W-:-:S07]  /*7990*/  FMUL.FTZ R33, R30, R27 ;  /* 0x0000001b1e217220 */ /* 0x002fce0000410000 */
[----:B------:R-:W1:Y:S01]  /*79a0*/  I2F.S16 R2, R2 ;  /* 0x0000000200027306 */ /* 0x000e620000101400 */
[----:B--2---:R-:W-:-:S07]  /*79b0*/  FMUL.FTZ R15, R15, R27 ;  /* 0x0000001b0f0f7220 */ /* 0x004fce0000410000 */
[----:B------:R-:W2:Y:S01]  /*79c0*/  I2F.S16 R26, R26 ;  /* 0x0000001a001a7306 */ /* 0x000ea20000101400 */
[----:B-1----:R-:W-:-:S07]  /*79d0*/  FMUL.FTZ R2, R2, R27 ;  /* 0x0000001b02027220 */ /* 0x002fce0000410000 */
[----:B------:R-:W1:Y:S01]  /*79e0*/  I2F.S16 R25, R25 ;  /* 0x0000001900197306 */ /* 0x000e620000101400 */
[----:B--2---:R-:W-:-:S05]  /*79f0*/  FMUL.FTZ R30, R26, R27 ;  /* 0x0000001b1a1e7220 */ /* 0x004fca0000410000 */
[----:B------:R-:W-:Y:S01]  /*7a00*/  F2FP.F16.F32.PACK_AB R26, R30, R31 ;  /* 0x0000001f1e1a723e */ /* 0x000fe200000000ff */
[----:B-1----:R-:W-:Y:S01]  /*7a10*/  FMUL.FTZ R29, R25, R27 ;  /* 0x0000001b191d7220 */ /* 0x002fe20000410000 */
[----:B------:R-:W-:Y:S02]  /*7a20*/  F2FP.F16.F32.PACK_AB R27, R33, R24 ;  /* 0x00000018211b723e */ /* 0x000fe400000000ff */
[----:B------:R-:W-:Y:S02]  /*7a30*/  F2FP.F16.F32.PACK_AB R24, R2, R15 ;  /* 0x0000000f0218723e */ /* 0x000fe400000000ff */
[----:B------:R-:W-:-:S07]  /*7a40*/  F2FP.F16.F32.PACK_AB R25, R29, R28 ;  /* 0x0000001c1d19723e */ /* 0x000fce00000000ff */
.L_x_3247:
[----:B-----5:R-:W-:Y:S01]  /*7a50*/  HFMA2.MMA R16, R24, 1, 1, R16 ;  /* 0x3c003c0018107835 */ /* 0x020fe20000000010 */
[----:B------:R-:W-:Y:S01]  /*7a60*/  HADD2 R17, R25, R17 ;  /* 0x0000001119117230 */ /* 0x000fe20000000000 */
[----:B------:R-:W-:Y:S01]  /*7a70*/  HFMA2.MMA R18, R26, 1, 1, R18 ;  /* 0x3c003c001a127835 */ /* 0x000fe20000000012 */
[----:B------:R-:W-:-:S04]  /*7a80*/  HADD2 R19, R27, R19 ;  /* 0x000000131b137230 */ /* 0x000fc80000000000 */
[----:B------:R-:W-:Y:S01]  /*7a90*/  @P3 HFMA2.MMA R17, R17, R9, -RZ ;  /* 0x0000000911113235 */ /* 0x000fe200001000ff */
[----:B0-----:R-:W-:Y:S01]  /*7aa0*/  HADD2.F32 R9, -RZ, R32.H0_H0 ;  /* 0x20000020ff097230 */ /* 0x001fe20000004100 */
        /* <DEDUP_REMOVED lines=19> */
[----:B-1----:R-:W-:-:S07]  /*7be0*/  FFMA.FTZ R0, R9, R25, R0 ;  /* 0x0000001909007223 */ /* 0x002fce0000010000 */
.L_x_3246:
[----:B------:R-:W-:Y:S05]  /*7bf0*/  BSYNC B0 ;  /* 0x0000000000007941 */ /* 0x000fea0003800000 */
.L_x_3245:
        /* <DEDUP_REMOVED lines=8> */
[----:B0-----:R-:W-:Y:S02]  /*7c80*/  F2FP.F16.F32.PACK_AB R8, R3, R14 ;  /* 0x0000000e0308723e */ /* 0x001fe400000000ff */
[----:B------:R-:W-:Y:S02]  /*7c90*/  F2FP.F16.F32.PACK_AB R9, R7, R12 ;  /* 0x0000000c0709723e */ /* 0x000fe400000000ff */
[----:B------:R-:W-:Y:S02]  /*7ca0*/  F2FP.F16.F32.PACK_AB R10, R5, R20 ;  /* 0x00000014050a723e */ /* 0x000fe400000000ff */
[----:B------:R-:W-:-:S05]  /*7cb0*/  F2FP.F16.F32.PACK_AB R11, R0, R13 ;  /* 0x0000000d000b723e */ /* 0x000fca00000000ff */
[----:B------:R1:W-:Y:S02]  /*7cc0*/  STS.128 [R6+-0x180], R8 ;  /* 0xfffe800806007388 */ /* 0x0003e40000000c00 */
.L_x_3249:
[----:B------:R-:W-:Y:S05]  /*7cd0*/  WARPSYNC.ALL ;  /* 0x0000000000007948 */ /* 0x000fea0003800000 */
[----:B------:R-:W-:Y:S06]  /*7ce0*/  BAR.SYNC.DEFER_BLOCKING 0x0 ;  /* 0x0000000000007b1d */ /* 0x000fec0000010000 */
[----:B------:R-:W-:Y:S04]  /*7cf0*/  BSSY B0, `(.L_x_3250) ;  /* 0x0000013000007945 */ /* 0x000fe80003800000 */
[----:B------:R-:W-:Y:S05]  /*7d00*/  @P2 BRA `(.L_x_3251) ;  /* 0x0000000000442947 */ /* 0x000fea0003800000 */
[----:B01----:R-:W0:Y:S02]  /*7d10*/  LDS.128 R8, [R6] ;  /* 0x0000000006087984 */ /* 0x003e240000000c00 */
[--C-:B0----5:R-:W-:Y:S02]  /*7d20*/  HADD2.F32 R17, -RZ, R9.reuse.H0_H0 ;  /* 0x20000009ff117230 */ /* 0x121fe40000004100 */
[----:B------:R-:W-:Y:S02]  /*7d30*/  HADD2.F32 R2, -RZ, R9.H1_H1 ;  /* 0x30000009ff027230 */ /* 0x000fe40000004100 */
[----:B------:R-:W-:Y:S02]  /*7d40*/  HADD2.F32 R15, -RZ, R8.H0_H0 ;  /* 0x20000008ff0f7230 */ /* 0x000fe40000004100 */
[----:B------:R-:W-:Y:S01]  /*7d50*/  FADD.FTZ R12, R12, R17 ;  /* 0x000000110c0c7221 */ /* 0x000fe20000010000 */
[----:B------:R-:W-:Y:S02]  /*7d60*/  HADD2.F32 R9, -RZ, R10.H0_H0 ;  /* 0x2000000aff097230 */ /* 0x000fe40000004100 */
        /* <DEDUP_REMOVED lines=11> */
.L_x_3251:
[----:B------:R-:W-:Y:S05]  /*7e20*/  BSYNC B0 ;  /* 0x0000000000007941 */ /* 0x000fea0003800000 */
.L_x_3250:
[----:B------:R-:W-:Y:S06]  /*7e30*/  BAR.SYNC.DEFER_BLOCKING 0x0 ;  /* 0x0000000000007b1d */ /* 0x000fec0000010000 */
.L_x_3248:
[----:B------:R-:W-:-:S05]  /*7e40*/  VIADD R4, R4, 0x1f ;  /* 0x0000001f04047836 */ /* 0x000fca0000000000 */
[----:B------:R-:W-:-:S13]  /*7e50*/  ISETP.GT.U32.OR P0, PT, R4, 0x3e, P0 ;  /* 0x0000003e0400780c */ /* 0x000fda0000704470 */
[----:B------:R-:W-:Y:S05]  /*7e60*/  @P0 EXIT ;  /* 0x000000000000094d */ /* 0x000fea0003800000 */
[----:B------:R-:W2:Y:S02]  /*7e70*/  LDC R2, c[0x0][0x308] ;  /* 0x0000c200ff027b82 */ /* 0x000ea40000000800 */
[----:B--2---:R-:W-:-:S13]  /*7e80*/  ISETP.NE.AND P0, PT, R2, 0x2, PT ;  /* 0x000000020200780c */ /* 0x004fda0003f05270 */
[----:B------:R-:W-:Y:S05]  /*7e90*/  @!P0 BRA `(.L_x_3252) ;  /* 0x0000000000348947 */ /* 0x000fea0003800000 */
[----:B01----:R-:W0:Y:S01]  /*7ea0*/  LDC.64 R8, c[0x0][0x210] ;  /* 0x00008400ff087b82 */ /* 0x003e220000000a00 */
        /* <DEDUP_REMOVED lines=12> */
.L_x_3252:
[----:B01----:R-:W0:Y:S01]  /*7f70*/  LDC.64 R8, c[0x0][0x300] ;  /* 0x0000c000ff087b82 */ /* 0x003e220000000a00 */
[----:B------:R-:W-:Y:S01]  /*7f80*/  ULDC.64 UR4, c[0x0][0x210] ;  /* 0x0000840000047ab9 */ /* 0x000fe20000000a00 */
[----:B0-----:R-:W2:Y:S02]  /*7f90*/  LDG.E R8, desc[UR36][R8.64] ;  /* 0x0000002408087981 */ /* 0x001ea4000c1e1900 */
[C---:B--2---:R-:W-:Y:S01]  /*7fa0*/  FMUL.FTZ R3, R8.reuse, R3 ;  /* 0x0000000308037220 */ /* 0x044fe20000410000 */
        /* <DEDUP_REMOVED lines=16> */
[----:B------:R-:W-:Y:S02]  /*80b0*/  SHF.L.U64.HI R9, R11, 0x8, RZ ;  /* 0x000000080b097819 */ /* 0x000fe400000102ff */
[----:B0-----:R-:W-:Y:S01]  /*80c0*/  PRMT R4, R7, 0x8880, RZ ;  /* 0x0000888007047816 */ /* 0x001fe200000000ff */
[----:B------:R-:W0:Y:S01]  /*80d0*/  F2I.S8.NTZ R20, R20 ;  /* 0x0000001400147305 */ /* 0x000e220000202100 */
[----:B------:R-:W-:Y:S02]  /*80e0*/  LOP3.LUT R8, R3, 0xff, RZ, 0xc0, !PT ;  /* 0x000000ff03087812 */ /* 0x000fe400078ec0ff */
[----:B------:R-:W-:-:S02]  /*80f0*/  PRMT R4, R4, 0x7710, RZ ;  /* 0x0000771004047816 */ /* 0x000fc400000000ff */
[----:B-1----:R-:W-:-:S03]  /*8100*/  PRMT R14, R14, 0x8880, RZ ;  /* 0x000088800e0e7816 */ /* 0x002fc600000000ff */
[----:B------:R-:W1:Y:S01]  /*8110*/  F2I.S8.NTZ R5, R5 ;  /* 0x0000000500057305 */ /* 0x000e620000202100 */
[----:B------:R-:W-:Y:S02]  /*8120*/  LOP3.LUT R7, R4, 0xff, RZ, 0xc0, !PT ;  /* 0x000000ff04077812 */ /* 0x000fe400078ec0ff */
[----:B------:R-:W-:Y:S02]  /*8130*/  SHF.L.U64.HI R4, R8, 0x10, RZ ;  /* 0x0000001008047819 */ /* 0x000fe400000102ff */
[----:B------:R-:W-:Y:S02]  /*8140*/  SHF.L.U64.HI R3, R7, 0x18, RZ ;  /* 0x0000001807037819 */ /* 0x000fe400000102ff */
[----:B0-----:R-:W-:Y:S01]  /*8150*/  PRMT R20, R20, 0x8880, RZ ;  /* 0x0000888014147816 */ /* 0x001fe200000000ff */
[----:B------:R-:W0:Y:S01]  /*8160*/  F2I.S8.NTZ R13, R13 ;  /* 0x0000000d000d7305 */ /* 0x000e220000202100 */
[----:B------:R-:W-:Y:S02]  /*8170*/  LOP3.LUT R3, R3, R4, R9, 0xfe, !PT ;  /* 0x0000000403037212 */ /* 0x000fe400078efe09 */
[----:B------:R-:W-:-:S02]  /*8180*/  PRMT R2, R20, 0x7710, RZ ;  /* 0x0000771014027816 */ /* 0x000fc400000000ff */
[----:B------:R-:W-:Y:S02]  /*8190*/  SHF.L.U32 R4, R8, 0x10, RZ ;  /* 0x0000001008047819 */ /* 0x000fe400000006ff */
[----:B-1----:R-:W-:Y:S01]  /*81a0*/  PRMT R10, R5, 0x8880, RZ ;  /* 0x00008880050a7816 */ /* 0x002fe200000000ff */
[----:B------:R1:W2:Y:S01]  /*81b0*/  F2I.S8.NTZ R6, R0 ;  /* 0x0000000000067305 */ /* 0x0002a20000202100 */
[----:B------:R-:W-:-:S04]  /*81c0*/  LOP3.LUT R2, R2, 0xff, RZ, 0xc0, !PT ;  /* 0x000000ff02027812 */ /* 0x000fc800078ec0ff */
[----:B------:R-:W-:Y:S02]  /*81d0*/  LOP3.LUT R2, R2, 0xffffff00, R3, 0xf8, !PT ;  /* 0xffffff0002027812 */ /* 0x000fe400078ef803 */
[----:B0-----:R-:W-:Y:S02]  /*81e0*/  PRMT R13, R13, 0x8880, RZ ;  /* 0x000088800d0d7816 */ /* 0x001fe400000000ff */
[----:B-1----:R-:W-:-:S04]  /*81f0*/  PRMT R0, R14, 0x7710, RZ ;  /* 0x000077100e007816 */ /* 0x002fc800000000ff */
[----:B------:R-:W-:Y:S02]  /*8200*/  PRMT R5, R0, 0x6540, R11 ;  /* 0x0000654000057816 */ /* 0x000fe4000000000b */
[----:B------:R-:W-:Y:S01]  /*8210*/  PRMT R0, R10, 0x7710, RZ ;  /* 0x000077100a007816 */ /* 0x000fe200000000ff */
[----:B------:R-:W-:Y:S01]  /*8220*/  IMAD.U32 R10, RZ, RZ, UR6 ;  /* 0x00000006ff0a7e24 */ /* 0x000fe2000f8e00ff */
[----:B--2---:R-:W-:Y:S02]  /*8230*/  PRMT R6, R6, 0x8880, RZ ;  /* 0x0000888006067816 */ /* 0x004fe400000000ff */
[----:B------:R-:W-:Y:S01]  /*8240*/  PRMT R3, R0, 0x7604, RZ ;  /* 0x0000760400037816 */ /* 0x000fe200000000ff */
[----:B------:R-:W-:Y:S01]  /*8250*/  IMAD R21, R10, 0xc0, R21 ;  /* 0x000000c00a157824 */ /* 0x000fe200078e0215 */
[----:B------:R-:W-:Y:S02]  /*8260*/  PRMT R0, R13, 0x7710, RZ ;  /* 0x000077100d007816 */ /* 0x000fe400000000ff */
[----:B------:R-:W-:-:S02]  /*8270*/  LOP3.LUT R3, R3, 0xffff00ff, R2, 0xf8, !PT ;  /* 0xffff00ff03037812 */ /* 0x000fc400078ef802 */
[----:B------:R-:W-:Y:S02]  /*8280*/  PRMT R0, R0, 0x7054, RZ ;  /* 0x0000705400007816 */ /* 0x000fe400000000ff */
        /* <DEDUP_REMOVED lines=9> */
.L_x_3210:
[----:B------:R-:W-:Y:S01]  /*8320*/  IMAD.MOV.U32 R12, RZ, RZ, 0x10 ;  /* 0x00000010ff0c7424 */ /* 0x000fe200078e00ff */
[----:B------:R-:W-:Y:S01]  /*8330*/  MOV R11, 0x1f ;  /* 0x0000001f000b7802 */ /* 0x000fe20000000f00 */
[----:B------:R-:W-:-:S07]  /*8340*/  IMAD.MOV.U32 R15, RZ, RZ, -0x1 ;  /* 0xffffffffff0f7424 */ /* 0x000fce00078e00ff */
[----:B-1----:R-:W-:Y:S05]  /*8350*/  WARPSYNC.COLLECTIVE R15, `(.L_x_3253) ;  /* 0x000000000f087348 */ /* 0x002fea0003c00000 */
[----:B------:R0:W2:Y:S02]  /*8360*/  SHFL.BFLY P6, R14, R13, R12, R11 ;  /* 0x0c00000c0d0e7389 */ /* 0x0000a400000c000b */
[----:B012---:R-:W-:Y:S01]  /*8370*/  ENDCOLLECTIVE ;  /* 0x000000000000791b */ /* 0x007fe20003800000 */
.L_x_3253:
[----:B------:R-:W-:Y:S02]  /*8380*/  IMAD.MOV.U32 R12, RZ, RZ, 0x8 ;  /* 0x00000008ff0c7424 */ /* 0x000fe400078e00ff */
[----:B------:R-:W-:-:S05]  /*8390*/  FADD.FTZ R0, R13, R14 ;  /* 0x0000000e0d007221 */ /* 0x000fca0000010000 */
[----:B------:R-:W-:-:S07]  /*83a0*/  MOV R13, R0 ;  /* 0x00000000000d7202 */ /* 0x000fce0000000f00 */
[----:B------:R-:W-:Y:S05]  /*83b0*/  WARPSYNC.COLLECTIVE R15, `(.L_x_3254) ;  /* 0x000000000f087348 */ /* 0x000fea0003c00000 */
[----:B------:R0:W1:Y:S02]  /*83c0*/  SHFL.BFLY P6, R14, R13, R12, R11 ;  /* 0x0c00000c0d0e7389 */ /* 0x00006400000c000b */
[----:B01----:R-:W-:Y:S01]  /*83d0*/  ENDCOLLECTIVE ;  /* 0x000000000000791b */ /* 0x003fe20003800000 */
.L_x_3254:
[----:B------:R-:W-:Y:S02]  /*83e0*/  IMAD.MOV.U32 R12, RZ, RZ, 0x4 ;  /* 0x00000004ff0c7424 */ /* 0x000fe400078e00ff */
[----:B------:R-:W-:-:S05]  /*83f0*/  FADD.FTZ R2, R0, R14 ;  /* 0x0000000e00027221 */ /* 0x000fca0000010000 */
[----:B------:R-:W-:-:S07]  /*8400*/  MOV R13, R2 ;  /* 0x00000002000d7202 */ /* 0x000fce0000000f00 */
[----:B------:R-:W-:Y:S05]  /*8410*/  WARPSYNC.COLLECTIVE R15, `(.L_x_3255) ;  /* 0x000000000f087348 */ /* 0x000fea0003c00000 */
[----:B------:R0:W1:Y:S02]  /*8420*/  SHFL.BFLY P6, R14, R13, R12, R11 ;  /* 0x0c00000c0d0e7389 */ /* 0x00006400000c000b */
[----:B01----:R-:W-:Y:S01]  /*8430*/  ENDCOLLECTIVE ;  /* 0x000000000000791b */ /* 0x003fe20003800000 */
.L_x_3255:
[----:B------:R-:W-:Y:S02]  /*8440*/  IMAD.MOV.U32 R12, RZ, RZ, 0x2 ;  /* 0x00000002ff0c7424 */ /* 0x000fe400078e00ff */
[----:B------:R-:W-:-:S05]  /*8450*/  FADD.FTZ R3, R2, R14 ;  /* 0x0000000e02037221 */ /* 0x000fca0000010000 */
[----:B------:R-:W-:-:S07]  /*8460*/  MOV R13, R3 ;  /* 0x00000003000d7202 */ /* 0x000fce0000000f00 */
[----:B------:R-:W-:Y:S05]  /*8470*/  WARPSYNC.COLLECTIVE R15, `(.L_x_3256) ;  /* 0x000000000f087348 */ /* 0x000fea0003c00000 */
[----:B------:R0:W1:Y:S02]  /*8480*/  SHFL.BFLY P6, R14, R13, R12, R11 ;  /* 0x0c00000c0d0e7389 */ /* 0x00006400000c000b */
[----:B01----:R-:W-:Y:S01]  /*8490*/  ENDCOLLECTIVE ;  /* 0x000000000000791b */ /* 0x003fe20003800000 */
.L_x_3256:
[----:B------:R-:W-:Y:S02]  /*84a0*/  IMAD.MOV.U32 R12, RZ, RZ, 0x1 ;  /* 0x00000001ff0c7424 */ /* 0x000fe400078e00ff */
[----:B------:R-:W-:-:S05]  /*84b0*/  FADD.FTZ R4, R3, R14 ;  /* 0x0000000e03047221 */ /* 0x000fca0000010000 */
[----:B------:R-:W-:-:S07]  /*84c0*/  MOV R13, R4 ;  /* 0x00000004000d7202 */ /* 0x000fce0000000f00 */
[----:B------:R-:W-:Y:S05]  /*84d0*/  WARPSYNC.COLLECTIVE R15, `(.L_x_3257) ;  /* 0x000000000f087348 */ /* 0x000fea0003c00000 */
[----:B------:R0:W1:Y:S02]  /*84e0*/  SHFL.BFLY P6, R14, R13, R12, R11 ;  /* 0x0c00000c0d0e7389 */ /* 0x00006400000c000b */
[----:B01----:R-:W-:Y:S01]  /*84f0*/  ENDCOLLECTIVE ;  /* 0x000000000000791b */ /* 0x003fe20003800000 */
.L_x_3257:
[----:B------:R-:W-:Y:S05]  /*8500*/  BRA `(.L_x_3258) ;  /* 0xffffffa000a07947 */ /* 0x000fea000383ffff */
.L_x_3214:
[----:B------:R-:W-:Y:S01]  /*8510*/  BSSY B1, `(.L_x_3259) ;  /* 0x0000007000017945 */ /* 0x000fe20003800000 */
[----:B------:R-:W-:Y:S01]  /*8520*/  MOV R12, 0x2 ;  /* 0x00000002000c7802 */ /* 0x000fe20000000f00 */
[----:B------:R-:W-:Y:S01]  /*8530*/  IMAD.MOV.U32 R11, RZ, RZ, 0x1f ;  /* 0x0000001fff0b7424 */ /* 0x000fe200078e00ff */
[----:B------:R-:W-:-:S07]  /*8540*/  MOV R15, 0xffffffff ;  /* 0xffffffff000f7802 */ /* 0x000fce0000000f00 */
[----:B------:R-:W-:Y:S05]  /*8550*/  WARPSYNC.COLLECTIVE R15, `(.L_x_3260) ;  /* 0x000000000f087348 */ /* 0x000fea0003c00000 */
[----:B------:R0:W1:Y:S02]  /*8560*/  SHFL.BFLY P6, R14, R13, R12, R11 ;  /* 0x0c00000c0d0e7389 */ /* 0x00006400000c000b */
[----:B01----:R-:W-:Y:S01]  /*8570*/  ENDCOLLECTIVE ;  /* 0x000000000000791b */ /* 0x003fe20003800000 */
.L_x_3260:
[----:B------:R-:W-:Y:S05]  /*8580*/  BSYNC B1 ;  /* 0x0000000000017941 */ /* 0x000fea0003800000 */
.L_x_3259:
[----:B------:R-:W-:Y:S01]  /*8590*/  HFMA2.MMA R11, -RZ, RZ, 0, 1.847743988037109375e-06 ;  /* 0x0000001fff0b7435 */ /* 0x000fe200000001ff */
[----:B------:R-:W-:Y:S01]  /*85a0*/  FADD.FTZ R13, R13, R14 ;  /* 0x0000000e0d0d7221 */ /* 0x000fe20000010000 */
[----:B------:R-:W-:Y:S02]  /*85b0*/  IMAD.MOV.U32 R12, RZ, RZ, 0x1 ;  /* 0x00000001ff0c7424 */ /* 0x000fe400078e00ff */
[----:B------:R-:W-:-:S07]  /*85c0*/  IMAD.MOV.U32 R15, RZ, RZ, -0x1 ;  /* 0xffffffffff0f7424 */ /* 0x000fce00078e00ff */
[----:B------:R-:W-:Y:S05]  /*85d0*/  WARPSYNC.COLLECTIVE R15, `(.L_x_3261) ;  /* 0x000000000f087348 */ /* 0x000fea0003c00000 */
[----:B------:R0:W1:Y:S02]  /*85e0*/  SHFL.BFLY P6, R14, R13, R12, R11 ;  /* 0x0c00000c0d0e7389 */ /* 0x00006400000c000b */
[----:B01----:R-:W-:Y:S01]  /*85f0*/  ENDCOLLECTIVE ;  /* 0x000000000000791b */ /* 0x003fe20003800000 */
.L_x_3261:
[----:B------:R-:W-:Y:S05]  /*8600*/  BRA `(.L_x_3262) ;  /* 0xffffffc800d87947 */ /* 0x000fea000383ffff */
.L_x_3218:
[----:B-1----:R-:W-:Y:S01]  /*8610*/  HFMA2.MMA R11, -RZ, RZ, 0, 1.847743988037109375e-06 ;  /* 0x0000001fff0b7435 */ /* 0x002fe200000001ff */
[----:B------:R-:W-:Y:S01]  /*8620*/  BSSY B0, `(.L_x_3263) ;  /* 0x0000007000007945 */ /* 0x000fe20003800000 */
[----:B0-----:R-:W-:Y:S01]  /*8630*/  MOV R13, R78 ;  /* 0x0000004e000d7202 */ /* 0x001fe20000000f00 */
[----:B------:R-:W-:Y:S02]  /*8640*/  IMAD.MOV.U32 R12, RZ, RZ, 0x10 ;  /* 0x00000010ff0c7424 */ /* 0x000fe400078e00ff */
[----:B------:R-:W-:-:S07]  /*8650*/  IMAD.MOV.U32 R15, RZ, RZ, -0x1 ;  /* 0xffffffffff0f7424 */ /* 0x000fce00078e00ff */
[----:B--23--:R-:W-:Y:S05]  /*8660*/  WARPSYNC.COLLECTIVE R15, `(.L_x_3264) ;  /* 0x000000000f087348 */ /* 0x00cfea0003c00000 */
[----:B------:R0:W1:Y:S02]  /*8670*/  SHFL.BFLY P6, R14, R13, R12, R11 ;  /* 0x0c00000c0d0e7389 */ /* 0x00006400000c000b */
[----:B0123--:R-:W-:Y:S01]  /*8680*/  ENDCOLLECTIVE ;  /* 0x000000000000791b */ /* 0x00ffe20003800000 */
.L_x_3264:
[----:B------:R-:W-:Y:S05]  /*8690*/  BSYNC B0 ;  /* 0x0000000000007941 */ /* 0x000fea0003800000 */
.L_x_3263:
[----:B------:R-:W-:Y:S01]  /*86a0*/  FMNMX.FTZ R13, R14, R78, !PT ;  /* 0x0000004e0e0d7209 */ /* 0x000fe20007810000 */
[----:B------:R-:W-:Y:S01]  /*86b0*/  IMAD.MOV.U32 R11, RZ, RZ, 0x1f ;  /* 0x0000001fff0b7424 */ /* 0x000fe200078e00ff */
[----:B------:R-:W-:Y:S02]  /*86c0*/  MOV R12, 0x8 ;  /* 0x00000008000c7802 */ /* 0x000fe40000000f00 */
[----:B------:R-:W-:-:S07]  /*86d0*/  MOV R15, 0xffffffff ;  /* 0xffffffff000f7802 */ /* 0x000fce0000000f00 */
[----:B------:R-:W-:Y:S05]  /*86e0*/  WARPSYNC.COLLECTIVE R15, `(.L_x_3265) ;  /* 0x000000000f087348 */ /* 0x000fea0003c00000 */
[----:B------:R0:W1:Y:S02]  /*86f0*/  SHFL.BFLY P6, R14, R13, R12, R11 ;  /* 0x0c00000c0d0e7389 */ /* 0x00006400000c000b */
[----:B01----:R-:W-:Y:S01]  /*8700*/  ENDCOLLECTIVE ;  /* 0x000000000000791b */ /* 0x003fe20003800000 */
.L_x_3265:
[----:B------:R-:W-:Y:S01]  /*8710*/  HFMA2.MMA R12, -RZ, RZ, 0, 2.384185791015625e-07 ;  /* 0x00000004ff0c7435 */ /* 0x000fe200000001ff */
[----:B------:R-:W-:-:S05]  /*8720*/  FMNMX.FTZ R3, R13, R14, !PT ;  /* 0x0000000e0d037209 */ /* 0x000fca0007810000 */
[----:B------:R-:W-:-:S07]  /*8730*/  IMAD.MOV.U32 R13, RZ, RZ, R3 ;  /* 0x000000ffff0d7224 */ /* 0x000fce00078e0003 */
[----:B------:R-:W-:Y:S05]  /*8740*/  WARPSYNC.COLLECTIVE R15, `(.L_x_3266) ;  /* 0x000000000f087348 */ /* 0x000fea0003c00000 */
[----:B------:R0:W1:Y:S02]  /*8750*/  SHFL.BFLY P6, R14, R13, R12, R11 ;  /* 0x0c00000c0d0e7389 */ /* 0x00006400000c000b */
[----:B01----:R-:W-:Y:S01]  /*8760*/  ENDCOLLECTIVE ;  /* 0x000000000000791b */ /* 0x003fe20003800000 */
.L_x_3266:
[----:B------:R-:W-:Y:S05]  /*8770*/  BRA `(.L_x_3267) ;  /* 0xffffffcc00547947 */ /* 0x000fea000383ffff */
.L_x_3268:
        /* <DEDUP_REMOVED lines=16> */
.L_x_4252:


//--------------------- .text._ZN4mmha33masked_multihead_attention_kernelItLi192ELi256ELi1ELi32ELi256ELb0ELb0EEEv26Multihead_attention_paramsIT_XT5_EE --------------------------
	.section	.text._ZN4mmha33masked_multihead_attention_kernelItLi192ELi256ELi1ELi32ELi256ELb0ELb0EEEv26Multihead_attention_paramsIT_XT5_EE,"ax",@progbits
	.align	128
        .global         _ZN4mmha33masked_multihead_attention_kernelItLi192ELi256ELi1ELi32ELi256ELb0ELb0EEEv26Multihead_attention_paramsIT_XT5_EE
        .type           _ZN4mmha33masked_multihead_attention_kernelItLi192ELi256ELi1ELi32ELi256ELb0ELb0EEEv26Multihead_attention_paramsIT_XT5_EE,@function
        .size           _ZN4mmha33masked_multihead_attention_kernelItLi192ELi256ELi1ELi32ELi256ELb0ELb0EEEv26Multihead_attention_paramsIT_XT5_EE,(.L_x_4253 - _ZN4mmha33masked_multihead_attention_kernelItLi192ELi256ELi1ELi32ELi256ELb0ELb0EEEv26Multihead_attention_paramsIT_XT5_EE)
        .other          _ZN4mmha33masked_multihead_attention_kernelItLi192ELi256ELi1ELi32ELi256ELb0ELb0EEEv26Multihead_attention_paramsIT_XT5_EE,@"STO_CUDA_ENTRY STV_DEFAULT"
_ZN4mmha33masked_multihead_attention_kernelItLi192ELi256ELi1ELi32ELi256ELb0ELb0EEEv26Multihead_attention_paramsIT_XT5_EE:
.text._ZN4mmha33masked_multihead_attention_kernelItLi192ELi256ELi1ELi32ELi256ELb0ELb0EEEv26Multihead_attention_paramsIT_XT5_EE:
[----:B------:R-:W0:Y:S01]  /*0000*/  LDC R1, c[0x0][0x28] ;  /* 0x00000a00ff017b82 */ /* 0x000e220000000800 */
[----:B------:R-:W-:Y:S01]  /*0010*/  ULDC.64 UR4, c[0x0][0x320] ;  /* 0x0000c80000047ab9 */ /* 0x000fe20000000a00 */
[----:B------:R-:W-:Y:S01]  /*0020*/  ULDC.64 UR36, c[0x0][0x208] ;  /* 0x0000820000247ab9 */ /* 0x000fe20000000a00 */
[----:B------:R-:W-:-:S05]  /*0030*/  ISETP.NE.U32.AND P0, PT, RZ, UR4, PT ;  /* 0x00000004ff007c0c */ /* 0x000fca000bf05070 */
[----:B------:R-:W1:Y:S01]  /*0040*/  S2UR UR45, SR_CTAID.Y ;  /* 0x00000000002d79c3 */ /* 0x000e620000002600 */
[----:B0-----:R-:W-:Y:S01]  /*0050*/  VIADD R1, R1, 0xffffffb8 ;  /* 0xffffffb801017836 */ /* 0x001fe20000000000 */
        /* <DEDUP_REMOVED lines=9> */
.L_x_3269:
        /* <DEDUP_REMOVED lines=11> */
[----:B------:R-:W-:Y:S01]  /*01a0*/  MOV R2, UR6 ;  /* 0x0000000600027c02 */ /* 0x000fe20008000f00 */
[----:B------:R-:W-:-:S05]  /*01b0*/  IMAD.U32 R3, RZ, RZ, UR7 ;  /* 0x00000007ff037e24 */ /* 0x000fca000f8e00ff */
[----:B------:R1:W2:Y:S01]  /*01c0*/  @P0 LDG.E R5, desc[UR36][R2.64] ;  /* 0x0000002402050981 */ /* 0x0002a2000c1e1900 */
[----:B0-----:R-:W0:Y:S02]  /*01d0*/  MUFU.RCP R0, R0 ;  /* 0x0000000000007308 */ /* 0x001e240000001000 */
[----:B0-----:R-:W-:Y:S01]  /*01e0*/  VIADD R4, R0, 0xffffffe ;  /* 0x0ffffffe00047836 */ /* 0x001fe20000000000 */
[----:B------:R-:W-:-:S05]  /*01f0*/  IABS R0, UR45 ;  /* 0x0000002d00007c13 */ /* 0x000fca0008000000 */
        /* <DEDUP_REMOVED lines=37> */
[----:B-1----:R-:W-:Y:S01]  /*0450*/  VIADD R4, R0, 0xffffffe ;  /* 0x0ffffffe00047836 */ /* 0x002fe20000000000 */
        /* <DEDUP_REMOVED lines=31> */
[----:B------:R-:W-:Y:S01]  /*0650*/  SHF.L.U32 R23, R22, 0x3, RZ ;  /* 0x0000000316177819 */ /* 0x000fe200000006ff */
[----:B------:R-:W-:Y:S02]  /*0660*/  USEL UR4, UR43, UR4, !UP3 ;  /* 0x000000042b047287 */ /* 0x000fe4000d800000 */
[----:B------:R-:W-:Y:S02]  /*0670*/  @!UP2 UIADD3 UR41, UR41, -UR10, URZ ;  /* 0x8000000a2929a290 */ /* 0x000fe4000fffe03f */
[----:B------:R-:W-:Y:S01]  /*0680*/  UISETP.LT.AND UP2, UPT, URZ, UR42, UPT ;  /* 0x0000002a3f00728c */ /* 0x000fe2000bf41270 */
[C---:B------:R-:W-:Y:S01]  /*0690*/  VIADD R9, R23.reuse, UR5 ;  /* 0x0000000517097c36 */ /* 0x040fe20008000000 */
        /* <DEDUP_REMOVED lines=53> */
.L_x_3271:
[----:B------:R-:W-:Y:S05]  /*09f0*/  BSYNC B0 ;  /* 0x0000000000007941 */ /* 0x000fea0003800000 */
.L_x_3270:
        /* <DEDUP_REMOVED lines=10> */
.L_x_3273:
        /* <DEDUP_REMOVED lines=35> */
.L_x_3274:
[----:B------:R-:W-:Y:S05]  /*0cd0*/  BSYNC B0 ;  /* 0x0000000000007941 */ /* 0x000fea0003800000 */
.L_x_3272:
        /* <DEDUP_REMOVED lines=25> */
[----:B------:R-:W-:Y:S01]  /*0e70*/  MOV R8, UR4 ;  /* 0x0000000400087c02 */ /* 0x000fe20008000f00 */
[----:B------:R-:W-:Y:S01]  /*0e80*/  @!UP1 UIMAD UR6, UR38, UR6, UR46 ;  /* 0x00000006260692a4 */ /* 0x000fe2000f8e022e */
[----:B------:R-:W-:Y:S01]  /*0e90*/  UMOV UR39, URZ ;  /* 0x0000003f00277c82 */ /* 0x000fe20008000000 */
[----:B------:R-:W-:Y:S01]  /*0ea0*/  ULDC.U8 UR4, c[0x0][0x294] ;  /* 0x0000a50000047ab9 */ /* 0x000fe20000000000 */
[----:B0-----:R-:W-:-:S04]  /*0eb0*/  @!P0 IMAD.WIDE R2, R9, 0x2, R2 ;  /* 0x0000000209028825 */ /* 0x001fc800078e0202 */
[----:B-1----:R-:W-:Y:S01]  /*0ec0*/  @!P2 IMAD.WIDE R4, R9, 0x2, R4 ;  /* 0x000000020904a825 */ /* 0x002fe200078e0204 */
[----:B------:R-:W4:Y:S03]  /*0ed0*/  @!P0 LDG.E.128 R28, desc[UR36][R2.64] ;  /* 0x00000024021c8981 */ /* 0x000f26000c1e1d00 */
[----:B------:R-:W-:Y:S01]  /*0ee0*/  IMAD.U32 R9, RZ, RZ, UR5 ;  /* 0x00000005ff097e24 */ /* 0x000fe2000f8e00ff */
[----:B------:R-:W4:Y:S01]  /*0ef0*/  @!P2 LDG.E.128 R12, desc[UR36][R4.64] ;  /* 0x00000024040ca981 */ /* 0x000f22000c1e1d00 */
[----:B------:R-:W-:-:S03]  /*0f00*/  IMAD.U32 R0, RZ, RZ, UR6 ;  /* 0x00000006ff007e24 */ /* 0x000fc6000f8e00ff */
        /* <DEDUP_REMOVED lines=64> */
[----:B------:R-:W-:Y:S01]  /*1310*/  HFMA2.MMA R8, -RZ, RZ, 0, 8.0049037933349609375e-05 ;  /* 0x0000053fff087435 */ /* 0x000fe200000001ff */
[----:B------:R-:W-:Y:S01]  /*1320*/  IMAD.U32 R6, RZ, RZ, UR4 ;  /* 0x00000004ff067e24 */ /* 0x000fe2000f8e00ff */
[----:B------:R-:W-:Y:S01]  /*1330*/  MOV R10, UR6 ;  /* 0x00000006000a7c02 */ /* 0x000fe20008000f00 */
[----:B------:R-:W-:Y:S01]  /*1340*/  IMAD.U32 R7, RZ, RZ, UR5 ;  /* 0x00000005ff077e24 */ /* 0x000fe2000f8e00ff */
[----:B------:R-:W-:Y:S01]  /*1350*/  MOV R13, RZ ;  /* 0x000000ff000d7202 */ /* 0x000fe20000000f00 */
[----:B------:R-:W-:-:S02]  /*1360*/  IMAD.U32 R11, RZ, RZ, UR7 ;  /* 0x00000007ff0b7e24 */ /* 0x000fc4000f8e00ff */
[----:B0-----:R-:W-:-:S07]  /*1370*/  IMAD.MOV.U32 R12, RZ, RZ, 0x1 ;  /* 0x00000001ff0c7424 */ /* 0x001fce00078e00ff */
[----:B------:R-:W-:-:S07]  /*1380*/  LEPC R20, `(.L_x_3277) ;  /* 0x000000001014794e */ /* 0x000fce0000000000 */
[----:B-1----:R-:W-:Y:S05]  /*1390*/  CALL.ABS.NOINC R2 ;  /* 0x0000000002007343 */ /* 0x002fea0003c00000 */
.L_x_3277:
        /* <DEDUP_REMOVED lines=8> */
[----:B------:R-:W-:-:S05]  /*1420*/  LEA R32, R0, R3, 0x1 ;  /* 0x0000000300207211 */ /* 0x000fca00078e08ff */
        /* <DEDUP_REMOVED lines=15> */
[----:B------:R-:W-:Y:S02]  /*1520*/  SHF.R.S32.HI R0, RZ, 0x1f, R5 ;  /* 0x0000001fff007819 */ /* 0x000fe40000011405 */
[----:B------:R-:W-:Y:S01]  /*1530*/  LEA R39, R6, R35, 0x1 ;  /* 0x0000002306277211 */ /* 0x000fe200078e08ff */
[----:B------:R-:W-:Y:S01]  /*1540*/  IMAD R37, R28, 0x2, R35 ;  /* 0x000000021c257824 */ /* 0x000fe200078e0223 */
[----:B------:R-:W1:Y:S01]  /*1550*/  LDS.64 R8, [R35] ;  /* 0x0000000023087984 */ /* 0x000e620000000a00 */
[----:B------:R-:W-:Y:S02]  /*1560*/  LEA.HI R0, R0, R5, RZ, 0x2 ;  /* 0x0000000500007211 */ /* 0x000fe400078f10ff */
[----:B------:R-:W-:Y:S01]  /*1570*/  IMAD R41, R6, 0x2, R37 ;  /* 0x0000000206297824 */ /* 0x000fe200078e0225 */
[----:B0-----:R-:W0:Y:S01]  /*1580*/  LDS.64 R18, [R37] ;  /* 0x0000000025127984 */ /* 0x001e220000000a00 */
[----:B------:R-:W-:-:S03]  /*1590*/  SHF.L.U32 R0, R0, 0x1, RZ ;  /* 0x0000000100007819 */ /* 0x000fc600000006ff */
[----:B------:R-:W2:Y:S01]  /*15a0*/  LDS.64 R10, [R39] ;  /* 0x00000000270a7984 */ /* 0x000ea20000000a00 */
[----:B------:R-:W-:-:S03]  /*15b0*/  LOP3.LUT R5, R0, 0xfffffff8, RZ, 0xc0, !PT ;  /* 0xfffffff800057812 */ /* 0x000fc600078ec0ff */
[----:B------:R-:W3:Y:S01]  /*15c0*/  LDS.64 R12, [R41] ;  /* 0x00000000290c7984 */ /* 0x000ee20000000a00 */
        /* <DEDUP_REMOVED lines=29> */
[----:B------:R-:W-:Y:S02]  /*17a0*/  HADD2.F32 R31, -RZ, R19.H1_H1 ;  /* 0x30000013ff1f7230 */ /* 0x000fe40000004100 */
        /* <DEDUP_REMOVED lines=14> */
[----:B------:R-:W-:Y:S01]  /*1890*/  I2FP.F32.S32 R0, UR4 ;  /* 0x0000000400007c45 */ /* 0x000fe20008201400 */
[----:B------:R-:W-:Y:S02]  /*18a0*/  HADD2.F32 R19, -RZ, R26.H0_H0 ;  /* 0x2000001aff137230 */ /* 0x000fe40000004100 */
[----:B------:R-:W-:-:S04]  /*18b0*/  FMUL.FTZ R7, R4, 13.28771209716796875 ;  /* 0x41549a7804077820 */ /* 0x000fc80000410000 */
        /* <DEDUP_REMOVED lines=67> */
.L_x_3281:
[----:B------:R-:W-:Y:S05]  /*1cf0*/  BSYNC B1 ;  /* 0x0000000000017941 */ /* 0x000fea0003800000 */
.L_x_3280:
        /* <DEDUP_REMOVED lines=31> */
.L_x_3279:
[----:B------:R-:W-:Y:S05]  /*1ef0*/  BSYNC B0 ;  /* 0x0000000000007941 */ /* 0x000fea0003800000 */
.L_x_3278:
[----:B------:R-:W-:Y:S06]  /*1f00*/  BAR.SYNC.DEFER_BLOCKING 0x0 ;  /* 0x0000000000007b1d */ /* 0x000fec0000010000 */
[----:B0-----:R0:W2:Y:S04]  /*1f10*/  @P6 LDS.128 R16, [R32] ;  /* 0x0000000020106984 */ /* 0x0010a80000000c00 */
[----:B------:R0:W3:Y:S01]  /*1f20*/  @P6 LDS.128 R24, [R34] ;  /* 0x0000000022186984 */ /* 0x0000e20000000c00 */
[----:B------:R-:W-:Y:S06]  /*1f30*/  BAR.SYNC.DEFER_BLOCKING 0x0 ;  /* 0x0000000000007b1d */ /* 0x000fec0000010000 */
[----:B------:R-:W-:Y:S05]  /*1f40*/  BRA `(.L_x_3276) ;  /* 0x0000000400907947 */ /* 0x000fea0003800000 */
.L_x_3275:
        /* <DEDUP_REMOVED lines=31> */
[--C-:B------:R-:W-:Y:S02]  /*2140*/  HADD2.F32 R19, -RZ, R26.reuse.H1_H1 ;  /* 0x3000001aff137230 */ /* 0x100fe40000004100 */
[----:B------:R-:W-:Y:S02]  /*2150*/  HADD2.F32 R18, -RZ, R25.H0_H0 ;  /* 0x20000019ff127230 */ /* 0x000fe40000004100 */
[----:B------:R-:W-:Y:S01]  /*2160*/  HADD2.F32 R26, -RZ, R26.H0_H0 ;  /* 0x2000001aff1a7230 */ /* 0x000fe20000004100 */
[----:B------:R-:W1:Y:S01]  /*2170*/  MUFU.EX2 R2, -R2 ;  /* 0x8000000200027308 */ /* 0x000e620000000800 */
[--C-:B------:R-:W-:Y:S02]  /*2180*/  HADD2.F32 R25, -RZ, R27.reuse.H1_H1 ;  /* 0x3000001bff197230 */ /* 0x100fe40000004100 */
[----:B------:R-:W-:-:S05]  /*2190*/  HADD2.F32 R30, -RZ, R27.H0_H0 ;  /* 0x2000001bff1e7230 */ /* 0x000fca0000004100 */
        /* <DEDUP_REMOVED lines=62> */
.L_x_3282:
[----:B------:R-:W-:Y:S05]  /*2580*/  BSYNC B0 ;  /* 0x0000000000007941 */ /* 0x000fea0003800000 */
.L_x_3276:
[----:B------:R-:W-:Y:S01]  /*2590*/  ISETP.GT.AND P0, PT, R22, 0x1f, PT ;  /* 0x0000001f1600780c */ /* 0x000fe20003f04270 */
[----:B------:R-:W-:Y:S01]  /*25a0*/  BSSY B0, `(.L_x_3283) ;  /* 0x0000025000007945 */ /* 0x000fe20003800000 */
[----:B-1----:R-:W-:-:S11]  /*25b0*/  HFMA2.MMA R4, -RZ, RZ, 0, 0 ;  /* 0x00000000ff047435 */ /* 0x002fd600000001ff */
        /* <DEDUP_REMOVED lines=34> */
.L_x_3404:
[----:B-12---:R-:W-:-:S07]  /*27e0*/  FADD.FTZ R4, R4, R14 ;  /* 0x0000000e04047221 */ /* 0x006fce0000010000 */
.L_x_3284:
[----:B------:R-:W-:Y:S05]  /*27f0*/  BSYNC B0 ;  /* 0x0000000000007941 */ /* 0x000fea0003800000 */
.L_x_3283:
        /* <DEDUP_REMOVED lines=29> */
.L_x_3286:
[----:B------:R-:W-:Y:S05]  /*29d0*/  WARPSYNC.ALL ;  /* 0x0000000000007948 */ /* 0x000fea0003800000 */
[----:B------:R-:W-:Y:S02]  /*29e0*/  UIADD3 UR4, UR40, 0x1f, -UR42 ;  /* 0x0000001f28047890 */ /* 0x000fe4000fffe82a */
[----:B------:R-:W-:Y:S01]  /*29f0*/  VIADD R116, R22, UR42 ;  /* 0x0000002a16747c36 */ /* 0x000fe20008000000 */
[----:B------:R-:W-:Y:S01]  /*2a00*/  BAR.SYNC.DEFER_BLOCKING 0x0 ;  /* 0x0000000000007b1d */ /* 0x000fe20000010000 */
[----:B------:R-:W-:-:S04]  /*2a10*/  USHF.R.S32.HI UR5, URZ, 0x1f, UR4 ;  /* 0x0000001f3f057899 */ /* 0x000fc80008011404 */
[----:B------:R-:W-:Y:S01]  /*2a20*/  ULEA.HI UR5, UR5, UR4, URZ, 0x5 ;  /* 0x0000000405057291 */ /* 0x000fe2000f8f283f */
[----:B------:R-:W-:Y:S01]  /*2a30*/  BSSY B0, `(.L_x_3287) ;  /* 0x00002ec000007945 */ /* 0x000fe20003800000 */
[----:B------:R-:W-:Y:S01]  /*2a40*/  ULDC UR16, c[0x0][0x2a0] ;  /* 0x0000a80000107ab9 */ /* 0x000fe20000000800 */
[----:B------:R-:W-:Y:S01]  /*2a50*/  ULDC.64 UR12, c[0x0][0x248] ;  /* 0x00009200000c7ab9 */ /* 0x000fe20000000a00 */
[----:B------:R-:W-:Y:S01]  /*2a60*/  ULOP3.LUT UR5, UR5, 0xffffffe0, URZ, 0xc0, !UPT ;  /* 0xffffffe005057892 */ /* 0x000fe2000f8ec03f */
[----:B------:R-:W-:Y:S01]  /*2a70*/  ULDC.64 UR10, c[0x0][0x2b0] ;  /* 0x0000ac00000a7ab9 */ /* 0x000fe20000000a00 */
[----:B------:R-:W-:Y:S02]  /*2a80*/  ULDC.64 UR18, c[0x0][0x2c8] ;  /* 0x0000b20000127ab9 */ /* 0x000fe40000000a00 */
[----:B------:R-:W-:Y:S01]  /*2a90*/  UIADD3 UR7, UR42, UR5, URZ ;  /* 0x000000052a077290 */ /* 0x000fe2000fffe03f */
[----:B------:R-:W-:Y:S02]  /*2aa0*/  ULDC.64 UR14, c[0x0][0x2d8] ;  /* 0x0000b600000e7ab9 */ /* 0x000fe40000000a00 */
[----:B------:R-:W-:-:S02]  /*2ab0*/  ULDC.64 UR4, c[0x0][0x280] ;  /* 0x0000a00000047ab9 */ /* 0x000fc40000000a00 */
[----:B------:R-:W-:Y:S01]  /*2ac0*/  UIMAD UR4, UR44, UR4, UR46 ;  /* 0x000000042c0472a4 */ /* 0x000fe2000f8e022e */
[----:B------:R-:W-:-:S03]  /*2ad0*/  ISETP.GE.AND P0, PT, R116, UR7, PT ;  /* 0x0000000774007c0c */ /* 0x000fc6000bf06270 */
[----:B------:R-:W-:-:S10]  /*2ae0*/  UIMAD UR6, UR4, 0xc0, URZ ;  /* 0x000000c0040678a4 */ /* 0x000fd4000f8e023f */
[----:B------:R-:W-:Y:S05]  /*2af0*/  @P0 BRA `(.L_x_3288) ;  /* 0x0000002c007c0947 */ /* 0x000fea0003800000 */
[----:B------:R-:W5:Y:S01]  /*2b00*/  S2UR UR8, SR_CgaCtaId ;  /* 0x00000000000879c3 */ /* 0x000f620000008800 */
[----:B------:R-:W-:Y:S01]  /*2b10*/  MOV R118, UR5 ;  /* 0x0000000500767c02 */ /* 0x000fe20008000f00 */
[----:B------:R-:W-:Y:S01]  /*2b20*/  UMOV UR4, 0x400 ;  /* 0x0000040000047882 */ /* 0x000fe20000000000 */
[----:B------:R-:W-:Y:S02]  /*2b30*/  HFMA2.MMA R2, -RZ, RZ, 0, 0 ;  /* 0x00000000ff027435 */ /* 0x000fe400000001ff */
[----:B-1----:R-:W-:-:S03]  /*2b40*/  IABS R0, R118 ;  /* 0x0000007600007213 */ /* 0x002fc60000000000 */
[----:B------:R-:W1:Y:S02]  /*2b50*/  LDC R117, c[0x0][0x2c0] ;  /* 0x0000b000ff757b82 */ /* 0x000e640000000800 */
[----:B------:R-:W-:-:S04]  /*2b60*/  IMAD.MOV.U32 R120, RZ, RZ, R0 ;  /* 0x000000ffff787224 */ /* 0x000fc800078e0000 */
[----:B------:R-:W0:Y:S01]  /*2b70*/  I2F.RP R0, R120 ;  /* 0x0000007800007306 */ /* 0x000e220000209400 */
[----:B-----5:R-:W-:-:S07]  /*2b80*/  ULEA UR4, UR8, UR4, 0x18 ;  /* 0x0000000408047291 */ /* 0x020fce000f8ec03f */
[----:B0-----:R-:W0:Y:S02]  /*2b90*/  MUFU.RCP R0, R0 ;  /* 0x0000000000007308 */ /* 0x001e240000001000 */
[----:B------:R-:W5:Y:S04]  /*2ba0*/  LDS.128 R12, [UR4+0x40] ;  /* 0x00004004ff0c7984 */ /* 0x000f680008000c00 */
[----:B------:R-:W2:Y:S04]  /*2bb0*/  LDS.128 R8, [UR4+0x50] ;  /* 0x00005004ff087984 */ /* 0x000ea80008000c00 */
[----:B----4-:R-:W4:Y:S04]  /*2bc0*/  LDS.128 R4, [UR4+0x60] ;  /* 0x00006004ff047984 */ /* 0x010f280008000c00 */
[----:B------:R-:W1:Y:S01]  /*2bd0*/  LDS.128 R248, [UR4+0x70] ;  /* 0x00007004fff87984 */ /* 0x000e620008000c00 */
[----:B0-----:R-:W-:Y:S01]  /*2be0*/  IADD3 R3, R0, 0xffffffe, RZ ;  /* 0x0ffffffe00037810 */ /* 0x001fe20007ffe0ff */
[----:B------:R-:W-:-:S02]  /*2bf0*/  IMAD R0, R118, UR6, RZ ;  /* 0x0000000676007c24 */ /* 0x000fc4000f8e02ff */
[----:B------:R-:W0:Y:S03]  /*2c00*/  LDS.128 R112, [UR4+0x80] ;  /* 0x00008004ff707984 */ /* 0x000e260008000c00 */
[----:B------:R-:W3:Y:S01]  /*2c10*/  F2I.FTZ.U32.TRUNC.NTZ R3, R3 ;  /* 0x0000000300037305 */ /* 0x000ee2000021f000 */
[----:B------:R-:W0:Y:S01]  /*2c20*/  LDS.128 R108, [UR4+0x90] ;  /* 0x00009004ff6c7984 */ /* 0x000e220008000c00 */
[----:B------:R-:W-:-:S03]  /*2c30*/  SHF.R.S32.HI R244, RZ, 0x1f, R0 ;  /* 0x0000001ffff47819 */ /* 0x000fc60000011400 */
[----:B------:R-:W0:Y:S04]  /*2c40*/  LDS.128 R104, [UR4+0xa0] ;  /* 0x0000a004ff687984 */ /* 0x000e280008000c00 */
[----:B------:R-:W0:Y:S04]  /*2c50*/  LDS.128 R100, [UR4+0xb0] ;  /* 0x0000b004ff647984 */ /* 0x000e280008000c00 */
[----:B------:R-:W0:Y:S01]  /*2c60*/  LDS.128 R96, [UR4+0xc0] ;  /* 0x0000c004ff607984 */ /* 0x000e220008000c00 */
[----:B---3--:R-:W-:-:S03]  /*2c70*/  IMAD.MOV R119, RZ, RZ, -R3 ;  /* 0x000000ffff777224 */ /* 0x008fc600078e0a03 */
[----:B------:R-:W3:Y:S01]  /*2c80*/  LDS.128 R92, [UR4+0xd0] ;  /* 0x0000d004ff5c7984 */ /* 0x000ee20008000c00 */
[----:B------:R-:W-:-:S03]  /*2c90*/  IMAD R119, R119, R120, RZ ;  /* 0x0000007877777224 */ /* 0x000fc600078e02ff */
[----:B-----5:R-:W-:Y:S01]  /*2ca0*/  STL.64 [R1+0x20], R12 ;  /* 0x0000200c01007387 */ /* 0x020fe20000100a00 */
[----:B------:R-:W-:-:S03]  /*2cb0*/  IMAD.HI.U32 R2, R3, R119, R2 ;  /* 0x0000007703027227 */ /* 0x000fc600078e0002 */
[----:B------:R-:W-:Y:S01]  /*2cc0*/  STL.64 [R1+0x28], R14 ;  /* 0x0000280e01007387 */ /* 0x000fe20000100a00 */
[----:B------:R-:W-:-:S03]  /*2cd0*/  IMAD R3, R118, 0xc0, RZ ;  /* 0x000000c076037824 */ /* 0x000fc600078e02ff */
[----:B--2---:R-:W-:Y:S04]  /*2ce0*/  STL.64 [R1+0x10], R8 ;  /* 0x0000100801007387 */ /* 0x004fe80000100a00 */
[----:B------:R-:W-:Y:S04]  /*2cf0*/  STL.64 [R1+0x18], R10 ;  /* 0x0000180a01007387 */ /* 0x000fe80000100a00 */
[----:B----4-:R-:W-:Y:S04]  /*2d00*/  STL.64 [R1], R4 ;  /* 0x0000000401007387 */ /* 0x010fe80000100a00 */
[----:B------:R-:W-:Y:S04]  /*2d10*/  STL.64 [R1+0x8], R6 ;  /* 0x0000080601007387 */ /* 0x000fe80000100a00 */
[----:B------:R-:W2:Y:S04]  /*2d20*/  LDS.128 R88, [UR4+0xe0] ;  /* 0x0000e004ff587984 */ /* 0x000ea80008000c00 */
        /* <DEDUP_REMOVED lines=20> */
[----:B------:R-:W0:Y:S01]  /*2e70*/  LDS.128 R4, [UR4+0x230] ;  /* 0x00023004ff047984 */ /* 0x000e220008000c00 */
[----:B------:R-:W-:-:S03]  /*2e80*/  ULDC UR4, c[0x0][0x298] ;  /* 0x0000a60000047ab9 */ /* 0x000fc60000000800 */
[----:B------:R5:W-:Y:S02]  /*2e90*/  STL [R1+0x34], R2 ;  /* 0x0000340201007387 */ /* 0x000be40000100800 */
[----:B-----5:R-:W-:Y:S01]  /*2ea0*/  IMAD.MOV.U32 R2, RZ, RZ, R116 ;  /* 0x000000ffff027224 */ /* 0x020fe200078e0074 */
[----:B-1234-:R-:W-:-:S07]  /*2eb0*/  IADD3 R116, R117, UR4, RZ ;  /* 0x0000000475747c10 */ /* 0x01efce000fffe0ff */
.L_x_3355:
[----:B-1----:R-:W1:Y:S01]  /*2ec0*/  LDC R252, c[0x0][0x284] ;  /* 0x0000a100fffc7b82 */ /* 0x002e620000000800 */
[----:B------:R-:W-:-:S04]  /*2ed0*/  ISETP.NE.U32.AND P0, PT, RZ, UR10, PT ;  /* 0x0000000aff007c0c */ /* 0x000fc8000bf05070 */
[----:B------:R-:W-:-:S13]  /*2ee0*/  ISETP.NE.AND.EX P0, PT, RZ, UR11, PT, P0 ;  /* 0x0000000bff007c0c */ /* 0x000fda000bf05300 */
[----:B------:R-:W-:Y:S01]  /*2ef0*/  @P0 SHF.R.S32.HI R247, RZ, 0x1f, R2 ;  /* 0x0000001ffff70819 */ /* 0x000fe20000011402 */
[----:B-1----:R-:W-:-:S05]  /*2f00*/  @P0 IMAD R246, R252, UR45, RZ ;  /* 0x0000002dfcf60c24 */ /* 0x002fca000f8e02ff */
[--C-:B------:R-:W-:Y:S02]  /*2f10*/  @P0 SHF.R.S32.HI R245, RZ, 0x1f, R246.reuse ;  /* 0x0000001ffff50819 */ /* 0x100fe400000114f6 */
[----:B------:R-:W-:-:S04]  /*2f20*/  @P0 IADD3 R246, P1, P2, R2, UR10, R246 ;  /* 0x0000000a02f60c10 */ /* 0x000fc8000fa3e0f6 */
[----:B------:R-:W-:-:S05]  /*2f30*/  @P0 IADD3.X R247, R247, UR11, R245, P1, P2 ;  /* 0x0000000bf7f70c10 */ /* 0x000fca0008fe44f5 */
[----:B------:R-:W2:Y:S01]  /*2f40*/  @P0 LDG.E.U8 R246, desc[UR36][R246.64] ;  /* 0x00000024f6f60981 */ /* 0x000ea2000c1e1100 */
[----:B------:R-:W-:Y:S02]  /*2f50*/  IABS R245, R2 ;  /* 0x0000000200f57213 */ /* 0x000fe40000000000 */
[----:B--2---:R-:W-:Y:S02]  /*2f60*/  ISETP.NE.AND P0, PT, R246, RZ, P0 ;  /* 0x000000fff600720c */ /* 0x004fe40000705270 */
[----:B------:R-:W2:Y:S01]  /*2f70*/  LDL R246, [R1+0x34] ;  /* 0x0000340001f67983 */ /* 0x000ea20000100800 */
[----:B------:R-:W-:Y:S01]  /*2f80*/  IABS R247, R252 ;  /* 0x000000fc00f77213 */ /* 0x000fe20000000000 */
[----:B------:R-:W-:Y:S01]  /*2f90*/  BSSY B1, `(.L_x_3289) ;  /* 0x000001a000017945 */ /* 0x000fe20003800000 */
[----:B------:R-:W-:Y:S02]  /*2fa0*/  ISETP.GE.AND P2, PT, R2, RZ, PT ;  /* 0x000000ff0200720c */ /* 0x000fe40003f46270 */
[----:B------:R-:W-:Y:S01]  /*2fb0*/  ISETP.NE.AND P3, PT, R252, RZ, PT ;  /* 0x000000fffc00720c */ /* 0x000fe20003f65270 */
[----:B--2---:R-:W-:-:S04]  /*2fc0*/  IMAD.HI.U32 R246, R246, R245, RZ ;  /* 0x000000f5f6f67227 */ /* 0x004fc800078e00ff */
[----:B------:R-:W-:-:S04]  /*2fd0*/  IMAD.MOV R246, RZ, RZ, -R246 ;  /* 0x000000fffff67224 */ /* 0x000fc800078e0af6 */
[----:B------:R-:W-:Y:S01]  /*2fe0*/  IMAD R245, R247, R246, R245 ;  /* 0x000000f6f7f57224 */ /* 0x000fe200078e02f5 */
[----:B------:R-:W-:-:S04]  /*2ff0*/  MOV R246, UR5 ;  /* 0x0000000500f67c02 */ /* 0x000fc80008000f00 */
[----:B------:R-:W-:-:S04]  /*3000*/  IABS R246, R246 ;  /* 0x000000f600f67213 */ /* 0x000fc80000000000 */
[----:B------:R-:W-:-:S13]  /*3010*/  ISETP.GT.U32.AND P1, PT, R246, R245, PT ;  /* 0x000000f5f600720c */ /* 0x000fda0003f24070 */
[----:B------:R-:W-:-:S05]  /*3020*/  @!P1 IMAD.IADD R245, R245, 0x1, -R247 ;  /* 0x00000001f5f59824 */ /* 0x000fca00078e0af7 */
[----:B------:R-:W-:-:S13]  /*3030*/  ISETP.GT.U32.AND P1, PT, R246, R245, PT ;  /* 0x000000f5f600720c */ /* 0x000fda0003f24070 */
[----:B------:R-:W-:Y:S02]  /*3040*/  @!P1 IADD3 R245, R245, -R247, RZ ;  /* 0x800000f7f5f59210 */ /* 0x000fe40007ffe0ff */
[----:B------:R-:W-:-:S03]  /*3050*/  ISETP.GE.AND P1, PT, R2, UR40, PT ;  /* 0x0000002802007c0c */ /* 0x000fc6000bf26270 */
[----:B------:R-:W-:Y:S01]  /*3060*/  @!P2 IMAD.MOV R245, RZ, RZ, -R245 ;  /* 0x000000fffff5a224 */ /* 0x000fe200078e0af5 */
[----:B------:R-:W-:-:S09]  /*3070*/  @!P3 LOP3.LUT R245, RZ, R252, RZ, 0x33, !PT ;  /* 0x000000fcfff5b212 */ /* 0x000fd200078e33ff */
[----:B-----5:R-:W-:Y:S05]  /*3080*/  @P1 BRA `(.L_x_3290) ;  /* 0x0000000000281947 */ /* 0x020fea0003800000 */
[----:B------:R-:W-:Y:S02]  /*3090*/  SHF.L.U32 R246, R245, 0x3, RZ ;  /* 0x00000003f5f67819 */ /* 0x000fe400000006ff */
[----:B------:R-:W-:Y:S02]  /*30a0*/  CS2R R118, SRZ ;  /* 0x0000000000767805 */ /* 0x000fe4000001ff00 */
[----:B------:R-:W-:Y:S02]  /*30b0*/  CS2R R116, SRZ ;  /* 0x0000000000747805 */ /* 0x000fe4000001ff00 */
[----:B------:R-:W-:-:S13]  /*30c0*/  ISETP.GE.AND P2, PT, R246, R3, PT ;  /* 0x00000003f600720c */ /* 0x000fda0003f46270 */
[----:B------:R-:W-:Y:S05]  /*30d0*/  @P2 BRA `(.L_x_3290) ;  /* 0x0000000000142947 */ /* 0x000fea0003800000 */
[----:B------:R-:W-:-:S04]  /*30e0*/  IADD3 R117, P2, R0, R246, RZ ;  /* 0x000000f600757210 */ /* 0x000fc80007f5e0ff */
[----:B------:R-:W-:Y:S02]  /*30f0*/  LEA.HI.X.SX32 R118, R246, R244, 0x1, P2 ;  /* 0x000000f4f6767211 */ /* 0x000fe400010f0eff */
[----:B------:R-:W-:-:S04]  /*3100*/  LEA R116, P2, R117, UR12, 0x1 ;  /* 0x0000000c75747c11 */ /* 0x000fc8000f8408ff */
[----:B------:R-:W-:-:S06]  /*3110*/  LEA.HI.X R117, R117, UR13, R118, 0x1, P2 ;  /* 0x0000000d75757c11 */ /* 0x000fcc00090f0c76 */
[----:B------:R-:W5:Y:S03]  /*3120*/  LDG.E.128 R116, desc[UR36][R116.64] ;  /* 0x0000002474747981 */ /* 0x000f66000c1e1d00 */
.L_x_3290:
[----:B------:R-:W-:Y:S05]  /*3130*/  BSYNC B1 ;  /* 0x0000000000017941 */ /* 0x000fea0003800000 */
.L_x_3289:
[----:B------:R-:W-:Y:S01]  /*3140*/  BSSY B1, `(.L_x_3291) ;  /* 0x000000d000017945 */ /* 0x000fe20003800000 */
[----:B------:R-:W-:-:S03]  /*3150*/  IMAD.IADD R246, R245, 0x1, R252 ;  /* 0x00000001f5f67824 */ /* 0x000fc600078e02fc */
[----:B------:R-:W-:Y:S05]  /*3160*/  @P1 BRA `(.L_x_3292) ;  /* 0x0000000000281947 */ /* 0x000fea0003800000 */
        /* <DEDUP_REMOVED lines=10> */
.L_x_3292:
[----:B------:R-:W-:Y:S05]  /*3210*/  BSYNC B1 ;  /* 0x0000000000017941 */ /* 0x000fea0003800000 */
.L_x_3291:
        /* <DEDUP_REMOVED lines=13> */
.L_x_3294:
[----:B------:R-:W-:Y:S05]  /*32f0*/  BSYNC B1 ;  /* 0x0000000000017941 */ /* 0x000fea0003800000 */
.L_x_3293:
[----:B------:R-:W-:Y:S04]  /*3300*/  BSSY B1, `(.L_x_3295) ;  /* 0x000000d000017945 */ /* 0x000fe80003800000 */
[----:B------:R-:W-:Y:S05]  /*3310*/  @P1 BRA `(.L_x_3296) ;  /* 0x00000000002c1947 */ /* 0x000fea0003800000 */
[----:B------:R-:W-:Y:S01]  /*3320*/  IMAD.IADD R128, R246, 0x1, R252 ;  /* 0x00000001f6807824 */ /* 0x000fe200078e02fc */
[----:B------:R-:W-:-:S04]  /*3330*/  CS2R R130, SRZ ;  /* 0x0000000000827805 */ /* 0x000fc8000001ff00 */
[----:B------:R-:W-:Y:S02]  /*3340*/  SHF.L.U32 R246, R128, 0x3, RZ ;  /* 0x0000000380f67819 */ /* 0x000fe400000006ff */
        /* <DEDUP_REMOVED lines=8> */
.L_x_3296:
[----:B------:R-:W-:Y:S05]  /*33d0*/  BSYNC B1 ;  /* 0x0000000000017941 */ /* 0x000fea0003800000 */
.L_x_3295:
[----:B------:R-:W-:Y:S01]  /*33e0*/  BSSY B1, `(.L_x_3297) ;  /* 0x000000d000017945 */ /* 0x000fe20003800000 */
[----:B------:R-:W-:-:S03]  /*33f0*/  IMAD R246, R252, 0x4, R245 ;  /* 0x00000004fcf67824 */ /* 0x000fc600078e02f5 */
        /* <DEDUP_REMOVED lines=11> */
.L_x_3298:
[----:B------:R-:W-:Y:S05]  /*34b0*/  BSYNC B1 ;  /* 0x0000000000017941 */ /* 0x000fea0003800000 */
.L_x_3297:
        /* <DEDUP_REMOVED lines=13> */
.L_x_3300:
[----:B------:R-:W-:Y:S05]  /*3590*/  BSYNC B1 ;  /* 0x0000000000017941 */ /* 0x000fea0003800000 */
.L_x_3299:
        /* <DEDUP_REMOVED lines=13> */
.L_x_3302:
[----:B------:R-:W-:Y:S05]  /*3670*/  BSYNC B1 ;  /* 0x0000000000017941 */ /* 0x000fea0003800000 */
.L_x_3301:
[----:B------:R-:W-:Y:S01]  /*3680*/  BSSY B1, `(.L_x_3303) ;  /* 0x000000d000017945 */ /* 0x000fe20003800000 */
[----:B------:R-:W-:-:S03]  /*3690*/  IMAD R246, R252, 0x7, R245 ;  /* 0x00000007fcf67824 */ /* 0x000fc600078e02f5 */
[----:B------:R-:W-:Y:S05]  /*36a0*/  @P1 BRA `(.L_x_3304) ;  /* 0x0000000000281947 */ /* 0x000fea0003800000 */
[----:B------:R-:W-:Y:S01]  /*36b0*/  IMAD.SHL.U32 R247, R246, 0x8, RZ ;  /* 0x00000008f6f77824 */ /* 0x000fe200078e00ff */
        /* <DEDUP_REMOVED lines=9> */
.L_x_3304:
[----:B------:R-:W-:Y:S05]  /*3750*/  BSYNC B1 ;  /* 0x0000000000017941 */ /* 0x000fea0003800000 */
.L_x_3303:
[----:B------:R-:W-:Y:S01]  /*3760*/  BSSY B1, `(.L_x_3305) ;  /* 0x000000d000017945 */ /* 0x000fe20003800000 */
[----:B------:R-:W-:-:S03]  /*3770*/  IADD3 R246, R246, R252, RZ ;  /* 0x000000fcf6f67210 */ /* 0x000fc60007ffe0ff */
        /* <DEDUP_REMOVED lines=11> */
.L_x_3306:
[----:B------:R-:W-:Y:S05]  /*3830*/  BSYNC B1 ;  /* 0x0000000000017941 */ /* 0x000fea0003800000 */
.L_x_3305:
[----:B------:R-:W-:Y:S04]  /*3840*/  BSSY B1, `(.L_x_3307) ;  /* 0x000000d000017945 */ /* 0x000fe80003800000 */
[----:B------:R-:W-:Y:S05]  /*3850*/  @P1 BRA `(.L_x_3308) ;  /* 0x00000000002c1947 */ /* 0x000fea0003800000 */
[----:B------:R-:W-:Y:S02]  /*3860*/  IADD3 R152, R246, R252, RZ ;  /* 0x000000fcf6987210 */ /* 0x000fe40007ffe0ff */
[----:B------:R-:W-:-:S03]  /*3870*/  CS2R R154, SRZ ;  /* 0x00000000009a7805 */ /* 0x000fc6000001ff00 */
[----:B------:R-:W-:Y:S01]  /*3880*/  IMAD.SHL.U32 R246, R152, 0x8, RZ ;  /* 0x0000000898f67824 */ /* 0x000fe200078e00ff */
[----:B------:R-:W-:-:S04]  /*3890*/  CS2R R152, SRZ ;  /* 0x0000000000987805 */ /* 0x000fc8000001ff00 */
[----:B------:R-:W-:-:S13]  /*38a0*/  ISETP.GE.AND P2, PT, R246, R3, PT ;  /* 0x00000003f600720c */ /* 0x000fda0003f46270 */
[----:B------:R-:W-:Y:S05]  /*38b0*/  @P2 BRA `(.L_x_3308) ;  /* 0x0000000000142947 */ /* 0x000fea0003800000 */
[----:B------:R-:W-:-:S04]  /*38c0*/  IADD3 R153, P2, R0, R246, RZ ;  /* 0x000000f600997210 */ /* 0x000fc80007f5e0ff */
[----:B------:R-:W-:Y:S02]  /*38d0*/  LEA.HI.X.SX32 R154, R246, R244, 0x1, P2 ;  /* 0x000000f4f69a7211 */ /* 0x000fe400010f0eff */
[----:B------:R-:W-:-:S04]  /*38e0*/  LEA R152, P2, R153, UR12, 0x1 ;  /* 0x0000000c99987c11 */ /* 0x000fc8000f8408ff */
[----:B------:R-:W-:-:S06]  /*38f0*/  LEA.HI.X R153, R153, UR13, R154, 0x1, P2 ;  /* 0x0000000d99997c11 */ /* 0x000fcc00090f0c9a */
[----:B------:R-:W5:Y:S03]  /*3900*/  LDG.E.128 R152, desc[UR36][R152.64] ;  /* 0x0000002498987981 */ /* 0x000f66000c1e1d00 */
.L_x_3308:
[----:B------:R-:W-:Y:S05]  /*3910*/  BSYNC B1 ;  /* 0x0000000000017941 */ /* 0x000fea0003800000 */
.L_x_3307:
        /* <DEDUP_REMOVED lines=13> */
.L_x_3310:
[----:B------:R-:W-:Y:S05]  /*39f0*/  BSYNC B1 ;  /* 0x0000000000017941 */ /* 0x000fea0003800000 */
.L_x_3309:
        /* <DEDUP_REMOVED lines=13> */
.L_x_3312:
[----:B------:R-:W-:Y:S05]  /*3ad0*/  BSYNC B1 ;  /* 0x0000000000017941 */ /* 0x000fea0003800000 */
.L_x_3311:
        /* <DEDUP_REMOVED lines=13> */
.L_x_3314:
[----:B------:R-:W-:Y:S05]  /*3bb0*/  BSYNC B1 ;  /* 0x0000000000017941 */ /* 0x000fea0003800000 */
.L_x_3313:
        /* <DEDUP_REMOVED lines=13> */
.L_x_3316:
[----:B------:R-:W-:Y:S05]  /*3c90*/  BSYNC B1 ;  /* 0x0000000000017941 */ /* 0x000fea0003800000 */
.L_x_3315:
        /* <DEDUP_REMOVED lines=13> */
.L_x_3318:
[----:B------:R-:W-:Y:S05]  /*3d70*/  BSYNC B1 ;  /* 0x0000000000017941 */ /* 0x000fea0003800000 */
.L_x_3317:
        /* <DEDUP_REMOVED lines=13> */
.L_x_3320:
[----:B------:R-:W-:Y:S05]  /*3e50*/  BSYNC B1 ;  /* 0x0000000000017941 */ /* 0x000fea0003800000 */
.L_x_3319:
[----:B------:R-:W-:Y:S01]  /*3e60*/  BSSY B1, `(.L_x_3321) ;  /* 0x000000d000017945 */ /* 0x000fe20003800000 */
[----:B------:R-:W-:-:S03]  /*3e70*/  LEA R246, R252, R245, 0x4 ;  /* 0x000000f5fcf67211 */ /* 0x000fc600078e20ff */
        /* <DEDUP_REMOVED lines=11> */
.L_x_3322:
[----:B------:R-:W-:Y:S05]  /*3f30*/  BSYNC B1 ;  /* 0x0000000000017941 */ /* 0x000fea0003800000 */
.L_x_3321:
        /* <DEDUP_REMOVED lines=13> */
.L_x_3324:
[----:B------:R-:W-:Y:S05]  /*4010*/  BSYNC B1 ;  /* 0x0000000000017941 */ /* 0x000fea0003800000 */
.L_x_3323:
        /* <DEDUP_REMOVED lines=13> */
.L_x_3326:
[----:B------:R-:W-:Y:S05]  /*40f0*/  BSYNC B1 ;  /* 0x0000000000017941 */ /* 0x000fea0003800000 */
.L_x_3325:
        /* <DEDUP_REMOVED lines=13> */
.L_x_3328:
[----:B------:R-:W-:Y:S05]  /*41d0*/  BSYNC B1 ;  /* 0x0000000000017941 */ /* 0x000fea0003800000 */
.L_x_3327:
        /* <DEDUP_REMOVED lines=13> */
.L_x_3330:
[----:B------:R-:W-:Y:S05]  /*42b0*/  BSYNC B1 ;  /* 0x0000000000017941 */ /* 0x000fea0003800000 */
.L_x_3329:
        /* <DEDUP_REMOVED lines=13> */
.L_x_3332:
[----:B------:R-:W-:Y:S05]  /*4390*/  BSYNC B1 ;  /* 0x0000000000017941 */ /* 0x000fea0003800000 */
.L_x_3331:
        /* <DEDUP_REMOVED lines=13> */
.L_x_3334:
[----:B------:R-:W-:Y:S05]  /*4470*/  BSYNC B1 ;  /* 0x0000000000017941 */ /* 0x000fea0003800000 */
.L_x_3333:
        /* <DEDUP_REMOVED lines=13> */
.L_x_3336:
[----:B------:R-:W-:Y:S05]  /*4550*/  BSYNC B1 ;  /* 0x0000000000017941 */ /* 0x000fea0003800000 */
.L_x_3335:
        /* <DEDUP_REMOVED lines=13> */
.L_x_3338:
[----:B------:R-:W-:Y:S05]  /*4630*/  BSYNC B1 ;  /* 0x0000000000017941 */ /* 0x000fea0003800000 */
.L_x_3337:
        /* <DEDUP_REMOVED lines=13> */
.L_x_3340:
[----:B------:R-:W-:Y:S05]  /*4710*/  BSYNC B1 ;  /* 0x0000000000017941 */ /* 0x000fea0003800000 */
.L_x_3339:
        /* <DEDUP_REMOVED lines=13> */
.L_x_3342:
[----:B------:R-:W-:Y:S05]  /*47f0*/  BSYNC B1 ;  /* 0x0000000000017941 */ /* 0x000fea0003800000 */
.L_x_3341:
        /* <DEDUP_REMOVED lines=13> */
.L_x_3344:
[----:B------:R-:W-:Y:S05]  /*48d0*/  BSYNC B1 ;  /* 0x0000000000017941 */ /* 0x000fea0003800000 */
.L_x_3343:
        /* <DEDUP_REMOVED lines=13> */
.L_x_3346:
[----:B------:R-:W-:Y:S05]  /*49b0*/  BSYNC B1 ;  /* 0x0000000000017941 */ /* 0x000fea0003800000 */
.L_x_3345:
        /* <DEDUP_REMOVED lines=13> */
.L_x_3348:
[----:B------:R-:W-:Y:S05]  /*4a90*/  BSYNC B1 ;  /* 0x0000000000017941 */ /* 0x000fea0003800000 */
.L_x_3347:
        /* <DEDUP_REMOVED lines=13> */
.L_x_3350:
[----:B------:R-:W-:Y:S05]  /*4b70*/  BSYNC B1 ;  /* 0x0000000000017941 */ /* 0x000fea0003800000 */
.L_x_3349:
        /* <DEDUP_REMOVED lines=13> */
.L_x_3352:
[----:B------:R-:W-:Y:S05]  /*4c50*/  BSYNC B1 ;  /* 0x0000000000017941 */ /* 0x000fea0003800000 */
.L_x_3351:
[----:B------:R-:W-:Y:S04]  /*4c60*/  BSSY B1, `(.L_x_3353) ;  /* 0x00000c5000017945 */ /* 0x000fe80003800000 */
[----:B------:R-:W-:Y:S05]  /*4c70*/  @P1 BRA `(.L_x_3354) ;  /* 0x0000000c000c1947 */ /* 0x000fea0003800000 */
[----:B------:R1:W-:Y:S04]  /*4c80*/  STL [R1+0x44], R2 ;  /* 0x0000440201007387 */ /* 0x0003e80000100800 */
[----:B-1----:R-:W2:Y:S04]  /*4c90*/  LDL R2, [R1+0x20] ;  /* 0x0000200001027983 */ /* 0x002ea80000100800 */
[----:B------:R1:W-:Y:S04]  /*4ca0*/  STL [R1+0x40], R244 ;  /* 0x000040f401007387 */ /* 0x0003e80000100800 */
[----:B-1----:R-:W3:Y:S04]  /*4cb0*/  LDL R244, [R1+0x24] ;  /* 0x0000240001f47983 */ /* 0x002ee80000100800 */
[----:B------:R1:W-:Y:S04]  /*4cc0*/  STL [R1+0x3c], R3 ;  /* 0x00003c0301007387 */ /* 0x0003e80000100800 */
[----:B------:R-:W4:Y:S04]  /*4cd0*/  LDL R252, [R1] ;  /* 0x0000000001fc7983 */ /* 0x000f280000100800 */
[----:B------:R-:W4:Y:S04]  /*4ce0*/  LDL R247, [R1+0x4] ;  /* 0x0000040001f77983 */ /* 0x000f280000100800 */
[----:B-1----:R-:W4:Y:S04]  /*4cf0*/  LDL R3, [R1+0x10] ;  /* 0x0000100001037983 */ /* 0x002f280000100800 */
[----:B------:R1:W-:Y:S04]  /*4d00*/  STL [R1+0x38], R0 ;  /* 0x0000380001007387 */ /* 0x0003e80000100800 */
[----:B-1----:R-:W4:Y:S01]  /*4d10*/  LDL R0, [R1+0x14] ;  /* 0x0000140001007983 */ /* 0x002f220000100800 */
[----:B--2--5:R-:W-:-:S03]  /*4d20*/  HMUL2 R246, R2, R116 ;  /* 0x0000007402f67232 */ /* 0x024fc60000000000 */
[----:B------:R-:W2:Y:S01]  /*4d30*/  LDL.LU R2, [R1+0x44] ;  /* 0x0000440001027983 */ /* 0x000ea20000300800 */
[----:B---3--:R-:W-:-:S03]  /*4d40*/  HFMA2.MMA R245, R244, R117, -RZ ;  /* 0x00000075f4f57235 */ /* 0x008fc600001000ff */
[----:B------:R-:W5:Y:S01]  /*4d50*/  LDL.LU R244, [R1+0x40] ;  /* 0x0000400001f47983 */ /* 0x000f620000300800 */
[----:B----4-:R-:W-:-:S03]  /*4d60*/  HFMA2.MMA R246, R3, R120, R246 ;  /* 0x0000007803f67235 */ /* 0x010fc600000000f6 */
[----:B------:R-:W5:Y:S05]  /*4d70*/  LDL.LU R3, [R1+0x3c] ;  /* 0x00003c0001037983 */ /* 0x000f6a0000300800 */
[----:B------:R-:W-:Y:S02]  /*4d80*/  HFMA2.MMA R246, R252, R124, R246 ;  /* 0x0000007cfcf67235 */ /* 0x000fe400000000f6 */
[----:B------:R-:W3:Y:S01]  /*4d90*/  LDL R252, [R1+0x28] ;  /* 0x0000280001fc7983 */ /* 0x000ee20000100800 */
[----:B------:R-:W-:-:S03]  /*4da0*/  HFMA2 R245, R0, R121, R245 ;  /* 0x0000007900f57231 */ /* 0x000fc600000000f5 */
[----:B------:R-:W4:Y:S01]  /*4db0*/  LDL R0, [R1+0x8] ;  /* 0x0000080001007983 */ /* 0x000f220000100800 */
[----:B------:R-:W-:-:S03]  /*4dc0*/  HFMA2 R245, R247, R125, R245 ;  /* 0x0000007df7f57231 */ /* 0x000fc600000000f5 */
[----:B------:R-:W2:Y:S01]  /*4dd0*/  LDL R247, [R1+0x18] ;  /* 0x0000180001f77983 */ /* 0x000ea20000100800 */
[----:B------:R-:W-:-:S08]  /*4de0*/  HFMA2.MMA R246, R248, R128, R246 ;  /* 0x00000080f8f67235 */ /* 0x000fd000000000f6 */
[----:B0-----:R-:W-:-:S08]  /*4df0*/  HFMA2.MMA R246, R112, R132, R246 ;  /* 0x0000008470f67235 */ /* 0x001fd000000000f6 */
        /* <DEDUP_REMOVED lines=59> */
[----:B--2---:R-:W-:Y:S02]  /*51b0*/  HFMA2.MMA R246, R247, R122, R246 ;  /* 0x0000007af7f67235 */ /* 0x004fe400000000f6 */
[----:B------:R-:W2:Y:S08]  /*51c0*/  LDL R247, [R1+0xc] ;  /* 0x00000c0001f77983 */ /* 0x000eb00000100800 */
[----:B----4-:R-:W-:-:S02]  /*51d0*/  HFMA2 R246, R0, R126, R246 ;  /* 0x0000007e00f67231 */ /* 0x010fc400000000f6 */
[----:B------:R-:W4:Y:S04]  /*51e0*/  LDL R0, [R1+0x2c] ;  /* 0x00002c0001007983 */ /* 0x000f280000100800 */
        /* <DEDUP_REMOVED lines=30> */
[----:B----4-:R-:W-:Y:S01]  /*53d0*/  HMUL2 R246, R0, R119 ;  /* 0x0000007700f67232 */ /* 0x010fe20000000000 */
[----:B------:R-:W-:Y:S01]  /*53e0*/  UISETP.NE.U32.AND UP0, UPT, UR18, URZ, UPT ;  /* 0x0000003f1200728c */ /* 0x000fe2000bf05070 */
[----:B------:R-:W5:Y:S02]  /*53f0*/  LDL.LU R0, [R1+0x38] ;  /* 0x0000380001007983 */ /* 0x000f640000300800 */
[----:B---3--:R-:W-:-:S06]  /*5400*/  HFMA2 R246, R252, R123, R246 ;  /* 0x0000007bfcf67231 */ /* 0x008fcc00000000f6 */
        /* <DEDUP_REMOVED lines=28> */
[----:B------:R-:W-:Y:S01]  /*55d0*/  HFMA2.MMA R246, R11, R239, R246 ;  /* 0x000000ef0bf67235 */ /* 0x000fe200000000f6 */
[----:B------:R-:W-:-:S09]  /*55e0*/  UISETP.NE.AND.EX UP0, UPT, UR19, URZ, UPT, UP0 ;  /* 0x0000003f1300728c */ /* 0x000fd2000bf05300 */
[----:B------:R-:W-:Y:S01]  /*55f0*/  HFMA2 R246, R7, R243, R246 ;  /* 0x000000f307f67231 */ /* 0x000fe200000000f6 */
[----:B------:R-:W-:Y:S01]  /*5600*/  PLOP3.LUT P1, PT, PT, PT, UP0, 0x80, 0x0 ;  /* 0x000000000000781c */ /* 0x000fe20003f2f008 */
[----:B------:R-:W-:Y:S02]  /*5610*/  @UP0 ULDC UR8, c[0x0][0x2d0] ;  /* 0x0000b40000080ab9 */ /* 0x000fe40000000800 */
[----:B------:R-:W-:Y:S01]  /*5620*/  HADD2 R245, R245, R246 ;  /* 0x000000f6f5f57230 */ /* 0x000fe20000000000 */
[----:B------:R-:W-:-:S04]  /*5630*/  @UP0 UIMAD UR4, UR46, UR8, UR40 ;  /* 0x000000082e0402a4 */ /* 0x000fc8000f8e0228 */
[--C-:B------:R-:W-:Y:S02]  /*5640*/  HADD2.F32 R252, -RZ, R245.reuse.H0_H0 ;  /* 0x200000f5fffc7230 */ /* 0x100fe40000004100 */
[----:B------:R-:W-:Y:S01]  /*5650*/  HADD2.F32 R245, -RZ, R245.H1_H1 ;  /* 0x300000f5fff57230 */ /* 0x000fe20000004100 */
[----:B------:R-:W-:-:S04]  /*5660*/  MOV R246, 0x2 ;  /* 0x0000000200f67802 */ /* 0x000fc80000000f00 */
[----:B------:R-:W-:Y:S01]  /*5670*/  FADD.FTZ R252, R252, R245 ;  /* 0x000000f5fcfc7221 */ /* 0x000fe20000010000 */
[----:B------:R-:W-:Y:S01]  /*5680*/  IMAD.U32 R245, RZ, RZ, UR4 ;  /* 0x00000004fff57e24 */ /* 0x000fe2000f8e00ff */
[----:B------:R-:W-:-:S03]  /*5690*/  ULDC UR4, c[0x0][0x298] ;  /* 0x0000a60000047ab9 */ /* 0x000fc60000000800 */
[----:B------:R-:W-:Y:S01]  /*56a0*/  @P1 IMAD R245, R245, UR8, R2 ;  /* 0x00000008f5f51c24 */ /* 0x000fe2000f8e0202 */
[----:B------:R-:W-:-:S03]  /*56b0*/  @UP0 ULDC.64 UR8, c[0x0][0x2c8] ;  /* 0x0000b20000080ab9 */ /* 0x000fc60000000a00 */
[----:B------:R-:W-:-:S06]  /*56c0*/  @P1 IMAD.WIDE R246, R245, R246, UR8 ;  /* 0x00000008f5f61e25 */ /* 0x000fcc000f8e02f6 */
[----:B------:R0:W2:Y:S01]  /*56d0*/  @P1 LDG.E.U16 R246, desc[UR36][R246.64] ;  /* 0x00000024f6f61981 */ /* 0x0000a2000c1e1500 */
[----:B------:R-:W-:-:S04]  /*56e0*/  UISETP.NE.U32.AND UP0, UPT, UR14, URZ, UPT ;  /* 0x0000003f0e00728c */ /* 0x000fc8000bf05070 */
[----:B------:R-:W-:Y:S01]  /*56f0*/  UISETP.NE.AND.EX UP0, UPT, UR15, URZ, UPT, UP0 ;  /* 0x0000003f0f00728c */ /* 0x000fe2000bf05300 */
[----:B------:R-:W-:Y:S02]  /*5700*/  FMUL.FTZ R245, R252, UR16 ;  /* 0x00000010fcf57c20 */ /* 0x000fe40008410000 */
[----:B------:R-:W3:Y:S03]  /*5710*/  LDL R252, [R1+0x30] ;  /* 0x0000300001fc7983 */ /* 0x000ee60000100800 */
[----:B------:R-:W-:-:S05]  /*5720*/  PLOP3.LUT P2, PT, PT, PT, UP0, 0x80, 0x0 ;  /* 0x000000000000781c */ /* 0x000fca0003f4f008 */
[----:B------:R-:W-:Y:S02]  /*5730*/  @UP0 ULDC.64 UR8, c[0x0][0x2d8] ;  /* 0x0000b60000080ab9 */ /* 0x000fe40000000a00 */
[----:B------:R-:W-:-:S06]  /*5740*/  @UP0 UIMAD.WIDE UR8, UR46, 0x2, UR8 ;  /* 0x000000022e0808a5 */ /* 0x000fcc000f8e0208 */
[----:B0-----:R-:W-:Y:S01]  /*5750*/  MOV R247, UR9 ;  /* 0x0000000900f77c02 */ /* 0x001fe20008000f00 */
[----:B--2---:R-:W-:-:S05]  /*5760*/  @P1 HADD2.F32 R246, -RZ, R246.H0_H0 ;  /* 0x200000f6fff61230 */ /* 0x004fca0000004100 */
[----:B------:R-:W-:Y:S01]  /*5770*/  @P1 FADD.FTZ R245, R245, R246 ;  /* 0x000000f6f5f51221 */ /* 0x000fe20000010000 */
[----:B------:R-:W-:-:S06]  /*5780*/  IMAD.U32 R246, RZ, RZ, UR8 ;  /* 0x00000008fff67e24 */ /* 0x000fcc000f8e00ff */
[----:B------:R0:W2:Y:S02]  /*5790*/  @P2 LDG.E.U16 R246, desc[UR36][R246.64] ;  /* 0x00000024f6f62981 */ /* 0x0000a4000c1e1500 */
[----:B0-----:R-:W0:Y:S08]  /*57a0*/  LDC R247, c[0x0][0x2c0] ;  /* 0x0000b000fff77b82 */ /* 0x001e300000000800 */
[----:B------:R-:W1:Y:S01]  /*57b0*/  S2UR UR8, SR_CgaCtaId ;  /* 0x00000000000879c3 */ /* 0x000e620000008800 */
[----:B0-----:R-:W-:-:S05]  /*57c0*/  VIADD R247, R247, UR4 ;  /* 0x00000004f7f77c36 */ /* 0x001fca0008000000 */
[----:B------:R-:W-:-:S04]  /*57d0*/  @P2 ISETP.GE.AND P1, PT, R2, R247, PT ;  /* 0x000000f70200220c */ /* 0x000fc80003f26270 */
[----:B------:R-:W-:Y:S01]  /*57e0*/  @P2 SEL R247, RZ, UR39, P1 ;  /* 0x00000027fff72c07 */ /* 0x000fe20008800000 */
[----:B------:R-:W-:-:S03]  /*57f0*/  UMOV UR4, 0x400 ;  /* 0x0000040000047882 */ /* 0x000fc60000000000 */
[----:B------:R-:W-:Y:S01]  /*5800*/  @P2 IADD3 R247, R247, -UR40, R2 ;  /* 0x80000028f7f72c10 */ /* 0x000fe2000fffe002 */
[----:B------:R-:W-:-:S03]  /*5810*/  UIADD3 UR4, UR4, 0x240, URZ ;  /* 0x0000024004047890 */ /* 0x000fc6000fffe03f */
[----:B------:R-:W-:Y:S01]  /*5820*/  @P2 I2FP.F32.S32 R247, R247 ;  /* 0x000000f700f72245 */ /* 0x000fe20000201400 */
[----:B-1----:R-:W-:Y:S01]  /*5830*/  ULEA UR4, UR8, UR4, 0x18 ;  /* 0x0000000408047291 */ /* 0x002fe2000f8ec03f */
[----:B--2---:R-:W-:-:S05]  /*5840*/  @P2 HADD2.F32 R246, -RZ, R246.H0_H0 ;  /* 0x200000f6fff62230 */ /* 0x004fca0000004100 */
[----:B------:R-:W-:Y:S01]  /*5850*/  @P2 FFMA.FTZ R245, R247, R246, R245 ;  /* 0x000000f6f7f52223 */ /* 0x000fe200000100f5 */
[----:B------:R-:W-:-:S04]  /*5860*/  IADD3 R246, R2, -UR42, RZ ;  /* 0x8000002a02f67c10 */ /* 0x000fc8000fffe0ff */
[----:B------:R-:W-:Y:S02]  /*5870*/  LEA R246, R246, UR4, 0x2 ;  /* 0x00000004f6f67c11 */ /* 0x000fe4000f8e10ff */
[----:B---3--:R-:W-:-:S03]  /*5880*/  @!P0 FMNMX.FTZ R252, R252, R245, !PT ;  /* 0x000000f5fcfc8209 */ /* 0x008fc60007810000 */
[----:B------:R1:W-:Y:S04]  /*5890*/  STS [R246], R245 ;  /* 0x000000f5f6007388 */ /* 0x0003e80000000800 */
[----:B------:R1:W-:Y:S02]  /*58a0*/  @!P0 STL [R1+0x30], R252 ;  /* 0x000030fc01008387 */ /* 0x0003e40000100800 */
.L_x_3354:
[----:B------:R-:W-:Y:S05]  /*58b0*/  BSYNC B1 ;  /* 0x0000000000017941 */ /* 0x000fea0003800000 */
.L_x_3353:
[----:B------:R-:W-:-:S05]  /*58c0*/  VIADD R2, R2, 0x100 ;  /* 0x0000010002027836 */ /* 0x000fca0000000000 */
[----:B------:R-:W-:-:S13]  /*58d0*/  ISETP.GE.AND P0, PT, R2, UR7, PT ;  /* 0x0000000702007c0c */ /* 0x000fda000bf06270 */
[----:B------:R-:W-:Y:S05]  /*58e0*/  @!P0 BRA `(.L_x_3355) ;  /* 0xffffffd400748947 */ /* 0x000fea000383ffff */
.L_x_3288:
[----:B------:R-:W-:Y:S05]  /*58f0*/  BSYNC B0 ;  /* 0x0000000000007941 */ /* 0x000fea0003800000 */
.L_x_3287:
[----:B-1----:R-:W2:Y:S01]  /*5900*/  LDL.LU R245, [R1+0x30] ;  /* 0x0000300001f57983 */ /* 0x002ea20000300800 */
[----:B------:R-:W-:Y:S01]  /*5910*/  ULDC UR7, c[0x0][0x284] ;  /* 0x0000a10000077ab9 */ /* 0x000fe20000000800 */
[----:B------:R-:W-:Y:S01]  /*5920*/  ULDC.64 UR8, c[0x0][0x2b0] ;  /* 0x0000ac0000087ab9 */ /* 0x000fe20000000a00 */
[----:B------:R-:W-:Y:S01]  /*5930*/  BSSY B0, `(.L_x_3356) ;  /* 0x000004b000007945 */ /* 0x000fe20003800000 */
[----:B0-----:R-:W4:Y:S02]  /*5940*/  S2R R10, SR_TID.X ;  /* 0x00000000000a7919 */ /* 0x001f240000002100 */
[----:B----4-:R-:W-:-:S04]  /*5950*/  SHF.R.S32.HI R4, RZ, 0x1f, R10 ;  /* 0x0000001fff047819 */ /* 0x010fc8000001140a */
[----:B------:R-:W-:-:S04]  /*5960*/  LEA.HI R4, R4, R10, RZ, 0x5 ;  /* 0x0000000a04047211 */ /* 0x000fc800078f28ff */
[----:B------:R-:W-:-:S04]  /*5970*/  LOP3.LUT R5, R4, 0xffffffe0, RZ, 0xc0, !PT ;  /* 0xffffffe004057812 */ /* 0x000fc800078ec0ff */
[----:B------:R-:W-:-:S04]  /*5980*/  IADD3 R6, -R5, R10, RZ ;  /* 0x0000000a05067210 */ /* 0x000fc80007ffe1ff */
[C---:B------:R-:W-:Y:S02]  /*5990*/  ISETP.NE.AND P0, PT, R6.reuse, RZ, PT ;  /* 0x000000ff0600720c */ /* 0x040fe40003f05270 */
[----:B------:R-:W-:-:S11]  /*59a0*/  ISETP.GT.AND P1, PT, R6, 0x7, PT ;  /* 0x000000070600780c */ /* 0x000fd60003f24270 */
[----:B------:R-:W0:Y:S02]  /*59b0*/  @!P0 S2R R9, SR_CgaCtaId ;  /* 0x0000000000098919 */ /* 0x000e240000008800 */
[----:B------:R-:W1:Y:S01]  /*59c0*/  @!P1 S2R R12, SR_CgaCtaId ;  /* 0x00000000000c9919 */ /* 0x000e620000008800 */
[----:B--2--5:R-:W2:Y:S02]  /*59d0*/  SHFL.BFLY PT, R0, R245, 0x10, 0x1f ;  /* 0x0e001f00f5007f89 */ /* 0x024ea400000e0000 */
        /* <DEDUP_REMOVED lines=12> */
[----:B-1----:R-:W-:Y:S02]  /*5aa0*/  @!P1 LEA R5, R12, R3, 0x18 ;  /* 0x000000030c059211 */ /* 0x002fe400078ec0ff */
[----:B------:R-:W-:Y:S01]  /*5ab0*/  MOV R2, 0xff7fffff ;  /* 0xff7fffff00027802 */ /* 0x000fe20000000f00 */
[----:B------:R-:W0:Y:S02]  /*5ac0*/  SHFL.BFLY PT, R8, R7, 0x1, 0x1f ;  /* 0x0c201f0007087f89 */ /* 0x000e2400000e0000 */
[----:B------:R-:W-:Y:S01]  /*5ad0*/  @!P1 IMAD R5, R6, 0x4, R5 ;  /* 0x0000000406059824 */ /* 0x000fe200078e0205 */
[----:B0-----:R-:W-:-:S05]  /*5ae0*/  @!P0 FMNMX.FTZ R3, R7, R8, !PT ;  /* 0x0000000807038209 */ /* 0x001fca0007810000 */
[----:B------:R0:W-:Y:S01]  /*5af0*/  @!P0 STS [R0], R3 ;  /* 0x0000000300008388 */ /* 0x0001e20000000800 */
[----:B------:R-:W-:Y:S01]  /*5b00*/  BAR.SYNC.DEFER_BLOCKING 0x0 ;  /* 0x0000000000007b1d */ /* 0x000fe20000010000 */
[----:B0-----:R-:W-:-:S05]  /*5b10*/  IMAD.MOV.U32 R0, RZ, RZ, RZ ;  /* 0x000000ffff007224 */ /* 0x001fca00078e00ff */
[----:B------:R0:W1:Y:S02]  /*5b20*/  @!P1 LDS R2, [R5] ;  /* 0x0000000005029984 */ /* 0x0000640000000800 */
[----:B0-----:R-:W-:-:S04]  /*5b30*/  IADD3 R5, R10, UR42, RZ ;  /* 0x0000002a0a057c10 */ /* 0x001fc8000fffe0ff */
[----:B------:R-:W-:Y:S01]  /*5b40*/  ISETP.GT.AND P1, PT, R5, UR40, PT ;  /* 0x0000002805007c0c */ /* 0x000fe2000bf24270 */
[----:B-1----:R-:W0:Y:S02]  /*5b50*/  SHFL.BFLY PT, R7, R2, 0x4, 0x1f ;  /* 0x0c801f0002077f89 */ /* 0x002e2400000e0000 */
[----:B0-----:R-:W-:-:S05]  /*5b60*/  FMNMX.FTZ R7, R7, R2, !PT ;  /* 0x0000000207077209 */ /* 0x001fca0007810000 */
[----:B------:R-:W0:Y:S02]  /*5b70*/  SHFL.BFLY PT, R8, R7, 0x2, 0x1f ;  /* 0x0c401f0007087f89 */ /* 0x000e2400000e0000 */
[----:B0-----:R-:W-:-:S05]  /*5b80*/  FMNMX.FTZ R8, R7, R8, !PT ;  /* 0x0000000807087209 */ /* 0x001fca0007810000 */
[----:B------:R-:W0:Y:S02]  /*5b90*/  SHFL.BFLY PT, R9, R8, 0x1, 0x1f ;  /* 0x0c201f0008097f89 */ /* 0x000e2400000e0000 */
[----:B0-----:R-:W-:-:S06]  /*5ba0*/  FMNMX.FTZ R9, R8, R9, !PT ;  /* 0x0000000908097209 */ /* 0x001fcc0007810000 */
[----:B------:R-:W0:Y:S01]  /*5bb0*/  SHFL.IDX PT, R9, R9, RZ, 0x1f ;  /* 0x00001fff09097589 */ /* 0x000e2200000e0000 */
[----:B------:R-:W-:Y:S05]  /*5bc0*/  @P1 BRA `(.L_x_3357) ;  /* 0x0000000000841947 */ /* 0x000fea0003800000 */
[----:B------:R-:W1:Y:S01]  /*5bd0*/  S2R R3, SR_CgaCtaId ;  /* 0x0000000000037919 */ /* 0x000e620000008800 */
[----:B------:R-:W-:Y:S01]  /*5be0*/  MOV R0, 0x400 ;  /* 0x0000040000007802 */ /* 0x000fe20000000f00 */
[----:B------:R-:W-:Y:S02]  /*5bf0*/  ULDC.64 UR4, c[0x0][0x2b0] ;  /* 0x0000ac0000047ab9 */ /* 0x000fe40000000a00 */
[----:B------:R-:W-:Y:S02]  /*5c00*/  ISETP.NE.U32.AND P0, PT, RZ, UR4, PT ;  /* 0x00000004ff007c0c */ /* 0x000fe4000bf05070 */
[----:B------:R-:W-:Y:S02]  /*5c10*/  IADD3 R0, R0, 0x240, RZ ;  /* 0x0000024000007810 */ /* 0x000fe40007ffe0ff */
[----:B------:R-:W-:Y:S02]  /*5c20*/  ISETP.NE.AND.EX P0, PT, RZ, UR5, PT, P0 ;  /* 0x00000005ff007c0c */ /* 0x000fe4000bf05300 */
[----:B-1----:R-:W-:Y:S01]  /*5c30*/  LEA R11, R3, R0, 0x18 ;  /* 0x00000000030b7211 */ /* 0x002fe200078ec0ff */
[----:B------:R-:W-:-:S10]  /*5c40*/  IMAD.MOV.U32 R0, RZ, RZ, RZ ;  /* 0x000000ffff007224 */ /* 0x000fd400078e00ff */
.L_x_3361:
[----:B-1----:R-:W-:Y:S01]  /*5c50*/  IADD3 R2, R5, -UR42, RZ ;  /* 0x8000002a05027c10 */ /* 0x002fe2000fffe0ff */
[----:B------:R-:W-:Y:S04]  /*5c60*/  BSSY B1, `(.L_x_3358) ;  /* 0x0000012000017945 */ /* 0x000fe80003800000 */
[----:B------:R-:W-:Y:S01]  /*5c70*/  IMAD R8, R2, 0x4, R11 ;  /* 0x0000000402087824 */ /* 0x000fe200078e020b */
[----:B------:R-:W-:Y:S06]  /*5c80*/  @!P0 BRA `(.L_x_3359) ;  /* 0x00000000002c8947 */ /* 0x000fec0003800000 */
[----:B------:R-:W-:Y:S01]  /*5c90*/  UIMAD UR4, UR45, UR7, URZ ;  /* 0x000000072d0472a4 */ /* 0x000fe2000f8e023f */
[----:B------:R-:W-:-:S03]  /*5ca0*/  SHF.R.S32.HI R3, RZ, 0x1f, R5 ;  /* 0x0000001fff037819 */ /* 0x000fc60000011405 */
[----:B------:R-:W-:Y:S02]  /*5cb0*/  USHF.R.S32.HI UR5, URZ, 0x1f, UR4 ;  /* 0x0000001f3f057899 */ /* 0x000fe40008011404 */
[----:B------:R-:W-:-:S04]  /*5cc0*/  MOV R2, UR4 ;  /* 0x0000000400027c02 */ /* 0x000fc80008000f00 */
[----:B------:R-:W-:Y:S01]  /*5cd0*/  IMAD.U32 R10, RZ, RZ, UR5 ;  /* 0x00000005ff0a7e24 */ /* 0x000fe2000f8e00ff */
[----:B------:R-:W-:-:S04]  /*5ce0*/  IADD3 R2, P2, P3, R5, UR8, R2 ;  /* 0x0000000805027c10 */ /* 0x000fc8000fb5e002 */
[----:B------:R-:W-:-:S05]  /*5cf0*/  IADD3.X R3, R3, UR9, R10, P2, P3 ;  /* 0x0000000903037c10 */ /* 0x000fca00097e640a */
[----:B------:R-:W2:Y:S02]  /*5d00*/  LDG.E.U8 R2, desc[UR36][R2.64] ;  /* 0x0000002402027981 */ /* 0x000ea4000c1e1100 */
[----:B--2---:R-:W-:-:S13]  /*5d10*/  ISETP.NE.AND P2, PT, R2, RZ, PT ;  /* 0x000000ff0200720c */ /* 0x004fda0003f45270 */
[----:B------:R-:W-:Y:S01]  /*5d20*/  @P2 MOV R7, RZ ;  /* 0x000000ff00072202 */ /* 0x000fe20000000f00 */
[----:B------:R-:W-:Y:S06]  /*5d30*/  @P2 BRA `(.L_x_3360) ;  /* 0x0000000000102947 */ /* 0x000fec0003800000 */
.L_x_3359:
[----:B------:R-:W0:Y:S02]  /*5d40*/  LDS R2, [R8] ;  /* 0x0000000008027984 */ /* 0x000e240000000800 */
[----:B0-----:R-:W-:-:S04]  /*5d50*/  FADD.FTZ R2, -R9, R2 ;  /* 0x0000000209027221 */ /* 0x001fc80000010100 */
[----:B------:R-:W-:-:S04]  /*5d60*/  FMUL.FTZ R2, R2, 1.4426950216293334961 ;  /* 0x3fb8aa3b02027820 */ /* 0x000fc80000410000 */
[----:B------:R1:W2:Y:S03]  /*5d70*/  MUFU.EX2 R7, R2 ;  /* 0x0000000200077308 */ /* 0x0002a60000000800 */
.L_x_3360:
[----:B------:R-:W-:Y:S05]  /*5d80*/  BSYNC B1 ;  /* 0x0000000000017941 */ /* 0x000fea0003800000 */
.L_x_3358:
[----:B--2---:R2:W-:Y:S01]  /*5d90*/  STS [R8], R7 ;  /* 0x0000000708007388 */ /* 0x0045e20000000800 */
[----:B------:R-:W-:Y:S02]  /*5da0*/  VIADD R5, R5, 0x100 ;  /* 0x0000010005057836 */ /* 0x000fe40000000000 */
[----:B------:R-:W-:-:S03]  /*5db0*/  FADD.FTZ R0, R7, R0 ;  /* 0x0000000007007221 */ /* 0x000fc60000010000 */
[----:B------:R-:W-:-:S13]  /*5dc0*/  ISETP.GT.AND P2, PT, R5, UR40, PT ;  /* 0x0000002805007c0c */ /* 0x000fda000bf44270 */
[----:B--2---:R-:W-:Y:S05]  /*5dd0*/  @!P2 BRA `(.L_x_3361) ;  /* 0xfffffffc009ca947 */ /* 0x004fea000383ffff */
.L_x_3357:
[----:B------:R-:W-:Y:S05]  /*5de0*/  BSYNC B0 ;  /* 0x0000000000007941 */ /* 0x000fea0003800000 */
.L_x_3356:
[----:B------:R-:W2:Y:S01]  /*5df0*/  SHFL.BFLY PT, R3, R0, 0x10, 0x1f ;  /* 0x0e001f0000037f89 */ /* 0x000ea200000e0000 */
[----:B------:R-:W4:Y:S01]  /*5e00*/  S2UR UR9, SR_CgaCtaId ;  /* 0x00000000000979c3 */ /* 0x000f220000008800 */
        /* <DEDUP_REMOVED lines=9> */
[----:B--2---:R-:W-:-:S05]  /*5ea0*/  FADD.FTZ R3, R3, R0 ;  /* 0x0000000003037221 */ /* 0x004fca0000010000 */
[----:B-1----:R-:W1:Y:S01]  /*5eb0*/  SHFL.BFLY PT, R2, R3, 0x8, 0x1f ;  /* 0x0d001f0003027f89 */ /* 0x002e6200000e0000 */
[----:B0-----:R-:W-:-:S04]  /*5ec0*/  LOP3.LUT P0, R7, R9, 0x1f, RZ, 0xc0, !PT ;  /* 0x0000001f09077812 */ /* 0x001fc8000780c0ff */
[----:B------:R-:W-:-:S09]  /*5ed0*/  ISETP.GT.U32.AND P2, PT, R7, 0x7, PT ;  /* 0x000000070700780c */ /* 0x000fd20003f44070 */
[----:B------:R-:W-:Y:S01]  /*5ee0*/  VOTEU.ALL UP0, P0 ;  /* 0x00000000003f7886 */ /* 0x000fe20000000000 */
[----:B------:R-:W-:Y:S01]  /*5ef0*/  @!P0 SHF.R.U32.HI R0, RZ, 0x3, R9 ;  /* 0x00000003ff008819 */ /* 0x000fe20000011609 */
[----:B-1----:R-:W-:Y:S02]  /*5f00*/  FADD.FTZ R2, R3, R2 ;  /* 0x0000000203027221 */ /* 0x002fe40000010000 */
[----:B------:R-:W0:Y:S01]  /*5f10*/  @!P2 S2R R11, SR_CgaCtaId ;  /* 0x00000000000ba919 */ /* 0x000e220000008800 */
[----:B----4-:R-:W-:Y:S01]  /*5f20*/  @!UP0 ULEA UR4, UR9, UR8, 0x18 ;  /* 0x0000000809048291 */ /* 0x010fe2000f8ec03f */
[----:B------:R-:W-:Y:S01]  /*5f30*/  @!P0 LOP3.LUT R0, R0, 0x1ffffffc, RZ, 0xc0, !PT ;  /* 0x1ffffffc00008812 */ /* 0x000fe200078ec0ff */
[----:B------:R-:W-:Y:S01]  /*5f40*/  UISETP.LT.AND UP0, UPT, UR11, UR10, UPT ;  /* 0x0000000a0b00728c */ /* 0x000fe2000bf01270 */
[----:B------:R-:W1:Y:S01]  /*5f50*/  SHFL.BFLY PT, R5, R2, 0x4, 0x1f ;  /* 0x0c801f0002057f89 */ /* 0x000e6200000e0000 */
[----:B------:R-:W-:Y:S01]  /*5f60*/  UIADD3 UR8, UR8, 0x240, URZ ;  /* 0x0000024008087890 */ /* 0x000fe2000fffe03f */
        /* <DEDUP_REMOVED lines=18> */
[----:B------:R-:W-:Y:S02]  /*6090*/  ULEA UR10, UR9, UR8, 0x18 ;  /* 0x00000008090a7291 */ /* 0x000fe4000f8ec03f */
[----:B------:R-:W-:Y:S02]  /*60a0*/  @UP0 UIMAD UR8, UR4, UR11, URZ ;  /* 0x0000000b040802a4 */ /* 0x000fe4000f8e023f */
[----:B------:R-:W-:Y:S02]  /*60b0*/  ULOP3.LUT UR9, UR5, 0xfffffff0, URZ, 0xc0, !UPT ;  /* 0xfffffff005097892 */ /* 0x000fe4000f8ec03f */
[----:B------:R-:W-:Y:S01]  /*60c0*/  @UP0 USHF.R.S32.HI UR12, URZ, 0x1f, UR8 ;  /* 0x0000001f3f0c0899 */ /* 0x000fe20008011408 */
[----:B------:R-:W0:Y:S01]  /*60d0*/  @!P2 LDS R3, [R7+0x20] ;  /* 0x000020000703a984 */ /* 0x000e220000000800 */
[----:B------:R-:W-:Y:S01]  /*60e0*/  UMOV UR4, URZ ;  /* 0x0000003f00047c82 */ /* 0x000fe20008000000 */
[----:B------:R-:W-:Y:S01]  /*60f0*/  UMOV UR5, URZ ;  /* 0x0000003f00057c82 */ /* 0x000fe20008000000 */
[----:B------:R-:W-:Y:S01]  /*6100*/  UIADD3 UR11, UR10, UR9, URZ ;  /* 0x000000090a0b7290 */ /* 0x000fe2000fffe03f */
[----:B------:R-:W-:-:S02]  /*6110*/  @UP0 UMOV UR4, UR8 ;  /* 0x0000000800040c82 */ /* 0x000fc40008000000 */
        /* <DEDUP_REMOVED lines=10> */
[----:B------:R-:W-:-:S03]  /*61c0*/  VIADD R5, R9, UR42 ;  /* 0x0000002a09057c36 */ /* 0x000fc60008000000 */
[----:B------:R1:W2:Y:S04]  /*61d0*/  MUFU.RCP R7, R0 ;  /* 0x0000000000077308 */ /* 0x0002a80000001000 */
.L_x_3365:
[----:B-12---:R-:W-:Y:S02]  /*61e0*/  IADD3 R2, R5, -UR42, RZ ;  /* 0x8000002a05027c10 */ /* 0x006fe4000fffe0ff */
[----:B------:R-:W-:Y:S02]  /*61f0*/  PLOP3.LUT P0, PT, PT, PT, UP0, 0x80, 0x0 ;  /* 0x000000000000781c */ /* 0x000fe40003f0f008 */
        /* <DEDUP_REMOVED lines=12> */
.L_x_3364:
[----:B------:R-:W-:-:S05]  /*62c0*/  VIADD R5, R5, 0x100 ;  /* 0x0000010005057836 */ /* 0x000fca0000000000 */
[----:B------:R-:W-:-:S13]  /*62d0*/  ISETP.GT.AND P0, PT, R5, UR40, PT ;  /* 0x0000002805007c0c */ /* 0x000fda000bf04270 */
[----:B------:R-:W-:Y:S05]  /*62e0*/  @!P0 BRA `(.L_x_3365) ;  /* 0xfffffffc00bc8947 */ /* 0x000fea000383ffff */
.L_x_3363:
[----:B------:R-:W-:Y:S05]  /*62f0*/  BSYNC B0 ;  /* 0x0000000000007941 */ /* 0x000fea0003800000 */
.L_x_3362:
[----:B------:R-:W-:Y:S01]  /*6300*/  USHF.R.S32.HI UR4, URZ, 0x1f, UR40 ;  /* 0x0000001f3f047899 */ /* 0x000fe20008011428 */
[----:B-12---:R-:W-:Y:S01]  /*6310*/  SHF.R.S32.HI R3, RZ, 0x5, R4 ;  /* 0x00000005ff037819 */ /* 0x006fe20000011404 */
[----:B------:R-:W-:Y:S01]  /*6320*/  ULDC.64 UR12, c[0x0][0x240] ;  /* 0x00009000000c7ab9 */ /* 0x000fe20000000a00 */
[C---:B------:R-:W-:Y:S01]  /*6330*/  ISETP.GT.AND P0, PT, R6.reuse, 0x17, PT ;  /* 0x000000170600780c */ /* 0x040fe20003f04270 */
[----:B------:R-:W-:Y:S01]  /*6340*/  ULEA.HI UR4, UR4, UR40, URZ, 0x3 ;  /* 0x0000002804047291 */ /* 0x000fe2000f8f183f */
[----:B------:R-:W-:Y:S01]  /*6350*/  ISETP.EQ.U32.AND P1, PT, RZ, UR12, PT ;  /* 0x0000000cff007c0c */ /* 0x000fe2000bf22070 */
[----:B------:R-:W3:Y:S01]  /*6360*/  LDC R49, c[0x0][0x284] ;  /* 0x0000a100ff317b82 */ /* 0x000ee20000000800 */
[----:B------:R-:W-:Y:S01]  /*6370*/  SHF.L.U32 R0, R6, 0x3, RZ ;  /* 0x0000000306007819 */ /* 0x000fe200000006ff */
[----:B------:R-:W-:Y:S01]  /*6380*/  ULOP3.LUT UR4, UR4, 0xfffffff8, URZ, 0xc0, !UPT ;  /* 0xfffffff804047892 */ /* 0x000fe2000f8ec03f */
[----:B------:R-:W-:Y:S01]  /*6390*/  IMAD.U32 R5, RZ, RZ, UR46 ;  /* 0x0000002eff057e24 */ /* 0x000fe2000f8e00ff */
[----:B------:R-:W-:-:S02]  /*63a0*/  CS2R R6, SRZ ;  /* 0x0000000000067805 */ /* 0x000fc4000001ff00 */
[----:B------:R-:W-:-:S06]  /*63b0*/  UIADD3 UR4, -UR4, UR40, URZ ;  /* 0x0000002804047290 */ /* 0x000fcc000fffe13f */
[----:B------:R-:W-:-:S04]  /*63c0*/  ISETP.NE.OR P2, PT, R3, UR4, P0 ;  /* 0x0000000403007c0c */ /* 0x000fc80008745670 */
[----:B------:R-:W-:-:S13]  /*63d0*/  ISETP.EQ.OR.EX P1, PT, RZ, UR13, P2, P1 ;  /* 0x0000000dff007c0c */ /* 0x000fda0009722710 */
[----:B0-----:R-:W0:Y:S01]  /*63e0*/  @!P1 LDC.64 R8, c[0x0][0x240] ;  /* 0x00009000ff089b82 */ /* 0x001e220000000a00 */
[----:B------:R-:W-:Y:S01]  /*63f0*/  @!P1 IMAD R5, R5, 0xc0, R0 ;  /* 0x000000c005059824 */ /* 0x000fe200078e0200 */
[----:B------:R-:W-:Y:S01]  /*6400*/  BSSY B0, `(.L_x_3366) ;  /* 0x000015d000007945 */ /* 0x000fe20003800000 */
[----:B------:R-:W-:Y:S01]  /*6410*/  HFMA2.MMA R23, -RZ, RZ, 0, 0 ;  /* 0x00000000ff177435 */ /* 0x000fe200000001ff */
[----:B------:R-:W-:Y:S02]  /*6420*/  CS2R R20, SRZ ;  /* 0x0000000000147805 */ /* 0x000fe4000001ff00 */
[----:B------:R-:W-:Y:S01]  /*6430*/  CS2R R18, SRZ ;  /* 0x0000000000127805 */ /* 0x000fe2000001ff00 */
[----:B------:R-:W-:Y:S01]  /*6440*/  IMAD.MOV.U32 R2, RZ, RZ, RZ ;  /* 0x000000ffff027224 */ /* 0x000fe200078e00ff */
[----:B------:R-:W-:Y:S01]  /*6450*/  CS2R R16, SRZ ;  /* 0x0000000000107805 */ /* 0x000fe2000001ff00 */
[----:B---3--:R-:W-:Y:S02]  /*6460*/  IMAD R25, R49, UR7, RZ ;  /* 0x0000000731197c24 */ /* 0x008fe4000f8e02ff */
[----:B0-----:R-:W-:Y:S01]  /*6470*/  @!P1 IMAD.WIDE R8, R5, 0x2, R8 ;  /* 0x0000000205089825 */ /* 0x001fe200078e0208 */
[----:B------:R-:W-:-:S06]  /*6480*/  CS2R R4, SRZ ;  /* 0x0000000000047805 */ /* 0x000fcc000001ff00 */
[----:B------:R0:W5:Y:S01]  /*6490*/  @!P1 LDG.E.128 R4, desc[UR36][R8.64] ;  /* 0x0000002408049981 */ /* 0x000162000c1e1d00 */
[----:B------:R-:W-:Y:S06]  /*64a0*/  BAR.SYNC.DEFER_BLOCKING 0x0 ;  /* 0x0000000000007b1d */ /* 0x000fec0000010000 */
[----:B------:R-:W-:Y:S05]  /*64b0*/  @P0 BRA `(.L_x_3367) ;  /* 0x0000001400440947 */ /* 0x000fea0003800000 */
[C---:B------:R-:W-:Y:S01]  /*64c0*/  VIMNMX R47, R49.reuse, UR40, PT ;  /* 0x00000028312f7c48 */ /* 0x040fe2000bfe0100 */
[----:B------:R-:W-:Y:S01]  /*64d0*/  IMAD R24, R49, UR6, R0 ;  /* 0x0000000631187c24 */ /* 0x000fe2000f8e0200 */
[----:B------:R-:W-:Y:S01]  /*64e0*/  IADD3 R22, R3, UR42, RZ ;  /* 0x0000002a03167c10 */ /* 0x000fe2000fffe0ff */
[----:B------:R-:W-:Y:S01]  /*64f0*/  BSSY B1, `(.L_x_3368) ;  /* 0x000009b000017945 */ /* 0x000fe20003800000 */
[----:B------:R-:W-:Y:S02]  /*6500*/  IMAD.MOV.U32 R23, RZ, RZ, RZ ;  /* 0x000000ffff177224 */ /* 0x000fe400078e00ff */
[----:B------:R-:W-:Y:S02]  /*6510*/  ISETP.GE.AND P1, PT, R22, R47, PT ;  /* 0x0000002f1600720c */ /* 0x000fe40003f26270 */
[----:B------:R-:W-:-:S11]  /*6520*/  SHF.R.S32.HI R26, RZ, 0x1f, R24 ;  /* 0x0000001fff1a7819 */ /* 0x000fd60000011418 */
[----:B------:R-:W-:Y:S05]  /*6530*/  @P1 BRA `(.L_x_3369) ;  /* 0x0000000800581947 */ /* 0x000fea0003800000 */
[----:B------:R-:W-:Y:S01]  /*6540*/  MOV R2, UR42 ;  /* 0x0000002a00027c02 */ /* 0x000fe20008000f00 */
[----:B------:R-:W-:Y:S01]  /*6550*/  BSSY B2, `(.L_x_3370) ;  /* 0x0000034000027945 */ /* 0x000fe20003800000 */
[----:B0-----:R-:W-:Y:S01]  /*6560*/  LOP3.LUT R9, RZ, R47, RZ, 0x33, !PT ;  /* 0x0000002fff097212 */ /* 0x001fe200078e33ff */
[----:B------:R-:W-:Y:S01]  /*6570*/  HFMA2.MMA R23, -RZ, RZ, 0, 0 ;  /* 0x00000000ff177435 */ /* 0x000fe200000001ff */
[----:B------:R-:W-:Y:S02]  /*6580*/  IADD3 R2, -R2, -0x2, -R3 ;  /* 0xfffffffe02027810 */ /* 0x000fe40007ffe903 */
[----:B------:R-:W-:Y:S02]  /*6590*/  CS2R R16, SRZ ;  /* 0x0000000000107805 */ /* 0x000fe4000001ff00 */
[----:B------:R-:W-:Y:S02]  /*65a0*/  MOV R27, R22 ;  /* 0x00000016001b7202 */ /* 0x000fe40000000f00 */
[----:B------:R-:W-:-:S02]  /*65b0*/  CS2R R18, SRZ ;  /* 0x0000000000127805 */ /* 0x000fc4000001ff00 */
[----:B------:R-:W-:Y:S01]  /*65c0*/  CS2R R20, SRZ ;  /* 0x0000000000147805 */ /* 0x000fe2000001ff00 */
[----:B------:R-:W-:-:S05]  /*65d0*/  IMAD.IADD R9, R2, 0x1, -R9 ;  /* 0x0000000102097824 */ /* 0x000fca00078e0a09 */
[C---:B------:R-:W-:Y:S02]  /*65e0*/  LEA.HI R2, R9.reuse, 0x1, RZ, 0x1d ;  /* 0x0000000109027811 */ /* 0x040fe400078fe8ff */
[----:B------:R-:W-:Y:S02]  /*65f0*/  ISETP.GE.U32.AND P1, PT, R9, 0x18, PT ;  /* 0x000000180900780c */ /* 0x000fe40003f26070 */
[----:B------:R-:W-:Y:S01]  /*6600*/  LOP3.LUT P3, R8, R2, 0x3, RZ, 0xc0, !PT ;  /* 0x0000000302087812 */ /* 0x000fe2000786c0ff */
[----:B------:R-:W-:-:S12]  /*6610*/  IMAD.MOV.U32 R2, RZ, RZ, RZ ;  /* 0x000000ffff027224 */ /* 0x000fd800078e00ff */
[----:B------:R-:W-:Y:S05]  /*6620*/  @!P3 BRA `(.L_x_3371) ;  /* 0x000000000098b947 */ /* 0x000fea0003800000 */
[----:B------:R-:W-:Y:S01]  /*6630*/  IMAD R9, R22, 0xc0, RZ ;  /* 0x000000c016097824 */ /* 0x000fe200078e02ff */
[----:B------:R-:W-:Y:S01]  /*6640*/  ULDC.64 UR4, c[0x0][0x250] ;  /* 0x0000940000047ab9 */ /* 0x000fe20000000a00 */
[----:B------:R-:W-:Y:S01]  /*6650*/  IMAD.MOV.U32 R10, RZ, RZ, R8 ;  /* 0x000000ffff0a7224 */ /* 0x000fe200078e0008 */
[----:B------:R-:W-:Y:S01]  /*6660*/  LEA R8, R3, UR9, 0x1 ;  /* 0x0000000903087c11 */ /* 0x000fe2000f8e08ff */
[----:B------:R-:W-:Y:S01]  /*6670*/  IMAD.MOV.U32 R27, RZ, RZ, R22 ;  /* 0x000000ffff1b7224 */ /* 0x000fe200078e0016 */
[----:B------:R-:W-:Y:S02]  /*6680*/  IADD3 R11, P3, R24, R9, RZ ;  /* 0x00000009180b7210 */ /* 0x000fe40007f7e0ff */
[----:B------:R-:W-:Y:S02]  /*6690*/  MOV R16, RZ ;  /* 0x000000ff00107202 */ /* 0x000fe40000000f00 */
[----:B------:R-:W-:Y:S02]  /*66a0*/  LEA.HI.X.SX32 R12, R9, R26, 0x1, P3 ;  /* 0x0000001a090c7211 */ /* 0x000fe400018f0eff */
[----:B------:R-:W-:-:S04]  /*66b0*/  LEA R34, P3, R11, UR4, 0x1 ;  /* 0x000000040b227c11 */ /* 0x000fc8000f8608ff */
[----:B------:R-:W-:Y:S02]  /*66c0*/  LEA.HI.X R9, R11, UR5, R12, 0x1, P3 ;  /* 0x000000050b097c11 */ /* 0x000fe400098f0c0c */
[----:B------:R-:W-:-:S07]  /*66d0*/  IADD3 R11, R8, UR10, RZ ;  /* 0x0000000a080b7c10 */ /* 0x000fce000fffe0ff */
.L_x_3372:
[----:B------:R-:W-:Y:S01]  /*66e0*/  IMAD.MOV.U32 R8, RZ, RZ, R34 ;  /* 0x000000ffff087224 */ /* 0x000fe200078e0022 */
[----:B------:R0:W1:Y:S04]  /*66f0*/  LDS.U16 R28, [R11] ;  /* 0x000000000b1c7984 */ /* 0x0000680000000400 */
[----:B------:R2:W3:Y:S01]  /*6700*/  LDG.E.128 R12, desc[UR36][R8.64] ;  /* 0x00000024080c7981 */ /* 0x0004e2000c1e1d00 */
[----:B------:R-:W-:Y:S01]  /*6710*/  IADD3 R10, R10, -0x1, RZ ;  /* 0xffffffff0a0a7810 */ /* 0x000fe20007ffe0ff */
[----:B------:R-:W-:Y:S01]  /*6720*/  VIADD R27, R27, 0x8 ;  /* 0x000000081b1b7836 */ /* 0x000fe20000000000 */
[----:B------:R-:W-:Y:S02]  /*6730*/  IADD3 R34, P4, R34, 0xc00, RZ ;  /* 0x00000c0022227810 */ /* 0x000fe40007f9e0ff */
[----:B------:R-:W-:-:S02]  /*6740*/  ISETP.NE.AND P3, PT, R10, RZ, PT ;  /* 0x000000ff0a00720c */ /* 0x000fc40003f65270 */
[----:B0-----:R-:W-:Y:S01]  /*6750*/  IADD3 R11, R11, 0x10, RZ ;  /* 0x000000100b0b7810 */ /* 0x001fe20007ffe0ff */
[----:B--2---:R-:W-:Y:S02]  /*6760*/  IMAD.X R9, RZ, RZ, R9, P4 ;  /* 0x000000ffff097224 */ /* 0x004fe400020e0609 */
[----:B-1----:R-:W-:Y:S02]  /*6770*/  HADD2.F32 R29, -RZ, R28.H0_H0 ;  /* 0x2000001cff1d7230 */ /* 0x002fe40000004100 */
[----:B---3--:R-:W-:Y:S02]  /*6780*/  HADD2.F32 R28, -RZ, R12.H0_H0 ;  /* 0x2000000cff1c7230 */ /* 0x008fe40000004100 */
[----:B------:R-:W-:Y:S02]  /*6790*/  HADD2.F32 R30, -RZ, R13.H0_H0 ;  /* 0x2000000dff1e7230 */ /* 0x000fe40000004100 */
[----:B------:R-:W-:Y:S02]  /*67a0*/  HADD2.F32 R31, -RZ, R14.H0_H0 ;  /* 0x2000000eff1f7230 */ /* 0x000fe40000004100 */
[----:B------:R-:W-:Y:S01]  /*67b0*/  FFMA.FTZ R16, R29, R28, R16 ;  /* 0x0000001c1d107223 */ /* 0x000fe20000010010 */
[----:B------:R-:W-:-:S02]  /*67c0*/  HADD2.F32 R12, -RZ, R12.H1_H1 ;  /* 0x3000000cff0c7230 */ /* 0x000fc40000004100 */
[C---:B------:R-:W-:Y:S01]  /*67d0*/  FFMA.FTZ R17, R29.reuse, R30, R17 ;  /* 0x0000001e1d117223 */ /* 0x040fe20000010011 */
[----:B------:R-:W-:Y:S02]  /*67e0*/  HADD2.F32 R13, -RZ, R13.H1_H1 ;  /* 0x3000000dff0d7230 */ /* 0x000fe40000004100 */
[C---:B------:R-:W-:Y:S01]  /*67f0*/  FFMA.FTZ R18, R29.reuse, R31, R18 ;  /* 0x0000001f1d127223 */ /* 0x040fe20000010012 */
[----:B------:R-:W-:Y:S02]  /*6800*/  HADD2.F32 R14, -RZ, R14.H1_H1 ;  /* 0x3000000eff0e7230 */ /* 0x000fe40000004100 */
[C---:B------:R-:W-:Y:S01]  /*6810*/  FFMA.FTZ R19, R29.reuse, R12, R19 ;  /* 0x0000000c1d137223 */ /* 0x040fe20000010013 */
[--C-:B------:R-:W-:Y:S02]  /*6820*/  HADD2.F32 R33, -RZ, R15.reuse.H0_H0 ;  /* 0x2000000fff217230 */ /* 0x100fe40000004100 */
[----:B------:R-:W-:Y:S01]  /*6830*/  FFMA.FTZ R2, R29, R13, R2 ;  /* 0x0000000d1d027223 */ /* 0x000fe20000010002 */
[----:B------:R-:W-:-:S02]  /*6840*/  HADD2.F32 R32, -RZ, R15.H1_H1 ;  /* 0x3000000fff207230 */ /* 0x000fc40000004100 */
[C---:B------:R-:W-:Y:S01]  /*6850*/  FFMA.FTZ R21, R29.reuse, R14, R21 ;  /* 0x0000000e1d157223 */ /* 0x040fe20000010015 */
[C---:B------:R-:W-:Y:S02]  /*6860*/  FFMA.FTZ R20, R29.reuse, R33, R20 ;  /* 0x000000211d147223 */ /* 0x040fe40000010014 */
[----:B------:R-:W-:Y:S01]  /*6870*/  FFMA.FTZ R23, R29, R32, R23 ;  /* 0x000000201d177223 */ /* 0x000fe20000010017 */
[----:B------:R-:W-:Y:S06]  /*6880*/  @P3 BRA `(.L_x_3372) ;  /* 0xfffffffc00943947 */ /* 0x000fec000383ffff */
.L_x_3371:
[----:B------:R-:W-:Y:S05]  /*6890*/  BSYNC B2 ;  /* 0x0000000000027941 */ /* 0x000fea0003800000 */
.L_x_3370:
[----:B------:R-:W-:Y:S05]  /*68a0*/  @!P1 BRA `(.L_x_3369) ;  /* 0x00000004007c9947 */ /* 0x000fea0003800000 */
[C---:B------:R-:W-:Y:S01]  /*68b0*/  LEA R8, R27.reuse, UR9, 0x1 ;  /* 0x000000091b087c11 */ /* 0x040fe2000f8e08ff */
[----:B------:R-:W-:Y:S01]  /*68c0*/  IMAD R9, R27, 0xc0, RZ ;  /* 0x000000c01b097824 */ /* 0x000fe200078e02ff */
[----:B------:R-:W-:Y:S01]  /*68d0*/  MOV R11, UR42 ;  /* 0x0000002a000b7c02 */ /* 0x000fe20008000f00 */
[----:B------:R-:W-:Y:S02]  /*68e0*/  ULDC.64 UR4, c[0x0][0x250] ;  /* 0x0000940000047ab9 */ /* 0x000fe40000000a00 */
[----:B------:R-:W-:Y:S01]  /*68f0*/  VIADD R8, R8, 0x20 ;  /* 0x0000002008087836 */ /* 0x000fe20000000000 */
[----:B------:R-:W-:-:S03]  /*6900*/  IADD3 R46, P1, R24, R9, RZ ;  /* 0x00000009182e7210 */ /* 0x000fc60007f3e0ff */
[----:B------:R-:W-:Y:S01]  /*6910*/  IMAD R8, R11, -0x2, R8 ;  /* 0xfffffffe0b087824 */ /* 0x000fe200078e0208 */
[----:B------:R-:W-:Y:S02]  /*6920*/  LEA R45, P3, R46, UR4, 0x1 ;  /* 0x000000042e2d7c11 */ /* 0x000fe4000f8608ff */
[----:B------:R-:W-:Y:S02]  /*6930*/  LEA.HI.X.SX32 R9, R9, R26, 0x1, P1 ;  /* 0x0000001a09097211 */ /* 0x000fe400008f0eff */
[----:B------:R-:W-:Y:S02]  /*6940*/  IADD3 R30, R8, UR10, RZ ;  /* 0x0000000a081e7c10 */ /* 0x000fe4000fffe0ff */
[----:B------:R-:W-:-:S07]  /*6950*/  LEA.HI.X R46, R46, UR5, R9, 0x1, P3 ;  /* 0x000000052e2e7c11 */ /* 0x000fce00098f0c09 */
.L_x_3373:
[----:B------:R-:W-:Y:S01]  /*6960*/  IMAD.MOV.U32 R28, RZ, RZ, R45 ;  /* 0x000000ffff1c7224 */ /* 0x000fe200078e002d */
[----:B------:R-:W-:Y:S01]  /*6970*/  MOV R29, R46 ;  /* 0x0000002e001d7202 */ /* 0x000fe20000000f00 */
[----:B------:R-:W0:Y:S04]  /*6980*/  LDS.U16 R31, [R30+-0x20] ;  /* 0xffffe0001e1f7984 */ /* 0x000e280000000400 */
[----:B------:R-:W2:Y:S04]  /*6990*/  LDG.E.128 R32, desc[UR36][R28.64] ;  /* 0x000000241c207981 */ /* 0x000ea8000c1e1d00 */
[----:B------:R-:W3:Y:S04]  /*69a0*/  LDG.E.128 R40, desc[UR36][R28.64+0xc00] ;  /* 0x000c00241c287981 */ /* 0x000ee8000c1e1d00 */
[----:B------:R-:W4:Y:S04]  /*69b0*/  LDG.E.128 R12, desc[UR36][R28.64+0x1800] ;  /* 0x001800241c0c7981 */ /* 0x000f28000c1e1d00 */
[----:B------:R1:W4:Y:S01]  /*69c0*/  LDG.E.128 R8, desc[UR36][R28.64+0x2400] ;  /* 0x002400241c087981 */ /* 0x000322000c1e1d00 */
[----:B------:R-:W-:-:S02]  /*69d0*/  IADD3 R45, P1, R28, 0x3000, RZ ;  /* 0x000030001c2d7810 */ /* 0x000fc40007f3e0ff */
[----:B------:R-:W-:Y:S01]  /*69e0*/  IADD3 R27, R27, 0x20, RZ ;  /* 0x000000201b1b7810 */ /* 0x000fe20007ffe0ff */
[----:B------:R-:W1:Y:S02]  /*69f0*/  LDS.U16 R39, [R30+-0x10] ;  /* 0xfffff0001e277984 */ /* 0x000e640000000400 */
[----:B------:R-:W-:Y:S01]  /*6a00*/  IMAD.X R46, RZ, RZ, R29, P1 ;  /* 0x000000ffff2e7224 */ /* 0x000fe200008e061d */
[----:B------:R-:W-:Y:S01]  /*6a10*/  ISETP.GE.AND P1, PT, R27, R47, PT ;  /* 0x0000002f1b00720c */ /* 0x000fe20003f26270 */
[----:B------:R-:W4:Y:S01]  /*6a20*/  LDS.U16 R44, [R30] ;  /* 0x000000001e2c7984 */ /* 0x000f220000000400 */
[----:B0-----:R-:W-:Y:S02]  /*6a30*/  HADD2.F32 R31, -RZ, R31.H0_H0 ;  /* 0x2000001fff1f7230 */ /* 0x001fe40000004100 */
[----:B-1----:R-:W-:Y:S02]  /*6a40*/  HADD2.F32 R39, -RZ, R39.H0_H0 ;  /* 0x20000027ff277230 */ /* 0x002fe40000004100 */
[----:B--2---:R-:W-:-:S02]  /*6a50*/  HADD2.F32 R37, -RZ, R35.H0_H0 ;  /* 0x20000023ff257230 */ /* 0x004fc40000004100 */
[----:B------:R-:W-:Y:S02]  /*6a60*/  HADD2.F32 R28, -RZ, R35.H1_H1 ;  /* 0x30000023ff1c7230 */ /* 0x000fe40000004100 */
[----:B------:R-:W0:Y:S01]  /*6a70*/  LDS.U16 R35, [R30+0x10] ;  /* 0x000010001e237984 */ /* 0x000e220000000400 */
[----:B------:R-:W-:Y:S02]  /*6a80*/  HADD2.F32 R38, -RZ, R33.H0_H0 ;  /* 0x20000021ff267230 */ /* 0x000fe40000004100 */
[C---:B------:R-:W-:Y:S01]  /*6a90*/  FFMA.FTZ R37, R31.reuse, R37, R20 ;  /* 0x000000251f257223 */ /* 0x040fe20000010014 */
[----:B------:R-:W-:Y:S02]  /*6aa0*/  HADD2.F32 R36, -RZ, R32.H0_H0 ;  /* 0x20000020ff247230 */ /* 0x000fe40000004100 */
[C---:B------:R-:W-:Y:S01]  /*6ab0*/  FFMA.FTZ R28, R31.reuse, R28, R23 ;  /* 0x0000001c1f1c7223 */ /* 0x040fe20000010017 */
        /* <DEDUP_REMOVED lines=8> */
[----:B---3--:R-:W-:Y:S02]  /*6b40*/  HADD2.F32 R17, -RZ, R40.H1_H1 ;  /* 0x30000028ff117230 */ /* 0x008fe40000004100 */
[----:B------:R-:W-:Y:S01]  /*6b50*/  FFMA.FTZ R33, R31, R33, R2 ;  /* 0x000000211f217223 */ /* 0x000fe20000010002 */
[----:B------:R-:W-:-:S02]  /*6b60*/  HADD2.F32 R18, -RZ, R42.H0_H0 ;  /* 0x2000002aff127230 */ /* 0x000fc40000004100 */
[----:B------:R-:W-:Y:S01]  /*6b70*/  FFMA.FTZ R34, R31, R34, R21 ;  /* 0x000000221f227223 */ /* 0x000fe20000010015 */
[--C-:B------:R-:W-:Y:S02]  /*6b80*/  HADD2.F32 R16, -RZ, R41.reuse.H1_H1 ;  /* 0x30000029ff107230 */ /* 0x100fe40000004100 */
[C---:B------:R-:W-:Y:S01]  /*6b90*/  FFMA.FTZ R17, R39.reuse, R17, R32 ;  /* 0x0000001127117223 */ /* 0x040fe20000010020 */
        /* <DEDUP_REMOVED lines=10> */
[----:B----4-:R-:W-:Y:S02]  /*6c40*/  HADD2.F32 R32, -RZ, R13.H0_H0 ;  /* 0x2000000dff207230 */ /* 0x010fe40000004100 */
[----:B------:R-:W-:Y:S01]  /*6c50*/  FFMA.FTZ R21, R39, R21, R34 ;  /* 0x0000001527157223 */ /* 0x000fe20000010022 */
[----:B------:R-:W-:-:S02]  /*6c60*/  HADD2.F32 R23, -RZ, R44.H0_H0 ;  /* 0x2000002cff177230 */ /* 0x000fc40000004100 */
[----:B------:R-:W-:Y:S01]  /*6c70*/  FFMA.FTZ R28, R39, R43, R28 ;  /* 0x0000002b271c7223 */ /* 0x000fe2000001001c */
        /* <DEDUP_REMOVED lines=16> */
[----:B------:R-:W-:Y:S01]  /*6d80*/  FFMA.FTZ R15, R23, R15, R28 ;  /* 0x0000000f170f7223 */ /* 0x000fe2000001001c */
[--C-:B------:R-:W-:Y:S02]  /*6d90*/  HADD2.F32 R17, -RZ, R9.reuse.H0_H0 ;  /* 0x20000009ff117230 */ /* 0x100fe40000004100 */
[----:B------:R-:W-:Y:S02]  /*6da0*/  HADD2.F32 R8, -RZ, R9.H1_H1 ;  /* 0x30000009ff087230 */ /* 0x000fe40000004100 */
[----:B0-----:R-:W-:Y:S02]  /*6db0*/  HADD2.F32 R35, -RZ, R35.H0_H0 ;  /* 0x20000023ff237230 */ /* 0x001fe40000004100 */
[--C-:B------:R-:W-:Y:S02]  /*6dc0*/  HADD2.F32 R9, -RZ, R10.reuse.H0_H0 ;  /* 0x2000000aff097230 */ /* 0x100fe40000004100 */
[----:B------:R-:W-:Y:S02]  /*6dd0*/  HADD2.F32 R23, -RZ, R11.H0_H0 ;  /* 0x2000000bff177230 */ /* 0x000fe40000004100 */
[----:B------:R-:W-:Y:S01]  /*6de0*/  FFMA.FTZ R16, R35, R16, R2 ;  /* 0x0000001023107223 */ /* 0x000fe20000010002 */
[----:B------:R-:W-:-:S02]  /*6df0*/  HADD2.F32 R10, -RZ, R10.H1_H1 ;  /* 0x3000000aff0a7230 */ /* 0x000fc40000004100 */
[C---:B------:R-:W-:Y:S01]  /*6e00*/  FFMA.FTZ R19, R35.reuse, R19, R12 ;  /* 0x0000001323137223 */ /* 0x040fe2000001000c */
[----:B------:R-:W-:Y:S02]  /*6e10*/  HADD2.F32 R14, -RZ, R11.H1_H1 ;  /* 0x3000000bff0e7230 */ /* 0x000fe40000004100 */
[C---:B------:R-:W-:Y:S01]  /*6e20*/  FFMA.FTZ R20, R35.reuse, R23, R20 ;  /* 0x0000001723147223 */ /* 0x040fe20000010014 */
[C---:B------:R-:W-:Y:S01]  /*6e30*/  FFMA.FTZ R17, R35.reuse, R17, R32 ;  /* 0x0000001123117223 */ /* 0x040fe20000010020 */
[C---:B------:R-:W-:Y:S01]  /*6e40*/  FFMA.FTZ R2, R35.reuse, R8, R13 ;  /* 0x0000000823027223 */ /* 0x040fe2000001000d */
[C---:B------:R-:W-:Y:S01]  /*6e50*/  FFMA.FTZ R18, R35.reuse, R9, R18 ;  /* 0x0000000923127223 */ /* 0x040fe20000010012 */
[C---:B------:R-:W-:Y:S01]  /*6e60*/  FFMA.FTZ R21, R35.reuse, R10, R21 ;  /* 0x0000000a23157223 */ /* 0x040fe20000010015 */
[----:B------:R-:W-:Y:S01]  /*6e70*/  FFMA.FTZ R23, R35, R14, R15 ;  /* 0x0000000e23177223 */ /* 0x000fe2000001000f */
[----:B------:R-:W-:Y:S01]  /*6e80*/  VIADD R30, R30, 0x40 ;  /* 0x000000401e1e7836 */ /* 0x000fe20000000000 */
[----:B------:R-:W-:Y:S06]  /*6e90*/  @!P1 BRA `(.L_x_3373) ;  /* 0xfffffff800b09947 */ /* 0x000fec000383ffff */
.L_x_3369:
[----:B------:R-:W-:Y:S05]  /*6ea0*/  BSYNC B1 ;  /* 0x0000000000017941 */ /* 0x000fea0003800000 */
.L_x_3368:
[----:B------:R-:W-:-:S13]  /*6eb0*/  ISETP.GE.AND P1, PT, R22, UR40, PT ;  /* 0x0000002816007c0c */ /* 0x000fda000bf26270 */
[----:B------:R-:W-:Y:S05]  /*6ec0*/  @P1 BRA `(.L_x_3367) ;  /* 0x0000000800c01947 */ /* 0x000fea0003800000 */
[----:B0-----:R-:W-:Y:S01]  /*6ed0*/  LOP3.LUT R8, RZ, R3, RZ, 0x33, !PT ;  /* 0x00000003ff087212 */ /* 0x001fe200078e33ff */
        /* <DEDUP_REMOVED lines=34> */
[----:B------:R-:W-:-:S04]  /*7100*/  LEA R8, P1, R10, UR4, 0x1 ;  /* 0x000000040a087c11 */ /* 0x000fc8000f8208ff */
[----:B------:R-:W-:-:S06]  /*7110*/  LEA.HI.X R9, R10, UR5, R9, 0x1, P1 ;  /* 0x000000050a097c11 */ /* 0x000fcc00088f0c09 */
[----:B------:R-:W2:Y:S01]  /*7120*/  LDG.E.128 R8, desc[UR36][R8.64] ;  /* 0x0000002408087981 */ /* 0x000ea2000c1e1d00 */
[----:B------:R-:W-:-:S06]  /*7130*/  LEA R12, R3, UR11, 0x1 ;  /* 0x0000000b030c7c11 */ /* 0x000fcc000f8e08ff */
[----:B------:R-:W0:Y:S02]  /*7140*/  LDS.U16 R12, [R12] ;  /* 0x000000000c0c7984 */ /* 0x000e240000000400 */
[----:B0-----:R-:W-:Y:S02]  /*7150*/  HADD2.F32 R13, -RZ, R12.H0_H0 ;  /* 0x2000000cff0d7230 */ /* 0x001fe40000004100 */
[--C-:B--2---:R-:W-:Y:S02]  /*7160*/  HADD2.F32 R14, -RZ, R8.reuse.H0_H0 ;  /* 0x20000008ff0e7230 */ /* 0x104fe40000004100 */
[----:B------:R-:W-:Y:S02]  /*7170*/  HADD2.F32 R28, -RZ, R8.H1_H1 ;  /* 0x30000008ff1c7230 */ /* 0x000fe40000004100 */
        /* <DEDUP_REMOVED lines=13> */
[----:B------:R-:W-:-:S07]  /*7250*/  FFMA.FTZ R23, R13, R8, R23 ;  /* 0x000000080d177223 */ /* 0x000fce0000010017 */
.L_x_3377:
[----:B------:R-:W-:Y:S05]  /*7260*/  BSYNC B2 ;  /* 0x0000000000027941 */ /* 0x000fea0003800000 */
.L_x_3376:
[----:B------:R-:W-:-:S07]  /*7270*/  VIADD R22, R22, 0x8 ;  /* 0x0000000816167836 */ /* 0x000fce0000000000 */
.L_x_3375:
[----:B------:R-:W-:Y:S05]  /*7280*/  BSYNC B1 ;  /* 0x0000000000017941 */ /* 0x000fea0003800000 */
.L_x_3374:
[----:B------:R-:W-:-:S13]  /*7290*/  LOP3.LUT P1, RZ, R31, 0xfffffff8, RZ, 0xc0, !PT ;  /* 0xfffffff81fff7812 */ /* 0x000fda000782c0ff */
[----:B------:R-:W-:Y:S05]  /*72a0*/  @!P1 BRA `(.L_x_3367) ;  /* 0x0000000400c89947 */ /* 0x000fea0003800000 */
[----:B------:R-:W-:Y:S01]  /*72b0*/  LEA R8, R22, UR9, 0x1 ;  /* 0x0000000916087c11 */ /* 0x000fe2000f8e08ff */
[----:B------:R-:W-:Y:S01]  /*72c0*/  IMAD.MOV.U32 R10, RZ, RZ, RZ ;  /* 0x000000ffff0a7224 */ /* 0x000fe200078e00ff */
[----:B------:R-:W-:-:S05]  /*72d0*/  MOV R9, UR42 ;  /* 0x0000002a00097c02 */ /* 0x000fca0008000f00 */
[----:B------:R-:W-:-:S05]  /*72e0*/  IMAD R8, R9, -0x2, R8 ;  /* 0xfffffffe09087824 */ /* 0x000fca00078e0208 */
[----:B------:R-:W-:-:S07]  /*72f0*/  IADD3 R33, R8, UR10, RZ ;  /* 0x0000000a08217c10 */ /* 0x000fce000fffe0ff */
.L_x_3382:
[----:B------:R-:W0:Y:S01]  /*7300*/  LDC R35, c[0x0][0x284] ;  /* 0x0000a100ff237b82 */ /* 0x000e220000000800 */
[C---:B------:R-:W-:Y:S01]  /*7310*/  VIADD R34, R22.reuse, 0x8 ;  /* 0x0000000816227836 */ /* 0x040fe20000000000 */
        /* <DEDUP_REMOVED lines=32> */
[----:B------:R-:W-:Y:S02]  /*7520*/  LEA.HI.X R9, R11, UR5, R12, 0x1, P3 ;  /* 0x000000050b097c11 */ /* 0x000fe400098f0c0c */
[----:B------:R-:W0:Y:S04]  /*7530*/  LDS.U16 R11, [R32] ;  /* 0x00000000200b7984 */ /* 0x000e280000000400 */
[----:B------:R-:W2:Y:S01]  /*7540*/  LDG.E.128 R12, desc[UR36][R8.64] ;  /* 0x00000024080c7981 */ /* 0x000ea2000c1e1d00 */
[----:B0-----:R-:W-:Y:S02]  /*7550*/  HADD2.F32 R11, -RZ, R11.H0_H0 ;  /* 0x2000000bff0b7230 */ /* 0x001fe40000004100 */
[----:B--2---:R-:W-:Y:S02]  /*7560*/  HADD2.F32 R27, -RZ, R12.H0_H0 ;  /* 0x2000000cff1b7230 */ /* 0x004fe40000004100 */
[----:B------:R-:W-:-:S02]  /*7570*/  HADD2.F32 R28, -RZ, R13.H0_H0 ;  /* 0x2000000dff1c7230 */ /* 0x000fc40000004100 */
[----:B------:R-:W-:Y:S02]  /*7580*/  HADD2.F32 R29, -RZ, R14.H0_H0 ;  /* 0x2000000eff1d7230 */ /* 0x000fe40000004100 */
        /* <DEDUP_REMOVED lines=9> */
[----:B------:R-:W-:Y:S02]  /*7620*/  HADD2.F32 R30, -RZ, R15.H1_H1 ;  /* 0x3000000fff1e7230 */ /* 0x000fe40000004100 */
[C---:B------:R-:W-:Y:S01]  /*7630*/  FFMA.FTZ R21, R11.reuse, R14, R21 ;  /* 0x0000000e0b157223 */ /* 0x040fe20000010015 */
[C---:B------:R-:W-:Y:S02]  /*7640*/  FFMA.FTZ R20, R11.reuse, R31, R20 ;  /* 0x0000001f0b147223 */ /* 0x040fe40000010014 */
[----:B------:R-:W-:-:S07]  /*7650*/  FFMA.FTZ R23, R11, R30, R23 ;  /* 0x0000001e0b177223 */ /* 0x000fce0000010017 */
.L_x_3379:
[----:B------:R-:W-:Y:S05]  /*7660*/  BSYNC B1 ;  /* 0x0000000000017941 */ /* 0x000fea0003800000 */
.L_x_3378:
        /* <DEDUP_REMOVED lines=30> */
[----:B------:R-:W0:Y:S04]  /*7850*/  LDS.U16 R11, [R32+0x10] ;  /* 0x00001000200b7984 */ /* 0x000e280000000400 */
        /* <DEDUP_REMOVED lines=18> */
.L_x_3381:
[----:B------:R-:W-:Y:S05]  /*7980*/  BSYNC B1 ;  /* 0x0000000000017941 */ /* 0x000fea0003800000 */
.L_x_3380:
[----:B------:R-:W-:Y:S01]  /*7990*/  VIADD R22, R22, 0x10 ;  /* 0x0000001016167836 */ /* 0x000fe20000000000 */
[----:B------:R-:W-:-:S04]  /*79a0*/  IADD3 R10, R10, 0x20, RZ ;  /* 0x000000200a0a7810 */ /* 0x000fc80007ffe0ff */
[----:B------:R-:W-:-:S13]  /*79b0*/  ISETP.GE.AND P1, PT, R22, UR40, PT ;  /* 0x0000002816007c0c */ /* 0x000fda000bf26270 */
[----:B------:R-:W-:Y:S05]  /*79c0*/  @!P1 BRA `(.L_x_3382) ;  /* 0xfffffff8004c9947 */ /* 0x000fea000383ffff */
.L_x_3367:
[----:B------:R-:W-:Y:S05]  /*79d0*/  BSYNC B0 ;  /* 0x0000000000007941 */ /* 0x000fea0003800000 */
.L_x_3366:
        /* <DEDUP_REMOVED lines=11> */
[----:B------:R-:W-:Y:S01]  /*7a90*/  IMAD.U32 R9, RZ, RZ, UR4 ;  /* 0x00000004ff097e24 */ /* 0x000fe2000f8e00ff */
[----:B------:R-:W-:Y:S02]  /*7aa0*/  @UP0 ULDC.64 UR4, c[0x0][0x2e8] ;  /* 0x0000ba0000040ab9 */ /* 0x000fe40000000a00 */
[----:B------:R-:W-:Y:S01]  /*7ab0*/  MOV R10, UR4 ;  /* 0x00000004000a7c02 */ /* 0x000fe20008000f00 */
[----:B------:R-:W-:Y:S02]  /*7ac0*/  @P3 IMAD R9, R9, 0xc0, R0 ;  /* 0x000000c009093824 */ /* 0x000fe400078e0200 */
[----:B------:R-:W-:Y:S02]  /*7ad0*/  IMAD.U32 R11, RZ, RZ, UR5 ;  /* 0x00000005ff0b7e24 */ /* 0x000fe4000f8e00ff */
[----:B------:R-:W-:Y:S02]  /*7ae0*/  @P3 IMAD.WIDE R10, R9, 0x2, R10 ;  /* 0x00000002090a3825 */ /* 0x000fe400078e020a */
[----:B------:R-:W0:Y:S01]  /*7af0*/  @P2 LDC.64 R8, c[0x0][0x238] ;  /* 0x00008e00ff082b82 */ /* 0x000e220000000a00 */
[----:B------:R-:W-:-:S02]  /*7b00*/  UIMAD UR5, UR46, 0xc0, URZ ;  /* 0x000000c02e0578a4 */ /* 0x000fc4000f8e023f */
[----:B------:R-:W-:Y:S01]  /*7b10*/  UIMAD UR4, UR7, 0xc0, URZ ;  /* 0x000000c0070478a4 */ /* 0x000fe2000f8e023f */
[----:B------:R-:W-:Y:S01]  /*7b20*/  IMAD R25, R25, 0xc0, R0 ;  /* 0x000000c019197824 */ /* 0x000fe200078e0200 */
[----:B------:R-:W-:Y:S01]  /*7b30*/  UIMAD UR5, UR45, UR6, UR5 ;  /* 0x000000062d0572a4 */ /* 0x000fe2000f8e0205 */
[----:B------:R1:W5:Y:S01]  /*7b40*/  @P3 LDG.E.128 R32, desc[UR36][R10.64] ;  /* 0x000000240a203981 */ /* 0x000362000c1e1d00 */
[----:B------:R-:W-:-:S04]  /*7b50*/  UISETP.NE.AND UP0, UPT, UR6, URZ, UPT ;  /* 0x0000003f0600728c */ /* 0x000fc8000bf05270 */
[----:B------:R-:W-:-:S06]  /*7b60*/  USEL UR4, UR4, UR5, !UP0 ;  /* 0x0000000504047287 */ /* 0x000fcc000c000000 */
[----:B------:R-:W-:-:S05]  /*7b70*/  IADD3 R13, R0, UR4, RZ ;  /* 0x00000004000d7c10 */ /* 0x000fca000fffe0ff */
[----:B0-----:R-:W-:-:S05]  /*7b80*/  @P2 IMAD.WIDE R8, R13, 0x2, R8 ;  /* 0x000000020d082825 */ /* 0x001fca00078e0208 */
[----:B------:R0:W5:Y:S01]  /*7b90*/  @P2 LDG.E.128 R28, desc[UR36][R8.64] ;  /* 0x00000024081c2981 */ /* 0x000162000c1e1d00 */
[----:B------:R-:W-:Y:S01]  /*7ba0*/  UIADD3 UR4, -UR42, UR40, URZ ;  /* 0x000000282a047290 */ /* 0x000fe2000fffe13f */
[----:B-1----:R-:W-:-:S03]  /*7bb0*/  SHF.R.S32.HI R10, RZ, 0x1f, R25 ;  /* 0x0000001fff0a7819 */ /* 0x002fc60000011419 */
[----:B------:R-:W-:-:S09]  /*7bc0*/  ULEA UR4, UR4, UR11, 0x1 ;  /* 0x0000000b04047291 */ /* 0x000fd2000f8e083f */
[----:B------:R-:W1:Y:S01]  /*7bd0*/  LDS.U16 R36, [UR4] ;  /* 0x00000004ff247984 */ /* 0x000e620008000400 */
[----:B------:R-:W-:-:S06]  /*7be0*/  UIMAD UR4, UR41, 0xc0, URZ ;  /* 0x000000c0290478a4 */ /* 0x000fcc000f8e023f */
[----:B------:R-:W-:Y:S01]  /*7bf0*/  IMAD.U32 R11, RZ, RZ, UR4 ;  /* 0x00000004ff0b7e24 */ /* 0x000fe2000f8e00ff */
[----:B------:R-:W-:Y:S01]  /*7c00*/  IADD3 R25, P1, R25, UR4, RZ ;  /* 0x0000000419197c10 */ /* 0x000fe2000ff3e0ff */
[----:B------:R-:W-:-:S03]  /*7c10*/  ULDC.64 UR4, c[0x0][0x250] ;  /* 0x0000940000047ab9 */ /* 0x000fc60000000a00 */
        /* <DEDUP_REMOVED lines=8> */
[----:B-----5:R-:W2:Y:S04]  /*7ca0*/  LDG.E.64 R28, desc[UR36][R8.64] ;  /* 0x00000024081c7981 */ /* 0x020ea8000c1e1b00 */
[----:B0-----:R0:W3:Y:S01]  /*7cb0*/  LDG.E R13, desc[UR36][R12.64+0x8] ;  /* 0x000008240c0d7981 */ /* 0x0010e2000c1e1900 */
[C---:B--2---:R-:W-:Y:S01]  /*7cc0*/  SHF.R.U64 R26, R28.reuse, 0x10, R29 ;  /* 0x000000101c1a7819 */ /* 0x044fe2000000121d */
[----:B------:R-:W3:Y:S01]  /*7cd0*/  I2F.S8 R22, R29 ;  /* 0x0000001d00167306 */ /* 0x000ee20000001400 */
[----:B------:R-:W-:-:S02]  /*7ce0*/  PRMT R8, R28, 0x9910, RZ ;  /* 0x000099101c087816 */ /* 0x000fc400000000ff */
[----:B0-----:R-:W-:Y:S02]  /*7cf0*/  PRMT R12, R29, 0x9910, RZ ;  /* 0x000099101d0c7816 */ /* 0x001fe400000000ff */
[----:B------:R-:W-:Y:S02]  /*7d00*/  PRMT R9, R26, 0x9910, RZ ;  /* 0x000099101a097816 */ /* 0x000fe400000000ff */
[--C-:B------:R-:W-:Y:S01]  /*7d10*/  SHF.R.S32.HI R25, RZ, 0x18, R29.reuse ;  /* 0x00000018ff197819 */ /* 0x100fe2000001141d */
[----:B------:R3:W0:Y:S01]  /*7d20*/  I2F.S8 R15, R26 ;  /* 0x0000001a000f7306 */ /* 0x0006220000001400 */
[----:B------:R-:W-:Y:S02]  /*7d30*/  SHF.R.U32.HI R24, RZ, 0x10, R29 ;  /* 0x00000010ff187819 */ /* 0x000fe4000001161d */
        /* <DEDUP_REMOVED lines=11> */
[----:B--2---:R-:W-:-:S07]  /*7df0*/  FMUL.FTZ R24, R24, R13 ;  /* 0x0000000d18187220 */ /* 0x004fce0000410000 */
[----:B------:R-:W2:Y:S01]  /*7e00*/  I2F.S16 R12, R12 ;  /* 0x0000000c000c7306 */ /* 0x000ea20000101400 */
[----:B------:R-:W-:Y:S01]  /*7e10*/  F2FP.F16.F32.PACK_AB R31, R27, R24 ;  /* 0x000000181b1f723e */ /* 0x000fe200000000ff */
[----:B0-----:R-:W-:-:S06]  /*7e20*/  FMUL.FTZ R15, R8, R13 ;  /* 0x0000000d080f7220 */ /* 0x001fcc0000410000 */
[----:B------:R-:W0:Y:S01]  /*7e30*/  I2F.S16 R9, R9 ;  /* 0x0000000900097306 */ /* 0x000e220000101400 */
[----:B------:R-:W-:Y:S01]  /*7e40*/  F2FP.F16.F32.PACK_AB R28, R15, R14 ;  /* 0x0000000e0f1c723e */ /* 0x000fe200000000ff */
[----:B--2---:R-:W-:-:S05]  /*7e50*/  FMUL.FTZ R25, R12, R13 ;  /* 0x0000000d0c197220 */ /* 0x004fca0000410000 */
[----:B------:R-:W-:Y:S01]  /*7e60*/  F2FP.F16.F32.PACK_AB R30, R25, R26 ;  /* 0x0000001a191e723e */ /* 0x000fe200000000ff */
[----:B0-----:R-:W-:-:S05]  /*7e70*/  FMUL.FTZ R13, R9, R13 ;  /* 0x0000000d090d7220 */ /* 0x001fca0000410000 */
[----:B------:R-:W-:-:S07]  /*7e80*/  F2FP.F16.F32.PACK_AB R29, R13, R22 ;  /* 0x000000160d1d723e */ /* 0x000fce00000000ff */
.L_x_3385:
[----:B-----5:R-:W-:Y:S01]  /*7e90*/  HFMA2.MMA R4, R28, 1, 1, R4 ;  /* 0x3c003c001c047835 */ /* 0x020fe20000000004 */
[----:B------:R-:W-:Y:S01]  /*7ea0*/  HADD2 R5, R29, R5 ;  /* 0x000000051d057230 */ /* 0x000fe20000000000 */
[----:B------:R-:W-:Y:S01]  /*7eb0*/  HFMA2.MMA R6, R30, 1, 1, R6 ;  /* 0x3c003c001e067835 */ /* 0x000fe20000000006 */
[----:B------:R-:W-:Y:S02]  /*7ec0*/  HADD2 R7, R31, R7 ;  /* 0x000000071f077230 */ /* 0x000fe40000000000 */
[----:B-1----:R-:W-:Y:S02]  /*7ed0*/  HADD2.F32 R9, -RZ, R36.H0_H0 ;  /* 0x20000024ff097230 */ /* 0x002fe40000004100 */
        /* <DEDUP_REMOVED lines=21> */
.L_x_3384:
[----:B------:R-:W-:Y:S05]  /*8030*/  BSYNC B0 ;  /* 0x0000000000007941 */ /* 0x000fea0003800000 */
.L_x_3383:
[----:B------:R-:W-:Y:S06]  /*8040*/  BAR.SYNC.DEFER_BLOCKING 0x0 ;  /* 0x0000000000007b1d */ /* 0x000fec0000010000 */
[----:B------:R-:W-:Y:S05]  /*8050*/  @P0 BRA `(.L_x_3386) ;  /* 0x0000000400940947 */ /* 0x000fea0003800000 */
[----:B-----5:R-:W1:Y:S01]  /*8060*/  S2R R7, SR_TID.X ;  /* 0x0000000000077919 */ /* 0x020e620000002100 */
[----:B------:R-:W-:-:S05]  /*8070*/  IMAD R3, R3, 0xc0, R0 ;  /* 0x000000c003037824 */ /* 0x000fca00078e0200 */
[----:B------:R-:W-:Y:S02]  /*8080*/  LEA R3, R3, UR10, 0x1 ;  /* 0x0000000a03037c11 */ /* 0x000fe4000f8e08ff */
[C---:B-1----:R-:W-:Y:S02]  /*8090*/  LOP3.LUT R4, R7.reuse, 0xffffff80, RZ, 0xc0, !PT ;  /* 0xffffff8007047812 */ /* 0x042fe400078ec0ff */
[C---:B------:R-:W-:Y:S02]  /*80a0*/  LOP3.LUT R5, R7.reuse, 0xffffffc0, RZ, 0xc0, !PT ;  /* 0xffffffc007057812 */ /* 0x040fe400078ec0ff */
        /* <DEDUP_REMOVED lines=8> */
[----:B------:R-:W-:Y:S02]  /*8130*/  F2FP.F16.F32.PACK_AB R4, R19, R16 ;  /* 0x000000101304723e */ /* 0x000fe400000000ff */
[----:B------:R-:W-:Y:S02]  /*8140*/  F2FP.F16.F32.PACK_AB R5, R2, R17 ;  /* 0x000000110205723e */ /* 0x000fe400000000ff */
[----:B------:R-:W-:Y:S02]  /*8150*/  F2FP.F16.F32.PACK_AB R6, R21, R18 ;  /* 0x000000121506723e */ /* 0x000fe400000000ff */
[----:B------:R-:W-:-:S05]  /*8160*/  F2FP.F16.F32.PACK_AB R7, R23, R20 ;  /* 0x000000141707723e */ /* 0x000fca00000000ff */
[----:B------:R1:W-:Y:S02]  /*8170*/  STS.128 [R3+-0x600], R4 ;  /* 0xfffa000403007388 */ /* 0x0003e40000000c00 */
.L_x_3387:
[----:B------:R-:W-:Y:S05]  /*8180*/  WARPSYNC.ALL ;  /* 0x0000000000007948 */ /* 0x000fea0003800000 */
[----:B------:R-:W-:Y:S06]  /*8190*/  BAR.SYNC.DEFER_BLOCKING 0x0 ;  /* 0x0000000000007b1d */ /* 0x000fec0000010000 */
[----:B------:R-:W-:Y:S04]  /*81a0*/  BSSY B0, `(.L_x_3388) ;  /* 0x0000013000007945 */ /* 0x000fe80003800000 */
[----:B------:R-:W-:Y:S05]  /*81b0*/  @P2 BRA `(.L_x_3389) ;  /* 0x0000000000442947 */ /* 0x000fea0003800000 */
[----:B-1----:R-:W0:Y:S02]  /*81c0*/  LDS.128 R4, [R3] ;  /* 0x0000000003047984 */ /* 0x002e240000000c00 */
[----:B0-----:R-:W-:Y:S02]  /*81d0*/  HADD2.F32 R9, -RZ, R4.H0_H0 ;  /* 0x20000004ff097230 */ /* 0x001fe40000004100 */
[--C-:B------:R-:W-:Y:S02]  /*81e0*/  HADD2.F32 R8, -RZ, R5.reuse.H0_H0 ;  /* 0x20000005ff087230 */ /* 0x100fe40000004100 */
[----:B------:R-:W-:Y:S02]  /*81f0*/  HADD2.F32 R11, -RZ, R6.H0_H0 ;  /* 0x20000006ff0b7230 */ /* 0x000fe40000004100 */
[----:B------:R-:W-:Y:S01]  /*8200*/  FADD.FTZ R16, R16, R9 ;  /* 0x0000000910107221 */ /* 0x000fe20000010000 */
[----:B------:R-:W-:Y:S02]  /*8210*/  HADD2.F32 R4, -RZ, R4.H1_H1 ;  /* 0x30000004ff047230 */ /* 0x000fe40000004100 */
[----:B------:R-:W-:Y:S01]  /*8220*/  FADD.FTZ R17, R17, R8 ;  /* 0x0000000811117221 */ /* 0x000fe20000010000 */
[----:B------:R-:W-:-:S02]  /*8230*/  HADD2.F32 R5, -RZ, R5.H1_H1 ;  /* 0x30000005ff057230 */ /* 0x000fc40000004100 */
[----:B------:R-:W-:Y:S01]  /*8240*/  FADD.FTZ R18, R18, R11 ;  /* 0x0000000b12127221 */ /* 0x000fe20000010000 */
[----:B------:R-:W-:Y:S02]  /*8250*/  HADD2.F32 R6, -RZ, R6.H1_H1 ;  /* 0x30000006ff067230 */ /* 0x000fe40000004100 */
[----:B------:R-:W-:Y:S01]  /*8260*/  FADD.FTZ R19, R19, R4 ;  /* 0x0000000413137221 */ /* 0x000fe20000010000 */
[--C-:B------:R-:W-:Y:S02]  /*8270*/  HADD2.F32 R13, -RZ, R7.reuse.H0_H0 ;  /* 0x20000007ff0d7230 */ /* 0x100fe40000004100 */
[----:B------:R-:W-:Y:S01]  /*8280*/  FADD.FTZ R2, R2, R5 ;  /* 0x0000000502027221 */ /* 0x000fe20000010000 */
[----:B------:R-:W-:Y:S02]  /*8290*/  HADD2.F32 R10, -RZ, R7.H1_H1 ;  /* 0x30000007ff0a7230 */ /* 0x000fe40000004100 */
[----:B------:R-:W-:Y:S01]  /*82a0*/  FADD.FTZ R21, R21, R6 ;  /* 0x0000000615157221 */ /* 0x000fe20000010000 */
[----:B------:R-:W-:-:S02]  /*82b0*/  FADD.FTZ R20, R20, R13 ;  /* 0x0000000d14147221 */ /* 0x000fc40000010000 */
[----:B------:R-:W-:-:S07]  /*82c0*/  FADD.FTZ R23, R23, R10 ;  /* 0x0000000a17177221 */ /* 0x000fce0000010000 */
.L_x_3389:
[----:B------:R-:W-:Y:S05]  /*82d0*/  BSYNC B0 ;  /* 0x0000000000007941 */ /* 0x000fea0003800000 */
.L_x_3388:
[----:B------:R-:W-:Y:S06]  /*82e0*/  BAR.SYNC.DEFER_BLOCKING 0x0 ;  /* 0x0000000000007b1d */ /* 0x000fec0000010000 */
[----:B------:R-:W-:Y:S04]  /*82f0*/  BSSY B0, `(.L_x_3390) ;  /* 0x0000007000007945 */ /* 0x000fe80003800000 */
[----:B------:R-:W-:Y:S05]  /*8300*/  @P3 BRA `(.L_x_3391) ;  /* 0x0000000000143947 */ /* 0x000fea0003800000 */
[----:B-1----:R-:W-:Y:S02]  /*8310*/  F2FP.F16.F32.PACK_AB R4, R19, R16 ;  /* 0x000000101304723e */ /* 0x002fe400000000ff */
[----:B------:R-:W-:Y:S02]  /*8320*/  F2FP.F16.F32.PACK_AB R5, R2, R17 ;  /* 0x000000110205723e */ /* 0x000fe400000000ff */
[----:B------:R-:W-:Y:S02]  /*8330*/  F2FP.F16.F32.PACK_AB R6, R21, R18 ;  /* 0x000000121506723e */ /* 0x000fe400000000ff */
[----:B------:R-:W-:-:S05]  /*8340*/  F2FP.F16.F32.PACK_AB R7, R23, R20 ;  /* 0x000000141707723e */ /* 0x000fca00000000ff */
[----:B------:R2:W-:Y:S02]  /*8350*/  STS.128 [R3+-0x300], R4 ;  /* 0xfffd000403007388 */ /* 0x0005e40000000c00 */
.L_x_3391:
[----:B------:R-:W-:Y:S05]  /*8360*/  BSYNC B0 ;  /* 0x0000000000007941 */ /* 0x000fea0003800000 */
.L_x_3390:
[----:B------:R-:W-:Y:S06]  /*8370*/  BAR.SYNC.DEFER_BLOCKING 0x0 ;  /* 0x0000000000007b1d */ /* 0x000fec0000010000 */
[----:B------:R-:W-:Y:S04]  /*8380*/  BSSY B0, `(.L_x_3392) ;  /* 0x0000013000007945 */ /* 0x000fe80003800000 */
[----:B------:R-:W-:Y:S05]  /*8390*/  @P4 BRA `(.L_x_3393) ;  /* 0x0000000000444947 */ /* 0x000fea0003800000 */
[----:B-12---:R-:W0:Y:S02]  /*83a0*/  LDS.128 R4, [R3] ;  /* 0x0000000003047984 */ /* 0x006e240000000c00 */
        /* <DEDUP_REMOVED lines=16> */
.L_x_3393:
[----:B------:R-:W-:Y:S05]  /*84b0*/  BSYNC B0 ;  /* 0x0000000000007941 */ /* 0x000fea0003800000 */
.L_x_3392:
[----:B------:R-:W-:Y:S06]  /*84c0*/  BAR.SYNC.DEFER_BLOCKING 0x0 ;  /* 0x0000000000007b1d */ /* 0x000fec0000010000 */
[----:B------:R-:W-:Y:S04]  /*84d0*/  BSSY B0, `(.L_x_3394) ;  /* 0x0000007000007945 */ /* 0x000fe80003800000 */
[----:B------:R-:W-:Y:S05]  /*84e0*/  @P5 BRA `(.L_x_3395) ;  /* 0x0000000000145947 */ /* 0x000fea0003800000 */
[----:B-12---:R-:W-:Y:S02]  /*84f0*/  F2FP.F16.F32.PACK_AB R4, R19, R16 ;  /* 0x000000101304723e */ /* 0x006fe400000000ff */
[----:B------:R-:W-:Y:S02]  /*8500*/  F2FP.F16.F32.PACK_AB R5, R2, R17 ;  /* 0x000000110205723e */ /* 0x000fe400000000ff */
[----:B------:R-:W-:Y:S02]  /*8510*/  F2FP.F16.F32.PACK_AB R6, R21, R18 ;  /* 0x000000121506723e */ /* 0x000fe400000000ff */
[----:B------:R-:W-:-:S05]  /*8520*/  F2FP.F16.F32.PACK_AB R7, R23, R20 ;  /* 0x000000141707723e */ /* 0x000fca00000000ff */
[----:B------:R3:W-:Y:S02]  /*8530*/  STS.128 [R3+-0x180], R4 ;  /* 0xfffe800403007388 */ /* 0x0007e40000000c00 */
.L_x_3395:
[----:B------:R-:W-:Y:S05]  /*8540*/  BSYNC B0 ;  /* 0x0000000000007941 */ /* 0x000fea0003800000 */
.L_x_3394:
[----:B------:R-:W-:Y:S06]  /*8550*/  BAR.SYNC.DEFER_BLOCKING 0x0 ;  /* 0x0000000000007b1d */ /* 0x000fec0000010000 */
[----:B------:R-:W-:Y:S04]  /*8560*/  BSSY B0, `(.L_x_3396) ;  /* 0x0000013000007945 */ /* 0x000fe80003800000 */
[----:B------:R-:W-:Y:S05]  /*8570*/  @P6 BRA `(.L_x_3397) ;  /* 0x0000000000446947 */ /* 0x000fea0003800000 */
[----:B-123--:R-:W0:Y:S02]  /*8580*/  LDS.128 R4, [R3] ;  /* 0x0000000003047984 */ /* 0x00ee240000000c00 */
        /* <DEDUP_REMOVED lines=16> */
.L_x_3397:
[----:B------:R-:W-:Y:S05]  /*8690*/  BSYNC B0 ;  /* 0x0000000000007941 */ /* 0x000fea0003800000 */
.L_x_3396:
[----:B------:R-:W-:Y:S06]  /*86a0*/  BAR.SYNC.DEFER_BLOCKING 0x0 ;  /* 0x0000000000007b1d */ /* 0x000fec0000010000 */
.L_x_3386:
[----:B-123--:R-:W1:Y:S02]  /*86b0*/  S2R R3, SR_TID.X ;  /* 0x0000000000037919 */ /* 0x00ee640000002100 */
[----:B-1----:R-:W-:-:S04]  /*86c0*/  IADD3 R3, R3, 0x1f, RZ ;  /* 0x0000001f03037810 */ /* 0x002fc80007ffe0ff */
[----:B------:R-:W-:-:S13]  /*86d0*/  ISETP.GT.U32.OR P0, PT, R3, 0x3e, P0 ;  /* 0x0000003e0300780c */ /* 0x000fda0000704470 */
[----:B------:R-:W-:Y:S05]  /*86e0*/  @P0 EXIT ;  /* 0x000000000000094d */ /* 0x000fea0003800000 */
[----:B------:R-:W1:Y:S02]  /*86f0*/  LDC R3, c[0x0][0x308] ;  /* 0x0000c200ff037b82 */ /* 0x000e640000000800 */
[----:B-1----:R-:W-:-:S13]  /*8700*/  ISETP.NE.AND P0, PT, R3, 0x2, PT ;  /* 0x000000020300780c */ /* 0x002fda0003f05270 */
[----:B------:R-:W-:Y:S05]  /*8710*/  @!P0 BRA `(.L_x_3398) ;  /* 0x0000000000348947 */ /* 0x000fea0003800000 */
[----:B-----5:R-:W1:Y:S01]  /*8720*/  LDC.64 R4, c[0x0][0x210] ;  /* 0x00008400ff047b82 */ /* 0x020e620000000a00 */
[----:B------:R-:W-:Y:S01]  /*8730*/  IMAD.U32 R3, RZ, RZ, UR7 ;  /* 0x00000007ff037e24 */ /* 0x000fe2000f8e00ff */
[----:B------:R-:W-:Y:S02]  /*8740*/  F2FP.F16.F32.PACK_AB R19, R19, R16 ;  /* 0x000000101313723e */ /* 0x000fe400000000ff */
[----:B------:R-:W-:Y:S01]  /*8750*/  F2FP.F16.F32.PACK_AB R17, R2, R17 ;  /* 0x000000110211723e */ /* 0x000fe200000000ff */
[----:B------:R-:W-:Y:S01]  /*8760*/  IMAD R3, R3, 0xc0, R0 ;  /* 0x000000c003037824 */ /* 0x000fe200078e0200 */
[----:B------:R-:W-:Y:S02]  /*8770*/  F2FP.F16.F32.PACK_AB R21, R21, R18 ;  /* 0x000000121515723e */ /* 0x000fe400000000ff */
[----:B------:R-:W-:Y:S01]  /*8780*/  F2FP.F16.F32.PACK_AB R23, R23, R20 ;  /* 0x000000141717723e */ /* 0x000fe200000000ff */
[----:B-1----:R-:W-:-:S05]  /*8790*/  IMAD.WIDE R4, R3, 0x2, R4 ;  /* 0x0000000203047825 */ /* 0x002fca00078e0204 */
[----:B------:R-:W-:Y:S04]  /*87a0*/  STG.E desc[UR36][R4.64], R19 ;  /* 0x0000001304007986 */ /* 0x000fe8000c101924 */
[----:B------:R-:W-:Y:S04]  /*87b0*/  STG.E desc[UR36][R4.64+0x4], R17 ;  /* 0x0000041104007986 */ /* 0x000fe8000c101924 */
[----:B------:R-:W-:Y:S04]  /*87c0*/  STG.E desc[UR36][R4.64+0x8], R21 ;  /* 0x0000081504007986 */ /* 0x000fe8000c101924 */
[----:B------:R-:W-:Y:S01]  /*87d0*/  STG.E desc[UR36][R4.64+0xc], R23 ;  /* 0x00000c1704007986 */ /* 0x000fe2000c101924 */
[----:B------:R-:W-:Y:S05]  /*87e0*/  EXIT ;  /* 0x000000000000794d */ /* 0x000fea0003800000 */
.L_x_3398:
[----:B-----5:R-:W1:Y:S01]  /*87f0*/  LDC.64 R4, c[0x0][0x300] ;  /* 0x0000c000ff047b82 */ /* 0x020e620000000a00 */
[----:B------:R-:W-:Y:S01]  /*8800*/  ULDC.64 UR4, c[0x0][0x210] ;  /* 0x0000840000047ab9 */ /* 0x000fe20000000a00 */
[----:B-1----:R-:W2:Y:S02]  /*8810*/  LDG.E R4, desc[UR36][R4.64] ;  /* 0x0000002404047981 */ /* 0x002ea4000c1e1900 */
[C---:B--2---:R-:W-:Y:S01]  /*8820*/  FMUL.FTZ R19, R4.reuse, R19 ;  /* 0x0000001304137220 */ /* 0x044fe20000410000 */
[C---:B------:R-:W-:Y:S01]  /*8830*/  FMUL.FTZ R17, R4.reuse, R17 ;  /* 0x0000001104117220 */ /* 0x040fe20000410000 */
[C---:B------:R-:W-:Y:S01]  /*8840*/  FMUL.FTZ R2, R4.reuse, R2 ;  /* 0x0000000204027220 */ /* 0x040fe20000410000 */
[C---:B------:R-:W-:Y:S01]  /*8850*/  FMUL.FTZ R16, R4.reuse, R16 ;  /* 0x0000001004107220 */ /* 0x040fe20000410000 */
[C---:B------:R-:W-:Y:S01]  /*8860*/  FMUL.FTZ R18, R4.reuse, R18 ;  /* 0x0000001204127220 */ /* 0x040fe20000410000 */
[C---:B------:R-:W-:Y:S01]  /*8870*/  FMUL.FTZ R21, R4.reuse, R21 ;  /* 0x0000001504157220 */ /* 0x040fe20000410000 */
[----:B------:R-:W1:Y:S01]  /*8880*/  F2I.S8.NTZ R19, R19 ;  /* 0x0000001300137305 */ /* 0x000e620000202100 */
[C---:B------:R-:W-:Y:S01]  /*8890*/  FMUL.FTZ R20, R4.reuse, R20 ;  /* 0x0000001404147220 */ /* 0x040fe20000410000 */
[----:B------:R-:W-:-:S06]  /*88a0*/  FMUL.FTZ R4, R4, R23 ;  /* 0x0000001704047220 */ /* 0x000fcc0000410000 */
[----:B------:R-:W2:Y:S01]  /*88b0*/  F2I.S8.NTZ R17, R17 ;  /* 0x0000001100117305 */ /* 0x000ea20000202100 */
[----:B-1----:R-:W-:-:S07]  /*88c0*/  PRMT R19, R19, 0x8880, RZ ;  /* 0x0000888013137816 */ /* 0x002fce00000000ff */
[----:B------:R-:W1:Y:S01]  /*88d0*/  F2I.S8.NTZ R2, R2 ;  /* 0x0000000200027305 */ /* 0x000e620000202100 */
[----:B--2---:R-:W-:-:S07]  /*88e0*/  PRMT R3, R17, 0x8880, RZ ;  /* 0x0000888011037816 */ /* 0x004fce00000000ff */
[----:B------:R-:W2:Y:S01]  /*88f0*/  F2I.S8.NTZ R16, R16 ;  /* 0x0000001000107305 */ /* 0x000ea20000202100 */
[----:B------:R-:W-:Y:S02]  /*8900*/  PRMT R3, R3, 0x7710, RZ ;  /* 0x0000771003037816 */ /* 0x000fe400000000ff */
[----:B-1----:R-:W-:-:S05]  /*8910*/  PRMT R5, R2, 0x8880, RZ ;  /* 0x0000888002057816 */ /* 0x002fca00000000ff */
[----:B------:R-:W1:Y:S01]  /*8920*/  F2I.S8.NTZ R18, R18 ;  /* 0x0000001200127305 */ /* 0x000e620000202100 */
[----:B------:R-:W-:Y:S02]  /*8930*/  PRMT R2, R19, 0x7710, RZ ;  /* 0x0000771013027816 */ /* 0x000fe400000000ff */
[----:B------:R-:W-:Y:S02]  /*8940*/  PRMT R5, R5, 0x7710, RZ ;  /* 0x0000771005057816 */ /* 0x000fe400000000ff */
[----:B------:R-:W-:Y:S02]  /*8950*/  LOP3.LUT R11, R2, 0xff, RZ, 0xc0, !PT ;  /* 0x000000ff020b7812 */ /* 0x000fe400078ec0ff */
[----:B--2---:R-:W-:Y:S01]  /*8960*/  PRMT R16, R16, 0x8880, RZ ;  /* 0x0000888010107816 */ /* 0x004fe200000000ff */
[----:B------:R-:W2:Y:S01]  /*8970*/  F2I.S8.NTZ R21, R21 ;  /* 0x0000001500157305 */ /* 0x000ea20000202100 */
[----:B0-----:R-:W-:Y:S02]  /*8980*/  LOP3.LUT R8, R3, 0xff, RZ, 0xc0, !PT ;  /* 0x000000ff03087812 */ /* 0x001fe400078ec0ff */
[----:B------:R-:W-:-:S02]  /*8990*/  LOP3.LUT R5, R5, 0xff, RZ, 0xc0, !PT ;  /* 0x000000ff05057812 */ /* 0x000fc400078ec0ff */
[----:B------:R-:W-:Y:S02]  /*89a0*/  PRMT R2, R16, 0x7710, RZ ;  /* 0x0000771010027816 */ /* 0x000fe400000000ff */
[----:B-1----:R-:W-:Y:S01]  /*89b0*/  PRMT R18, R18, 0x8880, RZ ;  /* 0x0000888012127816 */ /* 0x002fe200000000ff */
[----:B------:R-:W0:Y:S01]  /*89c0*/  F2I.S8.NTZ R20, R20 ;  /* 0x0000001400147305 */ /* 0x000e220000202100 */
[----:B------:R-:W-:Y:S02]  /*89d0*/  SHF.L.U64.HI R9, R11, 0x8, RZ ;  /* 0x000000080b097819 */ /* 0x000fe400000102ff */
[----:B------:R-:W-:Y:S02]  /*89e0*/  SHF.L.U64.HI R7, R8, 0x10, RZ ;  /* 0x0000001008077819 */ /* 0x000fe400000102ff */
[----:B------:R-:W-:Y:S02]  /*89f0*/  SHF.L.U64.HI R6, R5, 0x18, RZ ;  /* 0x0000001805067819 */ /* 0x000fe400000102ff */
[----:B------:R-:W-:Y:S01]  /*8a00*/  PRMT R3, R18, 0x7710, RZ ;  /* 0x0000771012037816 */ /* 0x000fe200000000ff */
[----:B------:R-:W1:Y:S01]  /*8a10*/  F2I.S8.NTZ R4, R4 ;  /* 0x0000000400047305 */ /* 0x000e620000202100 */
[----:B--2---:R-:W-:-:S02]  /*8a20*/  PRMT R21, R21, 0x8880, RZ ;  /* 0x0000888015157816 */ /* 0x004fc400000000ff */
[----:B------:R-:W-:Y:S02]  /*8a30*/  PRMT R10, R2, 0x6540, R11 ;  /* 0x00006540020a7816 */ /* 0x000fe4000000000b */
[----:B------:R-:W-:Y:S01]  /*8a40*/  LOP3.LUT R6, R6, R7, R9, 0xfe, !PT ;  /* 0x0000000706067212 */ /* 0x000fe200078efe09 */
[----:B------:R-:W-:Y:S01]  /*8a50*/  IMAD.U32 R7, R8, 0x10000, RZ ;  /* 0x0001000008077824 */ /* 0x000fe200078e00ff */
[----:B------:R-:W-:Y:S02]  /*8a60*/  LOP3.LUT R3, R3, 0xff, RZ, 0xc0, !PT ;  /* 0x000000ff03037812 */ /* 0x000fe400078ec0ff */
[----:B------:R-:W-:Y:S02]  /*8a70*/  PRMT R2, R21, 0x7710, RZ ;  /* 0x0000771015027816 */ /* 0x000fe400000000ff */
[----:B0-----:R-:W-:Y:S02]  /*8a80*/  PRMT R20, R20, 0x8880, RZ ;  /* 0x0000888014147816 */ /* 0x001fe400000000ff */
[----:B------:R-:W-:-:S02]  /*8a90*/  MOV R9, UR7 ;  /* 0x0000000700097c02 */ /* 0x000fc40008000f00 */
[----:B------:R-:W-:Y:S02]  /*8aa0*/  LOP3.LUT R6, R3, 0xffffff00, R6, 0xf8, !PT ;  /* 0xffffff0003067812 */ /* 0x000fe400078ef806 */
[----:B------:R-:W-:Y:S01]  /*8ab0*/  PRMT R3, R2, 0x7604, RZ ;  /* 0x0000760402037816 */ /* 0x000fe200000000ff */
[----:B------:R-:W-:Y:S01]  /*8ac0*/  IMAD R8, R9, 0xc0, R0 ;  /* 0x000000c009087824 */ /* 0x000fe200078e0200 */
[----:B------:R-:W-:Y:S02]  /*8ad0*/  PRMT R2, R20, 0x7710, RZ ;  /* 0x0000771014027816 */ /* 0x000fe400000000ff */
[----:B------:R-:W-:Y:S02]  /*8ae0*/  LOP3.LUT R3, R3, 0xffff00ff, R6, 0xf8, !PT ;  /* 0xffff00ff03037812 */ /* 0x000fe400078ef806 */
[----:B------:R-:W-:Y:S02]  /*8af0*/  PRMT R2, R2, 0x7054, RZ ;  /* 0x0000705402027816 */ /* 0x000fe400000000ff */
[----:B-1----:R-:W-:-:S02]  /*8b00*/  PRMT R0, R4, 0x8880, RZ ;  /* 0x0000888004007816 */ /* 0x002fc400000000ff */
[----:B------:R-:W-:Y:S02]  /*8b10*/  LOP3.LUT R6, R7, 0xff00ffff, R10, 0xf8, !PT ;  /* 0xff00ffff07067812 */ /* 0x000fe400078ef80a */
[----:B------:R-:W-:Y:S02]  /*8b20*/  LOP3.LUT R3, R2, 0xff00ffff, R3, 0xf8, !PT ;  /* 0xff00ffff02037812 */ /* 0x000fe400078ef803 */
[----:B------:R-:W-:Y:S02]  /*8b30*/  IADD3 R4, P0, R8, UR4, RZ ;  /* 0x0000000408047c10 */ /* 0x000fe4000ff1e0ff */
[----:B------:R-:W-:Y:S02]  /*8b40*/  PRMT R0, R0, 0x7710, RZ ;  /* 0x0000771000007816 */ /* 0x000fe400000000ff */
[----:B------:R-:W-:Y:S02]  /*8b50*/  PRMT R2, R6, 0x4210, R5 ;  /* 0x0000421006027816 */ /* 0x000fe40000000005 */
[----:B------:R-:W-:-:S02]  /*8b60*/  LEA.HI.X.SX32 R5, R8, UR5, 0x1, P0 ;  /* 0x0000000508057c11 */ /* 0x000fc400080f0eff */
[----:B------:R-:W-:-:S05]  /*8b70*/  PRMT R3, R3, 0x4210, R0 ;  /* 0x0000421003037816 */ /* 0x000fca0000000000 */
[----:B------:R-:W-:Y:S01]  /*8b80*/  STG.E.64 desc[UR36][R4.64], R2 ;  /* 0x0000000204007986 */ /* 0x000fe2000c101b24 */
[----:B------:R-:W-:Y:S05]  /*8b90*/  EXIT ;  /* 0x000000000000794d */ /* 0x000fea0003800000 */
.L_x_3285:
[----:B------:R-:W-:Y:S01]  /*8ba0*/  MOV R12, 0x10 ;  /* 0x00000010000c7802 */ /* 0x000fe20000000f00 */
[----:B------:R-:W-:Y:S01]  /*8bb0*/  IMAD.MOV.U32 R11, RZ, RZ, 0x1f ;  /* 0x0000001fff0b7424 */ /* 0x000fe200078e00ff */
[----:B------:R-:W-:-:S07]  /*8bc0*/  MOV R15, 0xffffffff ;  /* 0xffffffff000f7802 */ /* 0x000fce0000000f00 */
[----:B01----:R-:W-:Y:S05]  /*8bd0*/  WARPSYNC.COLLECTIVE R15, `(.L_x_3399) ;  /* 0x000000000f087348 */ /* 0x003fea0003c00000 */
[----:B------:R2:W3:Y:S02]  /*8be0*/  SHFL.BFLY P6, R14, R13, R12, R11 ;  /* 0x0c00000c0d0e7389 */ /* 0x0004e400000c000b */
[----:B0123--:R-:W-:Y:S01]  /*8bf0*/  ENDCOLLECTIVE ;  /* 0x000000000000791b */ /* 0x00ffe20003800000 */
.L_x_3399:
[----:B------:R-:W-:Y:S01]  /*8c00*/  MOV R12, 0x8 ;  /* 0x00000008000c7802 */ /* 0x000fe20000000f00 */
[----:B------:R-:W-:-:S04]  /*8c10*/  FADD.FTZ R0, R13, R14 ;  /* 0x0000000e0d007221 */ /* 0x000fc80000010000 */
[----:B------:R-:W-:-:S07]  /*8c20*/  IMAD.MOV.U32 R13, RZ, RZ, R0 ;  /* 0x000000ffff0d7224 */ /* 0x000fce00078e0000 */
[----:B------:R-:W-:Y:S05]  /*8c30*/  WARPSYNC.COLLECTIVE R15, `(.L_x_3400) ;  /* 0x000000000f087348 */ /* 0x000fea0003c00000 */
[----:B------:R0:W1:Y:S02]  /*8c40*/  SHFL.BFLY P6, R14, R13, R12, R11 ;  /* 0x0c00000c0d0e7389 */ /* 0x00006400000c000b */
[----:B01----:R-:W-:Y:S01]  /*8c50*/  ENDCOLLECTIVE ;  /* 0x000000000000791b */ /* 0x003fe20003800000 */
.L_x_3400:
[----:B------:R-:W-:Y:S01]  /*8c60*/  MOV R12, 0x4 ;  /* 0x00000004000c7802 */ /* 0x000fe20000000f00 */
[----:B------:R-:W-:-:S04]  /*8c70*/  FADD.FTZ R2, R0, R14 ;  /* 0x0000000e00027221 */ /* 0x000fc80000010000 */
[----:B------:R-:W-:-:S07]  /*8c80*/  IMAD.MOV.U32 R13, RZ, RZ, R2 ;  /* 0x000000ffff0d7224 */ /* 0x000fce00078e0002 */
[----:B------:R-:W-:Y:S05]  /*8c90*/  WARPSYNC.COLLECTIVE R15, `(.L_x_3401) ;  /* 0x000000000f087348 */ /* 0x000fea0003c00000 */
[----:B------:R0:W1:Y:S02]  /*8ca0*/  SHFL.BFLY P6, R14, R13, R12, R11 ;  /* 0x0c00000c0d0e7389 */ /* 0x00006400000c000b */
[----:B01----:R-:W-:Y:S01]  /*8cb0*/  ENDCOLLECTIVE ;  /* 0x000000000000791b */ /* 0x003fe20003800000 */
.L_x_3401:
[----:B------:R-:W-:Y:S01]  /*8cc0*/  MOV R12, 0x2 ;  /* 0x00000002000c7802 */ /* 0x000fe20000000f00 */
[----:B------:R-:W-:-:S04]  /*8cd0*/  FADD.FTZ R3, R2, R14 ;  /* 0x0000000e02037221 */ /* 0x000fc80000010000 */
[----:B------:R-:W-:-:S07]  /*8ce0*/  IMAD.MOV.U32 R13, RZ, RZ, R3 ;  /* 0x000000ffff0d7224 */ /* 0x000fce00078e0003 */
[----:B------:R-:W-:Y:S05]  /*8cf0*/  WARPSYNC.COLLECTIVE R15, `(.L_x_3402) ;  /* 0x000000000f087348 */ /* 0x000fea0003c00000 */
[----:B------:R0:W1:Y:S02]  /*8d00*/  SHFL.BFLY P6, R14, R13, R12, R11 ;  /* 0x0c00000c0d0e7389 */ /* 0x00006400000c000b */
[----:B01----:R-:W-:Y:S01]  /*8d10*/  ENDCOLLECTIVE ;  /* 0x000000000000791b */ /* 0x003fe20003800000 */
.L_x_3402:
[----:B------:R-:W-:Y:S01]  /*8d20*/  MOV R12, 0x1 ;  /* 0x00000001000c7802 */ /* 0x000fe20000000f00 */
[----:B------:R-:W-:-:S04]  /*8d30*/  FADD.FTZ R4, R3, R14 ;  /* 0x0000000e03047221 */ /* 0x000fc80000010000 */
[----:B------:R-:W-:-:S07]  /*8d40*/  IMAD.MOV.U32 R13, RZ, RZ, R4 ;  /* 0x000000ffff0d7224 */ /* 0x000fce00078e0004 */
[----:B------:R-:W-:Y:S05]  /*8d50*/  WARPSYNC.COLLECTIVE R15, `(.L_x_3403) ;  /* 0x000000000f087348 */ /* 0x000fea0003c00000 */
[----:B------:R0:W1:Y:S02]  /*8d60*/  SHFL.BFLY P6, R14, R13, R12, R11 ;  /* 0x0c00000c0d0e7389 */ /* 0x00006400000c000b */
[----:B01----:R-:W-:Y:S01]  /*8d70*/  ENDCOLLECTIVE ;  /* 0x000000000000791b */ /* 0x003fe20003800000 */
.L_x_3403:
[----:B------:R-:W-:Y:S05]  /*8d80*/  BRA `(.L_x_3404) ;  /* 0xffffff9800947947 */ /* 0x000fea000383ffff */
.L_x_3405:
        /* <DEDUP_REMOVED lines=15> */
.L_x_4253:


//--------------------- .text._ZN4mmha33masked_multihead_attention_kernelItLi192ELi256ELi2ELi32ELi128ELb0ELb0EEEv26Multihead_attention_paramsIT_XT5_EE --------------------------
	.section	.text._ZN4mmha33masked_multihead_attention_kernelItLi192ELi256ELi2ELi32ELi128ELb0ELb0EEEv26Multihead_attention_paramsIT_XT5_EE,"ax",@progbits
	.align	128
        .global         _ZN4mmha33masked_multihead_attention_kernelItLi192ELi256ELi2ELi32ELi128ELb0ELb0EEEv26Multihead_attention_paramsIT_XT5_EE
        .type           _ZN4mmha33masked_multihead_attention_kernelItLi192ELi256ELi2ELi32ELi128ELb0ELb0EEEv26Multihead_attention_paramsIT_XT5_EE,@function
        .size           _ZN4mmha33masked_multihead_attention_kernelItLi192ELi256ELi2ELi32ELi128ELb0ELb0EEEv26Multihead_attention_paramsIT_XT5_EE,(.L_x_4254 - _ZN4mmha33masked_multihead_attention_kernelItLi192ELi256ELi2ELi32ELi128ELb0ELb0EEEv26Multihead_attention_paramsIT_XT5_EE)
        .other          _ZN4mmha33masked_multihead_attention_kernelItLi192ELi256ELi2ELi32ELi128ELb0ELb0EEEv26Multihead_attention_paramsIT_XT5_EE,@"STO_CUDA_ENTRY STV_DEFAULT"
_ZN4mmha33masked_multihead_attention_kernelItLi192ELi256ELi2ELi32ELi128ELb0ELb0EEEv26Multihead_attention_paramsIT_XT5_EE:
.text._ZN4mmha33masked_multihead_attention_kernelItLi192ELi256ELi2ELi32ELi128ELb0ELb0EEEv26Multihead_attention_paramsIT_XT5_EE:
        /* <DEDUP_REMOVED lines=12> */
.L_x_3406:
        /* <DEDUP_REMOVED lines=19> */
[----:B0-----:R-:W-:Y:S02]  /*01f0*/  IMAD.MOV.U32 R6, RZ, RZ, RZ ;  /* 0x000000ffff067224 */ /* 0x001fe400078e00ff */
[----:B----4-:R-:W-:-:S04]  /*0200*/  IMAD.MOV R8, RZ, RZ, -R7 ;  /* 0x000000ffff087224 */ /* 0x010fc800078e0a07 */
[----:B------:R-:W-:-:S04]  /*0210*/  IMAD R9, R8, R3, RZ ;  /* 0x0000000308097224 */ /* 0x000fc800078e02ff */
[----:B------:R-:W-:Y:S02]  /*0220*/  IMAD.HI.U32 R7, R7, R9, R6 ;  /* 0x0000000907077227 */ /* 0x000fe400078e0006 */
[----:B------:R-:W0:Y:S04]  /*0230*/  LDC.64 R8, c[0x0][0x2f0] ;  /* 0x0000bc00ff087b82 */ /* 0x000e280000000a00 */
[----:B------:R-:W-:-:S05]  /*0240*/  IMAD.HI.U32 R7, R7, R0, RZ ;  /* 0x0000000007077227 */ /* 0x000fca00078e00ff */
[----:B-1----:R-:W-:-:S05]  /*0250*/  IADD3 R4, -R7, RZ, RZ ;  /* 0x000000ff07047210 */ /* 0x002fca0007ffe1ff */
[----:B------:R-:W-:-:S05]  /*0260*/  IMAD R0, R3, R4, R0 ;  /* 0x0000000403007224 */ /* 0x000fca00078e0200 */
[----:B------:R-:W-:Y:S02]  /*0270*/  ISETP.GT.U32.AND P3, PT, R3, R0, PT ;  /* 0x000000000300720c */ /* 0x000fe40003f64070 */
[----:B0-----:R-:W-:-:S04]  /*0280*/  ISETP.NE.U32.AND P1, PT, R8, RZ, PT ;  /* 0x000000ff0800720c */ /* 0x001fc80003f25070 */
[----:B------:R-:W-:-:S07]  /*0290*/  ISETP.NE.AND.EX P1, PT, R9, RZ, PT, P1 ;  /* 0x000000ff0900720c */ /* 0x000fce0003f25310 */
[----:B------:R-:W-:Y:S02]  /*02a0*/  @!P3 IMAD.IADD R0, R0, 0x1, -R3 ;  /* 0x000000010000b824 */ /* 0x000fe400078e0a03 */
[----:B------:R-:W-:Y:S01]  /*02b0*/  @!P3 VIADD R7, R7, 0x1 ;  /* 0x000000010707b836 */ /* 0x000fe20000000000 */
[----:B------:R-:W0:Y:S01]  /*02c0*/  S2R R19, SR_CTAID.X ;  /* 0x0000000000137919 */ /* 0x000e220000002500 */
[----:B------:R-:W-:Y:S02]  /*02d0*/  ISETP.NE.AND P3, PT, R11, RZ, PT ;  /* 0x000000ff0b00720c */ /* 0x000fe40003f65270 */
[----:B------:R-:W-:Y:S02]  /*02e0*/  ISETP.GE.U32.AND P2, PT, R0, R3, PT ;  /* 0x000000030000720c */ /* 0x000fe40003f46070 */
[----:B------:R-:W-:Y:S01]  /*02f0*/  LOP3.LUT R0, R2, R11, RZ, 0x3c, !PT ;  /* 0x0000000b02007212 */ /* 0x000fe200078e3cff */
[----:B------:R-:W1:Y:S03]  /*0300*/  @P1 LDC.64 R4, c[0x0][0x2f0] ;  /* 0x0000bc00ff041b82 */ /* 0x000e660000000a00 */
[----:B------:R-:W-:-:S02]  /*0310*/  ISETP.GE.AND P4, PT, R0, RZ, PT ;  /* 0x000000ff0000720c */ /* 0x000fc40003f86270 */
[----:B------:R-:W4:Y:S05]  /*0320*/  I2F.RP R0, R12 ;  /* 0x0000000c00007306 */ /* 0x000f2a0000209400 */
[----:B------:R-:W-:-:S05]  /*0330*/  @P2 VIADD R7, R7, 0x1 ;  /* 0x0000000107072836 */ /* 0x000fca0000000000 */
[----:B------:R-:W-:Y:S01]  /*0340*/  MOV R29, R7 ;  /* 0x00000007001d7202 */ /* 0x000fe20000000f00 */
[----:B----4-:R-:W4:Y:S04]  /*0350*/  MUFU.RCP R0, R0 ;  /* 0x0000000000007308 */ /* 0x010f280000001000 */
[----:B------:R-:W-:Y:S01]  /*0360*/  @!P4 IMAD.MOV R29, RZ, RZ, -R29 ;  /* 0x000000ffff1dc224 */ /* 0x000fe200078e0a1d */
[----:B------:R-:W-:-:S05]  /*0370*/  @!P3 LOP3.LUT R29, RZ, R11, RZ, 0x33, !PT ;  /* 0x0000000bff1db212 */ /* 0x000fca00078e33ff */
[----:B-1----:R-:W-:-:S04]  /*0380*/  @P1 IMAD.WIDE R4, R29, 0x4, R4 ;  /* 0x000000041d041825 */ /* 0x002fc800078e0204 */
[----:B----4-:R-:W-:Y:S01]  /*0390*/  VIADD R6, R0, 0xffffffe ;  /* 0x0ffffffe00067836 */ /* 0x010fe20000000000 */
[----:B------:R1:W5:Y:S01]  /*03a0*/  @P1 LDG.E R16, desc[UR36][R4.64] ;  /* 0x0000002404101981 */ /* 0x000362000c1e1900 */
[----:B------:R-:W4:Y:S01]  /*03b0*/  LDC R0, c[0x0][0x308] ;  /* 0x0000c200ff007b82 */ /* 0x000f220000000800 */
[----:B---3--:R-:W-:Y:S01]  /*03c0*/  ISETP.GE.AND P3, PT, R18, 0x18, PT ;  /* 0x000000181200780c */ /* 0x008fe20003f66270 */
[----:B------:R3:W1:Y:S01]  /*03d0*/  F2I.FTZ.U32.TRUNC.NTZ R7, R6 ;  /* 0x0000000600077305 */ /* 0x000662000021f000 */
[----:B0-----:R-:W-:Y:S01]  /*03e0*/  IMAD R22, R2, UR4, R19 ;  /* 0x0000000402167c24 */ /* 0x001fe2000f8e0213 */
[----:B------:R-:W-:Y:S01]  /*03f0*/  BSSY B0, `(.L_x_3407) ;  /* 0x000004b000007945 */ /* 0x000fe20003800000 */
[----:B------:R-:W-:Y:S02]  /*0400*/  IMAD.SHL.U32 R25, R18, 0x8, RZ ;  /* 0x0000000812197824 */ /* 0x000fe400078e00ff */
[----:B------:R-:W-:Y:S02]  /*0410*/  IMAD R30, R22, 0xc0, RZ ;  /* 0x000000c0161e7824 */ /* 0x000fe400078e02ff */
[----:B---3--:R-:W-:-:S05]  /*0420*/  IMAD.MOV.U32 R6, RZ, RZ, RZ ;  /* 0x000000ffff067224 */ /* 0x008fca00078e00ff */
[----:B-1----:R-:W-:Y:S01]  /*0430*/  @P3 CS2R R4, SRZ ;  /* 0x0000000000043805 */ /* 0x002fe2000001ff00 */
[----:B------:R-:W-:-:S04]  /*0440*/  IMAD.MOV R3, RZ, RZ, -R7 ;  /* 0x000000ffff037224 */ /* 0x000fc800078e0a07 */
[----:B------:R-:W-:Y:S01]  /*0450*/  IMAD R3, R3, R12, RZ ;  /* 0x0000000c03037224 */ /* 0x000fe200078e02ff */
[----:B----4-:R-:W-:-:S03]  /*0460*/  ISETP.NE.AND P4, PT, R0, 0x2, PT ;  /* 0x000000020000780c */ /* 0x010fc60003f85270 */
[----:B------:R-:W-:Y:S02]  /*0470*/  IMAD.HI.U32 R7, R7, R3, R6 ;  /* 0x0000000307077227 */ /* 0x000fe400078e0006 */
[----:B------:R-:W0:Y:S02]  /*0480*/  LDC R3, c[0x0][0x278] ;  /* 0x00009e00ff037b82 */ /* 0x000e240000000800 */
[----:B------:R-:W-:Y:S02]  /*0490*/  IMAD R0, R19, 0xc0, RZ ;  /* 0x000000c013007824 */ /* 0x000fe400078e02ff */
[----:B------:R-:W-:Y:S02]  /*04a0*/  @P3 IMAD.MOV.U32 R6, RZ, RZ, RZ ;  /* 0x000000ffff063224 */ /* 0x000fe400078e00ff */
[----:B------:R-:W-:Y:S01]  /*04b0*/  IMAD.IADD R21, R0, 0x1, R25 ;  /* 0x0000000100157824 */ /* 0x000fe200078e0219 */
[----:B0-----:R-:W-:Y:S01]  /*04c0*/  ISETP.NE.AND P2, PT, R3, RZ, PT ;  /* 0x000000ff0300720c */ /* 0x001fe20003f45270 */
[----:B------:R-:W-:-:S05]  /*04d0*/  IMAD R3, R2, R3, R0 ;  /* 0x0000000302037224 */ /* 0x000fca00078e0200 */
[----:B------:R-:W-:-:S05]  /*04e0*/  SEL R24, R30, R3, !P2 ;  /* 0x000000031e187207 */ /* 0x000fca0005000000 */
[----:B------:R-:W-:Y:S01]  /*04f0*/  IMAD.IADD R3, R25, 0x1, R24 ;  /* 0x0000000119037824 */ /* 0x000fe200078e0218 */
[----:B--2---:R-:W-:-:S06]  /*0500*/  @P0 IADD3 R17, R17, R10, RZ ;  /* 0x0000000a11110210 */ /* 0x004fcc0007ffe0ff */
[----:B------:R-:W0:Y:S02]  /*0510*/  @!P0 LDC R17, c[0x0][0x29c] ;  /* 0x0000a700ff118b82 */ /* 0x000e240000000800 */
[----:B0-----:R-:W-:Y:S02]  /*0520*/  IABS R23, R17 ;  /* 0x0000001100177213 */ /* 0x001fe40000000000 */
[----:B------:R-:W-:-:S03]  /*0530*/  ISETP.GE.AND P1, PT, R17, RZ, PT ;  /* 0x000000ff1100720c */ /* 0x000fc60003f26270 */
[----:B------:R-:W-:-:S04]  /*0540*/  IMAD.HI.U32 R7, R7, R23, RZ ;  /* 0x0000001707077227 */ /* 0x000fc800078e00ff */
[----:B------:R-:W-:-:S04]  /*0550*/  IMAD.MOV R7, RZ, RZ, -R7 ;  /* 0x000000ffff077224 */ /* 0x000fc800078e0a07 */
[----:B------:R-:W-:Y:S01]  /*0560*/  IMAD R23, R12, R7, R23 ;  /* 0x000000070c177224 */ /* 0x000fe200078e0217 */
[----:B------:R-:W-:-:S04]  /*0570*/  @P3 MOV R7, RZ ;  /* 0x000000ff00073202 */ /* 0x000fc80000000f00 */
[----:B------:R-:W-:-:S13]  /*0580*/  ISETP.GT.U32.AND P0, PT, R12, R23, PT ;  /* 0x000000170c00720c */ /* 0x000fda0003f04070 */
[----:B------:R-:W-:-:S04]  /*0590*/  @!P0 IADD3 R23, R23, -R12, RZ ;  /* 0x8000000c17178210 */ /* 0x000fc80007ffe0ff */
[----:B------:R-:W-:-:S13]  /*05a0*/  ISETP.GT.U32.AND P0, PT, R12, R23, PT ;  /* 0x000000170c00720c */ /* 0x000fda0003f04070 */
[----:B------:R-:W-:Y:S01]  /*05b0*/  @!P0 IMAD.IADD R23, R23, 0x1, -R12 ;  /* 0x0000000117178824 */ /* 0x000fe200078e0a0c */
[----:B------:R-:W-:-:S03]  /*05c0*/  ISETP.NE.AND P0, PT, R26, RZ, PT ;  /* 0x000000ff1a00720c */ /* 0x000fc60003f05270 */
[----:B------:R-:W-:-:S10]  /*05d0*/  @!P1 IMAD.MOV R23, RZ, RZ, -R23 ;  /* 0x000000ffff179224 */ /* 0x000fd400078e0a17 */
[----:B------:R-:W-:Y:S02]  /*05e0*/  @!P0 LOP3.LUT R23, RZ, R26, RZ, 0x33, !PT ;  /* 0x0000001aff178212 */ /* 0x000fe400078e33ff */
[----:B------:R-:W-:Y:S01]  /*05f0*/  IADD3 R26, R17, 0x1, -R26 ;  /* 0x00000001111a7810 */ /* 0x000fe20007ffe81a */
        /* <DEDUP_REMOVED lines=42> */
.L_x_3408:
[----:B------:R-:W-:Y:S05]  /*08a0*/  BSYNC B0 ;  /* 0x0000000000007941 */ /* 0x000fea0003800000 */
.L_x_3407:
        /* <DEDUP_REMOVED lines=12> */
.L_x_3410:
        /* <DEDUP_REMOVED lines=35> */
.L_x_3411:
[----:B------:R-:W-:Y:S05]  /*0ba0*/  BSYNC B0 ;  /* 0x0000000000007941 */ /* 0x000fea0003800000 */
.L_x_3409:
        /* <DEDUP_REMOVED lines=81> */
[----:B------:R-:W-:-:S03]  /*10c0*/  LOP3.LUT P0, RZ, R40, 0x7, RZ, 0xc0, !PT ;  /* 0x0000000728ff7812 */ /* 0x000fc6000780c0ff */
[----:B------:R-:W-:-:S04]  /*10d0*/  IMAD.MOV.U32 R27, RZ, RZ, R5 ;  /* 0x000000ffff1b7224 */ /* 0x000fc800078e0005 */
        /* <DEDUP_REMOVED lines=20> */
[----:B-1---5:R-:W-:Y:S05]  /*1220*/  CALL.ABS.NOINC R14 ;  /* 0x000000000e007343 */ /* 0x022fea0003c00000 */
.L_x_3414:
[----:B------:R-:W0:Y:S01]  /*1230*/  S2R R5, SR_CgaCtaId ;  /* 0x0000000000057919 */ /* 0x000e220000008800 */
[----:B------:R-:W1:Y:S01]  /*1240*/  LDC R14, c[0x0][0x290] ;  /* 0x0000a400ff0e7b82 */ /* 0x000e620000000800 */
[----:B------:R-:W-:Y:S01]  /*1250*/  MOV R0, 0x400 ;  /* 0x0000040000007802 */ /* 0x000fe20000000f00 */
[----:B------:R-:W-:Y:S01]  /*1260*/  IMAD R3, R40, R27, R31 ;  /* 0x0000001b28037224 */ /* 0x000fe200078e021f */
[----:B------:R-:W-:Y:S01]  /*1270*/  ISETP.NE.AND P6, PT, R41, RZ, PT ;  /* 0x000000ff2900720c */ /* 0x000fe20003fc5270 */
[----:B------:R-:W-:Y:S05]  /*1280*/  WARPSYNC.ALL ;  /* 0x0000000000007948 */ /* 0x000fea0003800000 */
[----:B------:R-:W-:-:S05]  /*1290*/  VIADD R0, R0, 0x220 ;  /* 0x0000022000007836 */ /* 0x000fca0000000000 */
        /* <DEDUP_REMOVED lines=21> */
[----:B------:R-:W-:Y:S01]  /*13f0*/  LEA.HI R8, R8, R27, RZ, 0x2 ;  /* 0x0000001b08087211 */ /* 0x000fe200078f10ff */
[----:B------:R-:W-:Y:S01]  /*1400*/  IMAD R7, R14, 0x2, R5 ;  /* 0x000000020e077824 */ /* 0x000fe200078e0205 */
[----:B0-----:R-:W0:Y:S02]  /*1410*/  LDS.64 R34, [R5] ;  /* 0x0000000005227984 */ /* 0x001e240000000a00 */
[----:B------:R-:W-:Y:S02]  /*1420*/  SHF.L.U32 R8, R8, 0x1, RZ ;  /* 0x0000000108087819 */ /* 0x000fe400000006ff */
[----:B------:R-:W2:Y:S02]  /*1430*/  LDS.64 R40, [R6] ;  /* 0x0000000006287984 */ /* 0x000ea40000000a00 */
[----:B------:R-:W-:-:S02]  /*1440*/  LOP3.LUT R13, R8, 0xfffffff8, RZ, 0xc0, !PT ;  /* 0xfffffff8080d7812 */ /* 0x000fc400078ec0ff */
[----:B------:R-:W3:Y:S02]  /*1450*/  LDS.64 R42, [R7] ;  /* 0x00000000072a7984 */ /* 0x000ee40000000a00 */
[----:B------:R-:W-:Y:S02]  /*1460*/  ISETP.GE.AND P0, PT, R13, R14, PT ;  /* 0x0000000e0d00720c */ /* 0x000fe40003f06270 */
[--C-:B-1----:R-:W-:Y:S02]  /*1470*/  SHF.R.U64 R10, R20, 0x10, R21.reuse ;  /* 0x00000010140a7819 */ /* 0x102fe40000001215 */
[----:B------:R-:W-:Y:S02]  /*1480*/  SHF.R.U32.HI R12, RZ, 0x10, R21 ;  /* 0x00000010ff0c7819 */ /* 0x000fe40000011615 */
[----:B0-----:R-:W-:Y:S02]  /*1490*/  SHF.R.U64 R33, R34, 0x10, R35 ;  /* 0x0000001022217819 */ /* 0x001fe40000001223 */
[----:B------:R-:W-:-:S02]  /*14a0*/  PRMT R32, R20, 0x5410, R34 ;  /* 0x0000541014207816 */ /* 0x000fc40000000022 */
[----:B------:R-:W-:Y:S02]  /*14b0*/  PRMT R34, R21, 0x5410, R35 ;  /* 0x0000541015227816 */ /* 0x000fe40000000023 */
[----:B------:R-:W-:Y:S02]  /*14c0*/  PRMT R33, R10, 0x5410, R33 ;  /* 0x000054100a217816 */ /* 0x000fe40000000021 */
[----:B------:R-:W-:Y:S02]  /*14d0*/  SHF.R.U32.HI R35, RZ, 0x10, R35 ;  /* 0x00000010ff237819 */ /* 0x000fe40000011623 */
[--C-:B--2---:R-:W-:Y:S02]  /*14e0*/  SHF.R.U64 R10, R40, 0x10, R41.reuse ;  /* 0x00000010280a7819 */ /* 0x104fe40000001229 */
[----:B------:R-:W-:Y:S02]  /*14f0*/  SHF.R.U32.HI R8, RZ, 0x10, R41 ;  /* 0x00000010ff087819 */ /* 0x000fe40000011629 */
[----:B---3--:R-:W-:-:S02]  /*1500*/  SHF.R.U64 R37, R42, 0x10, R43 ;  /* 0x000000102a257819 */ /* 0x008fc4000000122b */
[----:B------:R-:W-:Y:S02]  /*1510*/  SHF.R.U32.HI R39, RZ, 0x10, R43 ;  /* 0x00000010ff277819 */ /* 0x000fe4000001162b */
        /* <DEDUP_REMOVED lines=15> */
[----:B------:R-:W-:Y:S02]  /*1610*/  HADD2.F32 R40, -RZ, R34.H0_H0 ;  /* 0x20000022ff287230 */ /* 0x000fe40000004100 */
[--C-:B------:R-:W-:Y:S01]  /*1620*/  HADD2.F32 R45, -RZ, R39.reuse.H1_H1 ;  /* 0x30000027ff2d7230 */ /* 0x100fe20000004100 */
[----:B0-----:R-:W-:Y:S01]  /*1630*/  IADD3 R8, R13, 0x6, RZ ;  /* 0x000000060d087810 */ /* 0x001fe20007ffe0ff */
[----:B------:R-:W-:-:S02]  /*1640*/  HADD2.F32 R44, -RZ, R39.H0_H0 ;  /* 0x20000027ff2c7230 */ /* 0x000fc40000004100 */
[--C-:B------:R-:W-:Y:S01]  /*1650*/  HADD2.F32 R43, -RZ, R35.reuse.H1_H1 ;  /* 0x30000023ff2b7230 */ /* 0x100fe20000004100 */
[----:B------:R-:W-:Y:S01]  /*1660*/  I2FP.F32.S32 R13, R8 ;  /* 0x00000008000d7245 */ /* 0x000fe20000201400 */
[----:B------:R-:W-:Y:S01]  /*1670*/  HADD2.F32 R42, -RZ, R35.H0_H0 ;  /* 0x20000023ff2a7230 */ /* 0x000fe20000004100 */
[----:B-----5:R-:W-:Y:S01]  /*1680*/  IADD3 R8, -R28, UR4, RZ ;  /* 0x000000041c087c10 */ /* 0x020fe2000fffe1ff */
[--C-:B------:R-:W-:Y:S02]  /*1690*/  HADD2.F32 R35, -RZ, R38.reuse.H1_H1 ;  /* 0x30000026ff237230 */ /* 0x100fe40000004100 */
[-C--:B-1----:R-:W-:Y:S01]  /*16a0*/  FMUL.FTZ R9, R9, R14.reuse ;  /* 0x0000000e09097220 */ /* 0x082fe20000410000 */
[-C--:B------:R-:W-:Y:S01]  /*16b0*/  FMUL.FTZ R10, R10, R14.reuse ;  /* 0x0000000e0a0a7220 */ /* 0x080fe20000410000 */
[-C--:B------:R-:W-:Y:S01]  /*16c0*/  FMUL.FTZ R13, R13, R14.reuse ;  /* 0x0000000e0d0d7220 */ /* 0x080fe20000410000 */
[----:B------:R-:W-:Y:S01]  /*16d0*/  FMUL.FTZ R11, R11, R14 ;  /* 0x0000000e0b0b7220 */ /* 0x000fe20000410000 */
[----:B------:R-:W-:Y:S01]  /*16e0*/  FMUL.FTZ R9, R9, 13.28771209716796875 ;  /* 0x41549a7809097820 */ /* 0x000fe20000410000 */
[----:B------:R-:W-:Y:S01]  /*16f0*/  FMUL.FTZ R10, R10, 13.28771209716796875 ;  /* 0x41549a780a0a7820 */ /* 0x000fe20000410000 */
[----:B------:R-:W-:Y:S01]  /*1700*/  I2FP.F32.S32 R8, R8 ;  /* 0x0000000800087245 */ /* 0x000fe20000201400 */
[----:B------:R-:W-:Y:S01]  /*1710*/  FMUL.FTZ R13, R13, 13.28771209716796875 ;  /* 0x41549a780d0d7820 */ /* 0x000fe20000410000 */
[----:B------:R-:W-:Y:S01]  /*1720*/  FMUL.FTZ R12, R11, 13.28771209716796875 ;  /* 0x41549a780b0c7820 */ /* 0x000fe20000410000 */
[----:B------:R-:W0:Y:S01]  /*1730*/  MUFU.EX2 R15, -R10 ;  /* 0x8000000a000f7308 */ /* 0x000e220000000800 */
[----:B------:R-:W-:-:S07]  /*1740*/  HADD2.F32 R38, -RZ, R38.H0_H0 ;  /* 0x20000026ff267230 */ /* 0x000fce0000004100 */
        /* <DEDUP_REMOVED lines=67> */
.L_x_3418:
[----:B------:R-:W-:Y:S05]  /*1b80*/  BSYNC B1 ;  /* 0x0000000000017941 */ /* 0x000fea0003800000 */
.L_x_3417:
        /* <DEDUP_REMOVED lines=31> */
.L_x_3416:
[----:B------:R-:W-:Y:S05]  /*1d80*/  BSYNC B0 ;  /* 0x0000000000007941 */ /* 0x000fea0003800000 */
.L_x_3415:
[----:B------:R-:W-:Y:S06]  /*1d90*/  BAR.SYNC.DEFER_BLOCKING 0x0 ;  /* 0x0000000000007b1d */ /* 0x000fec0000010000 */
[----:B0-----:R0:W2:Y:S04]  /*1da0*/  @P6 LDS.128 R32, [R3] ;  /* 0x0000000003206984 */ /* 0x0010a80000000c00 */
[----:B------:R0:W3:Y:S01]  /*1db0*/  @P6 LDS.128 R36, [R0] ;  /* 0x0000000000246984 */ /* 0x0000e20000000c00 */
[----:B------:R-:W-:Y:S06]  /*1dc0*/  BAR.SYNC.DEFER_BLOCKING 0x0 ;  /* 0x0000000000007b1d */ /* 0x000fec0000010000 */
[----:B------:R-:W-:Y:S05]  /*1dd0*/  BRA `(.L_x_3413) ;  /* 0x0000000400907947 */ /* 0x000fea0003800000 */
.L_x_3412:
        /* <DEDUP_REMOVED lines=99> */
.L_x_3419:
[----:B------:R-:W-:Y:S05]  /*2410*/  BSYNC B0 ;  /* 0x0000000000007941 */ /* 0x000fea0003800000 */
.L_x_3413:
[----:B------:R-:W-:Y:S01]  /*2420*/  ISETP.GT.AND P0, PT, R18, 0x1f, PT ;  /* 0x0000001f1200780c */ /* 0x000fe20003f04270 */
[----:B------:R-:W-:Y:S01]  /*2430*/  BSSY B0, `(.L_x_3420) ;  /* 0x0000024000007945 */ /* 0x000fe20003800000 */
[----:B-1----:R-:W-:-:S11]  /*2440*/  IMAD.MOV.U32 R14, RZ, RZ, RZ ;  /* 0x000000ffff0e7224 */ /* 0x002fd600078e00ff */
[----:B------:R-:W-:Y:S05]  /*2450*/  @P0 BRA `(.L_x_3421) ;  /* 0x0000000000840947 */ /* 0x000fea0003800000 */
[----:B------:R-:W-:Y:S01]  /*2460*/  ISETP.GT.AND P0, PT, R18, 0x17, PT ;  /* 0x000000171200780c */ /* 0x000fe20003f04270 */
[----:B------:R-:W1:Y:S01]  /*2470*/  S2UR UR5, SR_CgaCtaId ;  /* 0x00000000000579c3 */ /* 0x000e620000008800 */
[----:B------:R-:W-:Y:S01]  /*2480*/  IADD3 R25, R30, R25, RZ ;  /* 0x000000191e197210 */ /* 0x000fe20007ffe0ff */
        /* <DEDUP_REMOVED lines=29> */
.L_x_3475:
[----:B-1----:R-:W-:-:S07]  /*2660*/  FADD.FTZ R14, R5, R14 ;  /* 0x0000000e050e7221 */ /* 0x002fce0000010000 */
.L_x_3421:
[----:B------:R-:W-:Y:S05]  /*2670*/  BSYNC B0 ;  /* 0x0000000000007941 */ /* 0x000fea0003800000 */
.L_x_3420:
[----:B------:R-:W-:-:S13]  /*2680*/  ISETP.NE.AND P0, PT, R18, RZ, PT ;  /* 0x000000ff1200720c */ /* 0x000fda0003f05270 */
[----:B------:R-:W-:Y:S01]  /*2690*/  @P0 IMAD.MOV.U32 R27, RZ, RZ, -0x800001 ;  /* 0xff7fffffff1b0424 */ /* 0x000fe200078e00ff */
[----:B------:R-:W-:Y:S06]  /*26a0*/  @P0 BRA `(.L_x_3423) ;  /* 0x0000000000540947 */ /* 0x000fec0003800000 */
[----:B------:R-:W-:Y:S02]  /*26b0*/  ULDC.64 UR4, c[0x0][0x2c8] ;  /* 0x0000b20000047ab9 */ /* 0x000fe40000000a00 */
[----:B------:R-:W-:Y:S01]  /*26c0*/  ISETP.NE.U32.AND P0, PT, RZ, UR4, PT ;  /* 0x00000004ff007c0c */ /* 0x000fe2000bf05070 */
[----:B------:R-:W-:-:S03]  /*26d0*/  ULDC UR4, c[0x0][0x2a0] ;  /* 0x0000a80000047ab9 */ /* 0x000fc60000000800 */
[----:B------:R-:W-:-:S13]  /*26e0*/  ISETP.NE.AND.EX P0, PT, RZ, UR5, PT, P0 ;  /* 0x00000005ff007c0c */ /* 0x000fda000bf05300 */
[----:B------:R-:W1:Y:S01]  /*26f0*/  @P0 LDC R6, c[0x0][0x2d0] ;  /* 0x0000b400ff060b82 */ /* 0x000e620000000800 */
[----:B0----5:R-:W-:-:S07]  /*2700*/  @P0 IADD3 R0, -R28, R17, RZ ;  /* 0x000000111c000210 */ /* 0x021fce0007ffe1ff */
        /* <DEDUP_REMOVED lines=9> */
[----:B0-----:R-:W-:Y:S01]  /*27a0*/  LEA R6, R3, R0, 0x18 ;  /* 0x0000000003067211 */ /* 0x001fe200078ec0ff */
[----:B------:R-:W-:-:S05]  /*27b0*/  IMAD.IADD R3, R17, 0x1, -R26 ;  /* 0x0000000111037824 */ /* 0x000fca00078e0a1a */
[----:B------:R-:W-:Y:S01]  /*27c0*/  LEA R6, R3, R6, 0x2 ;  /* 0x0000000603067211 */ /* 0x000fe200078e10ff */
[----:B----4-:R-:W-:-:S05]  /*27d0*/  @P0 HADD2.F32 R0, -RZ, R4.H0_H0 ;  /* 0x20000004ff000230 */ /* 0x010fca0000004100 */
[----:B------:R-:W-:-:S05]  /*27e0*/  @P0 FADD.FTZ R27, R27, R0 ;  /* 0x000000001b1b0221 */ /* 0x000fca0000010000 */
[----:B------:R1:W-:Y:S02]  /*27f0*/  STS [R6], R27 ;  /* 0x0000001b06007388 */ /* 0x0003e40000000800 */
.L_x_3423:
        /* <DEDUP_REMOVED lines=10> */
[----:B------:R-:W-:Y:S03]  /*28a0*/  BSSY B0, `(.L_x_3424) ;  /* 0x0000226000007945 */ /* 0x000fe60003800000 */
        /* <DEDUP_REMOVED lines=13> */
[----:B------:R-:W-:Y:S02]  /*2980*/  IMAD R25, R13, 0xc0, RZ ;  /* 0x000000c00d197824 */ /* 0x000fe400078e02ff */
[----:B------:R-:W-:Y:S01]  /*2990*/  IMAD.IADD R5, R18, 0x1, -R5 ;  /* 0x0000000112057824 */ /* 0x000fe200078e0a05 */
[----:B------:R-:W4:Y:S03]  /*29a0*/  LDC R12, c[0x0][0x2c0] ;  /* 0x0000b000ff0c7b82 */ /* 0x000f260000000800 */
[----:B------:R-:W-:Y:S01]  /*29b0*/  IMAD.SHL.U32 R10, R5, 0x4, RZ ;  /* 0x00000004050a7824 */ /* 0x000fe200078e00ff */
[----:B-1----:R-:W1:Y:S01]  /*29c0*/  MUFU.RCP R6, R6 ;  /* 0x0000000600067308 */ /* 0x002e620000001000 */
[----:B0-----:R-:W-:-:S06]  /*29d0*/  ULEA UR4, UR5, UR4, 0x18 ;  /* 0x0000000405047291 */ /* 0x001fcc000f8ec03f */
[----:B------:R-:W-:Y:S01]  /*29e0*/  LEA R11, R5, UR4, 0x3 ;  /* 0x00000004050b7c11 */ /* 0x000fe2000f8e18ff */
[----:B------:R-:W-:Y:S01]  /*29f0*/  ULDC UR4, c[0x0][0x298] ;  /* 0x0000a60000047ab9 */ /* 0x000fe20000000800 */
[----:B-1----:R-:W-:-:S03]  /*2a00*/  IADD3 R7, R6, 0xffffffe, RZ ;  /* 0x0ffffffe06077810 */ /* 0x002fc60007ffe0ff */
        /* <DEDUP_REMOVED lines=9> */
[----:B------:R-:W-:Y:S01]  /*2aa0*/  IMAD R5, R6, R3, RZ ;  /* 0x0000000306057224 */ /* 0x000fe200078e02ff */
[----:B------:R-:W-:Y:S02]  /*2ab0*/  HFMA2.MMA R6, -RZ, RZ, 0, 0 ;  /* 0x00000000ff067435 */ /* 0x000fe400000001ff */
[----:B------:R2:W0:Y:S04]  /*2ac0*/  LDS.64 R74, [R11+0x70] ;  /* 0x000070000b4a7984 */ /* 0x0004280000000a00 */
[----:B------:R2:W0:Y:S04]  /*2ad0*/  LDS.64 R72, [R11+0x80] ;  /* 0x000080000b487984 */ /* 0x0004280000000a00 */
[----:B------:R2:W0:Y:S01]  /*2ae0*/  LDS.64 R70, [R11+0x90] ;  /* 0x000090000b467984 */ /* 0x0004220000000a00 */
[----:B------:R-:W-:-:S03]  /*2af0*/  IMAD.HI.U32 R5, R7, R5, R6 ;  /* 0x0000000507057227 */ /* 0x000fc600078e0006 */
[----:B------:R2:W0:Y:S01]  /*2b00*/  LDS.64 R68, [R11+0xa0] ;  /* 0x0000a0000b447984 */ /* 0x0004220000000a00 */
[----:B------:R-:W-:Y:S02]  /*2b10*/  IMAD R6, R4, R13, R10 ;  /* 0x0000000d04067224 */ /* 0x000fe400078e020a */
[----:B----4-:R-:W-:Y:S01]  /*2b20*/  VIADD R7, R12, UR4 ;  /* 0x000000040c077c36 */ /* 0x010fe20008000000 */
[----:B------:R2:W4:Y:S02]  /*2b30*/  LDS.64 R66, [R11+0xb0] ;  /* 0x0000b0000b427984 */ /* 0x0005240000000a00 */
[----:B------:R-:W-:Y:S02]  /*2b40*/  SHF.R.S32.HI R10, RZ, 0x1f, R6 ;  /* 0x0000001fff0a7819 */ /* 0x000fe40000011406 */
        /* <DEDUP_REMOVED lines=20> */
.L_x_3429:
[----:B012---:R-:W0:Y:S01]  /*2c90*/  LDC R11, c[0x0][0x284] ;  /* 0x0000a100ff0b7b82 */ /* 0x007e220000000800 */
[----:B------:R-:W-:Y:S02]  /*2ca0*/  IABS R14, R154 ;  /* 0x0000009a000e7213 */ /* 0x000fe40000000000 */
[----:B------:R-:W-:-:S03]  /*2cb0*/  ISETP.GE.AND P1, PT, R154, RZ, PT ;  /* 0x000000ff9a00720c */ /* 0x000fc60003f26270 */
[----:B------:R-:W-:-:S04]  /*2cc0*/  IMAD.HI.U32 R12, R5, R14, RZ ;  /* 0x0000000e050c7227 */ /* 0x000fc800078e00ff */
[----:B------:R-:W-:Y:S01]  /*2cd0*/  IMAD.MOV R13, RZ, RZ, -R12 ;  /* 0x000000ffff0d7224 */ /* 0x000fe200078e0a0c */
[----:B0-----:R-:W-:-:S05]  /*2ce0*/  IABS R15, R11 ;  /* 0x0000000b000f7213 */ /* 0x001fca0000000000 */
[----:B------:R-:W-:-:S05]  /*2cf0*/  IMAD R12, R15, R13, R14 ;  /* 0x0000000d0f0c7224 */ /* 0x000fca00078e020e */
[----:B------:R-:W-:-:S13]  /*2d00*/  ISETP.GT.U32.AND P0, PT, R3, R12, PT ;  /* 0x0000000c0300720c */ /* 0x000fda0003f04070 */
[----:B------:R-:W-:-:S04]  /*2d10*/  @!P0 IADD3 R12, R12, -R15, RZ ;  /* 0x8000000f0c0c8210 */ /* 0x000fc80007ffe0ff */
[----:B------:R-:W-:-:S13]  /*2d20*/  ISETP.GT.U32.AND P0, PT, R3, R12, PT ;  /* 0x0000000c0300720c */ /* 0x000fda0003f04070 */
[----:B------:R-:W-:Y:S01]  /*2d30*/  @!P0 IMAD.IADD R12, R12, 0x1, -R15 ;  /* 0x000000010c0c8824 */ /* 0x000fe200078e0a0f */
[----:B------:R-:W-:-:S03]  /*2d40*/  ISETP.NE.AND P0, PT, R11, RZ, PT ;  /* 0x000000ff0b00720c */ /* 0x000fc60003f05270 */
[----:B------:R-:W-:Y:S01]  /*2d50*/  @!P1 IMAD.MOV R12, RZ, RZ, -R12 ;  /* 0x000000ffff0c9224 */ /* 0x000fe200078e0a0c */
[----:B------:R-:W-:-:S09]  /*2d60*/  ISETP.GE.AND P1, PT, R154, R17, PT ;  /* 0x000000119a00720c */ /* 0x000fd20003f26270 */
[----:B------:R-:W-:-:S04]  /*2d70*/  @!P0 LOP3.LUT R12, RZ, R11, RZ, 0x33, !PT ;  /* 0x0000000bff0c8212 */ /* 0x000fc800078e33ff */
[----:B------:R-:W-:Y:S02]  /*2d80*/  IADD3 R156, R12, R11, RZ ;  /* 0x0000000b0c9c7210 */ /* 0x000fe40007ffe0ff */
[----:B------:R-:W-:-:S03]  /*2d90*/  LEA R164, R11, R12, 0x2 ;  /* 0x0000000c0ba47211 */ /* 0x000fc600078e10ff */
[C---:B------:R-:W-:Y:S02]  /*2da0*/  IMAD.SHL.U32 R29, R156.reuse, 0x8, RZ ;  /* 0x000000089c1d7824 */ /* 0x040fe400078e00ff */
[----:B------:R-:W-:-:S03]  /*2db0*/  IMAD.IADD R160, R156, 0x1, R11 ;  /* 0x000000019ca07824 */ /* 0x000fc600078e020b */
[----:B------:R-:W-:Y:S02]  /*2dc0*/  ISETP.GE.OR P5, PT, R29, R25, P1 ;  /* 0x000000191d00720c */ /* 0x000fe40000fa6670 */
[----:B------:R-:W-:-:S04]  /*2dd0*/  SHF.L.U32 R155, R160, 0x3, RZ ;  /* 0x00000003a09b7819 */ /* 0x000fc800000006ff */
[----:B------:R-:W-:-:S07]  /*2de0*/  ISETP.GE.OR P3, PT, R155, R25, P1 ;  /* 0x000000199b00720c */ /* 0x000fce0000f66670 */
[----:B------:R-:W0:Y:S01]  /*2df0*/  @!P5 LDC.64 R14, c[0x0][0x248] ;  /* 0x00009200ff0edb82 */ /* 0x000e220000000a00 */
[----:B------:R-:W-:-:S04]  /*2e00*/  @!P5 IADD3 R13, P0, R6, R29, RZ ;  /* 0x0000001d060dd210 */ /* 0x000fc80007f1e0ff */
[----:B------:R-:W-:Y:S01]  /*2e10*/  @!P5 LEA.HI.X.SX32 R156, R29, R10, 0x1, P0 ;  /* 0x0000000a1d9cd211 */ /* 0x000fe200000f0eff */
[----:B------:R-:W-:Y:S01]  /*2e20*/  IMAD.SHL.U32 R29, R164, 0x8, RZ ;  /* 0x00000008a41d7824 */ /* 0x000fe200078e00ff */
[----:B0-----:R-:W-:-:S04]  /*2e30*/  @!P5 LEA R158, P0, R13, R14, 0x1 ;  /* 0x0000000e0d9ed211 */ /* 0x001fc800078008ff */
[----:B------:R-:W-:Y:S01]  /*2e40*/  @!P5 LEA.HI.X R159, R13, R15, R156, 0x1, P0 ;  /* 0x0000000f0d9fd211 */ /* 0x000fe200000f0c9c */
[----:B------:R-:W-:Y:S01]  /*2e50*/  IMAD.IADD R13, R160, 0x1, R11 ;  /* 0x00000001a00d7824 */ /* 0x000fe200078e020b */
[----:B------:R-:W0:Y:S03]  /*2e60*/  @!P3 LDC.64 R14, c[0x0][0x248] ;  /* 0x00009200ff0ebb82 */ /* 0x000e260000000a00 */
[----:B------:R-:W-:Y:S01]  /*2e70*/  IMAD.SHL.U32 R157, R13, 0x8, RZ ;  /* 0x000000080d9d7824 */ /* 0x000fe200078e00ff */
[----:B------:R-:W-:-:S04]  /*2e80*/  @!P3 IADD3 R13, P0, R6, R155, RZ ;  /* 0x0000009b060db210 */ /* 0x000fc80007f1e0ff */
[----:B------:R-:W-:Y:S02]  /*2e90*/  ISETP.GE.OR P4, PT, R157, R25, P1 ;  /* 0x000000199d00720c */ /* 0x000fe40000f86670 */
[----:B------:R-:W-:Y:S02]  /*2ea0*/  @!P3 LEA.HI.X.SX32 R156, R155, R10, 0x1, P0 ;  /* 0x0000000a9b9cb211 */ /* 0x000fe400000f0eff */
[----:B0-----:R-:W-:-:S04]  /*2eb0*/  @!P3 LEA R162, P0, R13, R14, 0x1 ;  /* 0x0000000e0da2b211 */ /* 0x001fc800078008ff */
[----:B------:R-:W-:-:S05]  /*2ec0*/  @!P3 LEA.HI.X R163, R13, R15, R156, 0x1, P0 ;  /* 0x0000000f0da3b211 */ /* 0x000fca00000f0c9c */
[----:B------:R-:W0:Y:S01]  /*2ed0*/  @!P4 LDC.64 R14, c[0x0][0x248] ;  /* 0x00009200ff0ecb82 */ /* 0x000e220000000a00 */
[----:B------:R-:W-:Y:S02]  /*2ee0*/  ISETP.GE.OR P0, PT, R29, R25, P1 ;  /* 0x000000191d00720c */ /* 0x000fe40000f06670 */
[----:B------:R-:W-:-:S04]  /*2ef0*/  @!P4 IADD3 R13, P2, R6, R157, RZ ;  /* 0x0000009d060dc210 */ /* 0x000fc80007f5e0ff */
[----:B------:R-:W-:Y:S01]  /*2f00*/  @!P4 LEA.HI.X.SX32 R156, R157, R10, 0x1, P2 ;  /* 0x0000000a9d9cc211 */ /* 0x000fe200010f0eff */
[----:B------:R-:W-:Y:S01]  /*2f10*/  IMAD.IADD R165, R164, 0x1, R11 ;  /* 0x00000001a4a57824 */ /* 0x000fe200078e020b */
[----:B0-----:R-:W-:-:S04]  /*2f20*/  @!P4 LEA R160, P2, R13, R14, 0x1 ;  /* 0x0000000e0da0c211 */ /* 0x001fc800078408ff */
[----:B------:R-:W-:Y:S02]  /*2f30*/  @!P4 LEA.HI.X R161, R13, R15, R156, 0x1, P2 ;  /* 0x0000000f0da1c211 */ /* 0x000fe400010f0c9c */
[----:B------:R-:W0:Y:S01]  /*2f40*/  @!P0 LDC.64 R14, c[0x0][0x248] ;  /* 0x00009200ff0e8b82 */ /* 0x000e220000000a00 */
[----:B------:R-:W-:-:S04]  /*2f50*/  ISETP.GE.AND P2, PT, R154, R17, PT ;  /* 0x000000119a00720c */ /* 0x000fc80003f46270 */
[----:B------:R-:W-:Y:S02]  /*2f60*/  SEL R91, R91, RZ, P2 ;  /* 0x000000ff5b5b7207 */ /* 0x000fe40001000000 */
[----:B------:R-:W-:Y:S02]  /*2f70*/  SEL R90, R90, RZ, P2 ;  /* 0x000000ff5a5a7207 */ /* 0x000fe40001000000 */
[----:B------:R-:W-:-:S04]  /*2f80*/  SHF.L.U32 R13, R165, 0x3, RZ ;  /* 0x00000003a50d7819 */ /* 0x000fc800000006ff */
[----:B------:R1:W2:Y:S01]  /*2f90*/  @!P5 LDG.E.64 R90, desc[UR36][R158.64] ;  /* 0x000000249e5ad981 */ /* 0x0002a2000c1e1b00 */
[----:B------:R-:W-:Y:S02]  /*2fa0*/  ISETP.GE.OR P5, PT, R13, R25, P1 ;  /* 0x000000190d00720c */ /* 0x000fe40000fa6670 */
[----:B------:R-:W-:Y:S02]  /*2fb0*/  @!P0 IADD3 R155, P6, R6, R29, RZ ;  /* 0x0000001d069b8210 */ /* 0x000fe40007fde0ff */
[----:B------:R-:W-:Y:S02]  /*2fc0*/  SEL R93, R93, RZ, P2 ;  /* 0x000000ff5d5d7207 */ /* 0x000fe40001000000 */
[----:B------:R-:W-:Y:S02]  /*2fd0*/  @!P0 LEA.HI.X.SX32 R164, R29, R10, 0x1, P6 ;  /* 0x0000000a1da48211 */ /* 0x000fe400030f0eff */
[----:B------:R-:W-:Y:S02]  /*2fe0*/  SEL R92, R92, RZ, P2 ;  /* 0x000000ff5c5c7207 */ /* 0x000fe40001000000 */
[----:B0-----:R-:W-:-:S04]  /*2ff0*/  @!P0 LEA R156, P6, R155, R14, 0x1 ;  /* 0x0000000e9b9c8211 */ /* 0x001fc800078c08ff */
[----:B------:R-:W-:Y:S01]  /*3000*/  @!P0 LEA.HI.X R157, R155, R15, R164, 0x1, P6 ;  /* 0x0000000f9b9d8211 */ /* 0x000fe200030f0ca4 */
[----:B------:R-:W-:Y:S01]  /*3010*/  IMAD.IADD R29, R165, 0x1, R11 ;  /* 0x00000001a51d7824 */ /* 0x000fe200078e020b */
[----:B------:R-:W1:Y:S01]  /*3020*/  @!P5 LDC.64 R14, c[0x0][0x248] ;  /* 0x00009200ff0edb82 */ /* 0x000e620000000a00 */
[----:B------:R0:W4:Y:S01]  /*3030*/  @!P3 LDG.E.64 R92, desc[UR36][R162.64] ;  /* 0x00000024a25cb981 */ /* 0x000122000c1e1b00 */
[----:B------:R-:W-:Y:S01]  /*3040*/  @!P5 IADD3 R155, P6, R6, R13, RZ ;  /* 0x0000000d069bd210 */ /* 0x000fe20007fde0ff */
[----:B------:R-:W-:Y:S01]  /*3050*/  IMAD.SHL.U32 R29, R29, 0x8, RZ ;  /* 0x000000081d1d7824 */ /* 0x000fe200078e00ff */
[----:B------:R-:W-:Y:S02]  /*3060*/  SEL R95, R95, RZ, P2 ;  /* 0x000000ff5f5f7207 */ /* 0x000fe40001000000 */
[----:B------:R-:W-:Y:S02]  /*3070*/  @!P5 LEA.HI.X.SX32 R164, R13, R10, 0x1, P6 ;  /* 0x0000000a0da4d211 */ /* 0x000fe400030f0eff */
[----:B------:R-:W-:Y:S01]  /*3080*/  ISETP.GE.OR P3, PT, R29, R25, P1 ;  /* 0x000000191d00720c */ /* 0x000fe20000f66670 */
[----:B------:R-:W-:Y:S01]  /*3090*/  IMAD R165, R11, 0x7, R12 ;  /* 0x000000070ba57824 */ /* 0x000fe200078e020c */
[----:B------:R-:W-:-:S02]  /*30a0*/  SEL R94, R94, RZ, P2 ;  /* 0x000000ff5e5e7207 */ /* 0x000fc40001000000 */
[----:B-1----:R-:W-:-:S04]  /*30b0*/  @!P5 LEA R158, P6, R155, R14, 0x1 ;  /* 0x0000000e9b9ed211 */ /* 0x002fc800078c08ff */
[----:B------:R1:W3:Y:S01]  /*30c0*/  @!P4 LDG.E.64 R94, desc[UR36][R160.64] ;  /* 0x00000024a05ec981 */ /* 0x0002e2000c1e1b00 */
[----:B------:R-:W-:-:S04]  /*30d0*/  @!P5 LEA.HI.X R159, R155, R15, R164, 0x1, P6 ;  /* 0x0000000f9b9fd211 */ /* 0x000fc800030f0ca4 */
[----:B------:R-:W0:Y:S01]  /*30e0*/  @!P3 LDC.64 R14, c[0x0][0x248] ;  /* 0x00009200ff0ebb82 */ /* 0x000e220000000a00 */
[----:B------:R-:W-:-:S04]  /*30f0*/  SHF.L.U32 R13, R165, 0x3, RZ ;  /* 0x00000003a50d7819 */ /* 0x000fc800000006ff */
[----:B------:R-:W-:Y:S02]  /*3100*/  ISETP.GE.OR P4, PT, R13, R25, P1 ;  /* 0x000000190d00720c */ /* 0x000fe40000f86670 */
[----:B------:R-:W-:-:S04]  /*3110*/  @!P3 IADD3 R155, P6, R6, R29, RZ ;  /* 0x0000001d069bb210 */ /* 0x000fc80007fde0ff */
[----:B------:R-:W-:Y:S01]  /*3120*/  @!P3 LEA.HI.X.SX32 R164, R29, R10, 0x1, P6 ;  /* 0x0000000a1da4b211 */ /* 0x000fe200030f0eff */
[----:B------:R-:W-:Y:S01]  /*3130*/  IMAD.IADD R165, R165, 0x1, R11 ;  /* 0x00000001a5a57824 */ /* 0x000fe200078e020b */
[----:B0-----:R-:W-:-:S04]  /*3140*/  @!P3 LEA R162, P6, R155, R14, 0x1 ;  /* 0x0000000e9ba2b211 */ /* 0x001fc800078c08ff */
[----:B------:R-:W-:Y:S02]  /*3150*/  @!P3 LEA.HI.X R163, R155, R15, R164, 0x1, P6 ;  /* 0x0000000f9ba3b211 */ /* 0x000fe400030f0ca4 */
[----:B------:R-:W1:Y:S01]  /*3160*/  @!P4 LDC.64 R14, c[0x0][0x248] ;  /* 0x00009200ff0ecb82 */ /* 0x000e620000000a00 */
[----:B------:R-:W-:Y:S02]  /*3170*/  SEL R97, R97, RZ, P2 ;  /* 0x000000ff61617207 */ /* 0x000fe40001000000 */
[----:B------:R-:W-:Y:S01]  /*3180*/  SEL R96, R96, RZ, P2 ;  /* 0x000000ff60607207 */ /* 0x000fe20001000000 */
[----:B------:R-:W-:Y:S01]  /*3190*/  IMAD.SHL.U32 R29, R165, 0x8, RZ ;  /* 0x00000008a51d7824 */ /* 0x000fe200078e00ff */
[----:B------:R-:W-:-:S04]  /*31a0*/  @!P4 IADD3 R155, P6, R6, R13, RZ ;  /* 0x0000000d069bc210 */ /* 0x000fc80007fde0ff */
[----:B------:R0:W3:Y:S01]  /*31b0*/  @!P0 LDG.E.64 R96, desc[UR36][R156.64] ;  /* 0x000000249c608981 */ /* 0x0000e2000c1e1b00 */
[----:B------:R-:W-:Y:S02]  /*31c0*/  ISETP.GE.OR P0, PT, R29, R25, P1 ;  /* 0x000000191d00720c */ /* 0x000fe40000f06670 */
[----:B------:R-:W-:Y:S02]  /*31d0*/  @!P4 LEA.HI.X.SX32 R164, R13, R10, 0x1, P6 ;  /* 0x0000000a0da4c211 */ /* 0x000fe400030f0eff */
[----:B-1----:R-:W-:-:S04]  /*31e0*/  @!P4 LEA R160, P6, R155, R14, 0x1 ;  /* 0x0000000e9ba0c211 */ /* 0x002fc800078c08ff */
[----:B------:R-:W-:-:S05]  /*31f0*/  @!P4 LEA.HI.X R161, R155, R15, R164, 0x1, P6 ;  /* 0x0000000f9ba1c211 */ /* 0x000fca00030f0ca4 */
[----:B------:R-:W0:Y:S01]  /*3200*/  @!P0 LDC.64 R14, c[0x0][0x248] ;  /* 0x00009200ff0e8b82 */ /* 0x000e220000000a00 */
[----:B------:R-:W-:Y:S02]  /*3210*/  IADD3 R13, R165, R11, RZ ;  /* 0x0000000ba50d7210 */ /* 0x000fe40007ffe0ff */
[----:B------:R-:W-:Y:S02]  /*3220*/  SEL R99, R99, RZ, P2 ;  /* 0x000000ff63637207 */ /* 0x000fe40001000000 */
[----:B------:R-:W-:Y:S01]  /*3230*/  SEL R98, R98, RZ, P2 ;  /* 0x000000ff62627207 */ /* 0x000fe20001000000 */
[----:B------:R-:W-:Y:S01]  /*3240*/  IMAD.SHL.U32 R13, R13, 0x8, RZ ;  /* 0x000000080d0d7824 */ /* 0x000fe200078e00ff */
[----:B------:R-:W-:-:S04]  /*3250*/  @!P0 IADD3 R155, P6, R6, R29, RZ ;  /* 0x0000001d069b8210 */ /* 0x000fc80007fde0ff */
[----:B------:R1:W3:Y:S01]  /*3260*/  @!P5 LDG.E.64 R98, desc[UR36][R158.64] ;  /* 0x000000249e62d981 */ /* 0x0002e2000c1e1b00 */
[----:B------:R-:W-:Y:S02]  /*3270*/  ISETP.GE.OR P5, PT, R13, R25, P1 ;  /* 0x000000190d00720c */ /* 0x000fe40000fa6670 */
[----:B------:R-:W-:Y:S02]  /*3280*/  @!P0 LEA.HI.X.SX32 R164, R29, R10, 0x1, P6 ;  /* 0x0000000a1da48211 */ /* 0x000fe400030f0eff */
[----:B0-----:R-:W-:-:S04]  /*3290*/  @!P0 LEA R156, P6, R155, R14, 0x1 ;  /* 0x0000000e9b9c8211 */ /* 0x001fc800078c08ff */
[----:B------:R-:W-:-:S05]  /*32a0*/  @!P0 LEA.HI.X R157, R155, R15, R164, 0x1, P6 ;  /* 0x0000000f9b9d8211 */ /* 0x000fca00030f0ca4 */
[----:B------:R-:W1:Y:S01]  /*32b0*/  @!P5 LDC.64 R14, c[0x0][0x248] ;  /* 0x00009200ff0edb82 */ /* 0x000e620000000a00 */
[----:B------:R-:W-:Y:S01]  /*32c0*/  IMAD R165, R11, 0xa, R12 ;  /* 0x0000000a0ba57824 */ /* 0x000fe200078e020c */
        /* <DEDUP_REMOVED lines=21> */
[----:B------:R-:W-:Y:S01]  /*3420*/  IMAD.IADD R29, R165, 0x1, R11 ;  /* 0x00000001a51d7824 */ /* 0x000fe200078e020b */
[----:B------:R-:W-:Y:S02]  /*3430*/  SEL R105, R105, RZ, P2 ;  /* 0x000000ff69697207 */ /* 0x000fe40001000000 */
[----:B------:R-:W-:Y:S02]  /*3440*/  SEL R104, R104, RZ, P2 ;  /* 0x000000ff68687207 */ /* 0x000fe40001000000 */
[----:B------:R-:W-:-:S04]  /*3450*/  SHF.L.U32 R29, R29, 0x3, RZ ;  /* 0x000000031d1d7819 */ /* 0x000fc800000006ff */
[----:B------:R0:W3:Y:S01]  /*3460*/  @!P0 LDG.E.64 R104, desc[UR36][R156.64] ;  /* 0x000000249c688981 */ /* 0x0000e2000c1e1b00 */
[----:B------:R-:W-:Y:S02]  /*3470*/  ISETP.GE.OR P0, PT, R29, R25, P1 ;  /* 0x000000191d00720c */ /* 0x000fe40000f06670 */
[----:B------:R-:W-:-:S04]  /*3480*/  @!P4 IADD3 R155, P6, R6, R13, RZ ;  /* 0x0000000d069bc210 */ /* 0x000fc80007fde0ff */
[----:B------:R-:W-:Y:S02]  /*3490*/  @!P4 LEA.HI.X.SX32 R164, R13, R10, 0x1, P6 ;  /* 0x0000000a0da4c211 */ /* 0x000fe400030f0eff */
[----:B-1----:R-:W-:-:S04]  /*34a0*/  @!P4 LEA R160, P6, R155, R14, 0x1 ;  /* 0x0000000e9ba0c211 */ /* 0x002fc800078c08ff */
[----:B------:R-:W-:Y:S02]  /*34b0*/  @!P4 LEA.HI.X R161, R155, R15, R164, 0x1, P6 ;  /* 0x0000000f9ba1c211 */ /* 0x000fe400030f0ca4 */
[----:B------:R-:W0:Y:S01]  /*34c0*/  @!P0 LDC.64 R14, c[0x0][0x248] ;  /* 0x00009200ff0e8b82 */ /* 0x000e220000000a00 */
        /* <DEDUP_REMOVED lines=22> */
[----:B------:R-:W-:Y:S01]  /*3630*/  IMAD.IADD R13, R165, 0x1, R11 ;  /* 0x00000001a50d7824 */ /* 0x000fe200078e020b */
        /* <DEDUP_REMOVED lines=10> */
[----:B------:R-:W-:Y:S02]  /*36e0*/  LEA R165, R11, R12, 0x4 ;  /* 0x0000000c0ba57211 */ /* 0x000fe400078e20ff */
        /* <DEDUP_REMOVED lines=18> */
[----:B0-----:R-:W-:-:S04]  /*3810*/  @!P0 LEA R156, P6, R155, R14, 0x1 ;  /* 0x0000000e9b9c8211 */ /* 0x001fc800078c08ff */
[----:B------:R-:W-:Y:S02]  /*3820*/  @!P0 LEA.HI.X R157, R155, R15, R164, 0x1, P6 ;  /* 0x0000000f9b9d8211 */ /* 0x000fe400030f0ca4 */
[----:B------:R-:W1:Y:S01]  /*3830*/  @!P5 LDC.64 R14, c[0x0][0x248] ;  /* 0x00009200ff0edb82 */ /* 0x000e620000000a00 */
        /* <DEDUP_REMOVED lines=11> */
[----:B------:R-:W-:Y:S01]  /*38f0*/  IMAD R165, R11, 0x13, R12 ;  /* 0x000000130ba57824 */ /* 0x000fe200078e020c */
        /* <DEDUP_REMOVED lines=131> */
[----:B------:R-:W-:Y:S02]  /*4130*/  SEL R143, R143, RZ, P2 ;  /* 0x000000ff8f8f7207 */ /* 0x000fe40001000000 */
[----:B------:R-:W-:Y:S01]  /*4140*/  SEL R142, R142, RZ, P2 ;  /* 0x000000ff8e8e7207 */ /* 0x000fe20001000000 */
[----:B------:R-:W-:Y:S01]  /*4150*/  IMAD.SHL.U32 R155, R12, 0x8, RZ ;  /* 0x000000080c9b7824 */ /* 0x000fe200078e00ff */
[----:B------:R-:W-:-:S04]  /*4160*/  @!P3 IADD3 R13, P6, R6, R29, RZ ;  /* 0x0000001d060db210 */ /* 0x000fc80007fde0ff */
[----:B------:R-:W3:Y:S01]  /*4170*/  @!P4 LDG.E.64 R142, desc[UR36][R160.64] ;  /* 0x00000024a08ec981 */ /* 0x000ee2000c1e1b00 */
[----:B------:R-:W-:Y:S02]  /*4180*/  ISETP.GE.OR P4, PT, R155, R25, P1 ;  /* 0x000000199b00720c */ /* 0x000fe40000f86670 */
[----:B------:R-:W-:Y:S02]  /*4190*/  @!P3 LEA.HI.X.SX32 R164, R29, R10, 0x1, P6 ;  /* 0x0000000a1da4b211 */ /* 0x000fe400030f0eff */
[----:B0-----:R-:W-:-:S04]  /*41a0*/  @!P3 LEA R162, P6, R13, R14, 0x1 ;  /* 0x0000000e0da2b211 */ /* 0x001fc800078c08ff */
[----:B------:R-:W-:-:S05]  /*41b0*/  @!P3 LEA.HI.X R163, R13, R15, R164, 0x1, P6 ;  /* 0x0000000f0da3b211 */ /* 0x000fca00030f0ca4 */
[----:B------:R-:W0:Y:S01]  /*41c0*/  @!P4 LDC.64 R14, c[0x0][0x248] ;  /* 0x00009200ff0ecb82 */ /* 0x000e220000000a00 */
[----:B------:R-:W-:-:S04]  /*41d0*/  @!P4 IADD3 R13, P6, R6, R155, RZ ;  /* 0x0000009b060dc210 */ /* 0x000fc80007fde0ff */
[----:B------:R-:W-:Y:S02]  /*41e0*/  @!P4 LEA.HI.X.SX32 R29, R155, R10, 0x1, P6 ;  /* 0x0000000a9b1dc211 */ /* 0x000fe400030f0eff */
[----:B------:R-:W-:Y:S02]  /*41f0*/  SEL R145, R145, RZ, P2 ;  /* 0x000000ff91917207 */ /* 0x000fe40001000000 */
[----:B------:R-:W-:Y:S02]  /*4200*/  SEL R144, R144, RZ, P2 ;  /* 0x000000ff90907207 */ /* 0x000fe40001000000 */
[----:B0-----:R-:W-:-:S04]  /*4210*/  @!P4 LEA R164, P6, R13, R14, 0x1 ;  /* 0x0000000e0da4c211 */ /* 0x001fc800078c08ff */
[----:B------:R-:W-:-:S05]  /*4220*/  @!P4 LEA.HI.X R165, R13, R15, R29, 0x1, P6 ;  /* 0x0000000f0da5c211 */ /* 0x000fca00030f0c1d */
[----:B------:R-:W2:Y:S01]  /*4230*/  @!P4 LDG.E.64 R144, desc[UR36][R164.64] ;  /* 0x00000024a490c981 */ /* 0x000ea2000c1e1b00 */
[----:B------:R-:W-:-:S05]  /*4240*/  IMAD R12, R11, 0x1f, R12 ;  /* 0x0000001f0b0c7824 */ /* 0x000fca00078e020c */
[----:B------:R-:W-:-:S04]  /*4250*/  SHF.L.U32 R13, R12, 0x3, RZ ;  /* 0x000000030c0d7819 */ /* 0x000fc800000006ff */
[----:B------:R-:W-:Y:S02]  /*4260*/  ISETP.GE.OR P4, PT, R13, R25, P1 ;  /* 0x000000190d00720c */ /* 0x000fe40000f86670 */
[----:B------:R-:W-:Y:S02]  /*4270*/  SEL R147, R147, RZ, P2 ;  /* 0x000000ff93937207 */ /* 0x000fe40001000000 */
[----:B------:R-:W-:Y:S02]  /*4280*/  SEL R146, R146, RZ, P2 ;  /* 0x000000ff92927207 */ /* 0x000fe40001000000 */
[----:B------:R-:W-:Y:S02]  /*4290*/  SEL R149, R149, RZ, P2 ;  /* 0x000000ff95957207 */ /* 0x000fe40001000000 */
[----:B------:R-:W-:Y:S02]  /*42a0*/  SEL R148, R148, RZ, P2 ;  /* 0x000000ff94947207 */ /* 0x000fe40001000000 */
[----:B------:R0:W3:Y:S03]  /*42b0*/  @!P0 LDG.E.64 R146, desc[UR36][R156.64] ;  /* 0x000000249c928981 */ /* 0x0000e6000c1e1b00 */
[----:B------:R-:W1:Y:S01]  /*42c0*/  @!P4 LDC.64 R14, c[0x0][0x248] ;  /* 0x00009200ff0ecb82 */ /* 0x000e620000000a00 */
[----:B------:R-:W-:Y:S01]  /*42d0*/  ISETP.NE.U32.AND P0, PT, RZ, UR6, PT ;  /* 0x00000006ff007c0c */ /* 0x000fe2000bf05070 */
[----:B------:R-:W3:Y:S01]  /*42e0*/  @!P5 LDG.E.64 R148, desc[UR36][R158.64] ;  /* 0x000000249e94d981 */ /* 0x000ee2000c1e1b00 */
[----:B------:R-:W-:-:S02]  /*42f0*/  @!P4 IADD3 R12, P6, R6, R13, RZ ;  /* 0x0000000d060cc210 */ /* 0x000fc40007fde0ff */
[----:B------:R-:W-:Y:S02]  /*4300*/  ISETP.NE.AND.EX P0, PT, RZ, UR7, PT, P0 ;  /* 0x00000007ff007c0c */ /* 0x000fe4000bf05300 */
[----:B------:R-:W-:Y:S02]  /*4310*/  SEL R151, R151, RZ, P2 ;  /* 0x000000ff97977207 */ /* 0x000fe40001000000 */
[----:B------:R-:W-:Y:S02]  /*4320*/  SEL R150, R150, RZ, P2 ;  /* 0x000000ff96967207 */ /* 0x000fe40001000000 */
[----:B------:R-:W-:Y:S02]  /*4330*/  @!P4 LEA.HI.X.SX32 R13, R13, R10, 0x1, P6 ;  /* 0x0000000a0d0dc211 */ /* 0x000fe400030f0eff */
[----:B------:R-:W-:Y:S02]  /*4340*/  SEL R153, R153, RZ, P2 ;  /* 0x000000ff99997207 */ /* 0x000fe40001000000 */
[----:B------:R-:W3:Y:S01]  /*4350*/  @!P3 LDG.E.64 R150, desc[UR36][R162.64] ;  /* 0x00000024a296b981 */ /* 0x000ee2000c1e1b00 */
[----:B------:R-:W-:-:S02]  /*4360*/  SEL R152, R152, RZ, P2 ;  /* 0x000000ff98987207 */ /* 0x000fc40001000000 */
[----:B-1----:R-:W-:-:S04]  /*4370*/  @!P4 LEA R14, P6, R12, R14, 0x1 ;  /* 0x0000000e0c0ec211 */ /* 0x002fc800078c08ff */
[----:B------:R-:W-:Y:S01]  /*4380*/  @!P4 LEA.HI.X R15, R12, R15, R13, 0x1, P6 ;  /* 0x0000000f0c0fc211 */ /* 0x000fe200030f0c0d */
[----:B------:R-:W-:-:S04]  /*4390*/  @P0 IMAD R11, R2, R11, RZ ;  /* 0x0000000b020b0224 */ /* 0x000fc800078e02ff */
[----:B------:R-:W3:Y:S01]  /*43a0*/  @!P4 LDG.E.64 R152, desc[UR36][R14.64] ;  /* 0x000000240e98c981 */ /* 0x000ee2000c1e1b00 */
[--C-:B0-----:R-:W-:Y:S02]  /*43b0*/  @P0 SHF.R.S32.HI R156, RZ, 0x1f, R11.reuse ;  /* 0x0000001fff9c0819 */ /* 0x101fe4000001140b */
[----:B------:R-:W-:Y:S02]  /*43c0*/  @P0 IADD3 R12, P2, P3, R154, UR6, R11 ;  /* 0x000000069a0c0c10 */ /* 0x000fe4000fb5e00b */
[----:B------:R-:W-:-:S04]  /*43d0*/  @P0 SHF.R.S32.HI R11, RZ, 0x1f, R154 ;  /* 0x0000001fff0b0819 */ /* 0x000fc8000001149a */
[----:B------:R-:W-:-:S05]  /*43e0*/  @P0 IADD3.X R13, R11, UR7, R156, P2, P3 ;  /* 0x000000070b0d0c10 */ /* 0x000fca00097e649c */
[----:B------:R0:W3:Y:S01]  /*43f0*/  @P0 LDG.E.U8 R12, desc[UR36][R12.64] ;  /* 0x000000240c0c0981 */ /* 0x0000e2000c1e1100 */
[----:B--2---:R-:W-:-:S06]  /*4400*/  HMUL2 R11, R88, R144 ;  /* 0x00000090580b7232 */ /* 0x004fcc0000000000 */
[----:B------:R-:W-:-:S08]  /*4410*/  HFMA2.MMA R11, R86, R90, R11 ;  /* 0x0000005a560b7235 */ /* 0x000fd0000000000b */
[----:B----4-:R-:W-:-:S08]  /*4420*/  HFMA2.MMA R11, R84, R92, R11 ;  /* 0x0000005c540b7235 */ /* 0x010fd0000000000b */
[----:B---3--:R-:W-:-:S08]  /*4430*/  HFMA2.MMA R11, R82, R94, R11 ;  /* 0x0000005e520b7235 */ /* 0x008fd0000000000b */
        /* <DEDUP_REMOVED lines=69> */
.L_x_3478:
        /* <DEDUP_REMOVED lines=31> */
[----:B------:R-:W-:-:S04]  /*4a80*/  IMAD.IADD R12, R154, 0x1, -R26 ;  /* 0x000000019a0c7824 */ /* 0x000fc800078e0a1a */
[----:B------:R-:W-:Y:S02]  /*4a90*/  @!P0 FMNMX.FTZ R27, R27, R11, !PT ;  /* 0x0000000b1b1b8209 */ /* 0x000fe40007810000 */
[----:B------:R-:W-:-:S05]  /*4aa0*/  LEA R12, R12, UR4, 0x2 ;  /* 0x000000040c0c7c11 */ /* 0x000fca000f8e10ff */
[----:B------:R1:W-:Y:S02]  /*4ab0*/  STS [R12], R11 ;  /* 0x0000000b0c007388 */ /* 0x0003e40000000800 */
.L_x_3428:
[----:B------:R-:W-:Y:S05]  /*4ac0*/  BSYNC B1 ;  /* 0x0000000000017941 */ /* 0x000fea0003800000 */
.L_x_3427:
[----:B------:R-:W-:-:S05]  /*4ad0*/  VIADD R154, R154, 0x40 ;  /* 0x000000409a9a7836 */ /* 0x000fca0000000000 */
[----:B------:R-:W-:-:S13]  /*4ae0*/  ISETP.GE.AND P0, PT, R154, R0, PT ;  /* 0x000000009a00720c */ /* 0x000fda0003f06270 */
[----:B------:R-:W-:Y:S05]  /*4af0*/  @!P0 BRA `(.L_x_3429) ;  /* 0xffffffe000648947 */ /* 0x000fea000383ffff */
.L_x_3425:
[----:B------:R-:W-:Y:S05]  /*4b00*/  BSYNC B0 ;  /* 0x0000000000007941 */ /* 0x000fea0003800000 */
.L_x_3424:
        /* <DEDUP_REMOVED lines=9> */
.L_x_3484:
        /* <DEDUP_REMOVED lines=15> */
[----:B------:R-:W-:Y:S02]  /*4c90*/  IMAD.IADD R11, R26, 0x1, R18 ;  /* 0x000000011a0b7824 */ /* 0x000fe400078e0212 */
[----:B------:R-:W-:Y:S02]  /*4ca0*/  IMAD.MOV.U32 R8, RZ, RZ, RZ ;  /* 0x000000ffff087224 */ /* 0x000fe400078e00ff */
[----:B------:R-:W-:Y:S01]  /*4cb0*/  ULDC UR6, c[0x0][0x284] ;  /* 0x0000a10000067ab9 */ /* 0x000fe20000000800 */
[----:B------:R-:W-:Y:S01]  /*4cc0*/  ISETP.GT.AND P1, PT, R11, R17, PT ;  /* 0x000000110b00720c */ /* 0x000fe20003f24270 */
[----:B------:R-:W-:Y:S01]  /*4cd0*/  ULDC.64 UR8, c[0x0][0x2b0] ;  /* 0x0000ac0000087ab9 */ /* 0x000fe20000000a00 */
[----:B------:R-:W-:Y:S05]  /*4ce0*/  BSSY B0, `(.L_x_3431) ;  /* 0x000002d000007945 */ /* 0x000fea0003800000 */
[----:B0-----:R-:W0:Y:S01]  /*4cf0*/  @!P0 S2R R3, SR_CgaCtaId ;  /* 0x0000000000038919 */ /* 0x001e220000008800 */
[----:B------:R-:W-:-:S04]  /*4d00*/  @!P0 MOV R0, 0x400 ;  /* 0x0000040000008802 */ /* 0x000fc80000000f00 */
[----:B0-----:R-:W-:Y:S01]  /*4d10*/  @!P0 LEA R3, R3, R0, 0x18 ;  /* 0x0000000003038211 */ /* 0x001fe200078ec0ff */
[----:B------:R-:W-:-:S03]  /*4d20*/  IMAD.MOV.U32 R0, RZ, RZ, -0x800001 ;  /* 0xff7fffffff007424 */ /* 0x000fc600078e00ff */
[----:B------:R-:W-:-:S05]  /*4d30*/  @!P0 LEA R3, R10, R3, 0x2 ;  /* 0x000000030a038211 */ /* 0x000fca00078e10ff */
        /* <DEDUP_REMOVED lines=14> */
[----:B----4-:R-:W-:Y:S01]  /*4e20*/  LEA R20, R3, R0, 0x18 ;  /* 0x0000000003147211 */ /* 0x010fe200078ec0ff */
[----:B------:R-:W-:-:S10]  /*4e30*/  IMAD.MOV.U32 R0, RZ, RZ, R11 ;  /* 0x000000ffff007224 */ /* 0x000fd400078e000b */
.L_x_3436:
[----:B------:R-:W-:Y:S01]  /*4e40*/  IADD3 R3, -R26, R0, RZ ;  /* 0x000000001a037210 */ /* 0x000fe20007ffe1ff */
[----:B------:R-:W-:Y:S04]  /*4e50*/  BSSY B1, `(.L_x_3433) ;  /* 0x0000010000017945 */ /* 0x000fe80003800000 */
[----:B------:R-:W-:Y:S01]  /*4e60*/  IMAD R14, R3, 0x4, R20 ;  /* 0x00000004030e7824 */ /* 0x000fe200078e0214 */
[----:B------:R-:W-:Y:S06]  /*4e70*/  @!P0 BRA `(.L_x_3434) ;  /* 0x0000000000248947 */ /* 0x000fec0003800000 */
[----:B------:R-:W-:Y:S01]  /*4e80*/  IMAD R7, R2, UR6, RZ ;  /* 0x0000000602077c24 */ /* 0x000fe2000f8e02ff */
[----:B------:R-:W-:-:S04]  /*4e90*/  SHF.R.S32.HI R3, RZ, 0x1f, R0 ;  /* 0x0000001fff037819 */ /* 0x000fc80000011400 */
[--C-:B-----5:R-:W-:Y:S02]  /*4ea0*/  SHF.R.S32.HI R28, RZ, 0x1f, R7.reuse ;  /* 0x0000001fff1c7819 */ /* 0x120fe40000011407 */
[----:B0-----:R-:W-:-:S04]  /*4eb0*/  IADD3 R6, P2, P3, R0, UR8, R7 ;  /* 0x0000000800067c10 */ /* 0x001fc8000fb5e007 */
[----:B------:R-:W-:-:S05]  /*4ec0*/  IADD3.X R7, R3, UR9, R28, P2, P3 ;  /* 0x0000000903077c10 */ /* 0x000fca00097e641c */
[----:B------:R-:W4:Y:S02]  /*4ed0*/  LDG.E.U8 R6, desc[UR36][R6.64] ;  /* 0x0000002406067981 */ /* 0x000f24000c1e1100 */
[----:B----4-:R-:W-:-:S13]  /*4ee0*/  ISETP.NE.AND P2, PT, R6, RZ, PT ;  /* 0x000000ff0600720c */ /* 0x010fda0003f45270 */
[----:B------:R-:W-:Y:S01]  /*4ef0*/  @P2 IMAD.MOV.U32 R3, RZ, RZ, RZ ;  /* 0x000000ffff032224 */ /* 0x000fe200078e00ff */
[----:B------:R-:W-:Y:S06]  /*4f00*/  @P2 BRA `(.L_x_3435) ;  /* 0x0000000000102947 */ /* 0x000fec0003800000 */
.L_x_3434:
[----:B------:R-:W1:Y:S02]  /*4f10*/  LDS R3, [R14] ;  /* 0x000000000e037984 */ /* 0x000e640000000800 */
[----:B-1----:R-:W-:-:S04]  /*4f20*/  FADD.FTZ R3, -R12, R3 ;  /* 0x000000030c037221 */ /* 0x002fc80000010100 */
[----:B------:R-:W-:-:S06]  /*4f30*/  FMUL.FTZ R3, R3, 1.4426950216293334961 ;  /* 0x3fb8aa3b03037820 */ /* 0x000fcc0000410000 */
[----:B------:R-:W4:Y:S02]  /*4f40*/  MUFU.EX2 R3, R3 ;  /* 0x0000000300037308 */ /* 0x000f240000000800 */
.L_x_3435:
[----:B------:R-:W-:Y:S05]  /*4f50*/  BSYNC B1 ;  /* 0x0000000000017941 */ /* 0x000fea0003800000 */
.L_x_3433:
[----:B----4-:R4:W-:Y:S01]  /*4f60*/  STS [R14], R3 ;  /* 0x000000030e007388 */ /* 0x0109e20000000800 */
[----:B------:R-:W-:Y:S01]  /*4f70*/  IADD3 R0, R0, 0x80, RZ ;  /* 0x0000008000007810 */ /* 0x000fe20007ffe0ff */
[----:B------:R-:W-:-:S03]  /*4f80*/  FADD.FTZ R8, R3, R8 ;  /* 0x0000000803087221 */ /* 0x000fc60000010000 */
[----:B------:R-:W-:-:S13]  /*4f90*/  ISETP.GT.AND P2, PT, R0, R17, PT ;  /* 0x000000110000720c */ /* 0x000fda0003f44270 */
[----:B----4-:R-:W-:Y:S05]  /*4fa0*/  @!P2 BRA `(.L_x_3436) ;  /* 0xfffffffc00a4a947 */ /* 0x010fea000383ffff */
.L_x_3432:
[----:B------:R-:W-:Y:S05]  /*4fb0*/  BSYNC B0 ;  /* 0x0000000000007941 */ /* 0x000fea0003800000 */
.L_x_3431:
[----:B------:R-:W4:Y:S01]  /*4fc0*/  SHFL.BFLY PT, R3, R8, 0x10, 0x1f ;  /* 0x0e001f0008037f89 */ /* 0x000f2200000e0000 */
[----:B0-----:R-:W-:Y:S01]  /*4fd0*/  LOP3.LUT P0, R6, R18, 0x1f, RZ, 0xc0, !PT ;  /* 0x0000001f12067812 */ /* 0x001fe2000780c0ff */
[----:B------:R-:W0:Y:S01]  /*4fe0*/  S2UR UR5, SR_CgaCtaId ;  /* 0x00000000000579c3 */ /* 0x000e220000008800 */
[----:B------:R-:W-:Y:S01]  /*4ff0*/  UMOV UR4, 0x400 ;  /* 0x0000040000047882 */ /* 0x000fe20000000000 */
[----:B------:R-:W-:Y:S01]  /*5000*/  BSSY B0, `(.L_x_3437) ;  /* 0x0000042000007945 */ /* 0x000fe20003800000 */
[----:B------:R-:W-:-:S05]  /*5010*/  ISETP.GT.U32.AND P2, PT, R6, 0x3, PT ;  /* 0x000000030600780c */ /* 0x000fca0003f44070 */
[----:B------:R-:W2:Y:S04]  /*5020*/  LDC R15, c[0x0][0x284] ;  /* 0x0000a100ff0f7b82 */ /* 0x000ea80000000800 */
[----:B------:R-:W-:-:S04]  /*5030*/  VOTEU.ALL UP0, P0 ;  /* 0x00000000003f7886 */ /* 0x000fc80000000000 */
[----:B-1----:R-:W1:Y:S01]  /*5040*/  @!P2 S2R R12, SR_CgaCtaId ;  /* 0x00000000000ca919 */ /* 0x002e620000008800 */
[----:B----4-:R-:W-:Y:S01]  /*5050*/  FADD.FTZ R3, R3, R8 ;  /* 0x0000000803037221 */ /* 0x010fe20000010000 */
[----:B0-----:R-:W-:Y:S01]  /*5060*/  @!UP0 ULEA UR6, UR5, UR4, 0x18 ;  /* 0x0000000405068291 */ /* 0x001fe2000f8ec03f */
[----:B------:R-:W2:Y:S01]  /*5070*/  LDC R8, c[0x0][0x29c] ;  /* 0x0000a700ff087b82 */ /* 0x000ea20000000800 */
[----:B------:R-:W-:Y:S02]  /*5080*/  UIADD3 UR4, UR4, 0x220, URZ ;  /* 0x0000022004047890 */ /* 0x000fe4000fffe03f */
[----:B------:R-:W0:Y:S02]  /*5090*/  SHFL.BFLY PT, R0, R3, 0x8, 0x1f ;  /* 0x0d001f0003007f89 */ /* 0x000e2400000e0000 */
[----:B------:R-:W-:Y:S01]  /*50a0*/  ULEA UR4, UR5, UR4, 0x18 ;  /* 0x0000000405047291 */ /* 0x000fe2000f8ec03f */
[----:B0-----:R-:W-:Y:S01]  /*50b0*/  FADD.FTZ R0, R3, R0 ;  /* 0x0000000003007221 */ /* 0x001fe20000010000 */
[----:B------:R-:W-:-:S04]  /*50c0*/  @!P2 MOV R3, 0x400 ;  /* 0x000004000003a802 */ /* 0x000fc80000000f00 */
[----:B------:R-:W0:Y:S01]  /*50d0*/  SHFL.BFLY PT, R7, R0, 0x4, 0x1f ;  /* 0x0c801f0000077f89 */ /* 0x000e2200000e0000 */
[----:B-1----:R-:W-:-:S05]  /*50e0*/  @!P2 LEA R3, R12, R3, 0x18 ;  /* 0x000000030c03a211 */ /* 0x002fca00078ec0ff */
[----:B------:R-:W-:Y:S02]  /*50f0*/  @!P2 IMAD R6, R6, 0x4, R3 ;  /* 0x000000040606a824 */ /* 0x000fe400078e0203 */
[----:B0-----:R-:W-:Y:S01]  /*5100*/  FADD.FTZ R7, R0, R7 ;  /* 0x0000000700077221 */ /* 0x001fe20000010000 */
        /* <DEDUP_REMOVED lines=11> */
[----:B------:R-:W-:-:S08]  /*51c0*/  ULDC.64 UR6, c[0x0][0x310] ;  /* 0x0000c40000067ab9 */ /* 0x000fd00000000a00 */
[----:B------:R-:W0:Y:S01]  /*51d0*/  @P0 LDC R13, c[0x0][0x318] ;  /* 0x0000c600ff0d0b82 */ /* 0x000e220000000800 */
[----:B------:R1:W2:Y:S02]  /*51e0*/  @!P2 LDS R9, [R6+0x10] ;  /* 0x000010000609a984 */ /* 0x0002a40000000800 */
[----:B-1----:R-:W-:-:S05]  /*51f0*/  VIADD R6, R0, 0x4 ;  /* 0x0000000400067836 */ /* 0x002fca0000000000 */
[----:B------:R-:W-:Y:S01]  /*5200*/  SHF.R.S32.HI R7, RZ, 0x1f, R6 ;  /* 0x0000001fff077819 */ /* 0x000fe20000011406 */
[----:B0-----:R-:W-:-:S03]  /*5210*/  @P0 IMAD R0, R22, R13, R8 ;  /* 0x0000000d16000224 */ /* 0x001fc600078e0208 */
[----:B------:R-:W-:Y:S01]  /*5220*/  LEA.HI R7, R7, R6, RZ, 0x2 ;  /* 0x0000000607077211 */ /* 0x000fe200078f10ff */
[----:B--2---:R-:W0:Y:S02]  /*5230*/  SHFL.BFLY PT, R2, R9, 0x2, 0x1f ;  /* 0x0c401f0009027f89 */ /* 0x004e2400000e0000 */
[----:B0-----:R-:W-:Y:S01]  /*5240*/  FADD.FTZ R2, R2, R9 ;  /* 0x0000000902027221 */ /* 0x001fe20000010000 */
[----:B------:R-:W-:-:S04]  /*5250*/  @P0 IMAD R9, R0, R15, RZ ;  /* 0x0000000f00090224 */ /* 0x000fc800078e02ff */
[----:B------:R-:W0:Y:S02]  /*5260*/  SHFL.BFLY PT, R3, R2, 0x1, 0x1f ;  /* 0x0c201f0002037f89 */ /* 0x000e2400000e0000 */
[----:B0-----:R-:W-:Y:S01]  /*5270*/  FADD.FTZ R3, R2, R3 ;  /* 0x0000000302037221 */ /* 0x001fe20000010000 */
[----:B------:R-:W-:Y:S02]  /*5280*/  SHF.L.U32 R2, R7, 0x2, RZ ;  /* 0x0000000207027819 */ /* 0x000fe400000006ff */
[----:B------:R-:W-:Y:S02]  /*5290*/  CS2R R6, SRZ ;  /* 0x0000000000067805 */ /* 0x000fe4000001ff00 */
[--C-:B------:R-:W-:Y:S01]  /*52a0*/  @P0 SHF.R.S32.HI R7, RZ, 0x1f, R9.reuse ;  /* 0x0000001fff070819 */ /* 0x100fe20000011409 */
[----:B------:R-:W-:Y:S01]  /*52b0*/  @P0 IMAD.MOV.U32 R6, RZ, RZ, R9 ;  /* 0x000000ffff060224 */ /* 0x000fe200078e0009 */
[----:B------:R-:W-:Y:S01]  /*52c0*/  LOP3.LUT R2, R2, 0xfffffff0, RZ, 0xc0, !PT ;  /* 0xfffffff002027812 */ /* 0x000fe200078ec0ff */
[----:B------:R-:W0:Y:S04]  /*52d0*/  SHFL.IDX PT, R3, R3, RZ, 0x1f ;  /* 0x00001fff03037589 */ /* 0x000e2800000e0000 */
[----:B------:R-:W-:Y:S01]  /*52e0*/  VIADD R0, R2, UR4 ;  /* 0x0000000402007c36 */ /* 0x000fe20008000000 */
[----:B------:R-:W-:Y:S06]  /*52f0*/  @P1 BRA `(.L_x_3438) ;  /* 0x0000000000481947 */ /* 0x000fec0003800000 */
[----:B0-----:R-:W-:-:S04]  /*5300*/  FADD.FTZ R3, R3, 9.9999999747524270788e-07 ;  /* 0x358637bd03037421 */ /* 0x001fc80000010000 */
[----:B------:R0:W1:Y:S03]  /*5310*/  MUFU.RCP R14, R3 ;  /* 0x00000003000e7308 */ /* 0x0000660000001000 */
.L_x_3440:
[----:B------:R-:W-:-:S04]  /*5320*/  IADD3 R13, -R26, R11, RZ ;  /* 0x0000000b1a0d7210 */ /* 0x000fc80007ffe1ff */
[C---:B0-----:R-:W-:Y:S01]  /*5330*/  LEA R3, R13.reuse, UR4, 0x2 ;  /* 0x000000040d037c11 */ /* 0x041fe2000f8e10ff */
[----:B-1----:R-:W-:-:S05]  /*5340*/  IMAD R8, R13, 0x2, R0 ;  /* 0x000000020d087824 */ /* 0x002fca00078e0200 */
[----:B------:R-:W1:Y:S02]  /*5350*/  LDS R3, [R3] ;  /* 0x0000000003037984 */ /* 0x000e640000000800 */
[----:B-1----:R-:W-:-:S05]  /*5360*/  FMUL.FTZ R15, R3, R14 ;  /* 0x0000000e030f7220 */ /* 0x002fca0000410000 */
        /* <DEDUP_REMOVED lines=8> */
.L_x_3439:
[----:B------:R-:W-:-:S05]  /*53f0*/  VIADD R11, R11, 0x80 ;  /* 0x000000800b0b7836 */ /* 0x000fca0000000000 */
[----:B------:R-:W-:-:S13]  /*5400*/  ISETP.GT.AND P1, PT, R11, R17, PT ;  /* 0x000000110b00720c */ /* 0x000fda0003f24270 */
[----:B------:R-:W-:Y:S05]  /*5410*/  @!P1 BRA `(.L_x_3440) ;  /* 0xfffffffc00c09947 */ /* 0x000fea000383ffff */
.L_x_3438:
[----:B------:R-:W-:Y:S05]  /*5420*/  BSYNC B0 ;  /* 0x0000000000007941 */ /* 0x000fea0003800000 */
.L_x_3437:
[----:B------:R-:W-:Y:S01]  /*5430*/  SHF.R.S32.HI R6, RZ, 0x1f, R17 ;  /* 0x0000001fff067819 */ /* 0x000fe20000011411 */
[----:B------:R-:W-:Y:S01]  /*5440*/  ULDC.64 UR6, c[0x0][0x240] ;  /* 0x0000900000067ab9 */ /* 0x000fe20000000a00 */
[----:B------:R-:W-:Y:S01]  /*5450*/  SHF.R.S32.HI R21, RZ, 0x5, R5 ;  /* 0x00000005ff157819 */ /* 0x000fe20000011405 */
[----:B------:R-:W2:Y:S01]  /*5460*/  LDC R45, c[0x0][0x284] ;  /* 0x0000a100ff2d7b82 */ /* 0x000ea20000000800 */
[----:B------:R-:W-:Y:S01]  /*5470*/  LEA.HI R6, R6, R17, RZ, 0x2 ;  /* 0x0000001106067211 */ /* 0x000fe200078f10ff */
[C---:B0-----:R-:W-:Y:S01]  /*5480*/  IMAD.SHL.U32 R3, R10.reuse, 0x8, RZ ;  /* 0x000000080a037824 */ /* 0x041fe200078e00ff */
[----:B------:R-:W-:Y:S02]  /*5490*/  ISETP.GT.AND P0, PT, R10, 0x17, PT ;  /* 0x000000170a00780c */ /* 0x000fe40003f04270 */
[----:B------:R-:W-:Y:S02]  /*54a0*/  CS2R R10, SRZ ;  /* 0x00000000000a7805 */ /* 0x000fe4000001ff00 */
[----:B------:R-:W-:-:S02]  /*54b0*/  LOP3.LUT R6, R6, 0xfffffffc, RZ, 0xc0, !PT ;  /* 0xfffffffc06067812 */ /* 0x000fc400078ec0ff */
[----:B-1----:R-:W-:Y:S02]  /*54c0*/  CS2R R8, SRZ ;  /* 0x0000000000087805 */ /* 0x002fe4000001ff00 */
[----:B------:R-:W-:Y:S02]  /*54d0*/  ISETP.EQ.U32.AND P1, PT, RZ, UR6, PT ;  /* 0x00000006ff007c0c */ /* 0x000fe4000bf22070 */
[----:B------:R-:W-:-:S04]  /*54e0*/  IADD3 R6, -R6, R17, RZ ;  /* 0x0000001106067210 */ /* 0x000fc80007ffe1ff */
[----:B------:R-:W-:-:S04]  /*54f0*/  ISETP.NE.OR P2, PT, R21, R6, P0 ;  /* 0x000000061500720c */ /* 0x000fc80000745670 */
[----:B------:R-:W-:-:S13]  /*5500*/  ISETP.EQ.OR.EX P1, PT, RZ, UR7, P2, P1 ;  /* 0x00000007ff007c0c */ /* 0x000fda0009722710 */
[----:B------:R-:W0:Y:S01]  /*5510*/  @!P1 LDC.64 R6, c[0x0][0x240] ;  /* 0x00009000ff069b82 */ /* 0x000e220000000a00 */
[----:B------:R-:W-:Y:S01]  /*5520*/  @!P1 IMAD R5, R19, 0xc0, R3 ;  /* 0x000000c013059824 */ /* 0x000fe200078e0203 */
[----:B------:R-:W-:Y:S01]  /*5530*/  BSSY B0, `(.L_x_3441) ;  /* 0x0000159000007945 */ /* 0x000fe20003800000 */
[----:B---3--:R-:W-:Y:S01]  /*5540*/  HFMA2.MMA R37, -RZ, RZ, 0, 0 ;  /* 0x00000000ff257435 */ /* 0x008fe200000001ff */
[----:B------:R-:W-:Y:S01]  /*5550*/  IMAD.MOV.U32 R44, RZ, RZ, RZ ;  /* 0x000000ffff2c7224 */ /* 0x000fe200078e00ff */
[----:B------:R-:W-:Y:S02]  /*5560*/  CS2R R42, SRZ ;  /* 0x00000000002a7805 */ /* 0x000fe4000001ff00 */
[----:B------:R-:W-:Y:S02]  /*5570*/  CS2R R40, SRZ ;  /* 0x0000000000287805 */ /* 0x000fe4000001ff00 */
[----:B------:R-:W-:Y:S01]  /*5580*/  CS2R R38, SRZ ;  /* 0x0000000000267805 */ /* 0x000fe2000001ff00 */
[----:B--2---:R-:W-:-:S02]  /*5590*/  IMAD R20, R22, R45, RZ ;  /* 0x0000002d16147224 */ /* 0x004fc400078e02ff */
[----:B0-----:R-:W-:-:S05]  /*55a0*/  @!P1 IMAD.WIDE R6, R5, 0x2, R6 ;  /* 0x0000000205069825 */ /* 0x001fca00078e0206 */
[----:B------:R0:W5:Y:S01]  /*55b0*/  @!P1 LDG.E.128 R8, desc[UR36][R6.64] ;  /* 0x0000002406089981 */ /* 0x000162000c1e1d00 */
[----:B------:R-:W-:Y:S06]  /*55c0*/  BAR.SYNC.DEFER_BLOCKING 0x0 ;  /* 0x0000000000007b1d */ /* 0x000fec0000010000 */
[----:B------:R-:W-:Y:S05]  /*55d0*/  @P0 BRA `(.L_x_3442) ;  /* 0x0000001400380947 */ /* 0x000fea0003800000 */
[----:B------:R-:W-:Y:S01]  /*55e0*/  IMAD.IADD R36, R26, 0x1, R21 ;  /* 0x000000011a247824 */ /* 0x000fe200078e0215 */
[-C--:B------:R-:W-:Y:S01]  /*55f0*/  VIMNMX R58, R17, R45.reuse, PT ;  /* 0x0000002d113a7248 */ /* 0x080fe20003fe0100 */
[----:B------:R-:W-:Y:S01]  /*5600*/  IMAD R25, R4, R45, R3 ;  /* 0x0000002d04197224 */ /* 0x000fe200078e0203 */
[----:B------:R-:W-:Y:S01]  /*5610*/  BSSY B1, `(.L_x_3443) ;  /* 0x000009a000017945 */ /* 0x000fe20003800000 */
[----:B------:R-:W-:Y:S01]  /*5620*/  IMAD.MOV.U32 R44, RZ, RZ, RZ ;  /* 0x000000ffff2c7224 */ /* 0x000fe200078e00ff */
[----:B------:R-:W-:Y:S02]  /*5630*/  ISETP.GE.AND P1, PT, R36, R58, PT ;  /* 0x0000003a2400720c */ /* 0x000fe40003f26270 */
[----:B------:R-:W-:-:S11]  /*5640*/  SHF.R.S32.HI R27, RZ, 0x1f, R25 ;  /* 0x0000001fff1b7819 */ /* 0x000fd60000011419 */
[----:B------:R-:W-:Y:S05]  /*5650*/  @P1 BRA `(.L_x_3444) ;  /* 0x0000000800541947 */ /* 0x000fea0003800000 */
[----:B------:R-:W-:Y:S01]  /*5660*/  IADD3 R4, -R26, -0x2, -R21 ;  /* 0xfffffffe1a047810 */ /* 0x000fe20007ffe915 */
[----:B------:R-:W-:Y:S01]  /*5670*/  BSSY B2, `(.L_x_3445) ;  /* 0x0000034000027945 */ /* 0x000fe20003800000 */
[----:B------:R-:W-:Y:S02]  /*5680*/  LOP3.LUT R5, RZ, R58, RZ, 0x33, !PT ;  /* 0x0000003aff057212 */ /* 0x000fe400078e33ff */
[----:B------:R-:W-:Y:S01]  /*5690*/  CS2R R38, SRZ ;  /* 0x0000000000267805 */ /* 0x000fe2000001ff00 */
[----:B------:R-:W-:Y:S01]  /*56a0*/  IMAD.MOV.U32 R49, RZ, RZ, R36 ;  /* 0x000000ffff317224 */ /* 0x000fe200078e0024 */
[----:B------:R-:W-:Y:S02]  /*56b0*/  CS2R R42, SRZ ;  /* 0x00000000002a7805 */ /* 0x000fe4000001ff00 */
[----:B------:R-:W-:Y:S01]  /*56c0*/  IADD3 R5, R4, -R5, RZ ;  /* 0x8000000504057210 */ /* 0x000fe20007ffe0ff */
[----:B------:R-:W-:Y:S01]  /*56d0*/  IMAD.MOV.U32 R37, RZ, RZ, RZ ;  /* 0x000000ffff257224 */ /* 0x000fe200078e00ff */
[----:B------:R-:W-:-:S02]  /*56e0*/  CS2R R40, SRZ ;  /* 0x0000000000287805 */ /* 0x000fc4000001ff00 */
[----:B------:R-:W-:Y:S02]  /*56f0*/  MOV R44, RZ ;  /* 0x000000ff002c7202 */ /* 0x000fe40000000f00 */
[C---:B------:R-:W-:Y:S02]  /*5700*/  LEA.HI R4, R5.reuse, 0x1, RZ, 0x1e ;  /* 0x0000000105047811 */ /* 0x040fe400078ff0ff */
[----:B------:R-:W-:Y:S02]  /*5710*/  ISETP.GE.U32.AND P1, PT, R5, 0xc, PT ;  /* 0x0000000c0500780c */ /* 0x000fe40003f26070 */
[----:B------:R-:W-:-:S13]  /*5720*/  LOP3.LUT P3, R4, R4, 0x3, RZ, 0xc0, !PT ;  /* 0x0000000304047812 */ /* 0x000fda000786c0ff */
[----:B------:R-:W-:Y:S05]  /*5730*/  @!P3 BRA `(.L_x_3446) ;  /* 0x00000000009cb947 */ /* 0x000fea0003800000 */
[----:B0-----:R-:W-:Y:S01]  /*5740*/  IMAD R6, R36, 0xc0, RZ ;  /* 0x000000c024067824 */ /* 0x001fe200078e02ff */
[----:B------:R-:W-:Y:S01]  /*5750*/  ULDC.64 UR6, c[0x0][0x250] ;  /* 0x0000940000067ab9 */ /* 0x000fe20000000a00 */
[----:B------:R-:W-:Y:S01]  /*5760*/  IMAD.MOV.U32 R12, RZ, RZ, R4 ;  /* 0x000000ffff0c7224 */ /* 0x000fe200078e0004 */
[----:B------:R-:W-:Y:S01]  /*5770*/  HFMA2.MMA R39, -RZ, RZ, 0, 0 ;  /* 0x00000000ff277435 */ /* 0x000fe200000001ff */
[----:B------:R-:W-:Y:S01]  /*5780*/  IMAD R4, R21, 0x2, R2 ;  /* 0x0000000215047824 */ /* 0x000fe200078e0202 */
[----:B------:R-:W-:Y:S01]  /*5790*/  IADD3 R35, P3, R25, R6, RZ ;  /* 0x0000000619237210 */ /* 0x000fe20007f7e0ff */
[----:B------:R-:W-:Y:S02]  /*57a0*/  IMAD.MOV.U32 R49, RZ, RZ, R36 ;  /* 0x000000ffff317224 */ /* 0x000fe400078e0024 */
[----:B------:R-:W-:Y:S01]  /*57b0*/  VIADD R13, R4, UR4 ;  /* 0x00000004040d7c36 */ /* 0x000fe20008000000 */
[----:B------:R-:W-:Y:S02]  /*57c0*/  LEA.HI.X.SX32 R6, R6, R27, 0x1, P3 ;  /* 0x0000001b06067211 */ /* 0x000fe400018f0eff */
[----:B------:R-:W-:-:S04]  /*57d0*/  LEA R32, P3, R35, UR6, 0x1 ;  /* 0x0000000623207c11 */ /* 0x000fc8000f8608ff */
[----:B------:R-:W-:-:S09]  /*57e0*/  LEA.HI.X R35, R35, UR7, R6, 0x1, P3 ;  /* 0x0000000723237c11 */ /* 0x000fd200098f0c06 */
.L_x_3447:
[----:B------:R-:W-:Y:S01]  /*57f0*/  MOV R4, R32 ;  /* 0x0000002000047202 */ /* 0x000fe20000000f00 */
[----:B------:R-:W-:Y:S01]  /*5800*/  IMAD.MOV.U32 R5, RZ, RZ, R35 ;  /* 0x000000ffff057224 */ /* 0x000fe200078e0023 */
[----:B------:R0:W1:Y:S05]  /*5810*/  LDS.U16 R14, [R13] ;  /* 0x000000000d0e7984 */ /* 0x00006a0000000400 */
[----:B------:R-:W2:Y:S01]  /*5820*/  LDG.E.128 R4, desc[UR36][R4.64] ;  /* 0x0000002404047981 */ /* 0x000ea2000c1e1d00 */
[----:B------:R-:W-:Y:S01]  /*5830*/  VIADD R12, R12, 0xffffffff ;  /* 0xffffffff0c0c7836 */ /* 0x000fe20000000000 */
[----:B------:R-:W-:Y:S01]  /*5840*/  IADD3 R32, P4, R32, 0x600, RZ ;  /* 0x0000060020207810 */ /* 0x000fe20007f9e0ff */
[----:B0-----:R-:W-:Y:S01]  /*5850*/  VIADD R13, R13, 0x8 ;  /* 0x000000080d0d7836 */ /* 0x001fe20000000000 */
[----:B------:R-:W-:-:S02]  /*5860*/  IADD3 R49, R49, 0x4, RZ ;  /* 0x0000000431317810 */ /* 0x000fc40007ffe0ff */
[----:B------:R-:W-:Y:S01]  /*5870*/  ISETP.NE.AND P3, PT, R12, RZ, PT ;  /* 0x000000ff0c00720c */ /* 0x000fe20003f65270 */
[----:B------:R-:W-:Y:S02]  /*5880*/  IMAD.X R35, RZ, RZ, R35, P4 ;  /* 0x000000ffff237224 */ /* 0x000fe400020e0623 */
[----:B-1----:R-:W-:Y:S02]  /*5890*/  HADD2.F32 R14, -RZ, R14.H0_H0 ;  /* 0x2000000eff0e7230 */ /* 0x002fe40000004100 */
        /* <DEDUP_REMOVED lines=8> */
[----:B-----5:R-:W-:Y:S02]  /*5920*/  HADD2.F32 R28, -RZ, R5.H1_H1 ;  /* 0x30000005ff1c7230 */ /* 0x020fe40000004100 */
[C---:B------:R-:W-:Y:S01]  /*5930*/  FFMA.FTZ R42, R14.reuse, R29, R42 ;  /* 0x0000001d0e2a7223 */ /* 0x040fe2000001002a */
[----:B------:R-:W-:Y:S02]  /*5940*/  HADD2.F32 R6, -RZ, R6.H1_H1 ;  /* 0x30000006ff067230 */ /* 0x000fe40000004100 */
[----:B------:R-:W-:Y:S01]  /*5950*/  FFMA.FTZ R38, R14, R31, R38 ;  /* 0x0000001f0e267223 */ /* 0x000fe20000010026 */
[----:B------:R-:W-:-:S02]  /*5960*/  HADD2.F32 R7, -RZ, R7.H1_H1 ;  /* 0x30000007ff077230 */ /* 0x000fc40000004100 */
[C---:B------:R-:W-:Y:S01]  /*5970*/  FFMA.FTZ R37, R14.reuse, R28, R37 ;  /* 0x0000001c0e257223 */ /* 0x040fe20000010025 */
[C---:B------:R-:W-:Y:S02]  /*5980*/  FFMA.FTZ R41, R14.reuse, R6, R41 ;  /* 0x000000060e297223 */ /* 0x040fe40000010029 */
[----:B------:R-:W-:Y:S01]  /*5990*/  FFMA.FTZ R44, R14, R7, R44 ;  /* 0x000000070e2c7223 */ /* 0x000fe2000001002c */
[----:B------:R-:W-:Y:S06]  /*59a0*/  @P3 BRA `(.L_x_3447) ;  /* 0xfffffffc00903947 */ /* 0x000fec000383ffff */
.L_x_3446:
[----:B------:R-:W-:Y:S05]  /*59b0*/  BSYNC B2 ;  /* 0x0000000000027941 */ /* 0x000fea0003800000 */
.L_x_3445:
[----:B------:R-:W-:Y:S05]  /*59c0*/  @!P1 BRA `(.L_x_3444) ;  /* 0x0000000400789947 */ /* 0x000fea0003800000 */
[C---:B------:R-:W-:Y:S01]  /*59d0*/  IMAD R4, R49.reuse, 0xc0, RZ ;  /* 0x000000c031047824 */ /* 0x040fe200078e02ff */
[----:B------:R-:W-:Y:S01]  /*59e0*/  LEA R5, R49, R2, 0x1 ;  /* 0x0000000231057211 */ /* 0x000fe200078e08ff */
[----:B------:R-:W-:-:S03]  /*59f0*/  ULDC.64 UR6, c[0x0][0x250] ;  /* 0x0000940000067ab9 */ /* 0x000fc60000000a00 */
[----:B------:R-:W-:Y:S01]  /*5a00*/  IADD3 R57, P1, R25, R4, RZ ;  /* 0x0000000419397210 */ /* 0x000fe20007f3e0ff */
[----:B------:R-:W-:-:S03]  /*5a10*/  VIADD R5, R5, 0x10 ;  /* 0x0000001005057836 */ /* 0x000fc60000000000 */
[----:B------:R-:W-:Y:S01]  /*5a20*/  LEA.HI.X.SX32 R4, R4, R27, 0x1, P1 ;  /* 0x0000001b04047211 */ /* 0x000fe200008f0eff */
[----:B------:R-:W-:Y:S01]  /*5a30*/  IMAD R5, R26, -0x2, R5 ;  /* 0xfffffffe1a057824 */ /* 0x000fe200078e0205 */
[----:B------:R-:W-:-:S03]  /*5a40*/  LEA R56, P1, R57, UR6, 0x1 ;  /* 0x0000000639387c11 */ /* 0x000fc6000f8208ff */
[----:B------:R-:W-:Y:S01]  /*5a50*/  VIADD R48, R5, UR4 ;  /* 0x0000000405307c36 */ /* 0x000fe20008000000 */
[----:B------:R-:W-:-:S09]  /*5a60*/  LEA.HI.X R57, R57, UR7, R4, 0x1, P1 ;  /* 0x0000000739397c11 */ /* 0x000fd200088f0c04 */
.L_x_3448:
[----:B------:R-:W-:Y:S01]  /*5a70*/  MOV R46, R56 ;  /* 0x00000038002e7202 */ /* 0x000fe20000000f00 */
[----:B------:R-:W-:Y:S01]  /*5a80*/  IMAD.MOV.U32 R47, RZ, RZ, R57 ;  /* 0x000000ffff2f7224 */ /* 0x000fe200078e0039 */
[----:B------:R-:W1:Y:S04]  /*5a90*/  LDS.U16 R50, [R48+-0x10] ;  /* 0xfffff00030327984 */ /* 0x000e680000000400 */
[----:B------:R-:W2:Y:S04]  /*5aa0*/  LDG.E.128 R32, desc[UR36][R46.64] ;  /* 0x000000242e207981 */ /* 0x000ea8000c1e1d00 */
[----:B-----5:R-:W3:Y:S04]  /*5ab0*/  LDG.E.128 R28, desc[UR36][R46.64+0x600] ;  /* 0x000600242e1c7981 */ /* 0x020ee8000c1e1d00 */
[----:B------:R-:W4:Y:S04]  /*5ac0*/  LDG.E.128 R12, desc[UR36][R46.64+0xc00] ;  /* 0x000c00242e0c7981 */ /* 0x000f28000c1e1d00 */
[----:B0-----:R0:W4:Y:S01]  /*5ad0*/  LDG.E.128 R4, desc[UR36][R46.64+0x1200] ;  /* 0x001200242e047981 */ /* 0x001122000c1e1d00 */
[----:B------:R-:W-:-:S02]  /*5ae0*/  IADD3 R56, P1, R46, 0x1800, RZ ;  /* 0x000018002e387810 */ /* 0x000fc40007f3e0ff */
[----:B------:R-:W-:Y:S01]  /*5af0*/  IADD3 R49, R49, 0x10, RZ ;  /* 0x0000001031317810 */ /* 0x000fe20007ffe0ff */
[----:B------:R-:W0:Y:S02]  /*5b00*/  LDS.U16 R52, [R48+-0x8] ;  /* 0xfffff80030347984 */ /* 0x000e240000000400 */
[----:B------:R-:W-:Y:S01]  /*5b10*/  IMAD.X R57, RZ, RZ, R47, P1 ;  /* 0x000000ffff397224 */ /* 0x000fe200008e062f */
[----:B------:R-:W-:Y:S01]  /*5b20*/  ISETP.GE.AND P1, PT, R49, R58, PT ;  /* 0x0000003a3100720c */ /* 0x000fe20003f26270 */
[----:B------:R-:W0:Y:S01]  /*5b30*/  LDS.U16 R54, [R48] ;  /* 0x0000000030367984 */ /* 0x000e220000000400 */
[----:B-1----:R-:W-:Y:S02]  /*5b40*/  HADD2.F32 R50, -RZ, R50.H0_H0 ;  /* 0x20000032ff327230 */ /* 0x002fe40000004100 */
[----:B0-----:R-:W-:Y:S02]  /*5b50*/  HADD2.F32 R52, -RZ, R52.H0_H0 ;  /* 0x20000034ff347230 */ /* 0x001fe40000004100 */
[----:B------:R-:W-:-:S02]  /*5b60*/  HADD2.F32 R54, -RZ, R54.H0_H0 ;  /* 0x20000036ff367230 */ /* 0x000fc40000004100 */
[--C-:B--2---:R-:W-:Y:S02]  /*5b70*/  HADD2.F32 R53, -RZ, R32.reuse.H1_H1 ;  /* 0x30000020ff357230 */ /* 0x104fe40000004100 */
[----:B------:R-:W-:Y:S02]  /*5b80*/  HADD2.F32 R51, -RZ, R32.H0_H0 ;  /* 0x20000020ff337230 */ /* 0x000fe40000004100 */
[--C-:B------:R-:W-:Y:S02]  /*5b90*/  HADD2.F32 R55, -RZ, R33.reuse.H0_H0 ;  /* 0x20000021ff377230 */ /* 0x100fe40000004100 */
[C---:B------:R-:W-:Y:S01]  /*5ba0*/  FFMA.FTZ R53, R50.reuse, R53, R42 ;  /* 0x0000003532357223 */ /* 0x040fe2000001002a */
[----:B------:R-:W-:Y:S01]  /*5bb0*/  HADD2.F32 R32, -RZ, R33.H1_H1 ;  /* 0x30000021ff207230 */ /* 0x000fe20000004100 */
[----:B------:R-:W0:Y:S01]  /*5bc0*/  LDS.U16 R42, [R48+0x8] ;  /* 0x00000800302a7984 */ /* 0x000e220000000400 */
        /* <DEDUP_REMOVED lines=11> */
[C---:B------:R-:W-:Y:S01]  /*5c80*/  FFMA.FTZ R34, R50.reuse, R34, R41 ;  /* 0x0000002232227223 */ /* 0x040fe20000010029 */
[----:B------:R-:W-:Y:S02]  /*5c90*/  HADD2.F32 R39, -RZ, R30.H1_H1 ;  /* 0x3000001eff277230 */ /* 0x000fe40000004100 */
[----:B------:R-:W-:Y:S01]  /*5ca0*/  FFMA.FTZ R46, R50, R46, R43 ;  /* 0x0000002e322e7223 */ /* 0x000fe2000001002b */
        /* <DEDUP_REMOVED lines=8> */
[----:B------:R-:W-:Y:S02]  /*5d30*/  HADD2.F32 R41, -RZ, R31.H0_H0 ;  /* 0x2000001fff297230 */ /* 0x000fe40000004100 */
[C---:B------:R-:W-:Y:S01]  /*5d40*/  FFMA.FTZ R38, R52.reuse, R38, R55 ;  /* 0x0000002634267223 */ /* 0x040fe20000010037 */
[--C-:B----4-:R-:W-:Y:S02]  /*5d50*/  HADD2.F32 R31, -RZ, R12.reuse.H0_H0 ;  /* 0x2000000cff1f7230 */ /* 0x110fe40000004100 */
[----:B------:R-:W-:Y:S01]  /*5d60*/  FFMA.FTZ R28, R52, R28, R53 ;  /* 0x0000001c341c7223 */ /* 0x000fe20000010035 */
[----:B------:R-:W-:-:S02]  /*5d70*/  HADD2.F32 R35, -RZ, R12.H1_H1 ;  /* 0x3000000cff237230 */ /* 0x000fc40000004100 */
[C---:B------:R-:W-:Y:S01]  /*5d80*/  FFMA.FTZ R37, R52.reuse, R37, R51 ;  /* 0x0000002534257223 */ /* 0x040fe20000010033 */
[--C-:B------:R-:W-:Y:S02]  /*5d90*/  HADD2.F32 R32, -RZ, R14.reuse.H0_H0 ;  /* 0x2000000eff207230 */ /* 0x100fe40000004100 */
[----:B------:R-:W-:Y:S01]  /*5da0*/  FFMA.FTZ R41, R52, R41, R46 ;  /* 0x0000002934297223 */ /* 0x000fe2000001002e */
[--C-:B------:R-:W-:Y:S02]  /*5db0*/  HADD2.F32 R39, -RZ, R13.reuse.H0_H0 ;  /* 0x2000000dff277230 */ /* 0x100fe40000004100 */
        /* <DEDUP_REMOVED lines=9> */
[----:B------:R-:W-:Y:S02]  /*5e50*/  HADD2.F32 R33, -RZ, R5.H0_H0 ;  /* 0x20000005ff217230 */ /* 0x000fe40000004100 */
[----:B------:R-:W-:Y:S01]  /*5e60*/  FFMA.FTZ R13, R54, R13, R34 ;  /* 0x0000000d360d7223 */ /* 0x000fe20000010022 */
[----:B------:R-:W-:-:S02]  /*5e70*/  HADD2.F32 R35, -RZ, R6.H0_H0 ;  /* 0x20000006ff237230 */ /* 0x000fc40000004100 */
[C---:B------:R-:W-:Y:S01]  /*5e80*/  FFMA.FTZ R14, R54.reuse, R14, R41 ;  /* 0x0000000e360e7223 */ /* 0x040fe20000010029 */
[----:B0-----:R-:W-:Y:S02]  /*5e90*/  HADD2.F32 R44, -RZ, R42.H0_H0 ;  /* 0x2000002aff2c7230 */ /* 0x001fe40000004100 */
[----:B------:R-:W-:Y:S01]  /*5ea0*/  FFMA.FTZ R15, R54, R15, R30 ;  /* 0x0000000f360f7223 */ /* 0x000fe2000001001e */
[--C-:B------:R-:W-:Y:S02]  /*5eb0*/  HADD2.F32 R39, -RZ, R4.reuse.H0_H0 ;  /* 0x20000004ff277230 */ /* 0x100fe40000004100 */
[----:B------:R-:W-:Y:S02]  /*5ec0*/  HADD2.F32 R29, -RZ, R4.H1_H1 ;  /* 0x30000004ff1d7230 */ /* 0x000fe40000004100 */
        /* <DEDUP_REMOVED lines=9> */
[C---:B------:R-:W-:Y:S01]  /*5f60*/  FFMA.FTZ R41, R44.reuse, R6, R13 ;  /* 0x000000062c297223 */ /* 0x040fe2000001000d */
[----:B------:R-:W-:Y:S01]  /*5f70*/  FFMA.FTZ R43, R44, R43, R14 ;  /* 0x0000002b2c2b7223 */ /* 0x000fe2000001000e */
[----:B------:R-:W-:Y:S02]  /*5f80*/  VIADD R48, R48, 0x20 ;  /* 0x0000002030307836 */ /* 0x000fe40000000000 */
[----:B------:R-:W-:Y:S01]  /*5f90*/  FFMA.FTZ R44, R44, R4, R15 ;  /* 0x000000042c2c7223 */ /* 0x000fe2000001000f */
[----:B------:R-:W-:Y:S06]  /*5fa0*/  @!P1 BRA `(.L_x_3448) ;  /* 0xfffffff800b09947 */ /* 0x000fec000383ffff */
.L_x_3444:
[----:B------:R-:W-:Y:S05]  /*5fb0*/  BSYNC B1 ;  /* 0x0000000000017941 */ /* 0x000fea0003800000 */
.L_x_3443:
        /* <DEDUP_REMOVED lines=39> */
[----:B------:R-:W-:-:S06]  /*6230*/  IMAD R12, R21, 0x2, R0 ;  /* 0x00000002150c7824 */ /* 0x000fcc00078e0200 */
[----:B------:R-:W0:Y:S02]  /*6240*/  LDS.U16 R12, [R12] ;  /* 0x000000000c0c7984 */ /* 0x000e240000000400 */
        /* <DEDUP_REMOVED lines=16> */
[----:B------:R-:W-:-:S07]  /*6350*/  FFMA.FTZ R44, R14, R7, R44 ;  /* 0x000000070e2c7223 */ /* 0x000fce000001002c */
.L_x_3452:
[----:B------:R-:W-:Y:S05]  /*6360*/  BSYNC B2 ;  /* 0x0000000000027941 */ /* 0x000fea0003800000 */
.L_x_3451:
[----:B------:R-:W-:-:S07]  /*6370*/  VIADD R36, R36, 0x4 ;  /* 0x0000000424247836 */ /* 0x000fce0000000000 */
.L_x_3450:
[----:B------:R-:W-:Y:S05]  /*6380*/  BSYNC B1 ;  /* 0x0000000000017941 */ /* 0x000fea0003800000 */
.L_x_3449:
[----:B------:R-:W-:-:S13]  /*6390*/  LOP3.LUT P1, RZ, R32, 0xfffffffc, RZ, 0xc0, !PT ;  /* 0xfffffffc20ff7812 */ /* 0x000fda000782c0ff */
[----:B------:R-:W-:Y:S05]  /*63a0*/  @!P1 BRA `(.L_x_3442) ;  /* 0x0000000400c49947 */ /* 0x000fea0003800000 */
[----:B------:R-:W-:Y:S01]  /*63b0*/  LEA R5, R36, R2, 0x1 ;  /* 0x0000000224057211 */ /* 0x000fe200078e08ff */
[----:B------:R-:W-:-:S04]  /*63c0*/  IMAD.MOV.U32 R2, RZ, RZ, RZ ;  /* 0x000000ffff027224 */ /* 0x000fc800078e00ff */
[----:B------:R-:W-:-:S04]  /*63d0*/  IMAD R5, R26, -0x2, R5 ;  /* 0xfffffffe1a057824 */ /* 0x000fc800078e0205 */
[----:B------:R-:W-:-:S07]  /*63e0*/  VIADD R33, R5, UR4 ;  /* 0x0000000405217c36 */ /* 0x000fce0008000000 */
.L_x_3457:
[----:B------:R-:W1:Y:S01]  /*63f0*/  LDC R35, c[0x0][0x284] ;  /* 0x0000a100ff237b82 */ /* 0x000e620000000800 */
[C---:B------:R-:W-:Y:S01]  /*6400*/  IADD3 R32, R36.reuse, 0x4, RZ ;  /* 0x0000000424207810 */ /* 0x040fe20007ffe0ff */
[----:B------:R-:W-:Y:S01]  /*6410*/  BSSY B1, `(.L_x_3453) ;  /* 0x0000034000017945 */ /* 0x000fe20003800000 */
[----:B------:R-:W-:Y:S01]  /*6420*/  IMAD.IADD R30, R33, 0x1, R2 ;  /* 0x00000001211e7824 */ /* 0x000fe200078e0202 */
[-C--:B-1----:R-:W-:Y:S02]  /*6430*/  ISETP.GE.AND P3, PT, R36, R35.reuse, PT ;  /* 0x000000232400720c */ /* 0x082fe40003f66270 */
[----:B------:R-:W-:-:S11]  /*6440*/  ISETP.GE.AND P1, PT, R32, R35, PT ;  /* 0x000000232000720c */ /* 0x000fd60003f26270 */
        /* <DEDUP_REMOVED lines=9> */
[----:B------:R0:W1:Y:S02]  /*64e0*/  F2I.FTZ.U32.TRUNC.NTZ R5, R12 ;  /* 0x0000000c00057305 */ /* 0x000064000021f000 */
[----:B0-----:R-:W0:Y:S01]  /*64f0*/  LDS.U16 R12, [R30] ;  /* 0x000000001e0c7984 */ /* 0x001e220000000400 */
        /* <DEDUP_REMOVED lines=22> */
[----:B-----5:R-:W-:Y:S02]  /*6660*/  HADD2.F32 R28, -RZ, R7.H0_H0 ;  /* 0x20000007ff1c7230 */ /* 0x020fe40000004100 */
        /* <DEDUP_REMOVED lines=14> */
.L_x_3454:
[----:B------:R-:W-:Y:S05]  /*6750*/  BSYNC B1 ;  /* 0x0000000000017941 */ /* 0x000fea0003800000 */
.L_x_3453:
[----:B------:R-:W-:Y:S04]  /*6760*/  BSSY B1, `(.L_x_3455) ;  /* 0x0000031000017945 */ /* 0x000fe80003800000 */
        /* <DEDUP_REMOVED lines=10> */
[----:B0-----:R-:W0:Y:S01]  /*6810*/  LDS.U16 R12, [R30+0x8] ;  /* 0x000008001e0c7984 */ /* 0x001e220000000400 */
[----:B-1----:R-:W-:-:S04]  /*6820*/  IMAD.MOV R4, RZ, RZ, -R5 ;  /* 0x000000ffff047224 */ /* 0x002fc800078e0a05 */
        /* <DEDUP_REMOVED lines=36> */
.L_x_3456:
[----:B------:R-:W-:Y:S05]  /*6a70*/  BSYNC B1 ;  /* 0x0000000000017941 */ /* 0x000fea0003800000 */
.L_x_3455:
[----:B------:R-:W-:Y:S01]  /*6a80*/  IADD3 R36, R36, 0x8, RZ ;  /* 0x0000000824247810 */ /* 0x000fe20007ffe0ff */
[----:B------:R-:W-:-:S03]  /*6a90*/  VIADD R2, R2, 0x10 ;  /* 0x0000001002027836 */ /* 0x000fc60000000000 */
[----:B------:R-:W-:-:S13]  /*6aa0*/  ISETP.GE.AND P1, PT, R36, R17, PT ;  /* 0x000000112400720c */ /* 0x000fda0003f26270 */
[----:B------:R-:W-:Y:S05]  /*6ab0*/  @!P1 BRA `(.L_x_3457) ;  /* 0xfffffff8004c9947 */ /* 0x000fea000383ffff */
.L_x_3442:
[----:B------:R-:W-:Y:S05]  /*6ac0*/  BSYNC B0 ;  /* 0x0000000000007941 */ /* 0x000fea0003800000 */
.L_x_3441:
[----:B------:R-:W-:Y:S04]  /*6ad0*/  BSSY B0, `(.L_x_3458) ;  /* 0x000005a000007945 */ /* 0x000fe80003800000 */
[----:B------:R-:W-:Y:S05]  /*6ae0*/  @P2 BRA `(.L_x_3459) ;  /* 0x0000000400602947 */ /* 0x000fea0003800000 */
[----:B0-----:R-:W0:Y:S01]  /*6af0*/  LDC R6, c[0x0][0x308] ;  /* 0x0000c200ff067b82 */ /* 0x001e220000000800 */
[----:B------:R-:W-:Y:S02]  /*6b00*/  ULDC.64 UR6, c[0x0][0x2f0] ;  /* 0x0000bc0000067ab9 */ /* 0x000fe40000000a00 */
[----:B------:R-:W-:-:S04]  /*6b10*/  ISETP.NE.U32.AND P1, PT, RZ, UR6, PT ;  /* 0x00000006ff007c0c */ /* 0x000fc8000bf25070 */
[----:B------:R-:W-:Y:S02]  /*6b20*/  ISETP.NE.AND.EX P1, PT, RZ, UR7, PT, P1 ;  /* 0x00000007ff007c0c */ /* 0x000fe4000bf25310 */
[----:B------:R-:W-:Y:S01]  /*6b30*/  IADD3 R17, -R26, R17, RZ ;  /* 0x000000111a117210 */ /* 0x000fe20007ffe1ff */
[----:B------:R-:W-:Y:S01]  /*6b40*/  IMAD R20, R20, 0xc0, R3 ;  /* 0x000000c014147824 */ /* 0x000fe200078e0203 */
[----:B------:R-:W-:-:S09]  /*6b50*/  ULDC.64 UR6, c[0x0][0x250] ;  /* 0x0000940000067ab9 */ /* 0x000fd20000000a00 */
[----:B------:R-:W1:Y:S01]  /*6b60*/  @P1 LDC R2, c[0x0][0x288] ;  /* 0x0000a200ff021b82 */ /* 0x000e620000000800 */
[----:B0-----:R-:W-:-:S07]  /*6b70*/  ISETP.NE.AND P3, PT, R6, 0x2, PT ;  /* 0x000000020600780c */ /* 0x001fce0003f65270 */
[----:B------:R-:W0:Y:S08]  /*6b80*/  @P1 LDC.64 R4, c[0x0][0x2e8] ;  /* 0x0000ba00ff041b82 */ /* 0x000e300000000a00 */
[----:B------:R-:W2:Y:S01]  /*6b90*/  @P3 LDC.64 R12, c[0x0][0x238] ;  /* 0x00008e00ff0c3b82 */ /* 0x000ea20000000a00 */
[----:B-1----:R-:W-:Y:S02]  /*6ba0*/  @P1 IMAD R2, R16, R2, R19 ;  /* 0x0000000210021224 */ /* 0x002fe400078e0213 */
[----:B------:R-:W-:-:S02]  /*6bb0*/  IMAD.IADD R19, R24, 0x1, R3 ;  /* 0x0000000118137824 */ /* 0x000fc400078e0203 */
[----:B------:R-:W-:-:S04]  /*6bc0*/  @P1 IMAD R7, R2, 0xc0, R3 ;  /* 0x000000c002071824 */ /* 0x000fc800078e0203 */
[----:B0-----:R-:W-:-:S06]  /*6bd0*/  @P1 IMAD.WIDE R4, R7, 0x2, R4 ;  /* 0x0000000207041825 */ /* 0x001fcc00078e0204 */
[----:B------:R-:W5:Y:S01]  /*6be0*/  @P1 LDG.E.128 R4, desc[UR36][R4.64] ;  /* 0x0000002404041981 */ /* 0x000f62000c1e1d00 */
[----:B--2---:R-:W-:-:S05]  /*6bf0*/  @P3 IMAD.WIDE R12, R19, 0x2, R12 ;  /* 0x00000002130c3825 */ /* 0x004fca00078e020c */
[----:B-----5:R0:W5:Y:S01]  /*6c00*/  @P3 LDG.E.128 R28, desc[UR36][R12.64] ;  /* 0x000000240c1c3981 */ /* 0x020162000c1e1d00 */
        /* <DEDUP_REMOVED lines=22> */
[----:B------:R-:W-:Y:S02]  /*6d70*/  SHF.R.S32.HI R0, RZ, 0x8, R0 ;  /* 0x00000008ff007819 */ /* 0x000fe40000011400 */
[----:B------:R-:W-:Y:S02]  /*6d80*/  SHF.R.U32.HI R20, RZ, 0x10, R29 ;  /* 0x00000010ff147819 */ /* 0x000fe4000001161d */
[----:B------:R-:W-:-:S02]  /*6d90*/  SHF.R.S32.HI R16, RZ, 0x8, R16 ;  /* 0x00000008ff107819 */ /* 0x000fc40000011410 */
[----:B------:R-:W-:Y:S01]  /*6da0*/  SHF.R.S32.HI R12, RZ, 0x8, R12 ;  /* 0x00000008ff0c7819 */ /* 0x000fe2000001140c */
[----:B------:R-:W2:Y:S01]  /*6db0*/  I2F.S16 R23, R23 ;  /* 0x0000001700177306 */ /* 0x000ea20000101400 */
[-C--:B---3--:R-:W-:Y:S01]  /*6dc0*/  FMUL.FTZ R24, R19, R17.reuse ;  /* 0x0000001113187220 */ /* 0x088fe20000410000 */
[----:B0-----:R-:W-:-:S06]  /*6dd0*/  FMUL.FTZ R19, R13, R17 ;  /* 0x000000110d137220 */ /* 0x001fcc0000410000 */
[----:B------:R-:W0:Y:S01]  /*6de0*/  I2F.S16 R0, R0 ;  /* 0x0000000000007306 */ /* 0x000e220000101400 */
[----:B--2---:R-:W-:-:S07]  /*6df0*/  FMUL.FTZ R25, R23, R17 ;  /* 0x0000001117197220 */ /* 0x004fce0000410000 */
[----:B------:R-:W2:Y:S01]  /*6e00*/  I2F.S8 R2, R28 ;  /* 0x0000001c00027306 */ /* 0x000ea20000001400 */
[----:B0-----:R-:W-:-:S07]  /*6e10*/  FMUL.FTZ R13, R0, R17 ;  /* 0x00000011000d7220 */ /* 0x001fce0000410000 */
[----:B------:R-:W0:Y:S01]  /*6e20*/  I2F.S8 R20, R20 ;  /* 0x0000001400147306 */ /* 0x000e220000001400 */
        /* <DEDUP_REMOVED lines=10> */
.L_x_3460:
        /* <DEDUP_REMOVED lines=26> */
.L_x_3459:
[----:B------:R-:W-:Y:S05]  /*7070*/  BSYNC B0 ;  /* 0x0000000000007941 */ /* 0x000fea0003800000 */
.L_x_3458:
        /* <DEDUP_REMOVED lines=16> */
.L_x_3462:
[----:B------:R-:W-:Y:S05]  /*7180*/  WARPSYNC.ALL ;  /* 0x0000000000007948 */ /* 0x000fea0003800000 */
[----:B------:R-:W-:Y:S06]  /*7190*/  BAR.SYNC.DEFER_BLOCKING 0x0 ;  /* 0x0000000000007b1d */ /* 0x000fec0000010000 */
[----:B------:R-:W-:Y:S04]  /*71a0*/  BSSY B0, `(.L_x_3463) ;  /* 0x0000013000007945 */ /* 0x000fe80003800000 */
[----:B------:R-:W-:Y:S05]  /*71b0*/  @P2 BRA `(.L_x_3464) ;  /* 0x0000000000442947 */ /* 0x000fea0003800000 */
[----:B01----:R-:W0:Y:S02]  /*71c0*/  LDS.128 R4, [R21] ;  /* 0x0000000015047984 */ /* 0x003e240000000c00 */
[--C-:B0-----:R-:W-:Y:S02]  /*71d0*/  HADD2.F32 R0, -RZ, R4.reuse.H0_H0 ;  /* 0x20000004ff007230 */ /* 0x101fe40000004100 */
[----:B-----5:R-:W-:Y:S02]  /*71e0*/  HADD2.F32 R9, -RZ, R4.H1_H1 ;  /* 0x30000004ff097230 */ /* 0x020fe40000004100 */
[--C-:B------:R-:W-:Y:S02]  /*71f0*/  HADD2.F32 R11, -RZ, R5.reuse.H0_H0 ;  /* 0x20000005ff0b7230 */ /* 0x100fe40000004100 */
[----:B------:R-:W-:Y:S01]  /*7200*/  FADD.FTZ R39, R39, R0 ;  /* 0x0000000027277221 */ /* 0x000fe20000010000 */
[----:B------:R-:W-:Y:S02]  /*7210*/  HADD2.F32 R2, -RZ, R5.H1_H1 ;  /* 0x30000005ff027230 */ /* 0x000fe40000004100 */
[----:B------:R-:W-:Y:S01]  /*7220*/  FADD.FTZ R42, R42, R9 ;  /* 0x000000092a2a7221 */ /* 0x000fe20000010000 */
[----:B------:R-:W-:-:S02]  /*7230*/  HADD2.F32 R5, -RZ, R6.H0_H0 ;  /* 0x20000006ff057230 */ /* 0x000fc40000004100 */
        /* <DEDUP_REMOVED lines=9> */
.L_x_3464:
[----:B------:R-:W-:Y:S05]  /*72d0*/  BSYNC B0 ;  /* 0x0000000000007941 */ /* 0x000fea0003800000 */
.L_x_3463:
[----:B------:R-:W-:Y:S06]  /*72e0*/  BAR.SYNC.DEFER_BLOCKING 0x0 ;  /* 0x0000000000007b1d */ /* 0x000fec0000010000 */
[----:B------:R-:W-:Y:S04]  /*72f0*/  BSSY B0, `(.L_x_3465) ;  /* 0x0000007000007945 */ /* 0x000fe80003800000 */
[----:B------:R-:W-:Y:S05]  /*7300*/  @P3 BRA `(.L_x_3466) ;  /* 0x0000000000143947 */ /* 0x000fea0003800000 */
[----:B-1----:R-:W-:Y:S02]  /*7310*/  F2FP.F16.F32.PACK_AB R4, R42, R39 ;  /* 0x000000272a04723e */ /* 0x002fe400000000ff */
[----:B------:R-:W-:Y:S02]  /*7320*/  F2FP.F16.F32.PACK_AB R5, R37, R38 ;  /* 0x000000262505723e */ /* 0x000fe400000000ff */
[----:B0-----:R-:W-:Y:S02]  /*7330*/  F2FP.F16.F32.PACK_AB R6, R41, R40 ;  /* 0x000000282906723e */ /* 0x001fe400000000ff */
[----:B------:R-:W-:-:S05]  /*7340*/  F2FP.F16.F32.PACK_AB R7, R44, R43 ;  /* 0x0000002b2c07723e */ /* 0x000fca00000000ff */
[----:B------:R2:W-:Y:S02]  /*7350*/  STS.128 [R21+-0x180], R4 ;  /* 0xfffe800415007388 */ /* 0x0005e40000000c00 */
.L_x_3466:
[----:B------:R-:W-:Y:S05]  /*7360*/  BSYNC B0 ;  /* 0x0000000000007941 */ /* 0x000fea0003800000 */
.L_x_3465:
[----:B------:R-:W-:Y:S06]  /*7370*/  BAR.SYNC.DEFER_BLOCKING 0x0 ;  /* 0x0000000000007b1d */ /* 0x000fec0000010000 */
[----:B------:R-:W-:Y:S04]  /*7380*/  BSSY B0, `(.L_x_3467) ;  /* 0x0000013000007945 */ /* 0x000fe80003800000 */
[----:B------:R-:W-:Y:S05]  /*7390*/  @P4 BRA `(.L_x_3468) ;  /* 0x0000000000444947 */ /* 0x000fea0003800000 */
[----:B012---:R-:W0:Y:S02]  /*73a0*/  LDS.128 R4, [R21] ;  /* 0x0000000015047984 */ /* 0x007e240000000c00 */
        /* <DEDUP_REMOVED lines=16> */
.L_x_3468:
[----:B------:R-:W-:Y:S05]  /*74b0*/  BSYNC B0 ;  /* 0x0000000000007941 */ /* 0x000fea0003800000 */
.L_x_3467:
[----:B------:R-:W-:Y:S06]  /*74c0*/  BAR.SYNC.DEFER_BLOCKING 0x0 ;  /* 0x0000000000007b1d */ /* 0x000fec0000010000 */
.L_x_3461:
[----:B------:R-:W-:-:S05]  /*74d0*/  VIADD R18, R18, 0x1f ;  /* 0x0000001f12127836 */ /* 0x000fca0000000000 */
[----:B------:R-:W-:-:S13]  /*74e0*/  ISETP.GT.U32.OR P0, PT, R18, 0x3e, P0 ;  /* 0x0000003e1200780c */ /* 0x000fda0000704470 */
[----:B------:R-:W-:Y:S05]  /*74f0*/  @P0 EXIT ;  /* 0x000000000000094d */ /* 0x000fea0003800000 */
[----:B------:R-:W3:Y:S02]  /*7500*/  LDC R0, c[0x0][0x308] ;  /* 0x0000c200ff007b82 */ /* 0x000ee40000000800 */
[----:B---3--:R-:W-:-:S13]  /*7510*/  ISETP.NE.AND P0, PT, R0, 0x2, PT ;  /* 0x000000020000780c */ /* 0x008fda0003f05270 */
[----:B------:R-:W-:Y:S05]  /*7520*/  @!P0 BRA `(.L_x_3469) ;  /* 0x0000000000308947 */ /* 0x000fea0003800000 */
[----:B-12---:R-:W1:Y:S01]  /*7530*/  LDC.64 R4, c[0x0][0x210] ;  /* 0x00008400ff047b82 */ /* 0x006e620000000a00 */
[----:B------:R-:W-:Y:S01]  /*7540*/  IMAD R3, R22, 0xc0, R3 ;  /* 0x000000c016037824 */ /* 0x000fe200078e0203 */
[----:B------:R-:W-:Y:S02]  /*7550*/  F2FP.F16.F32.PACK_AB R39, R42, R39 ;  /* 0x000000272a27723e */ /* 0x000fe400000000ff */
[----:B------:R-:W-:Y:S02]  /*7560*/  F2FP.F16.F32.PACK_AB R37, R37, R38 ;  /* 0x000000262525723e */ /* 0x000fe400000000ff */
        /* <DEDUP_REMOVED lines=8> */
.L_x_3469:
[----:B-12---:R-:W1:Y:S01]  /*75f0*/  LDC.64 R4, c[0x0][0x300] ;  /* 0x0000c000ff047b82 */ /* 0x006e620000000a00 */
[----:B------:R-:W-:Y:S01]  /*7600*/  IMAD R22, R22, 0xc0, R3 ;  /* 0x000000c016167824 */ /* 0x000fe200078e0203 */
        /* <DEDUP_REMOVED lines=14> */
[----:B------:R-:W-:Y:S02]  /*76f0*/  PRMT R0, R0, 0x7710, RZ ;  /* 0x0000771000007816 */ /* 0x000fe400000000ff */
[----:B--2---:R-:W-:-:S05]  /*7700*/  PRMT R2, R38, 0x8880, RZ ;  /* 0x0000888026027816 */ /* 0x004fca00000000ff */
[----:B------:R-:W2:Y:S01]  /*7710*/  F2I.S8.NTZ R40, R40 ;  /* 0x0000002800287305 */ /* 0x000ea20000202100 */
[----:B-----5:R-:W-:Y:S02]  /*7720*/  LOP3.LUT R9, R0, 0xff, RZ, 0xc0, !PT ;  /* 0x000000ff00097812 */ /* 0x020fe400078ec0ff */
[----:B------:R-:W-:Y:S02]  /*7730*/  PRMT R2, R2, 0x7710, RZ ;  /* 0x0000771002027816 */ /* 0x000fe400000000ff */
[----:B------:R-:W-:Y:S02]  /*7740*/  SHF.L.U64.HI R0, R9, 0x8, RZ ;  /* 0x0000000809007819 */ /* 0x000fe400000102ff */
[----:B-1----:R-:W-:Y:S01]  /*7750*/  PRMT R5, R37, 0x8880, RZ ;  /* 0x0000888025057816 */ /* 0x002fe200000000ff */
[----:B------:R-:W1:Y:S01]  /*7760*/  F2I.S8.NTZ R39, R39 ;  /* 0x0000002700277305 */ /* 0x000e620000202100 */
[----:B------:R-:W-:Y:S02]  /*7770*/  LOP3.LUT R8, R2, 0xff, RZ, 0xc0, !PT ;  /* 0x000000ff02087812 */ /* 0x000fe400078ec0ff */
[----:B------:R-:W-:-:S04]  /*7780*/  PRMT R5, R5, 0x7710, RZ ;  /* 0x0000771005057816 */ /* 0x000fc800000000ff */
[----:B0-----:R-:W-:Y:S01]  /*7790*/  LOP3.LUT R7, R5, 0xff, RZ, 0xc0, !PT ;  /* 0x000000ff05077812 */ /* 0x001fe200078ec0ff */
[----:B------:R-:W0:Y:S01]  /*77a0*/  F2I.S8.NTZ R41, R41 ;  /* 0x0000002900297305 */ /* 0x000e220000202100 */
[----:B--2---:R-:W-:Y:S02]  /*77b0*/  PRMT R2, R40, 0x8880, RZ ;  /* 0x0000888028027816 */ /* 0x004fe400000000ff */
[----:B------:R-:W-:Y:S02]  /*77c0*/  SHF.L.U64.HI R5, R8, 0x10, RZ ;  /* 0x0000001008057819 */ /* 0x000fe400000102ff */
[----:B------:R-:W-:Y:S02]  /*77d0*/  SHF.L.U64.HI R6, R7, 0x18, RZ ;  /* 0x0000001807067819 */ /* 0x000fe400000102ff */
[----:B-1----:R-:W-:Y:S01]  /*77e0*/  PRMT R39, R39, 0x8880, RZ ;  /* 0x0000888027277816 */ /* 0x002fe200000000ff */
[----:B------:R-:W1:Y:S01]  /*77f0*/  F2I.S8.NTZ R43, R43 ;  /* 0x0000002b002b7305 */ /* 0x000e620000202100 */
[----:B------:R-:W-:-:S02]  /*7800*/  PRMT R2, R2, 0x7710, RZ ;  /* 0x0000771002027816 */ /* 0x000fc400000000ff */
[----:B------:R-:W-:Y:S02]  /*7810*/  LOP3.LUT R6, R6, R5, R0, 0xfe, !PT ;  /* 0x0000000506067212 */ /* 0x000fe400078efe00 */
[----:B------:R-:W-:Y:S02]  /*7820*/  PRMT R0, R39, 0x7710, RZ ;  /* 0x0000771027007816 */ /* 0x000fe400000000ff */
[----:B0-----:R-:W-:Y:S01]  /*7830*/  PRMT R41, R41, 0x8880, RZ ;  /* 0x0000888029297816 */ /* 0x001fe200000000ff */
[----:B------:R-:W0:Y:S01]  /*7840*/  F2I.S8.NTZ R4, R4 ;  /* 0x0000000400047305 */ /* 0x000e220000202100 */
[----:B------:R-:W-:Y:S02]  /*7850*/  LOP3.LUT R5, R2, 0xff, RZ, 0xc0, !PT ;  /* 0x000000ff02057812 */ /* 0x000fe400078ec0ff */
[----:B------:R-:W-:Y:S02]  /*7860*/  PRMT R2, R41, 0x7710, RZ ;  /* 0x0000771029027816 */ /* 0x000fe400000000ff */
[----:B------:R-:W-:-:S02]  /*7870*/  PRMT R9, R0, 0x6540, R9 ;  /* 0x0000654000097816 */ /* 0x000fc40000000009 */
[----:B-1----:R-:W-:Y:S02]  /*7880*/  PRMT R43, R43, 0x8880, RZ ;  /* 0x000088802b2b7816 */ /* 0x002fe400000000ff */
[----:B------:R-:W-:Y:S02]  /*7890*/  LOP3.LUT R5, R5, 0xffffff00, R6, 0xf8, !PT ;  /* 0xffffff0005057812 */ /* 0x000fe400078ef806 */
[----:B------:R-:W-:Y:S02]  /*78a0*/  PRMT R2, R2, 0x7604, RZ ;  /* 0x0000760402027816 */ /* 0x000fe400000000ff */
[----:B------:R-:W-:Y:S02]  /*78b0*/  PRMT R0, R43, 0x7710, RZ ;  /* 0x000077102b007816 */ /* 0x000fe400000000ff */
[----:B------:R-:W-:Y:S02]  /*78c0*/  LOP3.LUT R3, R2, 0xffff00ff, R5, 0xf8, !PT ;  /* 0xffff00ff02037812 */ /* 0x000fe400078ef805 */
[----:B------:R-:W-:-:S02]  /*78d0*/  PRMT R0, R0, 0x7054, RZ ;  /* 0x0000705400007816 */ /* 0x000fc400000000ff */
[----:B------:R-:W-:Y:S02]  /*78e0*/  SHF.L.U32 R6, R8, 0x10, RZ ;  /* 0x0000001008067819 */ /* 0x000fe400000006ff */
[----:B0-----:R-:W-:Y:S02]  /*78f0*/  PRMT R5, R4, 0x8880, RZ ;  /* 0x0000888004057816 */ /* 0x001fe400000000ff */
        /* <DEDUP_REMOVED lines=9> */
.L_x_3422:
[----:B------:R-:W-:Y:S01]  /*7990*/  IMAD.MOV.U32 R12, RZ, RZ, 0x10 ;  /* 0x00000010ff0c7424 */ /* 0x000fe200078e00ff */
[----:B------:R-:W-:Y:S01]  /*79a0*/  MOV R15, 0xffffffff ;  /* 0xffffffff000f7802 */ /* 0x000fe20000000f00 */
[----:B------:R-:W-:-:S07]  /*79b0*/  IMAD.MOV.U32 R11, RZ, RZ, 0x1f ;  /* 0x0000001fff0b7424 */ /* 0x000fce00078e00ff */
[----:B-----5:R-:W-:Y:S05]  /*79c0*/  WARPSYNC.COLLECTIVE R15, `(.L_x_3470) ;  /* 0x000000000f087348 */ /* 0x020fea0003c00000 */
[----:B------:R0:W1:Y:S02]  /*79d0*/  SHFL.BFLY P6, R14, R13, R12, R11 ;  /* 0x0c00000c0d0e7389 */ /* 0x00006400000c000b */
[----:B01---5:R-:W-:Y:S01]  /*79e0*/  ENDCOLLECTIVE ;  /* 0x000000000000791b */ /* 0x023fe20003800000 */
.L_x_3470:
[----:B------:R-:W-:Y:S02]  /*79f0*/  IMAD.MOV.U32 R12, RZ, RZ, 0x8 ;  /* 0x00000008ff0c7424 */ /* 0x000fe400078e00ff */
[----:B------:R-:W-:-:S04]  /*7a00*/  FADD.FTZ R0, R13, R14 ;  /* 0x0000000e0d007221 */ /* 0x000fc80000010000 */
[----:B------:R-:W-:-:S07]  /*7a10*/  IMAD.MOV.U32 R13, RZ, RZ, R0 ;  /* 0x000000ffff0d7224 */ /* 0x000fce00078e0000 */
[----:B------:R-:W-:Y:S05]  /*7a20*/  WARPSYNC.COLLECTIVE R15, `(.L_x_3471) ;  /* 0x000000000f087348 */ /* 0x000fea0003c00000 */
[----:B------:R0:W1:Y:S02]  /*7a30*/  SHFL.BFLY P6, R14, R13, R12, R11 ;  /* 0x0c00000c0d0e7389 */ /* 0x00006400000c000b */
[----:B01----:R-:W-:Y:S01]  /*7a40*/  ENDCOLLECTIVE ;  /* 0x000000000000791b */ /* 0x003fe20003800000 */
.L_x_3471:
[----:B------:R-:W-:Y:S02]  /*7a50*/  IMAD.MOV.U32 R12, RZ, RZ, 0x4 ;  /* 0x00000004ff0c7424 */ /* 0x000fe400078e00ff */
[----:B------:R-:W-:-:S05]  /*7a60*/  FADD.FTZ R3, R0, R14 ;  /* 0x0000000e00037221 */ /* 0x000fca0000010000 */
[----:B------:R-:W-:-:S07]  /*7a70*/  MOV R13, R3 ;  /* 0x00000003000d7202 */ /* 0x000fce0000000f00 */
[----:B------:R-:W-:Y:S05]  /*7a80*/  WARPSYNC.COLLECTIVE R15, `(.L_x_3472) ;  /* 0x000000000f087348 */ /* 0x000fea0003c00000 */
[----:B------:R0:W1:Y:S02]  /*7a90*/  SHFL.BFLY P6, R14, R13, R12, R11 ;  /* 0x0c00000c0d0e7389 */ /* 0x00006400000c000b */
[----:B01----:R-:W-:Y:S01]  /*7aa0*/  ENDCOLLECTIVE ;  /* 0x000000000000791b */ /* 0x003fe20003800000 */
.L_x_3472:
[----:B------:R-:W-:Y:S01]  /*7ab0*/  MOV R12, 0x2 ;  /* 0x00000002000c7802 */ /* 0x000fe20000000f00 */
[----:B------:R-:W-:-:S04]  /*7ac0*/  FADD.FTZ R4, R3, R14 ;  /* 0x0000000e03047221 */ /* 0x000fc80000010000 */
[----:B------:R-:W-:-:S07]  /*7ad0*/  IMAD.MOV.U32 R13, RZ, RZ, R4 ;  /* 0x000000ffff0d7224 */ /* 0x000fce00078e0004 */
[----:B------:R-:W-:Y:S05]  /*7ae0*/  WARPSYNC.COLLECTIVE R15, `(.L_x_3473) ;  /* 0x000000000f087348 */ /* 0x000fea0003c00000 */
[----:B------:R0:W1:Y:S02]  /*7af0*/  SHFL.BFLY P6, R14, R13, R12, R11 ;  /* 0x0c00000c0d0e7389 */ /* 0x00006400000c000b */
[----:B01----:R-:W-:Y:S01]  /*7b00*/  ENDCOLLECTIVE ;  /* 0x000000000000791b */ /* 0x003fe20003800000 */
.L_x_3473:
[----:B------:R-:W-:Y:S02]  /*7b10*/  IMAD.MOV.U32 R12, RZ, RZ, 0x1 ;  /* 0x00000001ff0c7424 */ /* 0x000fe400078e00ff */
[----:B------:R-:W-:-:S04]  /*7b20*/  FADD.FTZ R5, R4, R14 ;  /* 0x0000000e04057221 */ /* 0x000fc80000010000 */
[----:B------:R-:W-:-:S07]  /*7b30*/  IMAD.MOV.U32 R13, RZ, RZ, R5 ;  /* 0x000000ffff0d7224 */ /* 0x000fce00078e0005 */
[----:B------:R-:W-:Y:S05]  /*7b40*/  WARPSYNC.COLLECTIVE R15, `(.L_x_3474) ;  /* 0x000000000f087348 */ /* 0x000fea0003c00000 */
[----:B------:R0:W1:Y:S02]  /*7b50*/  SHFL.BFLY P6, R14, R13, R12, R11 ;  /* 0x0c00000c0d0e7389 */ /* 0x00006400000c000b */
[----:B01----:R-:W-:Y:S01]  /*7b60*/  ENDCOLLECTIVE ;  /* 0x000000000000791b */ /* 0x003fe20003800000 */
.L_x_3474:
[----:B------:R-:W-:Y:S05]  /*7b70*/  BRA `(.L_x_3475) ;  /* 0xffffffa800b87947 */ /* 0x000fea000383ffff */
.L_x_3426:
[----:B------:R-:W-:Y:S01]  /*7b80*/  BSSY B1, `(.L_x_3476) ;  /* 0x0000007000017945 */ /* 0x000fe20003800000 */
[----:B------:R-:W-:Y:S01]  /*7b90*/  MOV R12, 0x1 ;  /* 0x00000001000c7802 */ /* 0x000fe20000000f00 */
[----:B------:R-:W-:Y:S02]  /*7ba0*/  IMAD.MOV.U32 R11, RZ, RZ, 0x1f ;  /* 0x0000001fff0b7424 */ /* 0x000fe400078e00ff */
[----:B------:R-:W-:-:S07]  /*7bb0*/  IMAD.MOV.U32 R15, RZ, RZ, -0x1 ;  /* 0xffffffffff0f7424 */ /* 0x000fce00078e00ff */
[----:B-----5:R-:W-:Y:S05]  /*7bc0*/  WARPSYNC.COLLECTIVE R15, `(.L_x_3477) ;  /* 0x000000000f087348 */ /* 0x020fea0003c00000 */
[----:B------:R0:W1:Y:S02]  /*7bd0*/  SHFL.BFLY P6, R14, R13, R12, R11 ;  /* 0x0c00000c0d0e7389 */ /* 0x00006400000c000b */
[----:B01---5:R-:W-:Y:S01]  /*7be0*/  ENDCOLLECTIVE ;  /* 0x000000000000791b */ /* 0x023fe20003800000 */
.L_x_3477:
[----:B------:R-:W-:Y:S05]  /*7bf0*/  BSYNC B1 ;  /* 0x0000000000017941 */ /* 0x000fea0003800000 */
.L_x_3476:
[----:B------:R-:W-:Y:S05]  /*7c00*/  BRA `(.L_x_3478) ;  /* 0xffffffcc00207947 */ /* 0x000fea000383ffff */
.L_x_3430:
[----:B------:R-:W-:Y:S01]  /*7c10*/  BSSY B0, `(.L_x_3479) ;  /* 0x0000008000007945 */ /* 0x000fe20003800000 */
[----:B0-----:R-:W-:Y:S01]  /*7c20*/  MOV R13, R27 ;  /* 0x0000001b000d7202 */ /* 0x001fe20000000f00 */
[----:B-1----:R-:W-:Y:S01]  /*7c30*/  IMAD.MOV.U32 R12, RZ, RZ, 0x10 ;  /* 0x00000010ff0c7424 */ /* 0x002fe200078e00ff */
[----:B------:R-:W-:Y:S01]  /*7c40*/  MOV R15, 0xffffffff ;  /* 0xffffffff000f7802 */ /* 0x000fe20000000f00 */
[----:B------:R-:W-:-:S07]  /*7c50*/  IMAD.MOV.U32 R11, RZ, RZ, 0x1f ;  /* 0x0000001fff0b7424 */ /* 0x000fce00078e00ff */
[----:B--23-5:R-:W-:Y:S05]  /*7c60*/  WARPSYNC.COLLECTIVE R15, `(.L_x_3480) ;  /* 0x000000000f087348 */ /* 0x02cfea0003c00000 */
[----:B------:R0:W1:Y:S02]  /*7c70*/  SHFL.BFLY P6, R14, R13, R12, R11 ;  /* 0x0c00000c0d0e7389 */ /* 0x00006400000c000b */
[----:B0123-5:R-:W-:Y:S01]  /*7c80*/  ENDCOLLECTIVE ;  /* 0x000000000000791b */ /* 0x02ffe20003800000 */
.L_x_3480:
[----:B------:R-:W-:Y:S05]  /*7c90*/  BSYNC B0 ;  /* 0x0000000000007941 */ /* 0x000fea0003800000 */
.L_x_3479:
[----:B------:R-:W-:Y:S01]  /*7ca0*/  FMNMX.FTZ R13, R14, R27, !PT ;  /* 0x0000001b0e0d7209 */ /* 0x000fe20007810000 */
[----:B------:R-:W-:Y:S01]  /*7cb0*/  IMAD.MOV.U32 R12, RZ, RZ, 0x8 ;  /* 0x00000008ff0c7424 */ /* 0x000fe200078e00ff */
[----:B------:R-:W-:Y:S01]  /*7cc0*/  MOV R15, 0xffffffff ;  /* 0xffffffff000f7802 */ /* 0x000fe20000000f00 */
[----:B------:R-:W-:-:S07]  /*7cd0*/  IMAD.MOV.U32 R11, RZ, RZ, 0x1f ;  /* 0x0000001fff0b7424 */ /* 0x000fce00078e00ff */
[----:B------:R-:W-:Y:S05]  /*7ce0*/  WARPSYNC.COLLECTIVE R15, `(.L_x_3481) ;  /* 0x000000000f087348 */ /* 0x000fea0003c00000 */
[----:B------:R0:W1:Y:S02]  /*7cf0*/  SHFL.BFLY P6, R14, R13, R12, R11 ;  /* 0x0c00000c0d0e7389 */ /* 0x00006400000c000b */
[----:B01----:R-:W-:Y:S01]  /*7d00*/  ENDCOLLECTIVE ;  /* 0x000000000000791b */ /* 0x003fe20003800000 */
.L_x_3481:
[----:B------:R-:W-:Y:S01]  /*7d10*/  IMAD.MOV.U32 R12, RZ, RZ, 0x4 ;  /* 0x00000004ff0c7424 */ /* 0x000fe200078e00ff */
[----:B------:R-:W-:-:S05]  /*7d20*/  FMNMX.FTZ R0, R13, R14, !PT ;  /* 0x0000000e0d007209 */ /* 0x000fca0007810000 */
[----:B------:R-:W-:-:S07]  /*7d30*/  IMAD.MOV.U32 R13, RZ, RZ, R0 ;  /* 0x000000ffff0d7224 */ /* 0x000fce00078e0000 */
[----:B------:R-:W-:Y:S05]  /*7d40*/  WARPSYNC.COLLECTIVE R15, `(.L_x_3482) ;  /* 0x000000000f087348 */ /* 0x000fea0003c00000 */
[----:B------:R0:W1:Y:S02]  /*7d50*/  SHFL.BFLY P6, R14, R13, R12, R11 ;  /* 0x0c00000c0d0e7389 */ /* 0x00006400000c000b */
[----:B01----:R-:W-:Y:S01]  /*7d60*/  ENDCOLLECTIVE ;  /* 0x000000000000791b */ /* 0x003fe20003800000 */
.L_x_3482:
[----:B------:R-:W-:Y:S01]  /*7d70*/  IMAD.MOV.U32 R12, RZ, RZ, 0x2 ;  /* 0x00000002ff0c7424 */ /* 0x000fe200078e00ff */
[----:B------:R-:W-:-:S04]  /*7d80*/  FMNMX.FTZ R3, R0, R14, !PT ;  /* 0x0000000e00037209 */ /* 0x000fc80007810000 */
[----:B------:R-:W-:-:S07]  /*7d90*/  MOV R13, R3 ;  /* 0x00000003000d7202 */ /* 0x000fce0000000f00 */
[----:B------:R-:W-:Y:S05]  /*7da0*/  WARPSYNC.COLLECTIVE R15, `(.L_x_3483) ;  /* 0x000000000f087348 */ /* 0x000fea0003c00000 */
[----:B------:R0:W1:Y:S02]  /*7db0*/  SHFL.BFLY P6, R14, R13, R12, R11 ;  /* 0x0c00000c0d0e7389 */ /* 0x00006400000c000b */
[----:B01----:R-:W-:Y:S01]  /*7dc0*/  ENDCOLLECTIVE ;  /* 0x000000000000791b */ /* 0x003fe20003800000 */
.L_x_3483:
[----:B------:R-:W-:Y:S05]  /*7dd0*/  BRA `(.L_x_3484) ;  /* 0xffffffcc00707947 */ /* 0x000fea000383ffff */
.L_x_3485:
        /* <DEDUP_REMOVED lines=10> */
.L_x_4254:


//--------------------- .text._ZN4mmha33masked_multihead_attention_kernelItLi192ELi256ELi4ELi32ELi64ELb0ELb0EEEv26Multihead_attention_paramsIT_XT5_EE --------------------------
	.section	.text._ZN4mmha33masked_multihead_attention_kernelItLi192ELi256ELi4ELi32ELi64ELb0ELb0EEEv26Multihead_attention_paramsIT_XT5_EE,"ax",@progbits
	.align	128
        .global         _ZN4mmha33masked_multihead_attention_kernelItLi192ELi256ELi4ELi32ELi64ELb0ELb0EEEv26Multihead_attention_paramsIT_XT5_EE
        .type           _ZN4mmha33masked_multihead_attention_kernelItLi192ELi256ELi4ELi32ELi64ELb0ELb0EEEv26Multihead_attention_paramsIT_XT5_EE,@function
        .size           _ZN4mmha33masked_multihead_attention_kernelItLi192ELi256ELi4ELi32ELi64ELb0ELb0EEEv26Multihead_attention_paramsIT_XT5_EE,(.L_x_4255 - _ZN4mmha33masked_multihead_attention_kernelItLi192ELi256ELi4ELi32ELi64ELb0ELb0EEEv26Multihead_attention_paramsIT_XT5_EE)
        .other          _ZN4mmha33masked_multihead_attention_kernelItLi192ELi256ELi4ELi32ELi64ELb0ELb0EEEv26Multihead_attention_paramsIT_XT5_EE,@"STO_CUDA_ENTRY STV_DEFAULT"
_ZN4mmha33masked_multihead_attention_kernelItLi192ELi256ELi4ELi32ELi64ELb0ELb0EEEv26Multihead_attention_paramsIT_XT5_EE:
.text._ZN4mmha33masked_multihead_attention_kernelItLi192ELi256ELi4ELi32ELi64ELb0ELb0EEEv26Multihead_attention_paramsIT_XT5_EE:
        /* <DEDUP_REMOVED lines=14> */
.L_x_3486:
        /* <DEDUP_REMOVED lines=10> */
[----:B------:R-:W-:Y:S01]  /*0180*/  MOV R2, UR4 ;  /* 0x0000000400027c02 */ /* 0x000fe20008000f00 */
[----:B------:R-:W-:Y:S01]  /*0190*/  IMAD.U32 R3, RZ, RZ, UR5 ;  /* 0x00000005ff037e24 */ /* 0x000fe2000f8e00ff */
[----:B------:R-:W1:Y:S01]  /*01a0*/  I2F.RP R0, R7 ;  /* 0x0000000700007306 */ /* 0x000e620000209400 */
[----:B------:R-:W-:-:S03]  /*01b0*/  @UP0 ULDC UR4, c[0x0][0x2c0] ;  /* 0x0000b00000040ab9 */ /* 0x000fc60000000800 */
[----:B------:R2:W3:Y:S04]  /*01c0*/  @P1 LDG.E R10, desc[UR36][R2.64] ;  /* 0x00000024020a1981 */ /* 0x0004e8000c1e1900 */
[----:B-1----:R-:W1:Y:S02]  /*01d0*/  MUFU.RCP R0, R0 ;  /* 0x0000000000007308 */ /* 0x002e640000001000 */
[----:B-1----:R-:W-:-:S06]  /*01e0*/  VIADD R4, R0, 0xffffffe ;  /* 0x0ffffffe00047836 */ /* 0x002fcc0000000000 */
[----:B------:R1:W4:Y:S02]  /*01f0*/  F2I.FTZ.U32.TRUNC.NTZ R5, R4 ;  /* 0x0000000400057305 */ /* 0x000324000021f000 */
[----:B-1----:R-:W-:Y:S02]  /*0200*/  IMAD.MOV.U32 R4, RZ, RZ, RZ ;  /* 0x000000ffff047224 */ /* 0x002fe400078e00ff */
[----:B----4-:R-:W-:-:S04]  /*0210*/  IMAD.MOV R0, RZ, RZ, -R5 ;  /* 0x000000ffff007224 */ /* 0x010fc800078e0a05 */
[----:B------:R-:W-:-:S04]  /*0220*/  IMAD R9, R0, R7, RZ ;  /* 0x0000000700097224 */ /* 0x000fc800078e02ff */
[----:B------:R-:W-:Y:S02]  /*0230*/  IMAD.HI.U32 R0, R5, R9, R4 ;  /* 0x0000000905007227 */ /* 0x000fe400078e0004 */
[----:B------:R-:W1:Y:S04]  /*0240*/  LDC.64 R4, c[0x0][0x2f0] ;  /* 0x0000bc00ff047b82 */ /* 0x000e680000000a00 */
[----:B------:R-:W-:-:S05]  /*0250*/  IMAD.HI.U32 R0, R0, R6, RZ ;  /* 0x0000000600007227 */ /* 0x000fca00078e00ff */
[----:B------:R-:W-:-:S05]  /*0260*/  IADD3 R8, -R0, RZ, RZ ;  /* 0x000000ff00087210 */ /* 0x000fca0007ffe1ff */
[----:B------:R-:W-:-:S05]  /*0270*/  IMAD R6, R7, R8, R6 ;  /* 0x0000000807067224 */ /* 0x000fca00078e0206 */
[----:B------:R-:W-:Y:S02]  /*0280*/  ISETP.GT.U32.AND P3, PT, R7, R6, PT ;  /* 0x000000060700720c */ /* 0x000fe40003f64070 */
[----:B-1----:R-:W-:-:S04]  /*0290*/  ISETP.NE.U32.AND P0, PT, R4, RZ, PT ;  /* 0x000000ff0400720c */ /* 0x002fc80003f05070 */
[----:B------:R-:W-:-:S07]  /*02a0*/  ISETP.NE.AND.EX P0, PT, R5, RZ, PT, P0 ;  /* 0x000000ff0500720c */ /* 0x000fce0003f05300 */
[----:B------:R-:W-:-:S05]  /*02b0*/  @!P3 IMAD.IADD R6, R6, 0x1, -R7 ;  /* 0x000000010606b824 */ /* 0x000fca00078e0a07 */
[----:B------:R-:W-:Y:S02]  /*02c0*/  ISETP.GE.U32.AND P2, PT, R6, R7, PT ;  /* 0x000000070600720c */ /* 0x000fe40003f46070 */
[C---:B------:R-:W-:Y:S01]  /*02d0*/  LOP3.LUT R6, R11.reuse, UR44, RZ, 0x3c, !PT ;  /* 0x0000002c0b067c12 */ /* 0x040fe2000f8e3cff */
[----:B--2---:R-:W1:Y:S01]  /*02e0*/  @P0 LDC.64 R2, c[0x0][0x2f0] ;  /* 0x0000bc00ff020b82 */ /* 0x004e620000000a00 */
[----:B------:R-:W-:Y:S02]  /*02f0*/  @!P3 VIADD R0, R0, 0x1 ;  /* 0x000000010000b836 */ /* 0x000fe40000000000 */
        /* <DEDUP_REMOVED lines=13> */
[----:B----4-:R-:W-:Y:S01]  /*03d0*/  VIADD R6, R0, 0xffffffe ;  /* 0x0ffffffe00067836 */ /* 0x010fe20000000000 */
[----:B------:R-:W4:Y:S05]  /*03e0*/  S2UR UR45, SR_CTAID.X ;  /* 0x00000000002d79c3 */ /* 0x000f2a0000002500 */
[----:B------:R-:W5:Y:S03]  /*03f0*/  F2I.FTZ.U32.TRUNC.NTZ R6, R6 ;  /* 0x0000000600067305 */ /* 0x000f66000021f000 */
[----:B------:R-:W0:Y:S01]  /*0400*/  LDC R0, c[0x0][0x308] ;  /* 0x0000c200ff007b82 */ /* 0x000e220000000800 */
[----:B-----5:R-:W-:-:S13]  /*0410*/  R2UR UR5, R6 ;  /* 0x00000000060572ca */ /* 0x020fda00000e0000 */
[----:B------:R-:W-:-:S04]  /*0420*/  UIADD3 UR6, URZ, -UR5, URZ ;  /* 0x800000053f067290 */ /* 0x000fc8000fffe03f */
[----:B------:R-:W-:Y:S01]  /*0430*/  UIMAD UR6, UR6, UR8, URZ ;  /* 0x00000008060672a4 */ /* 0x000fe2000f8e023f */
[----:B---3--:R-:W-:-:S13]  /*0440*/  @P1 R2UR UR40, R10 ;  /* 0x000000000a2812ca */ /* 0x008fda00000e0000 */
[----:B------:R-:W-:-:S07]  /*0450*/  @UP0 UIADD3 UR40, UR40, UR4, URZ ;  /* 0x0000000428280290 */ /* 0x000fce000fffe03f */
[----:B------:R-:W-:Y:S02]  /*0460*/  @!UP0 ULDC UR40, c[0x0][0x29c] ;  /* 0x0000a70000288ab9 */ /* 0x000fe40000000800 */
[----:B-1----:R-:W-:-:S04]  /*0470*/  IABS R2, UR40 ;  /* 0x0000002800027c13 */ /* 0x002fc80008000000 */
[----:B------:R-:W-:Y:S01]  /*0480*/  R2UR UR41, R2 ;  /* 0x00000000022972ca */ /* 0x000fe200000e0000 */
[----:B------:R-:W-:Y:S02]  /*0490*/  UMOV UR4, URZ ;  /* 0x0000003f00047c82 */ /* 0x000fe40008000000 */
[----:B------:R-:W-:Y:S01]  /*04a0*/  UIMAD.WIDE.U32 UR4, UR5, UR6, UR4 ;  /* 0x00000006050472a5 */ /* 0x000fe2000f8e0004 */
[----:B------:R-:W1:Y:S02]  /*04b0*/  S2R R2, SR_TID.X ;  /* 0x0000000000027919 */ /* 0x000e640000002100 */
[----:B------:R-:W-:-:S07]  /*04c0*/  ULDC UR6, c[0x0][0x288] ;  /* 0x0000a20000067ab9 */ /* 0x000fce0000000800 */
[----:B------:R-:W-:-:S04]  /*04d0*/  UIMAD.WIDE.U32 UR4, UR5, UR41, URZ ;  /* 0x00000029050472a5 */ /* 0x000fc8000f8e003f */
[----:B------:R-:W-:Y:S02]  /*04e0*/  UIADD3 UR5, -UR5, URZ, URZ ;  /* 0x0000003f05057290 */ /* 0x000fe4000fffe13f */
[----:B----4-:R-:W-:Y:S02]  /*04f0*/  UIMAD UR43, UR44, UR6, UR45 ;  /* 0x000000062c2b72a4 */ /* 0x010fe4000f8e022d */
[----:B------:R-:W-:Y:S01]  /*0500*/  UIMAD UR41, UR8, UR5, UR41 ;  /* 0x00000005082972a4 */ /* 0x000fe2000f8e0229 */
[----:B------:R-:W-:-:S03]  /*0510*/  ULDC UR4, c[0x0][0x278] ;  /* 0x00009e0000047ab9 */ /* 0x000fc60000000800 */
[----:B------:R-:W-:Y:S02]  /*0520*/  UISETP.GT.U32.AND UP0, UPT, UR8, UR41, UPT ;  /* 0x000000290800728c */ /* 0x000fe4000bf04070 */
[----:B------:R-:W-:-:S09]  /*0530*/  UIMAD UR5, UR45, 0xc0, URZ ;  /* 0x000000c02d0578a4 */ /* 0x000fd2000f8e023f */
[----:B------:R-:W-:-:S04]  /*0540*/  @!UP0 UIADD3 UR41, UR41, -UR8, URZ ;  /* 0x8000000829298290 */ /* 0x000fc8000fffe03f */
[----:B------:R-:W-:Y:S01]  /*0550*/  UISETP.GT.U32.AND UP2, UPT, UR8, UR41, UPT ;  /* 0x000000290800728c */ /* 0x000fe2000bf44070 */
[----:B-1----:R-:W-:Y:S01]  /*0560*/  ISETP.GE.AND P1, PT, R2, 0x18, PT ;  /* 0x000000180200780c */ /* 0x002fe20003f26270 */
        /* <DEDUP_REMOVED lines=10> */
[----:B0-----:R-:W-:Y:S01]  /*0610*/  ISETP.NE.AND P2, PT, R0, 0x2, PT ;  /* 0x000000020000780c */ /* 0x001fe20003f45270 */
[----:B------:R-:W-:Y:S01]  /*0620*/  UMOV UR38, URZ ;  /* 0x0000003f00267c82 */ /* 0x000fe20008000000 */
[----:B------:R-:W-:Y:S01]  /*0630*/  @!UP1 UIADD3 UR41, -UR41, URZ, URZ ;  /* 0x0000003f29299290 */ /* 0x000fe2000fffe13f */
[----:B------:R-:W-:Y:S01]  /*0640*/  VIADD R0, R22, UR5 ;  /* 0x0000000516007c36 */ /* 0x000fe20008000000 */
[----:B------:R-:W-:Y:S01]  /*0650*/  USEL UR42, URZ, UR42, !UP2 ;  /* 0x0000002a3f2a7287 */ /* 0x000fe2000d000000 */
[----:B------:R-:W-:Y:S01]  /*0660*/  BSSY B0, `(.L_x_3487) ;  /* 0x0000031000007945 */ /* 0x000fe20003800000 */
[----:B------:R-:W-:Y:S01]  /*0670*/  @!UP0 ULOP3.LUT UR41, URZ, UR7, URZ, 0x33, !UPT ;  /* 0x000000073f298292 */ /* 0x000fe2000f8e333f */
[----:B------:R-:W-:-:S02]  /*0680*/  @P1 CS2R R18, SRZ ;  /* 0x0000000000121805 */ /* 0x000fc4000001ff00 */
[----:B------:R-:W-:Y:S02]  /*0690*/  @P1 CS2R R16, SRZ ;  /* 0x0000000000101805 */ /* 0x000fe4000001ff00 */
[----:B--2---:R-:W-:Y:S01]  /*06a0*/  @P0 R2UR UR38, R3 ;  /* 0x00000000032602ca */ /* 0x004fe200000e0000 */
[----:B------:R-:W-:Y:S01]  /*06b0*/  VIADD R3, R22, UR4 ;  /* 0x0000000416037c36 */ /* 0x000fe20008000000 */
[----:B------:R-:W-:-:S13]  /*06c0*/  @P1 BRA `(.L_x_3488) ;  /* 0x0000000000a81947 */ /* 0x000fda0003800000 */
        /* <DEDUP_REMOVED lines=20> */
[----:B------:R-:W-:-:S02]  /*0810*/  SHF.R.S32.HI R13, RZ, 0x18, R17 ;  /* 0x00000018ff0d7819 */ /* 0x000fc40000011411 */
[----:B------:R-:W-:Y:S02]  /*0820*/  SHF.R.U32.HI R12, RZ, 0x10, R17 ;  /* 0x00000010ff0c7819 */ /* 0x000fe40000011611 */
[----:B------:R-:W-:Y:S02]  /*0830*/  SHF.R.S32.HI R9, RZ, 0x8, R9 ;  /* 0x00000008ff097819 */ /* 0x000fe40000011409 */
[----:B------:R-:W-:Y:S01]  /*0840*/  SHF.R.S32.HI R7, RZ, 0x8, R7 ;  /* 0x00000008ff077819 */ /* 0x000fe20000011407 */
[----:B------:R-:W1:Y:S08]  /*0850*/  I2F.S16 R13, R13 ;  /* 0x0000000d000d7306 */ /* 0x000e700000101400 */
[----:B------:R-:W2:Y:S01]  /*0860*/  I2F.S8 R12, R12 ;  /* 0x0000000c000c7306 */ /* 0x000ea20000001400 */
        /* <DEDUP_REMOVED lines=16> */
.L_x_3488:
[----:B------:R-:W-:Y:S05]  /*0970*/  BSYNC B0 ;  /* 0x0000000000007941 */ /* 0x000fea0003800000 */
.L_x_3487:
        /* <DEDUP_REMOVED lines=11> */
.L_x_3490:
        /* <DEDUP_REMOVED lines=22> */
[----:B------:R0:W1:Y:S08]  /*0b90*/  I2F.S8 R7, R14 ;  /* 0x0000000e00077306 */ /* 0x0000700000001400 */
[----:B------:R-:W2:Y:S01]  /*0ba0*/  I2F.S16 R3, R3 ;  /* 0x0000000300037306 */ /* 0x000ea20000101400 */
[----:B0-----:R-:W-:-:S05]  /*0bb0*/  FMUL.FTZ R14, R13, R9 ;  /* 0x000000090d0e7220 */ /* 0x001fca0000410000 */
[----:B------:R-:W-:Y:S01]  /*0bc0*/  F2FP.F16.F32.PACK_AB R27, R14, R27 ;  /* 0x0000001b0e1b723e */ /* 0x000fe200000000ff */
[-C--:B-1----:R-:W-:Y:S01]  /*0bd0*/  FMUL.FTZ R7, R7, R9.reuse ;  /* 0x0000000907077220 */ /* 0x082fe20000410000 */
[----:B------:R-:W0:Y:S01]  /*0be0*/  I2F.S16 R8, R8 ;  /* 0x0000000800087306 */ /* 0x000e220000101400 */
[----:B--2---:R-:W-:-:S07]  /*0bf0*/  FMUL.FTZ R3, R3, R9 ;  /* 0x0000000903037220 */ /* 0x004fce0000410000 */
[----:B------:R-:W1:Y:S01]  /*0c00*/  I2F.S16 R6, R6 ;  /* 0x0000000600067306 */ /* 0x000e620000101400 */
[----:B------:R-:W-:Y:S01]  /*0c10*/  F2FP.F16.F32.PACK_AB R24, R3, R10 ;  /* 0x0000000a0318723e */ /* 0x000fe200000000ff */
[----:B0-----:R-:W-:-:S05]  /*0c20*/  FMUL.FTZ R26, R8, R9 ;  /* 0x00000009081a7220 */ /* 0x001fca0000410000 */
[----:B------:R-:W-:Y:S01]  /*0c30*/  F2FP.F16.F32.PACK_AB R26, R26, R11 ;  /* 0x0000000b1a1a723e */ /* 0x000fe200000000ff */
[----:B-1----:R-:W-:-:S05]  /*0c40*/  FMUL.FTZ R12, R6, R9 ;  /* 0x00000009060c7220 */ /* 0x002fca0000410000 */
[----:B------:R-:W-:-:S07]  /*0c50*/  F2FP.F16.F32.PACK_AB R25, R12, R7 ;  /* 0x000000070c19723e */ /* 0x000fce00000000ff */
.L_x_3491:
[----:B------:R-:W-:Y:S05]  /*0c60*/  BSYNC B0 ;  /* 0x0000000000007941 */ /* 0x000fea0003800000 */
.L_x_3489:
        /* <DEDUP_REMOVED lines=24> */
[----:B------:R-:W-:Y:S01]  /*0df0*/  @!UP1 UIMAD UR6, UR38, UR6, UR45 ;  /* 0x00000006260692a4 */ /* 0x000fe2000f8e022d */
[----:B------:R-:W-:Y:S01]  /*0e00*/  MOV R12, UR4 ;  /* 0x00000004000c7c02 */ /* 0x000fe20008000f00 */
[----:B------:R-:W-:Y:S01]  /*0e10*/  IMAD.U32 R13, RZ, RZ, UR5 ;  /* 0x00000005ff0d7e24 */ /* 0x000fe2000f8e00ff */
[----:B------:R-:W-:Y:S02]  /*0e20*/  CS2R R28, SRZ ;  /* 0x00000000001c7805 */ /* 0x000fe4000001ff00 */
[----:B------:R-:W-:Y:S01]  /*0e30*/  CS2R R30, SRZ ;  /* 0x00000000001e7805 */ /* 0x000fe2000001ff00 */
[----:B------:R-:W-:Y:S01]  /*0e40*/  UMOV UR39, URZ ;  /* 0x0000003f00277c82 */ /* 0x000fe20008000000 */
[----:B------:R-:W-:Y:S01]  /*0e50*/  ULDC.U8 UR4, c[0x0][0x294] ;  /* 0x0000a50000047ab9 */ /* 0x000fe20000000000 */
[C---:B0-----:R-:W-:Y:S01]  /*0e60*/  @!P1 IMAD.WIDE R4, R0.reuse, 0x2, R6 ;  /* 0x0000000200049825 */ /* 0x041fe200078e0206 */
[----:B------:R-:W3:Y:S01]  /*0e70*/  @P3 LDG.E R12, desc[UR36][R12.64] ;  /* 0x000000240c0c3981 */ /* 0x000ee2000c1e1900 */
[----:B------:R-:W0:Y:S03]  /*0e80*/  LDC R3, c[0x0][0x290] ;  /* 0x0000a400ff037b82 */ /* 0x000e260000000800 */
[----:B------:R-:W4:Y:S01]  /*0e90*/  @!P1 LDG.E.128 R32, desc[UR36][R4.64] ;  /* 0x0000002404209981 */ /* 0x000f22000c1e1d00 */
[----:B-1----:R-:W-:-:S04]  /*0ea0*/  @!P2 IMAD.WIDE R6, R0, 0x2, R8 ;  /* 0x000000020006a825 */ /* 0x002fc800078e0208 */
[----:B------:R-:W-:Y:S01]  /*0eb0*/  IMAD.U32 R9, RZ, RZ, UR6 ;  /* 0x00000006ff097e24 */ /* 0x000fe2000f8e00ff */
[----:B------:R-:W4:Y:S03]  /*0ec0*/  @!P2 LDG.E.128 R28, desc[UR36][R6.64] ;  /* 0x00000024061ca981 */ /* 0x000f26000c1e1d00 */
[----:B------:R-:W-:-:S04]  /*0ed0*/  @!P0 IMAD R9, R9, 0xc0, R22 ;  /* 0x000000c009098824 */ /* 0x000fc800078e0216 */
[----:B--2---:R-:W-:-:S06]  /*0ee0*/  @!P0 IMAD.WIDE R8, R9, 0x2, R10 ;  /* 0x0000000209088825 */ /* 0x004fcc00078e020a */
[----:B------:R-:W2:Y:S01]  /*0ef0*/  @!P0 LDG.E.128 R8, desc[UR36][R8.64] ;  /* 0x0000002408088981 */ /* 0x000ea2000c1e1d00 */
[----:B------:R-:W-:Y:S02]  /*0f00*/  ISETP.NE.AND P2, PT, RZ, UR4, PT ;  /* 0x00000004ff007c0c */ /* 0x000fe4000bf45270 */
[----:B------:R-:W-:Y:S02]  /*0f10*/  ISETP.GE.AND P1, PT, R2, 0x20, PT ;  /* 0x000000200200780c */ /* 0x000fe40003f26270 */
[----:B---3--:R-:W-:Y:S02]  /*0f20*/  @P3 R2UR UR39, R12 ;  /* 0x000000000c2732ca */ /* 0x008fe400000e0000 */
[----:B0-----:R-:W-:Y:S01]  /*0f30*/  ISETP.GT.AND P3, PT, R3, RZ, PT ;  /* 0x000000ff0300720c */ /* 0x001fe20003f64270 */
[----:B----45:R-:W-:Y:S02]  /*0f40*/  HFMA2.MMA R16, R16, 1, 1, R32 ;  /* 0x3c003c0010107835 */ /* 0x030fe40000000020 */
[----:B------:R-:W-:-:S02]  /*0f50*/  HFMA2.MMA R24, R24, 1, 1, R28 ;  /* 0x3c003c0018187835 */ /* 0x000fc4000000001c */
[----:B------:R-:W-:Y:S01]  /*0f60*/  HFMA2.MMA R26, R26, 1, 1, R30 ;  /* 0x3c003c001a1a7835 */ /* 0x000fe2000000001e */
[----:B------:R-:W-:Y:S02]  /*0f70*/  HADD2 R25, R25, R29 ;  /* 0x0000001d19197230 */ /* 0x000fe40000000000 */
[----:B------:R-:W-:Y:S01]  /*0f80*/  HADD2 R27, R27, R31 ;  /* 0x0000001f1b1b7230 */ /* 0x000fe20000000000 */
[----:B------:R-:W-:Y:S01]  /*0f90*/  HFMA2.MMA R18, R18, 1, 1, R34 ;  /* 0x3c003c0012127835 */ /* 0x000fe20000000022 */
[----:B------:R-:W-:Y:S02]  /*0fa0*/  HADD2 R17, R17, R33 ;  /* 0x0000002111117230 */ /* 0x000fe40000000000 */
[----:B------:R-:W-:Y:S01]  /*0fb0*/  HADD2 R19, R19, R35 ;  /* 0x0000002313137230 */ /* 0x000fe20000000000 */
[----:B--2---:R-:W-:Y:S02]  /*0fc0*/  @!P0 HFMA2.MMA R25, R25, R9, -RZ ;  /* 0x0000000919198235 */ /* 0x004fe400001000ff */
[----:B------:R-:W-:Y:S01]  /*0fd0*/  @!P0 HFMA2.MMA R27, R27, R11, -RZ ;  /* 0x0000000b1b1b8235 */ /* 0x000fe200001000ff */
[----:B------:R-:W-:-:S02]  /*0fe0*/  @!P0 HMUL2 R24, R24, R8 ;  /* 0x0000000818188232 */ /* 0x000fc40000000000 */
[----:B------:R-:W-:Y:S01]  /*0ff0*/  @!P0 HMUL2 R26, R26, R10 ;  /* 0x0000000a1a1a8232 */ /* 0x000fe20000000000 */
[----:B------:R-:W-:Y:S07]  /*1000*/  @!P2 BRA P3, `(.L_x_3492) ;  /* 0x0000000c00bca947 */ /* 0x000fee0001800000 */
        /* <DEDUP_REMOVED lines=29> */
[----:B------:R-:W-:-:S03]  /*11e0*/  LOP3.LUT P0, RZ, R29, 0x7, RZ, 0xc0, !PT ;  /* 0x000000071dff7812 */ /* 0x000fc6000780c0ff */
[----:B------:R-:W-:-:S05]  /*11f0*/  IMAD.MOV.U32 R28, RZ, RZ, R5 ;  /* 0x000000ffff1c7224 */ /* 0x000fca00078e0005 */
        /* <DEDUP_REMOVED lines=21> */
.L_x_3494:
        /* <DEDUP_REMOVED lines=64> */
[----:B------:R-:W-:Y:S02]  /*1750*/  HADD2.F32 R36, -RZ, R27.H0_H0 ;  /* 0x2000001bff247230 */ /* 0x000fe40000004100 */
        /* <DEDUP_REMOVED lines=11> */
[----:B------:R-:W-:Y:S01]  /*1810*/  FMUL.FTZ R11, R8, R13 ;  /* 0x0000000d080b7220 */ /* 0x000fe20000410000 */
[----:B------:R-:W-:Y:S01]  /*1820*/  FMUL.FTZ R10, R10, 13.28771209716796875 ;  /* 0x41549a780a0a7820 */ /* 0x000fe20000410000 */
[----:B------:R-:W-:Y:S01]  /*1830*/  I2FP.F32.S32 R8, UR4 ;  /* 0x0000000400087c45 */ /* 0x000fe20008201400 */
[----:B------:R-:W0:Y:S01]  /*1840*/  MUFU.EX2 R21, -R12 ;  /* 0x8000000c00157308 */ /* 0x000e220000000800 */
[----:B------:R-:W-:Y:S01]  /*1850*/  FMUL.FTZ R13, R11, 13.28771209716796875 ;  /* 0x41549a780b0d7820 */ /* 0x000fe20000410000 */
[----:B------:R-:W-:Y:S02]  /*1860*/  HADD2.F32 R33, -RZ, R26.H0_H0 ;  /* 0x2000001aff217230 */ /* 0x000fe40000004100 */
[----:B------:R-:W-:-:S04]  /*1870*/  HADD2.F32 R25, -RZ, R25.H0_H0 ;  /* 0x20000019ff197230 */ /* 0x000fc80000004100 */
[----:B------:R-:W1:Y:S08]  /*1880*/  MUFU.EX2 R9, -R9 ;  /* 0x8000000900097308 */ /* 0x000e700000000800 */
[----:B------:R-:W2:Y:S01]  /*1890*/  MUFU.EX2 R15, -R10 ;  /* 0x8000000a000f7308 */ /* 0x000ea20000000800 */
[----:B0-----:R-:W-:Y:S01]  /*18a0*/  FMUL.FTZ R12, R8, R21 ;  /* 0x00000015080c7220 */ /* 0x001fe20000410000 */
[----:B------:R-:W-:-:S02]  /*18b0*/  HADD2.F32 R21, -RZ, R17.H1_H1 ;  /* 0x30000011ff157230 */ /* 0x000fc40000004100 */
[----:B------:R-:W-:Y:S02]  /*18c0*/  HADD2.F32 R17, -RZ, R17.H0_H0 ;  /* 0x20000011ff117230 */ /* 0x000fe40000004100 */
[----:B------:R-:W-:Y:S01]  /*18d0*/  FMUL.RZ R30, R12, 0.15915493667125701904 ;  /* 0x3e22f9830c1e7820 */ /* 0x000fe2000040c000 */
[--C-:B------:R-:W-:Y:S01]  /*18e0*/  HADD2.F32 R12, -RZ, R24.reuse.H1_H1 ;  /* 0x30000018ff0c7230 */ /* 0x100fe20000004100 */
[----:B------:R-:W0:Y:S01]  /*18f0*/  MUFU.EX2 R13, -R13 ;  /* 0x8000000d000d7308 */ /* 0x000e220000000800 */
[----:B-1----:R-:W-:Y:S01]  /*1900*/  FMUL.FTZ R9, R8, R9 ;  /* 0x0000000908097220 */ /* 0x002fe20000410000 */
[----:B------:R-:W-:-:S03]  /*1910*/  HADD2.F32 R24, -RZ, R24.H0_H0 ;  /* 0x20000018ff187230 */ /* 0x000fc60000004100 */
[----:B------:R-:W-:-:S03]  /*1920*/  FMUL.RZ R29, R9, 0.15915493667125701904 ;  /* 0x3e22f983091d7820 */ /* 0x000fc6000040c000 */
[----:B------:R-:W-:Y:S01]  /*1930*/  MUFU.COS R28, R30 ;  /* 0x0000001e001c7308 */ /* 0x000fe20000000000 */
[----:B--2---:R-:W-:-:S04]  /*1940*/  FMUL.FTZ R11, R8, R15 ;  /* 0x0000000f080b7220 */ /* 0x004fc80000410000 */
[----:B------:R-:W-:Y:S01]  /*1950*/  FMUL.RZ R15, R11, 0.15915493667125701904 ;  /* 0x3e22f9830b0f7820 */ /* 0x000fe2000040c000 */
[--C-:B------:R-:W-:Y:S02]  /*1960*/  HADD2.F32 R11, -RZ, R16.reuse.H1_H1 ;  /* 0x30000010ff0b7230 */ /* 0x100fe40000004100 */
[----:B------:R-:W1:Y:S01]  /*1970*/  MUFU.SIN R10, R29 ;  /* 0x0000001d000a7308 */ /* 0x000e620000000400 */
[----:B0-----:R-:W-:Y:S01]  /*1980*/  FMUL.FTZ R8, R8, R13 ;  /* 0x0000000d08087220 */ /* 0x001fe20000410000 */
[----:B------:R-:W-:-:S03]  /*1990*/  HADD2.F32 R16, -RZ, R16.H0_H0 ;  /* 0x20000010ff107230 */ /* 0x000fc60000004100 */
[----:B------:R-:W-:-:S03]  /*19a0*/  FMUL.RZ R38, R8, 0.15915493667125701904 ;  /* 0x3e22f98308267820 */ /* 0x000fc6000040c000 */
[----:B------:R0:W2:Y:S08]  /*19b0*/  MUFU.COS R9, R29 ;  /* 0x0000001d00097308 */ /* 0x0000b00000000000 */
[----:B------:R-:W3:Y:S01]  /*19c0*/  MUFU.SIN R20, R15 ;  /* 0x0000000f00147308 */ /* 0x000ee20000000400 */
[----:B0-----:R-:W-:Y:S02]  /*19d0*/  HADD2.F32 R29, -RZ, R18.H0_H0 ;  /* 0x20000012ff1d7230 */ /* 0x001fe40000004100 */
[C---:B-1----:R-:W-:Y:S01]  /*19e0*/  FMUL.FTZ R8, R10.reuse, R11 ;  /* 0x0000000b0a087220 */ /* 0x042fe20000410000 */
[----:B------:R-:W-:-:S04]  /*19f0*/  FMUL.FTZ R13, R10, R12 ;  /* 0x0000000c0a0d7220 */ /* 0x000fc80000410000 */
[----:B------:R-:W0:Y:S01]  /*1a00*/  MUFU.SIN R18, R30 ;  /* 0x0000001e00127308 */ /* 0x000e220000000400 */
[C---:B--2---:R-:W-:Y:S01]  /*1a10*/  FMUL.FTZ R11, R9.reuse, R11 ;  /* 0x0000000b090b7220 */ /* 0x044fe20000410000 */
[C---:B------:R-:W-:Y:S01]  /*1a20*/  FFMA.FTZ R8, R9.reuse, R16, -R8 ;  /* 0x0000001009087223 */ /* 0x040fe20000010808 */
[----:B------:R-:W-:Y:S02]  /*1a30*/  FFMA.FTZ R13, R9, R24, -R13 ;  /* 0x00000018090d7223 */ /* 0x000fe4000001080d */
[----:B------:R-:W-:-:S03]  /*1a40*/  FFMA.FTZ R11, R10, R16, R11 ;  /* 0x000000100a0b7223 */ /* 0x000fc6000001000b */
[----:B------:R1:W2:Y:S08]  /*1a50*/  MUFU.COS R14, R15 ;  /* 0x0000000f000e7308 */ /* 0x0002b00000000000 */
[----:B------:R-:W4:Y:S01]  /*1a60*/  MUFU.SIN R30, R38 ;  /* 0x00000026001e7308 */ /* 0x000f220000000400 */
[----:B-1----:R-:W-:Y:S01]  /*1a70*/  FMUL.FTZ R15, R9, R12 ;  /* 0x0000000c090f7220 */ /* 0x002fe20000410000 */
[----:B---3--:R-:W-:Y:S01]  /*1a80*/  FMUL.FTZ R9, R20, R21 ;  /* 0x0000001514097220 */ /* 0x008fe20000410000 */
[----:B0-----:R-:W-:Y:S01]  /*1a90*/  FMUL.FTZ R16, R18, R35 ;  /* 0x0000002312107220 */ /* 0x001fe20000410000 */
[----:B------:R-:W-:Y:S01]  /*1aa0*/  FMUL.FTZ R12, R20, R19 ;  /* 0x00000013140c7220 */ /* 0x000fe20000410000 */
[----:B------:R-:W-:Y:S01]  /*1ab0*/  FFMA.FTZ R24, R10, R24, R15 ;  /* 0x000000180a187223 */ /* 0x000fe2000001000f */
[----:B------:R-:W-:Y:S01]  /*1ac0*/  FMUL.FTZ R15, R18, R31 ;  /* 0x0000001f120f7220 */ /* 0x000fe20000410000 */
[----:B------:R-:W-:Y:S01]  /*1ad0*/  FFMA.FTZ R26, R28, R33, -R16 ;  /* 0x000000211c1a7223 */ /* 0x000fe20000010810 */
[----:B------:R-:W0:Y:S01]  /*1ae0*/  MUFU.COS R27, R38 ;  /* 0x00000026001b7308 */ /* 0x000e220000000000 */
[C---:B--2---:R-:W-:Y:S01]  /*1af0*/  FMUL.FTZ R21, R14.reuse, R21 ;  /* 0x000000150e157220 */ /* 0x044fe20000410000 */
[C---:B------:R-:W-:Y:S01]  /*1b00*/  FMUL.FTZ R19, R14.reuse, R19 ;  /* 0x000000130e137220 */ /* 0x040fe20000410000 */
[C---:B------:R-:W-:Y:S01]  /*1b10*/  FFMA.FTZ R9, R14.reuse, R17, -R9 ;  /* 0x000000110e097223 */ /* 0x040fe20000010809 */
[----:B------:R-:W-:Y:S01]  /*1b20*/  FFMA.FTZ R12, R14, R25, -R12 ;  /* 0x000000190e0c7223 */ /* 0x000fe2000001080c */
[----:B------:R-:W-:Y:S01]  /*1b30*/  FFMA.FTZ R10, R20, R17, R21 ;  /* 0x00000011140a7223 */ /* 0x000fe20000010015 */
[C---:B------:R-:W-:Y:S01]  /*1b40*/  FMUL.FTZ R31, R28.reuse, R31 ;  /* 0x0000001f1c1f7220 */ /* 0x040fe20000410000 */
[----:B------:R-:W-:Y:S01]  /*1b50*/  FMUL.FTZ R35, R28, R35 ;  /* 0x000000231c237220 */ /* 0x000fe20000410000 */
[----:B------:R-:W-:Y:S01]  /*1b60*/  FFMA.FTZ R25, R20, R25, R19 ;  /* 0x0000001914197223 */ /* 0x000fe20000010013 */
[C---:B----4-:R-:W-:Y:S01]  /*1b70*/  FMUL.FTZ R16, R30.reuse, R34 ;  /* 0x000000221e107220 */ /* 0x050fe20000410000 */
[----:B------:R-:W-:Y:S01]  /*1b80*/  FMUL.FTZ R21, R30, R37 ;  /* 0x000000251e157220 */ /* 0x000fe20000410000 */
[-C--:B------:R-:W-:Y:S01]  /*1b90*/  FFMA.FTZ R15, R28, R29.reuse, -R15 ;  /* 0x0000001d1c0f7223 */ /* 0x080fe2000001080f */
[C---:B------:R-:W-:Y:S01]  /*1ba0*/  FFMA.FTZ R14, R18.reuse, R29, R31 ;  /* 0x0000001d120e7223 */ /* 0x040fe2000001001f */
[----:B------:R-:W-:Y:S01]  /*1bb0*/  FFMA.FTZ R35, R18, R33, R35 ;  /* 0x0000002112237223 */ /* 0x000fe20000010023 */
[----:B------:R-:W-:-:S02]  /*1bc0*/  F2FP.F16.F32.PACK_AB R24, R24, R13 ;  /* 0x0000000d1818723e */ /* 0x000fc400000000ff */
[----:B------:R-:W-:Y:S01]  /*1bd0*/  F2FP.F16.F32.PACK_AB R25, R25, R12 ;  /* 0x0000000c1919723e */ /* 0x000fe200000000ff */
[C---:B0-----:R-:W-:Y:S01]  /*1be0*/  FMUL.FTZ R17, R27.reuse, R34 ;  /* 0x000000221b117220 */ /* 0x041fe20000410000 */
[C---:B------:R-:W-:Y:S01]  /*1bf0*/  FMUL.FTZ R37, R27.reuse, R37 ;  /* 0x000000251b257220 */ /* 0x040fe20000410000 */
[C---:B------:R-:W-:Y:S01]  /*1c00*/  FFMA.FTZ R19, R27.reuse, R32, -R16 ;  /* 0x000000201b137223 */ /* 0x040fe20000010810 */
[----:B------:R-:W-:Y:S01]  /*1c10*/  FFMA.FTZ R27, R27, R36, -R21 ;  /* 0x000000241b1b7223 */ /* 0x000fe20000010815 */
[C---:B------:R-:W-:Y:S01]  /*1c20*/  FFMA.FTZ R32, R30.reuse, R32, R17 ;  /* 0x000000201e207223 */ /* 0x040fe20000010011 */
[----:B------:R-:W-:Y:S01]  /*1c30*/  FFMA.FTZ R30, R30, R36, R37 ;  /* 0x000000241e1e7223 */ /* 0x000fe20000010025 */
[----:B------:R-:W-:Y:S02]  /*1c40*/  F2FP.F16.F32.PACK_AB R16, R11, R8 ;  /* 0x000000080b10723e */ /* 0x000fe400000000ff */
[----:B------:R-:W-:Y:S02]  /*1c50*/  F2FP.F16.F32.PACK_AB R17, R10, R9 ;  /* 0x000000090a11723e */ /* 0x000fe400000000ff */
[----:B------:R-:W-:-:S02]  /*1c60*/  F2FP.F16.F32.PACK_AB R18, R14, R15 ;  /* 0x0000000f0e12723e */ /* 0x000fc400000000ff */
[----:B------:R-:W-:Y:S02]  /*1c70*/  F2FP.F16.F32.PACK_AB R26, R35, R26 ;  /* 0x0000001a231a723e */ /* 0x000fe400000000ff */
[----:B------:R-:W-:Y:S02]  /*1c80*/  F2FP.F16.F32.PACK_AB R19, R32, R19 ;  /* 0x000000132013723e */ /* 0x000fe400000000ff */
[----:B------:R-:W-:-:S07]  /*1c90*/  F2FP.F16.F32.PACK_AB R27, R30, R27 ;  /* 0x0000001b1e1b723e */ /* 0x000fce00000000ff */
.L_x_3498:
[----:B------:R-:W-:Y:S05]  /*1ca0*/  BSYNC B1 ;  /* 0x0000000000017941 */ /* 0x000fea0003800000 */
.L_x_3497:
        /* <DEDUP_REMOVED lines=31> */
.L_x_3496:
[----:B------:R-:W-:Y:S05]  /*1ea0*/  BSYNC B0 ;  /* 0x0000000000007941 */ /* 0x000fea0003800000 */
.L_x_3495:
[----:B------:R-:W-:Y:S06]  /*1eb0*/  BAR.SYNC.DEFER_BLOCKING 0x0 ;  /* 0x0000000000007b1d */ /* 0x000fec0000010000 */
[----:B0-----:R0:W2:Y:S04]  /*1ec0*/  @P6 LDS.128 R16, [R0] ;  /* 0x0000000000106984 */ /* 0x0010a80000000c00 */
[----:B------:R0:W3:Y:S01]  /*1ed0*/  @P6 LDS.128 R24, [R3] ;  /* 0x0000000003186984 */ /* 0x0000e20000000c00 */
[----:B------:R-:W-:Y:S06]  /*1ee0*/  BAR.SYNC.DEFER_BLOCKING 0x0 ;  /* 0x0000000000007b1d */ /* 0x000fec0000010000 */
[----:B------:R-:W-:Y:S05]  /*1ef0*/  BRA `(.L_x_3493) ;  /* 0x0000000400907947 */ /* 0x000fea0003800000 */
.L_x_3492:
[----:B------:R-:W-:Y:S01]  /*1f00*/  ISETP.GE.AND P0, PT, R22, R3, PT ;  /* 0x000000031600720c */ /* 0x000fe20003f06270 */
[----:B------:R-:W-:-:S12]  /*1f10*/  BSSY B0, `(.L_x_3493) ;  /* 0x0000062000007945 */ /* 0x000fd80003800000 */
[----:B------:R-:W-:Y:S05]  /*1f20*/  @P0 BRA `(.L_x_3499) ;  /* 0x0000000400800947 */ /* 0x000fea0003800000 */
        /* <DEDUP_REMOVED lines=11> */
[----:B------:R-:W-:Y:S01]  /*1fe0*/  I2FP.F32.S32 R13, UR4 ;  /* 0x00000004000d7c45 */ /* 0x000fe20008201400 */
[----:B0-----:R-:W-:Y:S02]  /*1ff0*/  VIADD R5, R22, 0x6 ;  /* 0x0000000616057836 */ /* 0x001fe40000000000 */
[--C-:B------:R-:W-:Y:S02]  /*2000*/  HADD2.F32 R28, -RZ, R17.reuse.H1_H1 ;  /* 0x30000011ff1c7230 */ /* 0x100fe40000004100 */
[----:B------:R-:W-:Y:S01]  /*2010*/  HADD2.F32 R21, -RZ, R17.H0_H0 ;  /* 0x20000011ff157230 */ /* 0x000fe20000004100 */
[----:B------:R-:W-:Y:S01]  /*2020*/  I2FP.F32.S32 R6, R5 ;  /* 0x0000000500067245 */ /* 0x000fe20000201400 */
[--C-:B------:R-:W-:Y:S02]  /*2030*/  HADD2.F32 R30, -RZ, R18.reuse.H1_H1 ;  /* 0x30000012ff1e7230 */ /* 0x100fe40000004100 */
[-C--:B-1----:R-:W-:Y:S01]  /*2040*/  FMUL.FTZ R0, R0, R7.reuse ;  /* 0x0000000700007220 */ /* 0x082fe20000410000 */
        /* <DEDUP_REMOVED lines=14> */
[----:B------:R-:W-:Y:S02]  /*2130*/  HADD2.F32 R26, -RZ, R26.H0_H0 ;  /* 0x2000001aff1a7230 */ /* 0x000fe40000004100 */
        /* <DEDUP_REMOVED lines=21> */
[CC--:B------:R-:W-:Y:S01]  /*2290*/  FFMA.FTZ R5, R0.reuse, R15.reuse, -R5 ;  /* 0x0000000f00057223 */ /* 0x0c0fe20000010805 */
[-C--:B------:R-:W-:Y:S01]  /*22a0*/  FFMA.FTZ R7, R0, R24.reuse, -R7 ;  /* 0x0000001800077223 */ /* 0x080fe20000010807 */
        /* <DEDUP_REMOVED lines=11> */
[----:B------:R-:W3:Y:S01]  /*2360*/  MUFU.COS R16, R14 ;  /* 0x0000000e00107308 */ /* 0x000ee20000000000 */
[-C--:B0-----:R-:W-:Y:S01]  /*2370*/  FMUL.FTZ R11, R9, R10.reuse ;  /* 0x0000000a090b7220 */ /* 0x081fe20000410000 */
[----:B------:R-:W-:-:S03]  /*2380*/  FMUL.FTZ R10, R8, R10 ;  /* 0x0000000a080a7220 */ /* 0x000fc60000410000 */
[-C--:B------:R-:W-:Y:S01]  /*2390*/  FFMA.FTZ R11, R8, R18.reuse, -R11 ;  /* 0x00000012080b7223 */ /* 0x080fe2000001080b */
[----:B------:R-:W-:Y:S01]  /*23a0*/  FFMA.FTZ R10, R9, R18, R10 ;  /* 0x00000012090a7223 */ /* 0x000fe2000001000a */
[CC--:B--2---:R-:W-:Y:S01]  /*23b0*/  FMUL.FTZ R8, R12.reuse, R30.reuse ;  /* 0x0000001e0c087220 */ /* 0x0c4fe20000410000 */
[----:B------:R0:W2:Y:S01]  /*23c0*/  MUFU.SIN R17, R14 ;  /* 0x0000000e00117308 */ /* 0x0000a20000000400 */
[C---:B-1----:R-:W-:Y:S01]  /*23d0*/  FMUL.FTZ R9, R13.reuse, R30 ;  /* 0x0000001e0d097220 */ /* 0x042fe20000410000 */
[C---:B------:R-:W-:Y:S01]  /*23e0*/  FMUL.FTZ R15, R13.reuse, R19 ;  /* 0x000000130d0f7220 */ /* 0x040fe20000410000 */
[-C--:B------:R-:W-:Y:S02]  /*23f0*/  FFMA.FTZ R8, R13, R29.reuse, R8 ;  /* 0x0000001d0d087223 */ /* 0x080fe40000010008 */
[C---:B------:R-:W-:Y:S01]  /*2400*/  FFMA.FTZ R9, R12.reuse, R29, -R9 ;  /* 0x0000001d0c097223 */ /* 0x040fe20000010809 */
[C---:B------:R-:W-:Y:S01]  /*2410*/  FFMA.FTZ R15, R12.reuse, R26, -R15 ;  /* 0x0000001a0c0f7223 */ /* 0x040fe2000001080f */
[----:B0-----:R-:W-:Y:S01]  /*2420*/  FMUL.FTZ R14, R12, R19 ;  /* 0x000000130c0e7220 */ /* 0x001fe20000410000 */
[C---:B---3--:R-:W-:Y:S01]  /*2430*/  FMUL.FTZ R12, R16.reuse, R32 ;  /* 0x00000020100c7220 */ /* 0x048fe20000410000 */
[----:B------:R-:W-:-:S02]  /*2440*/  FMUL.FTZ R18, R16, R25 ;  /* 0x0000001910127220 */ /* 0x000fc40000410000 */
[----:B------:R-:W-:Y:S01]  /*2450*/  FFMA.FTZ R14, R13, R26, R14 ;  /* 0x0000001a0d0e7223 */ /* 0x000fe2000001000e */
[C---:B--2---:R-:W-:Y:S01]  /*2460*/  FMUL.FTZ R13, R17.reuse, R32 ;  /* 0x00000020110d7220 */ /* 0x044fe20000410000 */
[C---:B------:R-:W-:Y:S01]  /*2470*/  FMUL.FTZ R19, R17.reuse, R25 ;  /* 0x0000001911137220 */ /* 0x040fe20000410000 */
[CC--:B------:R-:W-:Y:S01]  /*2480*/  FFMA.FTZ R12, R17.reuse, R31.reuse, R12 ;  /* 0x0000001f110c7223 */ /* 0x0c0fe2000001000c */
[-C--:B------:R-:W-:Y:S01]  /*2490*/  FFMA.FTZ R20, R17, R34.reuse, R18 ;  /* 0x0000002211147223 */ /* 0x080fe20000010012 */
[C---:B------:R-:W-:Y:S01]  /*24a0*/  FFMA.FTZ R13, R16.reuse, R31, -R13 ;  /* 0x0000001f100d7223 */ /* 0x040fe2000001080d */
[----:B------:R-:W-:Y:S01]  /*24b0*/  FFMA.FTZ R27, R16, R34, -R19 ;  /* 0x00000022101b7223 */ /* 0x000fe20000010813 */
[----:B------:R-:W-:Y:S02]  /*24c0*/  F2FP.F16.F32.PACK_AB R16, R4, R5 ;  /* 0x000000050410723e */ /* 0x000fe400000000ff */
[----:B------:R-:W-:Y:S02]  /*24d0*/  F2FP.F16.F32.PACK_AB R17, R0, R3 ;  /* 0x000000030011723e */ /* 0x000fe400000000ff */
[----:B------:R-:W-:-:S02]  /*24e0*/  F2FP.F16.F32.PACK_AB R25, R10, R11 ;  /* 0x0000000b0a19723e */ /* 0x000fc400000000ff */
[----:B------:R-:W-:Y:S02]  /*24f0*/  F2FP.F16.F32.PACK_AB R18, R8, R9 ;  /* 0x000000090812723e */ /* 0x000fe400000000ff */
[----:B------:R-:W-:Y:S02]  /*2500*/  F2FP.F16.F32.PACK_AB R26, R14, R15 ;  /* 0x0000000f0e1a723e */ /* 0x000fe400000000ff */
[----:B------:R-:W-:Y:S02]  /*2510*/  F2FP.F16.F32.PACK_AB R19, R12, R13 ;  /* 0x0000000d0c13723e */ /* 0x000fe400000000ff */
[----:B------:R-:W-:-:S07]  /*2520*/  F2FP.F16.F32.PACK_AB R27, R20, R27 ;  /* 0x0000001b141b723e */ /* 0x000fce00000000ff */
.L_x_3499:
[----:B------:R-:W-:Y:S05]  /*2530*/  BSYNC B0 ;  /* 0x0000000000007941 */ /* 0x000fea0003800000 */
.L_x_3493:
        /* <DEDUP_REMOVED lines=11> */
[----:B0-----:R-:W0:Y:S01]  /*25f0*/  @!P0 LDC R3, c[0x0][0x284] ;  /* 0x0000a100ff038b82 */ /* 0x001e220000000800 */
[----:B------:R-:W-:-:S05]  /*2600*/  VOTEU.ALL UP0, P0 ;  /* 0x00000000003f7886 */ /* 0x000fca0000000000 */
[----:B------:R-:W-:Y:S01]  /*2610*/  @!UP0 USHF.L.U32 UR6, UR41, 0x3, URZ ;  /* 0x0000000329068899 */ /* 0x000fe2000800063f */
[----:B------:R-:W-:Y:S01]  /*2620*/  HFMA2 R9, R18, R26, R9 ;  /* 0x0000001a12097231 */ /* 0x000fe20000000009 */
[----:B------:R-:W2:Y:S01]  /*2630*/  @!P0 LDC.64 R4, c[0x0][0x248] ;  /* 0x00009200ff048b82 */ /* 0x000ea20000000a00 */
[----:B-1----:R-:W-:-:S04]  /*2640*/  ULEA UR4, UR5, UR4, 0x18 ;  /* 0x0000000405047291 */ /* 0x002fc8000f8ec03f */
[----:B------:R-:W-:Y:S02]  /*2650*/  HFMA2.MMA R9, R19, R27, R9 ;  /* 0x0000001b13097235 */ /* 0x000fe40000000009 */
[----:B------:R-:W-:Y:S01]  /*2660*/  LEA R0, R2, UR4, 0x4 ;  /* 0x0000000402007c11 */ /* 0x000fe2000f8e20ff */
[----:B------:R-:W-:-:S04]  /*2670*/  UMOV UR4, 0xffffffff ;  /* 0xffffffff00047882 */ /* 0x000fc80000000000 */
[----:B------:R1:W-:Y:S01]  /*2680*/  STS.128 [R0], R16 ;  /* 0x0000001000007388 */ /* 0x0003e20000000c00 */
[----:B0-----:R-:W-:Y:S02]  /*2690*/  @!P0 IMAD R3, R22, R3, UR6 ;  /* 0x0000000616038e24 */ /* 0x001fe4000f8e0203 */
[--C-:B------:R-:W-:Y:S02]  /*26a0*/  HADD2.F32 R13, -RZ, R9.reuse.H0_H0 ;  /* 0x20000009ff0d7230 */ /* 0x100fe40000004100 */
[----:B------:R-:W-:Y:S02]  /*26b0*/  HADD2.F32 R6, -RZ, R9.H1_H1 ;  /* 0x30000009ff067230 */ /* 0x000fe40000004100 */
[----:B--2---:R-:W-:-:S04]  /*26c0*/  @!P0 IMAD.WIDE R4, R3, 0x2, R4 ;  /* 0x0000000203048825 */ /* 0x004fc800078e0204 */
        /* <DEDUP_REMOVED lines=12> */
.L_x_3551:
[----:B-1----:R-:W-:-:S07]  /*2790*/  FADD.FTZ R14, R5, R14 ;  /* 0x0000000e050e7221 */ /* 0x002fce0000010000 */
.L_x_3501:
[----:B------:R-:W-:Y:S05]  /*27a0*/  BSYNC B0 ;  /* 0x0000000000007941 */ /* 0x000fea0003800000 */
.L_x_3500:
        /* <DEDUP_REMOVED lines=14> */
[----:B------:R-:W-:Y:S02]  /*2890*/  IMAD.U32 R4, RZ, RZ, UR4 ;  /* 0x00000004ff047e24 */ /* 0x000fe4000f8e00ff */
[----:B0-----:R-:W-:-:S05]  /*28a0*/  IMAD.U32 R5, RZ, RZ, UR5 ;  /* 0x00000005ff057e24 */ /* 0x001fca000f8e00ff */
        /* <DEDUP_REMOVED lines=11> */
.L_x_3503:
[----:B------:R-:W-:Y:S05]  /*2960*/  WARPSYNC.ALL ;  /* 0x0000000000007948 */ /* 0x000fea0003800000 */
[----:B------:R-:W-:Y:S01]  /*2970*/  UIADD3 UR4, UR40, 0x7, -UR42 ;  /* 0x0000000728047890 */ /* 0x000fe2000fffe82a */
[----:B--2---:R-:W2:Y:S01]  /*2980*/  LDC.64 R16, c[0x0][0x280] ;  /* 0x0000a000ff107b82 */ /* 0x004ea20000000a00 */
[----:B0-----:R-:W-:Y:S01]  /*2990*/  SHF.R.S32.HI R3, RZ, 0x1f, R2 ;  /* 0x0000001fff037819 */ /* 0x001fe20000011402 */
[----:B------:R-:W-:Y:S01]  /*29a0*/  ULDC UR7, c[0x0][0x2a0] ;  /* 0x0000a80000077ab9 */ /* 0x000fe20000000800 */
[----:B------:R-:W-:Y:S01]  /*29b0*/  USHF.R.S32.HI UR5, URZ, 0x1f, UR4 ;  /* 0x0000001f3f057899 */ /* 0x000fe20008011404 */
[----:B------:R-:W-:Y:S01]  /*29c0*/  BSSY B0, `(.L_x_3504) ;  /* 0x00001f2000007945 */ /* 0x000fe20003800000 */
[----:B------:R-:W-:Y:S01]  /*29d0*/  LEA.HI R0, R3, R2, RZ, 0x2 ;  /* 0x0000000203007211 */ /* 0x000fe200078f10ff */
[----:B------:R-:W-:Y:S01]  /*29e0*/  ULDC.64 UR8, c[0x0][0x2b0] ;  /* 0x0000ac0000087ab9 */ /* 0x000fe20000000a00 */
[----:B------:R-:W-:-:S02]  /*29f0*/  ULEA.HI UR5, UR5, UR4, URZ, 0x3 ;  /* 0x0000000405057291 */ /* 0x000fc4000f8f183f */
[----:B------:R-:W-:Y:S01]  /*2a00*/  LEA.HI.SX32 R81, R0, UR42, 0x1e ;  /* 0x0000002a00517c11 */ /* 0x000fe2000f8ff2ff */
[----:B------:R-:W-:Y:S01]  /*2a10*/  ULDC.64 UR12, c[0x0][0x2c8] ;  /* 0x0000b200000c7ab9 */ /* 0x000fe20000000a00 */
[----:B------:R-:W-:Y:S01]  /*2a20*/  ULOP3.LUT UR5, UR5, 0xfffffff8, URZ, 0xc0, !UPT ;  /* 0xfffffff805057892 */ /* 0x000fe2000f8ec03f */
[----:B------:R-:W-:-:S03]  /*2a30*/  ULDC.64 UR10, c[0x0][0x2d8] ;  /* 0x0000b600000a7ab9 */ /* 0x000fc60000000a00 */
[----:B------:R-:W-:Y:S01]  /*2a40*/  UIADD3 UR6, UR42, UR5, URZ ;  /* 0x000000052a067290 */ /* 0x000fe2000fffe03f */
[----:B------:R-:W-:Y:S05]  /*2a50*/  BAR.SYNC.DEFER_BLOCKING 0x0 ;  /* 0x0000000000007b1d */ /* 0x000fea0000010000 */
[----:B------:R-:W-:Y:S01]  /*2a60*/  ISETP.GE.AND P0, PT, R81, UR6, PT ;  /* 0x0000000651007c0c */ /* 0x000fe2000bf06270 */
[----:B--2---:R-:W-:-:S04]  /*2a70*/  IMAD R4, R23, R16, UR45 ;  /* 0x0000002d17047e24 */ /* 0x004fc8000f8e0210 */
[----:B------:R-:W-:-:S08]  /*2a80*/  IMAD R4, R4, 0xc0, RZ ;  /* 0x000000c004047824 */ /* 0x000fd000078e02ff */
[----:B------:R-:W-:Y:S05]  /*2a90*/  @P0 BRA `(.L_x_3505) ;  /* 0x0000001c00900947 */ /* 0x000fea0003800000 */
[----:B------:R-:W-:Y:S01]  /*2aa0*/  IABS R3, R17 ;  /* 0x0000001100037213 */ /* 0x000fe20000000000 */
[----:B------:R-:W0:Y:S01]  /*2ab0*/  S2UR UR5, SR_CgaCtaId ;  /* 0x00000000000579c3 */ /* 0x000e220000008800 */
[----:B------:R-:W-:Y:S01]  /*2ac0*/  UMOV UR4, 0x400 ;  /* 0x0000040000047882 */ /* 0x000fe20000000000 */
[----:B------:R-:W-:Y:S01]  /*2ad0*/  LOP3.LUT R5, R0, 0x7ffffffc, RZ, 0xc0, !PT ;  /* 0x7ffffffc00057812 */ /* 0x000fe200078ec0ff */
[----:B------:R-:W2:Y:S01]  /*2ae0*/  I2F.RP R6, R3 ;  /* 0x0000000300067306 */ /* 0x000ea20000209400 */
[----:B------:R-:W-:-:S03]  /*2af0*/  UIADD3 UR4, UR4, 0x10, URZ ;  /* 0x0000001004047890 */ /* 0x000fc6000fffe03f */
[----:B------:R-:W-:Y:S01]  /*2b00*/  IMAD.IADD R0, R2, 0x1, -R5 ;  /* 0x0000000102007824 */ /* 0x000fe200078e0a05 */
[----:B------:R-:W4:Y:S03]  /*2b10*/  LDC R18, c[0x0][0x2c0] ;  /* 0x0000b000ff127b82 */ /* 0x000f260000000800 */
[----:B------:R-:W-:-:S04]  /*2b20*/  IMAD.SHL.U32 R16, R0, 0x2, RZ ;  /* 0x0000000200107824 */ /* 0x000fc800078e00ff */
[----:B------:R-:W-:Y:S02]  /*2b30*/  IMAD R16, R4, R17, R16 ;  /* 0x0000001104107224 */ /* 0x000fe400078e0210 */
[----:B------:R-:W-:Y:S01]  /*2b40*/  IMAD R17, R17, 0xc0, RZ ;  /* 0x000000c011117824 */ /* 0x000fe200078e02ff */
[----:B--2---:R-:W2:Y:S01]  /*2b50*/  MUFU.RCP R6, R6 ;  /* 0x0000000600067308 */ /* 0x004ea20000001000 */
[----:B0-----:R-:W-:-:S06]  /*2b60*/  ULEA UR4, UR5, UR4, 0x18 ;  /* 0x0000000405047291 */ /* 0x001fcc000f8ec03f */
[----:B------:R-:W-:Y:S01]  /*2b70*/  LEA R12, R0, UR4, 0x2 ;  /* 0x00000004000c7c11 */ /* 0x000fe2000f8e10ff */
[----:B------:R-:W-:Y:S02]  /*2b80*/  ULDC UR4, c[0x0][0x298] ;  /* 0x0000a60000047ab9 */ /* 0x000fe40000000800 */
[----:B----4-:R-:W-:Y:S02]  /*2b90*/  IADD3 R18, R18, UR4, RZ ;  /* 0x0000000412127c10 */ /* 0x010fe4000fffe0ff */
[----:B--2---:R-:W-:Y:S01]  /*2ba0*/  IADD3 R11, R6, 0xffffffe, RZ ;  /* 0x0ffffffe060b7810 */ /* 0x004fe20007ffe0ff */
[----:B------:R0:W2:Y:S04]  /*2bb0*/  LDS R80, [R12] ;  /* 0x000000000c507984 */ /* 0x0000a80000000800 */
[----:B------:R0:W4:Y:S01]  /*2bc0*/  LDS R79, [R12+0x10] ;  /* 0x000010000c4f7984 */ /* 0x0001220000000800 */
[----:B------:R-:W5:Y:S03]  /*2bd0*/  F2I.FTZ.U32.TRUNC.NTZ R11, R11 ;  /* 0x0000000b000b7305 */ /* 0x000f66000021f000 */
[----:B------:R0:W0:Y:S04]  /*2be0*/  LDS R78, [R12+0x20] ;  /* 0x000020000c4e7984 */ /* 0x0000280000000800 */
[----:B------:R0:W0:Y:S04]  /*2bf0*/  LDS R77, [R12+0x30] ;  /* 0x000030000c4d7984 */ /* 0x0000280000000800 */
[----:B------:R0:W0:Y:S04]  /*2c00*/  LDS R76, [R12+0x40] ;  /* 0x000040000c4c7984 */ /* 0x0000280000000800 */
[----:B------:R0:W0:Y:S01]  /*2c10*/  LDS R75, [R12+0x50] ;  /* 0x000050000c4b7984 */ /* 0x0000220000000800 */
[----:B-----5:R-:W-:-:S03]  /*2c20*/  IMAD.MOV R10, RZ, RZ, -R11 ;  /* 0x000000ffff0a7224 */ /* 0x020fc600078e0a0b */
[----:B------:R0:W0:Y:S01]  /*2c30*/  LDS R73, [R12+0x60] ;  /* 0x000060000c497984 */ /* 0x0000220000000800 */
[----:B------:R-:W-:Y:S02]  /*2c40*/  IMAD R13, R10, R3, RZ ;  /* 0x000000030a0d7224 */ /* 0x000fe400078e02ff */
[----:B------:R-:W-:Y:S01]  /*2c50*/  IMAD.MOV.U32 R10, RZ, RZ, RZ ;  /* 0x000000ffff0a7224 */ /* 0x000fe200078e00ff */
[----:B------:R0:W0:Y:S03]  /*2c60*/  LDS R71, [R12+0x70] ;  /* 0x000070000c477984 */ /* 0x0000260000000800 */
[----:B------:R-:W-:Y:S01]  /*2c70*/  IMAD.HI.U32 R10, R11, R13, R10 ;  /* 0x0000000d0b0a7227 */ /* 0x000fe200078e000a */
        /* <DEDUP_REMOVED lines=23> */
[----:B--2-4-:R0:W0:Y:S02]  /*2df0*/  LDS R9, [R12+0x1f0] ;  /* 0x0001f0000c097984 */ /* 0x0140240000000800 */
.L_x_3509:
[----:B0-----:R-:W0:Y:S01]  /*2e00*/  LDC R12, c[0x0][0x284] ;  /* 0x0000a100ff0c7b82 */ /* 0x001e220000000800 */
[----:B------:R-:W-:Y:S02]  /*2e10*/  IABS R13, R81 ;  /* 0x00000051000d7213 */ /* 0x000fe40000000000 */
[----:B------:R-:W-:-:S03]  /*2e20*/  ISETP.GE.AND P1, PT, R81, RZ, PT ;  /* 0x000000ff5100720c */ /* 0x000fc60003f26270 */
[----:B-1----:R-:W-:-:S04]  /*2e30*/  IMAD.HI.U32 R11, R10, R13, RZ ;  /* 0x0000000d0a0b7227 */ /* 0x002fc800078e00ff */
[----:B------:R-:W-:Y:S01]  /*2e40*/  IMAD.MOV R14, RZ, RZ, -R11 ;  /* 0x000000ffff0e7224 */ /* 0x000fe200078e0a0b */
[----:B0-----:R-:W-:Y:S02]  /*2e50*/  IABS R50, R12 ;  /* 0x0000000c00327213 */ /* 0x001fe40000000000 */
[----:B------:R-:W-:-:S03]  /*2e60*/  ISETP.NE.AND P2, PT, R12, RZ, PT ;  /* 0x000000ff0c00720c */ /* 0x000fc60003f45270 */
[----:B------:R-:W-:-:S05]  /*2e70*/  IMAD R13, R50, R14, R13 ;  /* 0x0000000e320d7224 */ /* 0x000fca00078e020d */
[----:B------:R-:W-:-:S13]  /*2e80*/  ISETP.GT.U32.AND P0, PT, R3, R13, PT ;  /* 0x0000000d0300720c */ /* 0x000fda0003f04070 */
[----:B------:R-:W-:-:S05]  /*2e90*/  @!P0 IMAD.IADD R13, R13, 0x1, -R50 ;  /* 0x000000010d0d8824 */ /* 0x000fca00078e0a32 */
[----:B------:R-:W-:-:S13]  /*2ea0*/  ISETP.GT.U32.AND P0, PT, R3, R13, PT ;  /* 0x0000000d0300720c */ /* 0x000fda0003f04070 */
[----:B------:R-:W-:Y:S01]  /*2eb0*/  @!P0 IMAD.IADD R13, R13, 0x1, -R50 ;  /* 0x000000010d0d8824 */ /* 0x000fe200078e0a32 */
[----:B------:R-:W-:-:S04]  /*2ec0*/  ISETP.GE.AND P0, PT, R81, UR40, PT ;  /* 0x0000002851007c0c */ /* 0x000fc8000bf06270 */
[----:B------:R-:W-:Y:S02]  /*2ed0*/  @!P1 IADD3 R13, -R13, RZ, RZ ;  /* 0x000000ff0d0d9210 */ /* 0x000fe40007ffe1ff */
[----:B------:R-:W-:-:S05]  /*2ee0*/  @!P2 LOP3.LUT R13, RZ, R12, RZ, 0x33, !PT ;  /* 0x0000000cff0da212 */ /* 0x000fca00078e33ff */
[--C-:B------:R-:W-:Y:S02]  /*2ef0*/  IMAD.IADD R11, R13, 0x1, R12.reuse ;  /* 0x000000010d0b7824 */ /* 0x100fe400078e020c */
[----:B------:R-:W-:Y:S02]  /*2f00*/  IMAD R83, R12, 0x4, R13 ;  /* 0x000000040c537824 */ /* 0x000fe400078e020d */
[C---:B------:R-:W-:Y:S02]  /*2f10*/  IMAD.SHL.U32 R86, R11.reuse, 0x8, RZ ;  /* 0x000000080b567824 */ /* 0x040fe400078e00ff */
[----:B------:R-:W-:-:S03]  /*2f20*/  IMAD.IADD R11, R11, 0x1, R12 ;  /* 0x000000010b0b7824 */ /* 0x000fc600078e020c */
[-C--:B------:R-:W-:Y:S01]  /*2f30*/  ISETP.GE.OR P4, PT, R86, R17.reuse, P0 ;  /* 0x000000115600720c */ /* 0x080fe20000786670 */
[C---:B------:R-:W-:Y:S01]  /*2f40*/  IMAD.IADD R90, R11.reuse, 0x1, R12 ;  /* 0x000000010b5a7824 */ /* 0x040fe200078e020c */
[----:B------:R-:W-:Y:S02]  /*2f50*/  SHF.L.U32 R52, R11, 0x3, RZ ;  /* 0x000000030b347819 */ /* 0x000fe400000006ff */
[----:B------:R-:W-:Y:S01]  /*2f60*/  SHF.R.S32.HI R11, RZ, 0x1f, R16 ;  /* 0x0000001fff0b7819 */ /* 0x000fe20000011410 */
[----:B------:R-:W-:Y:S01]  /*2f70*/  IMAD.SHL.U32 R90, R90, 0x8, RZ ;  /* 0x000000085a5a7824 */ /* 0x000fe200078e00ff */
[----:B------:R-:W-:-:S04]  /*2f80*/  ISETP.GE.OR P2, PT, R52, R17, P0 ;  /* 0x000000113400720c */ /* 0x000fc80000746670 */
[----:B------:R-:W-:-:S03]  /*2f90*/  ISETP.GE.OR P3, PT, R90, R17, P0 ;  /* 0x000000115a00720c */ /* 0x000fc60000766670 */
[----:B------:R-:W0:Y:S01]  /*2fa0*/  @!P4 LDC.64 R50, c[0x0][0x248] ;  /* 0x00009200ff32cb82 */ /* 0x000e220000000a00 */
[----:B------:R-:W-:-:S04]  /*2fb0*/  @!P4 IADD3 R53, P1, R16, R86, RZ ;  /* 0x000000561035c210 */ /* 0x000fc80007f3e0ff */
[----:B------:R-:W-:Y:S02]  /*2fc0*/  @!P4 LEA.HI.X.SX32 R86, R86, R11, 0x1, P1 ;  /* 0x0000000b5656c211 */ /* 0x000fe400008f0eff */
[----:B------:R-:W-:Y:S01]  /*2fd0*/  ISETP.GE.AND P1, PT, R81, UR40, PT ;  /* 0x0000002851007c0c */ /* 0x000fe2000bf26270 */
[----:B------:R-:W2:Y:S03]  /*2fe0*/  @!P2 LDC.64 R14, c[0x0][0x248] ;  /* 0x00009200ff0eab82 */ /* 0x000ea60000000a00 */
[----:B------:R-:W-:Y:S02]  /*2ff0*/  SEL R0, R0, RZ, P1 ;  /* 0x000000ff00007207 */ /* 0x000fe40000800000 */
[----:B------:R-:W-:Y:S02]  /*3000*/  SHF.L.U32 R88, R83, 0x3, RZ ;  /* 0x0000000353587819 */ /* 0x000fe400000006ff */
[----:B0-----:R-:W-:-:S04]  /*3010*/  @!P4 LEA R84, P5, R53, R50, 0x1 ;  /* 0x000000323554c211 */ /* 0x001fc800078a08ff */
[----:B------:R-:W-:Y:S02]  /*3020*/  @!P4 LEA.HI.X R85, R53, R51, R86, 0x1, P5 ;  /* 0x000000333555c211 */ /* 0x000fe400028f0c56 */
[----:B------:R-:W0:Y:S01]  /*3030*/  @!P3 LDC.64 R50, c[0x0][0x248] ;  /* 0x00009200ff32bb82 */ /* 0x000e220000000a00 */
[----:B------:R-:W-:Y:S02]  /*3040*/  @!P2 IADD3 R53, P5, R16, R52, RZ ;  /* 0x000000341035a210 */ /* 0x000fe40007fbe0ff */
[----:B------:R0:W4:Y:S01]  /*3050*/  @!P4 LDG.E R0, desc[UR36][R84.64] ;  /* 0x000000245400c981 */ /* 0x000122000c1e1900 */
[----:B------:R-:W-:Y:S01]  /*3060*/  ISETP.GE.OR P4, PT, R88, R17, P0 ;  /* 0x000000115800720c */ /* 0x000fe20000786670 */
[----:B------:R-:W-:Y:S01]  /*3070*/  IMAD.IADD R87, R83, 0x1, R12 ;  /* 0x0000000153577824 */ /* 0x000fe200078e020c */
[----:B------:R-:W-:Y:S02]  /*3080*/  @!P2 LEA.HI.X.SX32 R86, R52, R11, 0x1, P5 ;  /* 0x0000000b3456a211 */ /* 0x000fe400028f0eff */
[----:B--2---:R-:W-:-:S02]  /*3090*/  @!P2 LEA R52, P5, R53, R14, 0x1 ;  /* 0x0000000e3534a211 */ /* 0x004fc400078a08ff */
[----:B---3--:R-:W-:Y:S02]  /*30a0*/  SEL R25, R25, RZ, P1 ;  /* 0x000000ff19197207 */ /* 0x008fe40000800000 */
[----:B------:R-:W-:Y:S02]  /*30b0*/  @!P2 LEA.HI.X R53, R53, R15, R86, 0x1, P5 ;  /* 0x0000000f3535a211 */ /* 0x000fe400028f0c56 */
[----:B------:R-:W-:Y:S01]  /*30c0*/  @!P3 IADD3 R83, P5, R16, R90, RZ ;  /* 0x0000005a1053b210 */ /* 0x000fe20007fbe0ff */
[----:B------:R-:W-:Y:S02]  /*30d0*/  IMAD.SHL.U32 R86, R87, 0x8, RZ ;  /* 0x0000000857567824 */ /* 0x000fe400078e00ff */
[----:B------:R-:W2:Y:S01]  /*30e0*/  @!P4 LDC.64 R14, c[0x0][0x248] ;  /* 0x00009200ff0ecb82 */ /* 0x000ea20000000a00 */
[----:B------:R-:W-:Y:S01]  /*30f0*/  @!P3 LEA.HI.X.SX32 R90, R90, R11, 0x1, P5 ;  /* 0x0000000b5a5ab211 */ /* 0x000fe200028f0eff */
[----:B------:R3:W5:Y:S01]  /*3100*/  @!P2 LDG.E R25, desc[UR36][R52.64] ;  /* 0x000000243419a981 */ /* 0x000762000c1e1900 */
[----:B------:R-:W-:-:S02]  /*3110*/  SEL R22, R22, RZ, P1 ;  /* 0x000000ff16167207 */ /* 0x000fc40000800000 */
[----:B------:R-:W-:Y:S02]  /*3120*/  ISETP.GE.OR P2, PT, R86, R17, P0 ;  /* 0x000000115600720c */ /* 0x000fe40000746670 */
[----:B0-----:R-:W-:-:S04]  /*3130*/  @!P3 LEA R84, P5, R83, R50, 0x1 ;  /* 0x000000325354b211 */ /* 0x001fc800078a08ff */
[----:B------:R-:W-:Y:S01]  /*3140*/  @!P3 LEA.HI.X R85, R83, R51, R90, 0x1, P5 ;  /* 0x000000335355b211 */ /* 0x000fe200028f0c5a */
[----:B------:R-:W-:-:S04]  /*3150*/  IMAD.IADD R90, R87, 0x1, R12 ;  /* 0x00000001575a7824 */ /* 0x000fc800078e020c */
[----:B------:R0:W5:Y:S01]  /*3160*/  @!P3 LDG.E R22, desc[UR36][R84.64] ;  /* 0x000000245416b981 */ /* 0x000162000c1e1900 */
[----:B---3--:R-:W-:Y:S01]  /*3170*/  @!P4 IADD3 R53, P3, R16, R88, RZ ;  /* 0x000000581035c210 */ /* 0x008fe20007f7e0ff */
[----:B------:R-:W0:Y:S01]  /*3180*/  @!P2 LDC.64 R50, c[0x0][0x248] ;  /* 0x00009200ff32ab82 */ /* 0x000e220000000a00 */
[----:B------:R-:W-:Y:S01]  /*3190*/  SHF.L.U32 R90, R90, 0x3, RZ ;  /* 0x000000035a5a7819 */ /* 0x000fe200000006ff */
[----:B------:R-:W-:Y:S01]  /*31a0*/  IMAD R87, R12, 0x7, R13 ;  /* 0x000000070c577824 */ /* 0x000fe200078e020d */
[----:B------:R-:W-:Y:S02]  /*31b0*/  @!P4 LEA.HI.X.SX32 R88, R88, R11, 0x1, P3 ;  /* 0x0000000b5858c211 */ /* 0x000fe400018f0eff */
[----:B------:R-:W-:Y:S02]  /*31c0*/  ISETP.GE.OR P3, PT, R90, R17, P0 ;  /* 0x000000115a00720c */ /* 0x000fe40000766670 */
[----:B--2---:R-:W-:Y:S02]  /*31d0*/  @!P4 LEA R52, P5, R53, R14, 0x1 ;  /* 0x0000000e3534c211 */ /* 0x004fe400078a08ff */
[----:B------:R-:W-:-:S02]  /*31e0*/  SEL R19, R19, RZ, P1 ;  /* 0x000000ff13137207 */ /* 0x000fc40000800000 */
[----:B------:R-:W-:Y:S01]  /*31f0*/  @!P4 LEA.HI.X R53, R53, R15, R88, 0x1, P5 ;  /* 0x0000000f3535c211 */ /* 0x000fe200028f0c58 */
[----:B------:R-:W-:-:S06]  /*3200*/  IMAD.SHL.U32 R88, R87, 0x8, RZ ;  /* 0x0000000857587824 */ /* 0x000fcc00078e00ff */
[----:B------:R-:W2:Y:S01]  /*3210*/  @!P3 LDC.64 R14, c[0x0][0x248] ;  /* 0x00009200ff0ebb82 */ /* 0x000ea20000000a00 */
[----:B------:R3:W5:Y:S01]  /*3220*/  @!P4 LDG.E R19, desc[UR36][R52.64] ;  /* 0x000000243413c981 */ /* 0x000762000c1e1900 */
[----:B------:R-:W-:Y:S01]  /*3230*/  @!P2 IADD3 R83, P5, R16, R86, RZ ;  /* 0x000000561053a210 */ /* 0x000fe20007fbe0ff */
[----:B------:R-:W-:Y:S01]  /*3240*/  IMAD.IADD R87, R87, 0x1, R12 ;  /* 0x0000000157577824 */ /* 0x000fe200078e020c */
[----:B------:R-:W-:Y:S02]  /*3250*/  ISETP.GE.OR P4, PT, R88, R17, P0 ;  /* 0x000000115800720c */ /* 0x000fe40000786670 */
[----:B------:R-:W-:Y:S02]  /*3260*/  @!P2 LEA.HI.X.SX32 R86, R86, R11, 0x1, P5 ;  /* 0x0000000b5656a211 */ /* 0x000fe400028f0eff */
[----:B0-----:R-:W-:Y:S02]  /*3270*/  @!P2 LEA R84, P5, R83, R50, 0x1 ;  /* 0x000000325354a211 */ /* 0x001fe400078a08ff */
[----:B------:R-:W-:-:S02]  /*3280*/  SEL R28, R28, RZ, P1 ;  /* 0x000000ff1c1c7207 */ /* 0x000fc40000800000 */
[----:B------:R-:W-:Y:S02]  /*3290*/  @!P2 LEA.HI.X R85, R83, R51, R86, 0x1, P5 ;  /* 0x000000335355a211 */ /* 0x000fe400028f0c56 */
[----:B---3--:R-:W-:Y:S01]  /*32a0*/  @!P3 IADD3 R53, P5, R16, R90, RZ ;  /* 0x0000005a1035b210 */ /* 0x008fe20007fbe0ff */
[----:B------:R-:W-:Y:S02]  /*32b0*/  IMAD.SHL.U32 R86, R87, 0x8, RZ ;  /* 0x0000000857567824 */ /* 0x000fe400078e00ff */
[----:B------:R-:W0:Y:S01]  /*32c0*/  @!P4 LDC.64 R50, c[0x0][0x248] ;  /* 0x00009200ff32cb82 */ /* 0x000e220000000a00 */
[----:B------:R-:W-:Y:S01]  /*32d0*/  @!P3 LEA.HI.X.SX32 R90, R90, R11, 0x1, P5 ;  /* 0x0000000b5a5ab211 */ /* 0x000fe200028f0eff */
[----:B------:R0:W3:Y:S01]  /*32e0*/  @!P2 LDG.E R28, desc[UR36][R84.64] ;  /* 0x00000024541ca981 */ /* 0x0000e2000c1e1900 */
[----:B------:R-:W-:Y:S02]  /*32f0*/  SEL R24, R24, RZ, P1 ;  /* 0x000000ff18187207 */ /* 0x000fe40000800000 */
[----:B------:R-:W-:-:S02]  /*3300*/  ISETP.GE.OR P2, PT, R86, R17, P0 ;  /* 0x000000115600720c */ /* 0x000fc40000746670 */
[----:B--2---:R-:W-:-:S04]  /*3310*/  @!P3 LEA R52, P5, R53, R14, 0x1 ;  /* 0x0000000e3534b211 */ /* 0x004fc800078a08ff */
[----:B------:R-:W-:Y:S02]  /*3320*/  @!P3 LEA.HI.X R53, R53, R15, R90, 0x1, P5 ;  /* 0x0000000f3535b211 */ /* 0x000fe400028f0c5a */
[----:B------:R-:W-:-:S03]  /*3330*/  IADD3 R90, R87, R12, RZ ;  /* 0x0000000c575a7210 */ /* 0x000fc60007ffe0ff */
[----:B------:R2:W3:Y:S01]  /*3340*/  @!P3 LDG.E R24, desc[UR36][R52.64] ;  /* 0x000000243418b981 */ /* 0x0004e2000c1e1900 */
[----:B------:R-:W-:Y:S01]  /*3350*/  @!P4 IADD3 R83, P3, R16, R88, RZ ;  /* 0x000000581053c210 */ /* 0x000fe20007f7e0ff */
[----:B------:R-:W-:Y:S01]  /*3360*/  IMAD.SHL.U32 R90, R90, 0x8, RZ ;  /* 0x000000085a5a7824 */ /* 0x000fe200078e00ff */
[----:B------:R-:W1:Y:S01]  /*3370*/  @!P2 LDC.64 R14, c[0x0][0x248] ;  /* 0x00009200ff0eab82 */ /* 0x000e620000000a00 */
[----:B------:R-:W-:Y:S02]  /*3380*/  SEL R20, R20, RZ, P1 ;  /* 0x000000ff14147207 */ /* 0x000fe40000800000 */
[----:B------:R-:W-:Y:S02]  /*3390*/  @!P4 LEA.HI.X.SX32 R88, R88, R11, 0x1, P3 ;  /* 0x0000000b5858c211 */ /* 0x000fe400018f0eff */
[----:B------:R-:W-:Y:S02]  /*33a0*/  ISETP.GE.OR P3, PT, R90, R17, P0 ;  /* 0x000000115a00720c */ /* 0x000fe40000766670 */
[----:B0-----:R-:W-:-:S04]  /*33b0*/  @!P4 LEA R84, P5, R83, R50, 0x1 ;  /* 0x000000325354c211 */ /* 0x001fc800078a08ff */
[----:B------:R-:W-:Y:S01]  /*33c0*/  @!P4 LEA.HI.X R85, R83, R51, R88, 0x1, P5 ;  /* 0x000000335355c211 */ /* 0x000fe200028f0c58 */
[----:B------:R-:W-:-:S06]  /*33d0*/  IMAD R83, R12, 0xa, R13 ;  /* 0x0000000a0c537824 */ /* 0x000fcc00078e020d */
[----:B------:R-:W0:Y:S01]  /*33e0*/  @!P3 LDC.64 R50, c[0x0][0x248] ;  /* 0x00009200ff32bb82 */ /* 0x000e220000000a00 */
[C---:B------:R-:W-:Y:S01]  /*33f0*/  IMAD.SHL.U32 R88, R83.reuse, 0x8, RZ ;  /* 0x0000000853587824 */ /* 0x040fe200078e00ff */
[----:B------:R0:W3:Y:S01]  /*3400*/  @!P4 LDG.E R20, desc[UR36][R84.64] ;  /* 0x000000245414c981 */ /* 0x0000e2000c1e1900 */
[----:B--2---:R-:W-:Y:S02]  /*3410*/  @!P2 IADD3 R53, P5, R16, R86, RZ ;  /* 0x000000561035a210 */ /* 0x004fe40007fbe0ff */
[----:B------:R-:W-:Y:S02]  /*3420*/  IADD3 R87, R83, R12, RZ ;  /* 0x0000000c53577210 */ /* 0x000fe40007ffe0ff */
[----:B------:R-:W-:Y:S02]  /*3430*/  ISETP.GE.OR P4, PT, R88, R17, P0 ;  /* 0x000000115800720c */ /* 0x000fe40000786670 */
[----:B------:R-:W-:Y:S02]  /*3440*/  @!P2 LEA.HI.X.SX32 R86, R86, R11, 0x1, P5 ;  /* 0x0000000b5656a211 */ /* 0x000fe400028f0eff */
[----:B-1----:R-:W-:-:S02]  /*3450*/  @!P2 LEA R52, P5, R53, R14, 0x1 ;  /* 0x0000000e3534a211 */ /* 0x002fc400078a08ff */
[----:B------:R-:W-:Y:S02]  /*3460*/  SEL R30, R30, RZ, P1 ;  /* 0x000000ff1e1e7207 */ /* 0x000fe40000800000 */
[----:B------:R-:W-:Y:S02]  /*3470*/  @!P2 LEA.HI.X R53, R53, R15, R86, 0x1, P5 ;  /* 0x0000000f3535a211 */ /* 0x000fe400028f0c56 */
[----:B------:R-:W-:Y:S01]  /*3480*/  @!P3 IADD3 R83, P5, R16, R90, RZ ;  /* 0x0000005a1053b210 */ /* 0x000fe20007fbe0ff */
[----:B------:R-:W-:Y:S02]  /*3490*/  IMAD.SHL.U32 R86, R87, 0x8, RZ ;  /* 0x0000000857567824 */ /* 0x000fe400078e00ff */
[----:B------:R-:W1:Y:S01]  /*34a0*/  @!P4 LDC.64 R14, c[0x0][0x248] ;  /* 0x00009200ff0ecb82 */ /* 0x000e620000000a00 */
[----:B------:R-:W-:Y:S01]  /*34b0*/  @!P3 LEA.HI.X.SX32 R90, R90, R11, 0x1, P5 ;  /* 0x0000000b5a5ab211 */ /* 0x000fe200028f0eff */
[----:B------:R2:W3:Y:S01]  /*34c0*/  @!P2 LDG.E R30, desc[UR36][R52.64] ;  /* 0x00000024341ea981 */ /* 0x0004e2000c1e1900 */
[----:B------:R-:W-:-:S02]  /*34d0*/  ISETP.GE.OR P2, PT, R86, R17, P0 ;  /* 0x000000115600720c */ /* 0x000fc40000746670 */
[----:B0-----:R-:W-:Y:S02]  /*34e0*/  @!P3 LEA R84, P5, R83, R50, 0x1 ;  /* 0x000000325354b211 */ /* 0x001fe400078a08ff */
[----:B------:R-:W-:Y:S02]  /*34f0*/  SEL R27, R27, RZ, P1 ;  /* 0x000000ff1b1b7207 */ /* 0x000fe40000800000 */
[----:B------:R-:W-:Y:S01]  /*3500*/  @!P3 LEA.HI.X R85, R83, R51, R90, 0x1, P5 ;  /* 0x000000335355b211 */ /* 0x000fe200028f0c5a */
[----:B------:R-:W-:-:S04]  /*3510*/  IMAD.IADD R90, R87, 0x1, R12 ;  /* 0x00000001575a7824 */ /* 0x000fc800078e020c */
[----:B------:R0:W3:Y:S01]  /*3520*/  @!P3 LDG.E R27, desc[UR36][R84.64] ;  /* 0x00000024541bb981 */ /* 0x0000e2000c1e1900 */
[----:B--2---:R-:W-:Y:S01]  /*3530*/  @!P4 IADD3 R53, P3, R16, R88, RZ ;  /* 0x000000581035c210 */ /* 0x004fe20007f7e0ff */
[----:B------:R-:W0:Y:S01]  /*3540*/  @!P2 LDC.64 R50, c[0x0][0x248] ;  /* 0x00009200ff32ab82 */ /* 0x000e220000000a00 */
[----:B------:R-:W-:Y:S01]  /*3550*/  SHF.L.U32 R90, R90, 0x3, RZ ;  /* 0x000000035a5a7819 */ /* 0x000fe200000006ff */
[----:B------:R-:W-:Y:S01]  /*3560*/  IMAD R87, R12, 0xd, R13 ;  /* 0x0000000d0c577824 */ /* 0x000fe200078e020d */
[----:B------:R-:W-:Y:S02]  /*3570*/  @!P4 LEA.HI.X.SX32 R88, R88, R11, 0x1, P3 ;  /* 0x0000000b5858c211 */ /* 0x000fe400018f0eff */
[----:B------:R-:W-:Y:S02]  /*3580*/  ISETP.GE.OR P3, PT, R90, R17, P0 ;  /* 0x000000115a00720c */ /* 0x000fe40000766670 */
[----:B------:R-:W-:Y:S02]  /*3590*/  SEL R21, R21, RZ, P1 ;  /* 0x000000ff15157207 */ /* 0x000fe40000800000 */
[----:B-1----:R-:W-:-:S04]  /*35a0*/  @!P4 LEA R52, P5, R53, R14, 0x1 ;  /* 0x0000000e3534c211 */ /* 0x002fc800078a08ff */
[----:B------:R-:W-:Y:S01]  /*35b0*/  @!P4 LEA.HI.X R53, R53, R15, R88, 0x1, P5 ;  /* 0x0000000f3535c211 */ /* 0x000fe200028f0c58 */
[----:B------:R-:W-:-:S04]  /*35c0*/  IMAD.SHL.U32 R88, R87, 0x8, RZ ;  /* 0x0000000857587824 */ /* 0x000fc800078e00ff */
[----:B------:R-:W1:Y:S01]  /*35d0*/  @!P3 LDC.64 R14, c[0x0][0x248] ;  /* 0x00009200ff0ebb82 */ /* 0x000e620000000a00 */
[----:B------:R2:W3:Y:S01]  /*35e0*/  @!P4 LDG.E R21, desc[UR36][R52.64] ;  /* 0x000000243415c981 */ /* 0x0004e2000c1e1900 */
[----:B------:R-:W-:Y:S01]  /*35f0*/  ISETP.GE.OR P4, PT, R88, R17, P0 ;  /* 0x000000115800720c */ /* 0x000fe20000786670 */
[----:B------:R-:W-:Y:S01]  /*3600*/  IMAD.IADD R87, R87, 0x1, R12 ;  /* 0x0000000157577824 */ /* 0x000fe200078e020c */
[----:B------:R-:W-:Y:S02]  /*3610*/  @!P2 IADD3 R83, P5, R16, R86, RZ ;  /* 0x000000561053a210 */ /* 0x000fe40007fbe0ff */
[----:B------:R-:W-:Y:S02]  /*3620*/  SEL R37, R37, RZ, P1 ;  /* 0x000000ff25257207 */ /* 0x000fe40000800000 */
[----:B------:R-:W-:Y:S02]  /*3630*/  @!P2 LEA.HI.X.SX32 R86, R86, R11, 0x1, P5 ;  /* 0x0000000b5656a211 */ /* 0x000fe400028f0eff */
[----:B0-----:R-:W-:-:S04]  /*3640*/  @!P2 LEA R84, P5, R83, R50, 0x1 ;  /* 0x000000325354a211 */ /* 0x001fc800078a08ff */
[----:B------:R-:W-:Y:S02]  /*3650*/  @!P2 LEA.HI.X R85, R83, R51, R86, 0x1, P5 ;  /* 0x000000335355a211 */ /* 0x000fe400028f0c56 */
[----:B------:R-:W0:Y:S01]  /*3660*/  @!P4 LDC.64 R50, c[0x0][0x248] ;  /* 0x00009200ff32cb82 */ /* 0x000e220000000a00 */
[----:B--2---:R-:W-:Y:S02]  /*3670*/  @!P3 IADD3 R53, P5, R16, R90, RZ ;  /* 0x0000005a1035b210 */ /* 0x004fe40007fbe0ff */
[----:B------:R-:W-:Y:S01]  /*3680*/  SHF.L.U32 R86, R87, 0x3, RZ ;  /* 0x0000000357567819 */ /* 0x000fe200000006ff */
[----:B------:R0:W2:Y:S01]  /*3690*/  @!P2 LDG.E R37, desc[UR36][R84.64] ;  /* 0x000000245425a981 */ /* 0x0000a2000c1e1900 */
[----:B------:R-:W-:Y:S02]  /*36a0*/  @!P3 LEA.HI.X.SX32 R90, R90, R11, 0x1, P5 ;  /* 0x0000000b5a5ab211 */ /* 0x000fe400028f0eff */
[----:B------:R-:W-:Y:S02]  /*36b0*/  ISETP.GE.OR P2, PT, R86, R17, P0 ;  /* 0x000000115600720c */ /* 0x000fe40000746670 */
[----:B-1----:R-:W-:-:S02]  /*36c0*/  @!P3 LEA R52, P5, R53, R14, 0x1 ;  /* 0x0000000e3534b211 */ /* 0x002fc400078a08ff */
[----:B------:R-:W-:Y:S02]  /*36d0*/  SEL R32, R32, RZ, P1 ;  /* 0x000000ff20207207 */ /* 0x000fe40000800000 */
[----:B------:R-:W-:Y:S01]  /*36e0*/  @!P3 LEA.HI.X R53, R53, R15, R90, 0x1, P5 ;  /* 0x0000000f3535b211 */ /* 0x000fe200028f0c5a */
[----:B------:R-:W-:-:S04]  /*36f0*/  IMAD.IADD R90, R87, 0x1, R12 ;  /* 0x00000001575a7824 */ /* 0x000fc800078e020c */
[----:B------:R1:W2:Y:S01]  /*3700*/  @!P3 LDG.E R32, desc[UR36][R52.64] ;  /* 0x000000243420b981 */ /* 0x0002a2000c1e1900 */
[----:B------:R-:W-:Y:S01]  /*3710*/  @!P4 IADD3 R83, P3, R16, R88, RZ ;  /* 0x000000581053c210 */ /* 0x000fe20007f7e0ff */
[----:B------:R-:W-:Y:S01]  /*3720*/  IMAD.SHL.U32 R90, R90, 0x8, RZ ;  /* 0x000000085a5a7824 */ /* 0x000fe200078e00ff */
[----:B------:R-:W4:Y:S01]  /*3730*/  @!P2 LDC.64 R14, c[0x0][0x248] ;  /* 0x00009200ff0eab82 */ /* 0x000f220000000a00 */
[----:B------:R-:W-:Y:S02]  /*3740*/  SEL R23, R23, RZ, P1 ;  /* 0x000000ff17177207 */ /* 0x000fe40000800000 */
[----:B------:R-:W-:Y:S02]  /*3750*/  @!P4 LEA.HI.X.SX32 R88, R88, R11, 0x1, P3 ;  /* 0x0000000b5858c211 */ /* 0x000fe400018f0eff */
[----:B------:R-:W-:Y:S02]  /*3760*/  ISETP.GE.OR P3, PT, R90, R17, P0 ;  /* 0x000000115a00720c */ /* 0x000fe40000766670 */
[----:B0-----:R-:W-:-:S04]  /*3770*/  @!P4 LEA R84, P5, R83, R50, 0x1 ;  /* 0x000000325354c211 */ /* 0x001fc800078a08ff */
[----:B------:R-:W-:Y:S02]  /*3780*/  @!P4 LEA.HI.X R85, R83, R51, R88, 0x1, P5 ;  /* 0x000000335355c211 */ /* 0x000fe400028f0c58 */
[----:B------:R-:W-:-:S03]  /*3790*/  LEA R83, R12, R13, 0x4 ;  /* 0x0000000d0c537211 */ /* 0x000fc600078e20ff */
[----:B------:R0:W2:Y:S01]  /*37a0*/  @!P4 LDG.E R23, desc[UR36][R84.64] ;  /* 0x000000245417c981 */ /* 0x0000a2000c1e1900 */
[----:B-1----:R-:W-:Y:S01]  /*37b0*/  @!P2 IADD3 R53, P5, R16, R86, RZ ;  /* 0x000000561035a210 */ /* 0x002fe20007fbe0ff */
[C---:B------:R-:W-:Y:S01]  /*37c0*/  IMAD.SHL.U32 R88, R83.reuse, 0x8, RZ ;  /* 0x0000000853587824 */ /* 0x040fe200078e00ff */
[----:B------:R-:W0:Y:S01]  /*37d0*/  @!P3 LDC.64 R50, c[0x0][0x248] ;  /* 0x00009200ff32bb82 */ /* 0x000e220000000a00 */
[----:B------:R-:W-:Y:S01]  /*37e0*/  IMAD.IADD R87, R83, 0x1, R12 ;  /* 0x0000000153577824 */ /* 0x000fe200078e020c */
[----:B------:R-:W-:Y:S02]  /*37f0*/  @!P2 LEA.HI.X.SX32 R86, R86, R11, 0x1, P5 ;  /* 0x0000000b5656a211 */ /* 0x000fe400028f0eff */
[----:B------:R-:W-:Y:S02]  /*3800*/  ISETP.GE.OR P4, PT, R88, R17, P0 ;  /* 0x000000115800720c */ /* 0x000fe40000786670 */
[----:B----4-:R-:W-:Y:S02]  /*3810*/  @!P2 LEA R52, P5, R53, R14, 0x1 ;  /* 0x0000000e3534a211 */ /* 0x010fe400078a08ff */
[----:B------:R-:W-:-:S02]  /*3820*/  SEL R34, R34, RZ, P1 ;  /* 0x000000ff22227207 */ /* 0x000fc40000800000 */
[----:B------:R-:W-:Y:S02]  /*3830*/  @!P2 LEA.HI.X R53, R53, R15, R86, 0x1, P5 ;  /* 0x0000000f3535a211 */ /* 0x000fe400028f0c56 */
[----:B------:R-:W-:Y:S02]  /*3840*/  SHF.L.U32 R86, R87, 0x3, RZ ;  /* 0x0000000357567819 */ /* 0x000fe400000006ff */
[----:B------:R-:W-:Y:S01]  /*3850*/  @!P3 IADD3 R83, P5, R16, R90, RZ ;  /* 0x0000005a1053b210 */ /* 0x000fe20007fbe0ff */
[----:B------:R1:W4:Y:S01]  /*3860*/  @!P2 LDG.E R34, desc[UR36][R52.64] ;  /* 0x000000243422a981 */ /* 0x000322000c1e1900 */
[----:B------:R-:W-:Y:S01]  /*3870*/  ISETP.GE.OR P2, PT, R86, R17, P0 ;  /* 0x000000115600720c */ /* 0x000fe20000746670 */
[----:B------:R-:W5:Y:S01]  /*3880*/  @!P4 LDC.64 R14, c[0x0][0x248] ;  /* 0x00009200ff0ecb82 */ /* 0x000f620000000a00 */
[----:B------:R-:W-:Y:S02]  /*3890*/  @!P3 LEA.HI.X.SX32 R90, R90, R11, 0x1, P5 ;  /* 0x0000000b5a5ab211 */ /* 0x000fe400028f0eff */
[----:B------:R-:W-:-:S02]  /*38a0*/  SEL R33, R33, RZ, P1 ;  /* 0x000000ff21217207 */ /* 0x000fc40000800000 */
[----:B0-----:R-:W-:-:S04]  /*38b0*/  @!P3 LEA R84, P5, R83, R50, 0x1 ;  /* 0x000000325354b211 */ /* 0x001fc800078a08ff */
[----:B------:R-:W-:Y:S01]  /*38c0*/  @!P3 LEA.HI.X R85, R83, R51, R90, 0x1, P5 ;  /* 0x000000335355b211 */ /* 0x000fe200028f0c5a */
[----:B------:R-:W-:Y:S02]  /*38d0*/  IMAD.IADD R90, R87, 0x1, R12 ;  /* 0x00000001575a7824 */ /* 0x000fe400078e020c */
[----:B------:R-:W0:Y:S02]  /*38e0*/  @!P2 LDC.64 R50, c[0x0][0x248] ;  /* 0x00009200ff32ab82 */ /* 0x000e240000000a00 */
[----:B------:R5:W4:Y:S01]  /*38f0*/  @!P3 LDG.E R33, desc[UR36][R84.64] ;  /* 0x000000245421b981 */ /* 0x000b22000c1e1900 */
[----:B-1----:R-:W-:Y:S01]  /*3900*/  @!P4 IADD3 R53, P3, R16, R88, RZ ;  /* 0x000000581035c210 */ /* 0x002fe20007f7e0ff */
[----:B------:R-:W-:Y:S01]  /*3910*/  IMAD.SHL.U32 R90, R90, 0x8, RZ ;  /* 0x000000085a5a7824 */ /* 0x000fe200078e00ff */
[----:B------:R-:W-:Y:S01]  /*3920*/  SEL R26, R26, RZ, P1 ;  /* 0x000000ff1a1a7207 */ /* 0x000fe20000800000 */
[----:B------:R-:W-:Y:S01]  /*3930*/  IMAD R83, R12, 0x13, R13 ;  /* 0x000000130c537824 */ /* 0x000fe200078e020d */
[----:B------:R-:W-:-:S02]  /*3940*/  @!P4 LEA.HI.X.SX32 R88, R88, R11, 0x1, P3 ;  /* 0x0000000b5858c211 */ /* 0x000fc400018f0eff */
[----:B------:R-:W-:Y:S02]  /*3950*/  ISETP.GE.OR P3, PT, R90, R17, P0 ;  /* 0x000000115a00720c */ /* 0x000fe40000766670 */
[----:B-----5:R-:W-:-:S04]  /*3960*/  @!P4 LEA R52, P5, R53, R14, 0x1 ;  /* 0x0000000e3534c211 */ /* 0x020fc800078a08ff */
[----:B------:R-:W-:Y:S02]  /*3970*/  @!P4 LEA.HI.X R53, R53, R15, R88, 0x1, P5 ;  /* 0x0000000f3535c211 */ /* 0x000fe400028f0c58 */
[----:B------:R-:W-:-:S03]  /*3980*/  SHF.L.U32 R88, R83, 0x3, RZ ;  /* 0x0000000353587819 */ /* 0x000fc600000006ff */
[----:B------:R1:W5:Y:S01]  /*3990*/  @!P4 LDG.E R26, desc[UR36][R52.64] ;  /* 0x00000024341ac981 */ /* 0x000362000c1e1900 */
[----:B------:R-:W-:Y:S01]  /*39a0*/  ISETP.GE.OR P5, PT, R88, R17, P0 ;  /* 0x000000115800720c */ /* 0x000fe200007a6670 */
[----:B------:R-:W1:Y:S01]  /*39b0*/  @!P3 LDC.64 R14, c[0x0][0x248] ;  /* 0x00009200ff0ebb82 */ /* 0x000e620000000a00 */
[----:B------:R-:W-:Y:S02]  /*39c0*/  @!P2 IADD3 R85, P4, R16, R86, RZ ;  /* 0x000000561055a210 */ /* 0x000fe40007f9e0ff */
[----:B------:R-:W-:Y:S02]  /*39d0*/  SEL R29, R29, RZ, P1 ;  /* 0x000000ff1d1d7207 */ /* 0x000fe40000800000 */
[----:B------:R-:W-:Y:S02]  /*39e0*/  @!P2 LEA.HI.X.SX32 R86, R86, R11, 0x1, P4 ;  /* 0x0000000b5656a211 */ /* 0x000fe400020f0eff */
[----:B0-----:R-:W-:-:S04]  /*39f0*/  @!P2 LEA R84, P4, R85, R50, 0x1 ;  /* 0x000000325554a211 */ /* 0x001fc800078808ff */
[----:B------:R-:W-:Y:S02]  /*3a00*/  @!P2 LEA.HI.X R85, R85, R51, R86, 0x1, P4 ;  /* 0x000000335555a211 */ /* 0x000fe400020f0c56 */
[----:B------:R-:W0:Y:S01]  /*3a10*/  @!P5 LDC.64 R50, c[0x0][0x248] ;  /* 0x00009200ff32db82 */ /* 0x000e220000000a00 */
[----:B------:R-:W-:Y:S02]  /*3a20*/  IMAD.IADD R83, R83, 0x1, R12 ;  /* 0x0000000153537824 */ /* 0x000fe400078e020c */
[----:B------:R0:W5:Y:S01]  /*3a30*/  @!P2 LDG.E R29, desc[UR36][R84.64] ;  /* 0x00000024541da981 */ /* 0x000162000c1e1900 */
[----:B-1----:R-:W-:Y:S01]  /*3a40*/  @!P3 IADD3 R53, P2, R16, R90, RZ ;  /* 0x0000005a1035b210 */ /* 0x002fe20007f5e0ff */
[C---:B------:R-:W-:Y:S01]  /*3a50*/  IMAD.SHL.U32 R86, R83.reuse, 0x8, RZ ;  /* 0x0000000853567824 */ /* 0x040fe200078e00ff */
[----:B------:R-:W-:Y:S02]  /*3a60*/  IADD3 R92, R83, R12, RZ ;  /* 0x0000000c535c7210 */ /* 0x000fe40007ffe0ff */
[----:B------:R-:W-:-:S02]  /*3a70*/  @!P3 LEA.HI.X.SX32 R90, R90, R11, 0x1, P2 ;  /* 0x0000000b5a5ab211 */ /* 0x000fc400010f0eff */
[----:B------:R-:W-:Y:S01]  /*3a80*/  ISETP.GE.OR P4, PT, R86, R17, P0 ;  /* 0x000000115600720c */ /* 0x000fe20000786670 */
[----:B------:R-:W-:Y:S01]  /*3a90*/  IMAD.SHL.U32 R92, R92, 0x8, RZ ;  /* 0x000000085c5c7824 */ /* 0x000fe200078e00ff */
[----:B------:R-:W-:Y:S02]  /*3aa0*/  @!P3 LEA R52, P2, R53, R14, 0x1 ;  /* 0x0000000e3534b211 */ /* 0x000fe400078408ff */
[----:B------:R-:W-:Y:S02]  /*3ab0*/  SEL R49, R49, RZ, P1 ;  /* 0x000000ff31317207 */ /* 0x000fe40000800000 */
[----:B------:R-:W-:Y:S02]  /*3ac0*/  @!P3 LEA.HI.X R53, R53, R15, R90, 0x1, P2 ;  /* 0x0000000f3535b211 */ /* 0x000fe400010f0c5a */
[----:B------:R-:W-:Y:S01]  /*3ad0*/  @!P5 IADD3 R14, P2, R16, R88, RZ ;  /* 0x00000058100ed210 */ /* 0x000fe20007f5e0ff */
[----:B------:R-:W-:Y:S01]  /*3ae0*/  IMAD R89, R12, 0x16, R13 ;  /* 0x000000160c597824 */ /* 0x000fe200078e020d */
[----:B------:R-:W-:Y:S01]  /*3af0*/  SEL R31, R31, RZ, P1 ;  /* 0x000000ff1f1f7207 */ /* 0x000fe20000800000 */
[----:B------:R-:W5:Y:S01]  /*3b00*/  @!P3 LDG.E R49, desc[UR36][R52.64] ;  /* 0x000000243431b981 */ /* 0x000f62000c1e1900 */
[----:B------:R-:W-:-:S02]  /*3b10*/  @!P5 LEA.HI.X.SX32 R88, R88, R11, 0x1, P2 ;  /* 0x0000000b5858d211 */ /* 0x000fc400010f0eff */
[----:B0-----:R-:W-:-:S04]  /*3b20*/  @!P5 LEA R84, P2, R14, R50, 0x1 ;  /* 0x000000320e54d211 */ /* 0x001fc800078408ff */
[----:B------:R-:W-:Y:S02]  /*3b30*/  @!P5 LEA.HI.X R85, R14, R51, R88, 0x1, P2 ;  /* 0x000000330e55d211 */ /* 0x000fe400010f0c58 */
[----:B------:R-:W0:Y:S01]  /*3b40*/  @!P4 LDC.64 R14, c[0x0][0x248] ;  /* 0x00009200ff0ecb82 */ /* 0x000e220000000a00 */
[----:B------:R-:W-:Y:S02]  /*3b50*/  ISETP.GE.OR P2, PT, R92, R17, P0 ;  /* 0x000000115c00720c */ /* 0x000fe40000746670 */
[----:B------:R-:W-:Y:S01]  /*3b60*/  @!P4 IADD3 R83, P3, R16, R86, RZ ;  /* 0x000000561053c210 */ /* 0x000fe20007f7e0ff */
[----:B------:R-:W-:Y:S01]  /*3b70*/  IMAD.SHL.U32 R90, R89, 0x8, RZ ;  /* 0x00000008595a7824 */ /* 0x000fe200078e00ff */
[----:B------:R-:W-:Y:S01]  /*3b80*/  SEL R38, R38, RZ, P1 ;  /* 0x000000ff26267207 */ /* 0x000fe20000800000 */
[----:B------:R1:W5:Y:S08]  /*3b90*/  @!P5 LDG.E R31, desc[UR36][R84.64] ;  /* 0x00000024541fd981 */ /* 0x000370000c1e1900 */
[----:B------:R-:W1:Y:S01]  /*3ba0*/  @!P2 LDC.64 R50, c[0x0][0x248] ;  /* 0x00009200ff32ab82 */ /* 0x000e620000000a00 */
[----:B------:R-:W-:-:S02]  /*3bb0*/  @!P4 LEA.HI.X.SX32 R88, R86, R11, 0x1, P3 ;  /* 0x0000000b5658c211 */ /* 0x000fc400018f0eff */
[----:B------:R-:W-:Y:S02]  /*3bc0*/  IADD3 R89, R89, R12, RZ ;  /* 0x0000000c59597210 */ /* 0x000fe40007ffe0ff */
[----:B0-----:R-:W-:-:S04]  /*3bd0*/  @!P4 LEA R86, P3, R83, R14, 0x1 ;  /* 0x0000000e5356c211 */ /* 0x001fc800078608ff */
[----:B------:R-:W-:Y:S02]  /*3be0*/  @!P4 LEA.HI.X R87, R83, R15, R88, 0x1, P3 ;  /* 0x0000000f5357c211 */ /* 0x000fe400018f0c58 */
[----:B------:R-:W-:Y:S01]  /*3bf0*/  ISETP.GE.OR P3, PT, R90, R17, P0 ;  /* 0x000000115a00720c */ /* 0x000fe20000766670 */
[----:B------:R-:W-:Y:S01]  /*3c00*/  IMAD.SHL.U32 R88, R89, 0x8, RZ ;  /* 0x0000000859587824 */ /* 0x000fe200078e00ff */
[----:B------:R-:W-:Y:S01]  /*3c10*/  @!P2 IADD3 R14, P5, R16, R92, RZ ;  /* 0x0000005c100ea210 */ /* 0x000fe20007fbe0ff */
[----:B------:R0:W5:Y:S03]  /*3c20*/  @!P4 LDG.E R38, desc[UR36][R86.64] ;  /* 0x000000245626c981 */ /* 0x000166000c1e1900 */
[----:B------:R-:W-:Y:S02]  /*3c30*/  @!P2 LEA.HI.X.SX32 R92, R92, R11, 0x1, P5 ;  /* 0x0000000b5c5ca211 */ /* 0x000fe400028f0eff */
[----:B-1----:R-:W-:-:S02]  /*3c40*/  @!P2 LEA R84, P4, R14, R50, 0x1 ;  /* 0x000000320e54a211 */ /* 0x002fc400078808ff */
[----:B------:R-:W-:Y:S02]  /*3c50*/  ISETP.GE.OR P5, PT, R88, R17, P0 ;  /* 0x000000115800720c */ /* 0x000fe400007a6670 */
[----:B------:R-:W-:Y:S02]  /*3c60*/  @!P2 LEA.HI.X R85, R14, R51, R92, 0x1, P4 ;  /* 0x000000330e55a211 */ /* 0x000fe400020f0c5c */
[----:B------:R-:W1:Y:S01]  /*3c70*/  @!P3 LDC.64 R50, c[0x0][0x248] ;  /* 0x00009200ff32bb82 */ /* 0x000e620000000a00 */
[----:B------:R-:W-:Y:S01]  /*3c80*/  SEL R36, R36, RZ, P1 ;  /* 0x000000ff24247207 */ /* 0x000fe20000800000 */
[----:B------:R-:W-:-:S05]  /*3c90*/  IMAD.IADD R52, R89, 0x1, R12 ;  /* 0x0000000159347824 */ /* 0x000fca00078e020c */
[----:B------:R3:W5:Y:S02]  /*3ca0*/  @!P2 LDG.E R36, desc[UR36][R84.64] ;  /* 0x000000245424a981 */ /* 0x000764000c1e1900 */
[----:B------:R-:W3:Y:S01]  /*3cb0*/  @!P5 LDC.64 R14, c[0x0][0x248] ;  /* 0x00009200ff0edb82 */ /* 0x000ee20000000a00 */
[----:B------:R-:W-:Y:S02]  /*3cc0*/  @!P3 IADD3 R53, P2, R16, R90, RZ ;  /* 0x0000005a1035b210 */ /* 0x000fe40007f5e0ff */
[----:B0-----:R-:W-:Y:S02]  /*3cd0*/  SHF.L.U32 R86, R52, 0x3, RZ ;  /* 0x0000000334567819 */ /* 0x001fe400000006ff */
[----:B------:R-:W-:Y:S02]  /*3ce0*/  @!P3 LEA.HI.X.SX32 R90, R90, R11, 0x1, P2 ;  /* 0x0000000b5a5ab211 */ /* 0x000fe400010f0eff */
[----:B-1----:R-:W-:-:S04]  /*3cf0*/  @!P3 LEA R52, P2, R53, R50, 0x1 ;  /* 0x000000323534b211 */ /* 0x002fc800078408ff */
[----:B------:R-:W-:Y:S02]  /*3d00*/  @!P3 LEA.HI.X R53, R53, R51, R90, 0x1, P2 ;  /* 0x000000333535b211 */ /* 0x000fe400010f0c5a */
[----:B------:R-:W-:Y:S02]  /*3d10*/  @!P5 IADD3 R83, P2, R16, R88, RZ ;  /* 0x000000581053d210 */ /* 0x000fe40007f5e0ff */
[----:B------:R-:W-:Y:S02]  /*3d20*/  ISETP.GE.OR P4, PT, R86, R17, P0 ;  /* 0x000000115600720c */ /* 0x000fe40000786670 */
[----:B------:R-:W-:Y:S02]  /*3d30*/  @!P5 LEA.HI.X.SX32 R88, R88, R11, 0x1, P2 ;  /* 0x0000000b5858d211 */ /* 0x000fe400010f0eff */
[----:B---3--:R-:W-:-:S04]  /*3d40*/  @!P5 LEA R84, P2, R83, R14, 0x1 ;  /* 0x0000000e5354d211 */ /* 0x008fc800078408ff */
[----:B------:R-:W-:Y:S01]  /*3d50*/  @!P5 LEA.HI.X R85, R83, R15, R88, 0x1, P2 ;  /* 0x0000000f5355d211 */ /* 0x000fe200010f0c58 */
[----:B------:R-:W-:-:S04]  /*3d60*/  IMAD.SHL.U32 R88, R13, 0x8, RZ ;  /* 0x000000080d587824 */ /* 0x000fc800078e00ff */
[----:B------:R-:W0:Y:S01]  /*3d70*/  @!P4 LDC.64 R50, c[0x0][0x248] ;  /* 0x00009200ff32cb82 */ /* 0x000e220000000a00 */
[----:B------:R-:W-:Y:S02]  /*3d80*/  ISETP.GE.OR P2, PT, R88, R17, P0 ;  /* 0x000000115800720c */ /* 0x000fe40000746670 */
[----:B------:R-:W-:-:S06]  /*3d90*/  SEL R47, R47, RZ, P1 ;  /* 0x000000ff2f2f7207 */ /* 0x000fcc0000800000 */
[----:B------:R1:W3:Y:S05]  /*3da0*/  @!P3 LDG.E R47, desc[UR36][R52.64] ;  /* 0x00000024342fb981 */ /* 0x0002ea000c1e1900 */
[----:B------:R-:W2:Y:S01]  /*3db0*/  @!P2 LDC.64 R14, c[0x0][0x248] ;  /* 0x00009200ff0eab82 */ /* 0x000ea20000000a00 */
[----:B------:R-:W-:Y:S02]  /*3dc0*/  @!P4 IADD3 R83, P3, R16, R86, RZ ;  /* 0x000000561053c210 */ /* 0x000fe40007f7e0ff */
[----:B------:R-:W-:Y:S02]  /*3dd0*/  SEL R35, R35, RZ, P1 ;  /* 0x000000ff23237207 */ /* 0x000fe40000800000 */
[----:B------:R-:W-:-:S02]  /*3de0*/  @!P4 LEA.HI.X.SX32 R90, R86, R11, 0x1, P3 ;  /* 0x0000000b565ac211 */ /* 0x000fc400018f0eff */
[----:B------:R-:W-:Y:S02]  /*3df0*/  SEL R40, R40, RZ, P1 ;  /* 0x000000ff28287207 */ /* 0x000fe40000800000 */
[----:B------:R4:W3:Y:S01]  /*3e00*/  @!P5 LDG.E R35, desc[UR36][R84.64] ;  /* 0x000000245423d981 */ /* 0x0008e2000c1e1900 */
[C---:B0-----:R-:W-:Y:S02]  /*3e10*/  @!P4 LEA R86, P3, R83.reuse, R50, 0x1 ;  /* 0x000000325356c211 */ /* 0x041fe400078608ff */
[----:B-1----:R-:W-:Y:S02]  /*3e20*/  @!P2 IADD3 R53, P5, R16, R88, RZ ;  /* 0x000000581035a210 */ /* 0x002fe40007fbe0ff */
[----:B------:R-:W-:Y:S02]  /*3e30*/  @!P4 LEA.HI.X R87, R83, R51, R90, 0x1, P3 ;  /* 0x000000335357c211 */ /* 0x000fe400018f0c5a */
[----:B------:R-:W-:-:S03]  /*3e40*/  @!P2 LEA.HI.X.SX32 R88, R88, R11, 0x1, P5 ;  /* 0x0000000b5858a211 */ /* 0x000fc600028f0eff */
[----:B------:R0:W3:Y:S01]  /*3e50*/  @!P4 LDG.E R40, desc[UR36][R86.64] ;  /* 0x000000245628c981 */ /* 0x0000e2000c1e1900 */
[----:B------:R-:W-:Y:S02]  /*3e60*/  SEL R43, R43, RZ, P1 ;  /* 0x000000ff2b2b7207 */ /* 0x000fe40000800000 */
[----:B--2---:R-:W-:-:S04]  /*3e70*/  @!P2 LEA R52, P4, R53, R14, 0x1 ;  /* 0x0000000e3534a211 */ /* 0x004fc800078808ff */
[----:B------:R-:W-:-:S05]  /*3e80*/  @!P2 LEA.HI.X R53, R53, R15, R88, 0x1, P4 ;  /* 0x0000000f3535a211 */ /* 0x000fca00020f0c58 */
[----:B------:R1:W2:Y:S01]  /*3e90*/  @!P2 LDG.E R43, desc[UR36][R52.64] ;  /* 0x00000024342ba981 */ /* 0x0002a2000c1e1900 */
[----:B------:R-:W-:-:S04]  /*3ea0*/  IMAD R89, R12, 0x19, R13 ;  /* 0x000000190c597824 */ /* 0x000fc800078e020d */
[----:B------:R-:W-:-:S05]  /*3eb0*/  IMAD.SHL.U32 R92, R89, 0x8, RZ ;  /* 0x00000008595c7824 */ /* 0x000fca00078e00ff */
[----:B------:R-:W-:Y:S02]  /*3ec0*/  ISETP.GE.OR P3, PT, R92, R17, P0 ;  /* 0x000000115c00720c */ /* 0x000fe40000766670 */
[----:B------:R-:W-:-:S05]  /*3ed0*/  IADD3 R89, R89, R12, RZ ;  /* 0x0000000c59597210 */ /* 0x000fca0007ffe0ff */
[----:B------:R-:W-:-:S06]  /*3ee0*/  IMAD.SHL.U32 R90, R89, 0x8, RZ ;  /* 0x00000008595a7824 */ /* 0x000fcc00078e00ff */
[----:B------:R-:W4:Y:S01]  /*3ef0*/  @!P3 LDC.64 R50, c[0x0][0x248] ;  /* 0x00009200ff32bb82 */ /* 0x000f220000000a00 */
[----:B------:R-:W-:Y:S01]  /*3f00*/  ISETP.GE.OR P4, PT, R90, R17, P0 ;  /* 0x000000115a00720c */ /* 0x000fe20000786670 */
[----:B------:R-:W-:Y:S01]  /*3f10*/  IMAD.IADD R88, R89, 0x1, R12 ;  /* 0x0000000159587824 */ /* 0x000fe200078e020c */
[----:B------:R-:W-:-:S04]  /*3f20*/  @!P3 IADD3 R83, P2, R16, R92, RZ ;  /* 0x0000005c1053b210 */ /* 0x000fc80007f5e0ff */
[----:B------:R-:W-:Y:S02]  /*3f30*/  SHF.L.U32 R88, R88, 0x3, RZ ;  /* 0x0000000358587819 */ /* 0x000fe400000006ff */
[----:B------:R-:W-:Y:S02]  /*3f40*/  @!P3 LEA.HI.X.SX32 R92, R92, R11, 0x1, P2 ;  /* 0x0000000b5c5cb211 */ /* 0x000fe400010f0eff */
[----:B------:R-:W-:-:S03]  /*3f50*/  ISETP.GE.OR P2, PT, R88, R17, P0 ;  /* 0x000000115800720c */ /* 0x000fc60000746670 */
[----:B------:R-:W1:Y:S01]  /*3f60*/  @!P4 LDC.64 R14, c[0x0][0x248] ;  /* 0x00009200ff0ecb82 */ /* 0x000e620000000a00 */
[----:B------:R-:W-:Y:S02]  /*3f70*/  SEL R42, R42, RZ, P1 ;  /* 0x000000ff2a2a7207 */ /* 0x000fe40000800000 */
[----:B----4-:R-:W-:-:S04]  /*3f80*/  @!P3 LEA R84, P5, R83, R50, 0x1 ;  /* 0x000000325354b211 */ /* 0x010fc800078a08ff */
[----:B------:R-:W-:Y:S01]  /*3f90*/  @!P3 LEA.HI.X R85, R83, R51, R92, 0x1, P5 ;  /* 0x000000335355b211 */ /* 0x000fe200028f0c5c */
[----:B------:R-:W-:Y:S02]  /*3fa0*/  IMAD R83, R12, 0x1c, R13 ;  /* 0x0000001c0c537824 */ /* 0x000fe400078e020d */
[----:B------:R-:W4:Y:S02]  /*3fb0*/  @!P2 LDC.64 R50, c[0x0][0x248] ;  /* 0x00009200ff32ab82 */ /* 0x000f240000000a00 */
[----:B0-----:R-:W-:Y:S01]  /*3fc0*/  IMAD.SHL.U32 R86, R83, 0x8, RZ ;  /* 0x0000000853567824 */ /* 0x001fe200078e00ff */
[----:B------:R4:W3:Y:S01]  /*3fd0*/  @!P3 LDG.E R42, desc[UR36][R84.64] ;  /* 0x00000024542ab981 */ /* 0x0008e2000c1e1900 */
[----:B-1----:R-:W-:-:S03]  /*3fe0*/  @!P4 IADD3 R53, P5, R16, R90, RZ ;  /* 0x0000005a1035c210 */ /* 0x002fc60007fbe0ff */
[----:B------:R-:W-:Y:S02]  /*3ff0*/  ISETP.GE.OR P3, PT, R86, R17, P0 ;  /* 0x000000115600720c */ /* 0x000fe40000766670 */
[----:B------:R-:W-:Y:S02]  /*4000*/  @!P4 LEA.HI.X.SX32 R90, R90, R11, 0x1, P5 ;  /* 0x0000000b5a5ac211 */ /* 0x000fe400028f0eff */
[----:B------:R-:W-:Y:S02]  /*4010*/  @!P4 LEA R52, P5, R53, R14, 0x1 ;  /* 0x0000000e3534c211 */ /* 0x000fe400078a08ff */
[----:B------:R-:W-:Y:S02]  /*4020*/  SEL R39, R39, RZ, P1 ;  /* 0x000000ff27277207 */ /* 0x000fe40000800000 */
[----:B------:R-:W-:-:S05]  /*4030*/  @!P4 LEA.HI.X R53, R53, R15, R90, 0x1, P5 ;  /* 0x0000000f3535c211 */ /* 0x000fca00028f0c5a */
[----:B------:R-:W0:Y:S01]  /*4040*/  @!P3 LDC.64 R14, c[0x0][0x248] ;  /* 0x00009200ff0ebb82 */ /* 0x000e220000000a00 */
[----:B------:R1:W3:Y:S01]  /*4050*/  @!P4 LDG.E R39, desc[UR36][R52.64] ;  /* 0x000000243427c981 */ /* 0x0002e2000c1e1900 */
[----:B------:R-:W-:Y:S01]  /*4060*/  @!P2 IADD3 R87, P4, R16, R88, RZ ;  /* 0x000000581057a210 */ /* 0x000fe20007f9e0ff */
[----:B------:R-:W-:-:S03]  /*4070*/  IMAD.IADD R83, R83, 0x1, R12 ;  /* 0x0000000153537824 */ /* 0x000fc600078e020c */
[----:B------:R-:W-:Y:S02]  /*4080*/  @!P2 LEA.HI.X.SX32 R88, R88, R11, 0x1, P4 ;  /* 0x0000000b5858a211 */ /* 0x000fe400020f0eff */
[----:B----4-:R-:W-:-:S04]  /*4090*/  @!P2 LEA R84, P4, R87, R50, 0x1 ;  /* 0x000000325754a211 */ /* 0x010fc800078808ff */
[----:B------:R-:W-:Y:S02]  /*40a0*/  @!P2 LEA.HI.X R85, R87, R51, R88, 0x1, P4 ;  /* 0x000000335755a211 */ /* 0x000fe400020f0c58 */
[----:B------:R-:W-:-:S04]  /*40b0*/  SHF.L.U32 R88, R83, 0x3, RZ ;  /* 0x0000000353587819 */ /* 0x000fc800000006ff */
[----:B------:R-:W-:Y:S02]  /*40c0*/  ISETP.GE.OR P4, PT, R88, R17, P0 ;  /* 0x000000115800720c */ /* 0x000fe40000786670 */
[----:B------:R-:W-:Y:S01]  /*40d0*/  @!P3 IADD3 R50, P5, R16, R86, RZ ;  /* 0x000000561032b210 */ /* 0x000fe20007fbe0ff */
[----:B------:R-:W-:-:S03]  /*40e0*/  IMAD.IADD R92, R83, 0x1, R12 ;  /* 0x00000001535c7824 */ /* 0x000fc600078e020c */
[----:B------:R-:W-:Y:S02]  /*40f0*/  @!P3 LEA.HI.X.SX32 R51, R86, R11, 0x1, P5 ;  /* 0x0000000b5633b211 */ /* 0x000fe400028f0eff */
[----:B0-----:R-:W-:Y:S01]  /*4100*/  @!P3 LEA R86, P5, R50, R14, 0x1 ;  /* 0x0000000e3256b211 */ /* 0x001fe200078a08ff */
[----:B------:R-:W-:-:S03]  /*4110*/  IMAD.SHL.U32 R92, R92, 0x8, RZ ;  /* 0x000000085c5c7824 */ /* 0x000fc600078e00ff */
[----:B------:R-:W-:Y:S02]  /*4120*/  @!P3 LEA.HI.X R87, R50, R15, R51, 0x1, P5 ;  /* 0x0000000f3257b211 */ /* 0x000fe400028f0c33 */
[----:B------:R-:W0:Y:S01]  /*4130*/  @!P4 LDC.64 R14, c[0x0][0x248] ;  /* 0x00009200ff0ecb82 */ /* 0x000e220000000a00 */
[----:B------:R-:W-:Y:S01]  /*4140*/  IMAD R90, R12, 0x1f, R13 ;  /* 0x0000001f0c5a7824 */ /* 0x000fe200078e020d */
[----:B------:R-:W-:-:S04]  /*4150*/  ISETP.GE.OR P5, PT, R92, R17, P0 ;  /* 0x000000115c00720c */ /* 0x000fc800007a6670 */
[----:B------:R-:W-:Y:S02]  /*4160*/  SHF.L.U32 R90, R90, 0x3, RZ ;  /* 0x000000035a5a7819 */ /* 0x000fe400000006ff */
[----:B------:R-:W-:Y:S02]  /*4170*/  SEL R48, R48, RZ, P1 ;  /* 0x000000ff30307207 */ /* 0x000fe40000800000 */
[----:B------:R-:W-:-:S04]  /*4180*/  ISETP.GE.OR P0, PT, R90, R17, P0 ;  /* 0x000000115a00720c */ /* 0x000fc80000706670 */
[----:B------:R-:W4:Y:S01]  /*4190*/  @!P2 LDG.E R48, desc[UR36][R84.64] ;  /* 0x000000245430a981 */ /* 0x000f22000c1e1900 */
[----:B------:R-:W5:Y:S01]  /*41a0*/  @!P5 LDC.64 R50, c[0x0][0x248] ;  /* 0x00009200ff32db82 */ /* 0x000f620000000a00 */
[----:B------:R-:W-:-:S04]  /*41b0*/  @!P4 IADD3 R13, P2, R16, R88, RZ ;  /* 0x00000058100dc210 */ /* 0x000fc80007f5e0ff */
[----:B------:R-:W-:-:S03]  /*41c0*/  @!P4 LEA.HI.X.SX32 R88, R88, R11, 0x1, P2 ;  /* 0x0000000b5858c211 */ /* 0x000fc600010f0eff */
[----:B-1----:R-:W1:Y:S01]  /*41d0*/  @!P0 LDC.64 R52, c[0x0][0x248] ;  /* 0x00009200ff348b82 */ /* 0x002e620000000a00 */
[----:B0-----:R-:W-:Y:S02]  /*41e0*/  @!P4 LEA R14, P2, R13, R14, 0x1 ;  /* 0x0000000e0d0ec211 */ /* 0x001fe400078408ff */
[----:B------:R-:W-:Y:S02]  /*41f0*/  SEL R41, R41, RZ, P1 ;  /* 0x000000ff29297207 */ /* 0x000fe40000800000 */
[----:B------:R-:W-:Y:S02]  /*4200*/  SEL R46, R46, RZ, P1 ;  /* 0x000000ff2e2e7207 */ /* 0x000fe40000800000 */
[----:B------:R-:W-:Y:S02]  /*4210*/  @!P4 LEA.HI.X R15, R13, R15, R88, 0x1, P2 ;  /* 0x0000000f0d0fc211 */ /* 0x000fe400010f0c58 */
[----:B------:R-:W-:Y:S01]  /*4220*/  ISETP.NE.U32.AND P2, PT, RZ, UR8, PT ;  /* 0x00000008ff007c0c */ /* 0x000fe2000bf45070 */
[----:B------:R-:W4:Y:S03]  /*4230*/  @!P3 LDG.E R41, desc[UR36][R86.64] ;  /* 0x000000245629b981 */ /* 0x000f26000c1e1900 */
[----:B------:R-:W-:Y:S01]  /*4240*/  ISETP.NE.AND.EX P2, PT, RZ, UR9, PT, P2 ;  /* 0x00000009ff007c0c */ /* 0x000fe2000bf45320 */
[----:B------:R0:W4:Y:S01]  /*4250*/  @!P4 LDG.E R46, desc[UR36][R14.64] ;  /* 0x000000240e2ec981 */ /* 0x000122000c1e1900 */
[----:B------:R-:W-:-:S04]  /*4260*/  @!P5 IADD3 R83, P4, R16, R92, RZ ;  /* 0x0000005c1053d210 */ /* 0x000fc80007f9e0ff */
[----:B------:R-:W-:Y:S02]  /*4270*/  @!P5 LEA.HI.X.SX32 R92, R92, R11, 0x1, P4 ;  /* 0x0000000b5c5cd211 */ /* 0x000fe400020f0eff */
[----:B-----5:R-:W-:Y:S02]  /*4280*/  @!P5 LEA R50, P4, R83, R50, 0x1 ;  /* 0x000000325332d211 */ /* 0x020fe400078808ff */
[----:B------:R-:W-:Y:S02]  /*4290*/  SEL R45, R45, RZ, P1 ;  /* 0x000000ff2d2d7207 */ /* 0x000fe40000800000 */
[----:B------:R-:W-:Y:S02]  /*42a0*/  @!P0 IADD3 R13, P3, R16, R90, RZ ;  /* 0x0000005a100d8210 */ /* 0x000fe40007f7e0ff */
[----:B------:R-:W-:Y:S01]  /*42b0*/  @!P5 LEA.HI.X R51, R83, R51, R92, 0x1, P4 ;  /* 0x000000335333d211 */ /* 0x000fe200020f0c5c */
[----:B------:R-:W-:Y:S01]  /*42c0*/  @P2 IMAD R12, R12, UR44, RZ ;  /* 0x0000002c0c0c2c24 */ /* 0x000fe2000f8e02ff */
[----:B------:R-:W-:-:S02]  /*42d0*/  @!P0 LEA.HI.X.SX32 R90, R90, R11, 0x1, P3 ;  /* 0x0000000b5a5a8211 */ /* 0x000fc400018f0eff */
[C---:B-1----:R-:W-:Y:S01]  /*42e0*/  @!P0 LEA R52, P3, R13.reuse, R52, 0x1 ;  /* 0x000000340d348211 */ /* 0x042fe200078608ff */
[----:B------:R-:W5:Y:S01]  /*42f0*/  @!P5 LDG.E R45, desc[UR36][R50.64] ;  /* 0x00000024322dd981 */ /* 0x000f62000c1e1900 */
[----:B------:R-:W-:Y:S02]  /*4300*/  SEL R44, R44, RZ, P1 ;  /* 0x000000ff2c2c7207 */ /* 0x000fe40000800000 */
[----:B------:R-:W-:Y:S02]  /*4310*/  @!P0 LEA.HI.X R53, R13, R53, R90, 0x1, P3 ;  /* 0x000000350d358211 */ /* 0x000fe400018f0c5a */
[--C-:B0-----:R-:W-:Y:S02]  /*4320*/  @P2 SHF.R.S32.HI R14, RZ, 0x1f, R12.reuse ;  /* 0x0000001fff0e2819 */ /* 0x101fe4000001140c */
[----:B------:R-:W-:Y:S01]  /*4330*/  @P2 SHF.R.S32.HI R11, RZ, 0x1f, R81 ;  /* 0x0000001fff0b2819 */ /* 0x000fe20000011451 */
[----:B------:R-:W5:Y:S01]  /*4340*/  @!P0 LDG.E R44, desc[UR36][R52.64] ;  /* 0x00000024342c8981 */ /* 0x000f62000c1e1900 */
[----:B------:R-:W-:-:S04]  /*4350*/  @P2 IADD3 R12, P1, P3, R81, UR8, R12 ;  /* 0x00000008510c2c10 */ /* 0x000fc8000fb3e00c */
[----:B------:R-:W-:-:S05]  /*4360*/  @P2 IADD3.X R13, R11, UR9, R14, P1, P3 ;  /* 0x000000090b0d2c10 */ /* 0x000fca0008fe640e */
[----:B------:R0:W5:Y:S01]  /*4370*/  @P2 LDG.E.U8 R12, desc[UR36][R12.64] ;  /* 0x000000240c0c2981 */ /* 0x000162000c1e1100 */
[----:B--2---:R-:W-:-:S04]  /*4380*/  HMUL2 R11, R80, R43 ;  /* 0x0000002b500b7232 */ /* 0x004fc80000000000 */
        /* <DEDUP_REMOVED lines=14> */
[----:B0-----:R-:W-:-:S06]  /*4470*/  HFMA2 R13, R66, R33, R15 ;  /* 0x00000021420d7231 */ /* 0x001fcc000000000f */
[----:B------:R-:W-:-:S10]  /*4480*/  HFMA2.MMA R13, R63, R26, R13 ;  /* 0x0000001a3f0d7235 */ /* 0x000fd4000000000d */
[----:B------:R-:W-:-:S06]  /*4490*/  HFMA2 R13, R64, R29, R13 ;  /* 0x0000001d400d7231 */ /* 0x000fcc000000000d */
[----:B------:R-:W-:-:S10]  /*44a0*/  HFMA2.MMA R13, R62, R49, R13 ;  /* 0x000000313e0d7235 */ /* 0x000fd4000000000d */
[----:B------:R-:W-:-:S06]  /*44b0*/  HFMA2 R13, R60, R31, R13 ;  /* 0x0000001f3c0d7231 */ /* 0x000fcc000000000d */
[----:B------:R-:W-:-:S10]  /*44c0*/  HFMA2.MMA R13, R61, R38, R13 ;  /* 0x000000263d0d7235 */ /* 0x000fd4000000000d */
[----:B------:R-:W-:-:S06]  /*44d0*/  HFMA2 R13, R59, R36, R13 ;  /* 0x000000243b0d7231 */ /* 0x000fcc000000000d */
[----:B---3--:R-:W-:-:S10]  /*44e0*/  HFMA2.MMA R13, R58, R47, R13 ;  /* 0x0000002f3a0d7235 */ /* 0x008fd4000000000d */
[----:B------:R-:W-:-:S06]  /*44f0*/  HFMA2 R13, R56, R35, R13 ;  /* 0x00000023380d7231 */ /* 0x000fcc000000000d */
[----:B------:R-:W-:-:S10]  /*4500*/  HFMA2.MMA R13, R57, R40, R13 ;  /* 0x00000028390d7235 */ /* 0x000fd4000000000d */
[----:B------:R-:W-:-:S06]  /*4510*/  HFMA2 R13, R55, R42, R13 ;  /* 0x0000002a370d7231 */ /* 0x000fcc000000000d */
[----:B------:R-:W-:-:S10]  /*4520*/  HFMA2.MMA R13, R54, R39, R13 ;  /* 0x00000027360d7235 */ /* 0x000fd4000000000d */
[----:B----4-:R-:W-:-:S06]  /*4530*/  HFMA2 R13, R5, R48, R13 ;  /* 0x00000030050d7231 */ /* 0x010fcc000000000d */
[----:B------:R-:W-:-:S10]  /*4540*/  HFMA2.MMA R13, R6, R41, R13 ;  /* 0x00000029060d7235 */ /* 0x000fd4000000000d */
[----:B------:R-:W-:-:S06]  /*4550*/  HFMA2 R13, R7, R46, R13 ;  /* 0x0000002e070d7231 */ /* 0x000fcc000000000d */
[----:B-----5:R-:W-:Y:S01]  /*4560*/  HFMA2.MMA R13, R8, R45, R13 ;  /* 0x0000002d080d7235 */ /* 0x020fe2000000000d */
[----:B------:R-:W-:Y:S01]  /*4570*/  ISETP.NE.AND P2, PT, R12, RZ, P2 ;  /* 0x000000ff0c00720c */ /* 0x000fe20001745270 */
[----:B------:R-:W-:-:S08]  /*4580*/  UMOV UR4, 0xffffffff ;  /* 0xffffffff00047882 */ /* 0x000fd00000000000 */
[----:B------:R-:W-:-:S05]  /*4590*/  HFMA2 R13, R9, R44, R13 ;  /* 0x0000002c090d7231 */ /* 0x000fca000000000d */
[--C-:B------:R-:W-:Y:S02]  /*45a0*/  HADD2.F32 R11, -RZ, R13.reuse.H0_H0 ;  /* 0x2000000dff0b7230 */ /* 0x100fe40000004100 */
[----:B------:R-:W-:Y:S01]  /*45b0*/  HADD2.F32 R12, -RZ, R13.H1_H1 ;  /* 0x3000000dff0c7230 */ /* 0x000fe20000004100 */
[----:B------:R-:W-:-:S04]  /*45c0*/  LOP3.LUT P0, RZ, R2, 0x3, RZ, 0xc0, !PT ;  /* 0x0000000302ff7812 */ /* 0x000fc8000780c0ff */
[----:B------:R-:W-:Y:S01]  /*45d0*/  FADD.FTZ R13, R11, R12 ;  /* 0x0000000c0b0d7221 */ /* 0x000fe20000010000 */
[----:B------:R-:W-:Y:S08]  /*45e0*/  BRA.DIV UR4, `(.L_x_3506) ;  /* 0x0000003204a47947 */ /* 0x000ff0000b800000 */
[----:B------:R-:W0:Y:S02]  /*45f0*/  SHFL.BFLY PT, R14, R13, 0x2, 0x1f ;  /* 0x0c401f000d0e7f89 */ /* 0x000e2400000e0000 */
[----:B0-----:R-:W-:-:S05]  /*4600*/  FADD.FTZ R13, R13, R14 ;  /* 0x0000000e0d0d7221 */ /* 0x001fca0000010000 */
[----:B------:R0:W1:Y:S02]  /*4610*/  SHFL.BFLY PT, R14, R13, 0x1, 0x1f ;  /* 0x0c201f000d0e7f89 */ /* 0x00006400000e0000 */
.L_x_3555:
        /* <DEDUP_REMOVED lines=15> */
[----:B------:R-:W-:Y:S01]  /*4710*/  IMAD.U32 R14, RZ, RZ, UR4 ;  /* 0x00000004ff0e7e24 */ /* 0x000fe2000f8e00ff */
[----:B------:R-:W-:Y:S02]  /*4720*/  @UP0 ULDC.64 UR4, c[0x0][0x2d8] ;  /* 0x0000b60000040ab9 */ /* 0x000fe40000000a00 */
[----:B------:R-:W-:Y:S01]  /*4730*/  @UP0 UIMAD.WIDE UR4, UR45, 0x2, UR4 ;  /* 0x000000022d0408a5 */ /* 0x000fe2000f8e0204 */
[----:B------:R-:W-:-:S04]  /*4740*/  @P1 IMAD R14, R14, UR14, R81 ;  /* 0x0000000e0e0e1c24 */ /* 0x000fc8000f8e0251 */
[----:B------:R-:W-:Y:S01]  /*4750*/  @P1 IMAD.WIDE R14, R14, R15, UR16 ;  /* 0x000000100e0e1e25 */ /* 0x000fe2000f8e020f */
[----:B------:R-:W-:-:S03]  /*4760*/  MOV R12, UR4 ;  /* 0x00000004000c7c02 */ /* 0x000fc60008000f00 */
[----:B0-----:R-:W-:Y:S02]  /*4770*/  IMAD.U32 R13, RZ, RZ, UR5 ;  /* 0x00000005ff0d7e24 */ /* 0x001fe4000f8e00ff */
[----:B------:R-:W2:Y:S04]  /*4780*/  @P1 LDG.E.U16 R14, desc[UR36][R14.64] ;  /* 0x000000240e0e1981 */ /* 0x000ea8000c1e1500 */
[----:B------:R0:W3:Y:S01]  /*4790*/  @P3 LDG.E.U16 R13, desc[UR36][R12.64] ;  /* 0x000000240c0d3981 */ /* 0x0000e2000c1e1500 */
[----:B------:R-:W1:Y:S01]  /*47a0*/  S2UR UR5, SR_CgaCtaId ;  /* 0x00000000000579c3 */ /* 0x000e620000008800 */
[C---:B------:R-:W-:Y:S01]  /*47b0*/  @P3 ISETP.GE.AND P0, PT, R81.reuse, R18, PT ;  /* 0x000000125100320c */ /* 0x040fe20003f06270 */
[----:B------:R-:W-:Y:S01]  /*47c0*/  UMOV UR4, 0x400 ;  /* 0x0000040000047882 */ /* 0x000fe20000000000 */
[----:B------:R-:W-:Y:S01]  /*47d0*/  VIADD R52, R81, -UR42 ;  /* 0x8000002a51347c36 */ /* 0x000fe20008000000 */
        /* <DEDUP_REMOVED lines=12> */
.L_x_3508:
[----:B------:R-:W-:Y:S05]  /*48a0*/  BSYNC B1 ;  /* 0x0000000000017941 */ /* 0x000fea0003800000 */
.L_x_3507:
[----:B------:R-:W-:-:S04]  /*48b0*/  IADD3 R81, R81, 0x10, RZ ;  /* 0x0000001051517810 */ /* 0x000fc80007ffe0ff */
[----:B------:R-:W-:-:S13]  /*48c0*/  ISETP.GE.AND P0, PT, R81, UR6, PT ;  /* 0x0000000651007c0c */ /* 0x000fda000bf06270 */
[----:B------:R-:W-:Y:S05]  /*48d0*/  @!P0 BRA `(.L_x_3509) ;  /* 0xffffffe400488947 */ /* 0x000fea000383ffff */
.L_x_3505:
[----:B------:R-:W-:Y:S05]  /*48e0*/  BSYNC B0 ;  /* 0x0000000000007941 */ /* 0x000fea0003800000 */
.L_x_3504:
        /* <DEDUP_REMOVED lines=8> */
.L_x_3560:
        /* <DEDUP_REMOVED lines=8> */
[----:B0-2---:R-:W-:Y:S02]  /*49f0*/  @!P0 FMNMX.FTZ R3, R3, R14, !PT ;  /* 0x0000000e03038209 */ /* 0x005fe40007810000 */
[----:B----4-:R-:W-:-:S05]  /*4a00*/  @!P0 LEA R7, R6, R7, 0x18 ;  /* 0x0000000706078211 */ /* 0x010fca00078ec0ff */
[----:B------:R-:W-:-:S05]  /*4a10*/  @!P0 IMAD R0, R0, 0x4, R7 ;  /* 0x0000000400008824 */ /* 0x000fca00078e0207 */
[----:B------:R0:W-:Y:S01]  /*4a20*/  @!P0 STS [R0], R3 ;  /* 0x0000000300008388 */ /* 0x0001e20000000800 */
[----:B------:R-:W-:Y:S01]  /*4a30*/  BAR.SYNC.DEFER_BLOCKING 0x0 ;  /* 0x0000000000007b1d */ /* 0x000fe20000010000 */
[----:B------:R-:W-:Y:S01]  /*4a40*/  ISETP.GT.AND P0, PT, R5, 0x1, PT ;  /* 0x000000010500780c */ /* 0x000fe20003f04270 */
[----:B------:R-:W-:Y:S01]  /*4a50*/  VIADD R8, R2, UR42 ;  /* 0x0000002a02087c36 */ /* 0x000fe20008000000 */
[----:B------:R-:W-:-:S03]  /*4a60*/  HFMA2.MMA R9, -RZ, RZ, 0, 0 ;  /* 0x00000000ff097435 */ /* 0x000fc600000001ff */
        /* <DEDUP_REMOVED lines=14> */
[----:B------:R-:W4:Y:S01]  /*4b50*/  S2R R3, SR_CgaCtaId ;  /* 0x0000000000037919 */ /* 0x000f220000008800 */
[----:B------:R-:W-:Y:S01]  /*4b60*/  MOV R0, 0x400 ;  /* 0x0000040000007802 */ /* 0x000fe20000000f00 */
[----:B------:R-:W-:Y:S01]  /*4b70*/  ULDC.64 UR4, c[0x0][0x2b0] ;  /* 0x0000ac0000047ab9 */ /* 0x000fe20000000a00 */
[----:B------:R-:W-:Y:S01]  /*4b80*/  IMAD.MOV.U32 R9, RZ, RZ, RZ ;  /* 0x000000ffff097224 */ /* 0x000fe200078e00ff */
[----:B------:R-:W-:Y:S02]  /*4b90*/  ISETP.NE.U32.AND P0, PT, RZ, UR4, PT ;  /* 0x00000004ff007c0c */ /* 0x000fe4000bf05070 */
[----:B------:R-:W-:Y:S02]  /*4ba0*/  VIADD R0, R0, 0x210 ;  /* 0x0000021000007836 */ /* 0x000fe40000000000 */
[----:B------:R-:W-:-:S03]  /*4bb0*/  ISETP.NE.AND.EX P0, PT, RZ, UR5, PT, P0 ;  /* 0x00000005ff007c0c */ /* 0x000fc6000bf05300 */
[----:B----4-:R-:W-:Y:S02]  /*4bc0*/  LEA R14, R3, R0, 0x18 ;  /* 0x00000000030e7211 */ /* 0x010fe400078ec0ff */
[----:B------:R-:W-:-:S08]  /*4bd0*/  MOV R0, R8 ;  /* 0x0000000800007202 */ /* 0x000fd00000000f00 */
.L_x_3516:
[----:B-1----:R-:W-:Y:S01]  /*4be0*/  VIADD R3, R0, -UR42 ;  /* 0x8000002a00037c36 */ /* 0x002fe20008000000 */
[----:B------:R-:W-:Y:S03]  /*4bf0*/  BSSY B1, `(.L_x_3513) ;  /* 0x0000012000017945 */ /* 0x000fe60003800000 */
[----:B-1----:R-:W-:Y:S01]  /*4c00*/  IMAD R11, R3, 0x4, R14 ;  /* 0x00000004030b7824 */ /* 0x002fe200078e020e */
[----:B------:R-:W-:Y:S06]  /*4c10*/  @!P0 BRA `(.L_x_3514) ;  /* 0x00000000002c8947 */ /* 0x000fec0003800000 */
[----:B------:R-:W-:Y:S01]  /*4c20*/  UIMAD UR4, UR44, UR6, URZ ;  /* 0x000000062c0472a4 */ /* 0x000fe2000f8e023f */
[----:B------:R-:W-:-:S03]  /*4c30*/  SHF.R.S32.HI R3, RZ, 0x1f, R0 ;  /* 0x0000001fff037819 */ /* 0x000fc60000011400 */
[----:B------:R-:W-:Y:S02]  /*4c40*/  USHF.R.S32.HI UR5, URZ, 0x1f, UR4 ;  /* 0x0000001f3f057899 */ /* 0x000fe40008011404 */
[----:B0-----:R-:W-:-:S04]  /*4c50*/  MOV R7, UR4 ;  /* 0x0000000400077c02 */ /* 0x001fc80008000f00 */
[----:B------:R-:W-:Y:S01]  /*4c60*/  IMAD.U32 R10, RZ, RZ, UR5 ;  /* 0x00000005ff0a7e24 */ /* 0x000fe2000f8e00ff */
[----:B------:R-:W-:-:S04]  /*4c70*/  IADD3 R6, P2, P3, R0, UR8, R7 ;  /* 0x0000000800067c10 */ /* 0x000fc8000fb5e007 */
[----:B------:R-:W-:-:S05]  /*4c80*/  IADD3.X R7, R3, UR9, R10, P2, P3 ;  /* 0x0000000903077c10 */ /* 0x000fca00097e640a */
[----:B------:R-:W4:Y:S02]  /*4c90*/  LDG.E.U8 R6, desc[UR36][R6.64] ;  /* 0x0000002406067981 */ /* 0x000f24000c1e1100 */
[----:B----4-:R-:W-:-:S13]  /*4ca0*/  ISETP.NE.AND P2, PT, R6, RZ, PT ;  /* 0x000000ff0600720c */ /* 0x010fda0003f45270 */
[----:B------:R-:W-:Y:S01]  /*4cb0*/  @P2 IMAD.MOV.U32 R10, RZ, RZ, RZ ;  /* 0x000000ffff0a2224 */ /* 0x000fe200078e00ff */
[----:B------:R-:W-:Y:S06]  /*4cc0*/  @P2 BRA `(.L_x_3515) ;  /* 0x0000000000102947 */ /* 0x000fec0003800000 */
.L_x_3514:
[----:B------:R-:W2:Y:S02]  /*4cd0*/  LDS R3, [R11] ;  /* 0x000000000b037984 */ /* 0x000ea40000000800 */
[----:B--2---:R-:W-:-:S04]  /*4ce0*/  FADD.FTZ R3, -R12, R3 ;  /* 0x000000030c037221 */ /* 0x004fc80000010100 */
[----:B------:R-:W-:-:S04]  /*4cf0*/  FMUL.FTZ R3, R3, 1.4426950216293334961 ;  /* 0x3fb8aa3b03037820 */ /* 0x000fc80000410000 */
[----:B------:R1:W4:Y:S03]  /*4d00*/  MUFU.EX2 R10, R3 ;  /* 0x00000003000a7308 */ /* 0x0003260000000800 */
.L_x_3515:
[----:B------:R-:W-:Y:S05]  /*4d10*/  BSYNC B1 ;  /* 0x0000000000017941 */ /* 0x000fea0003800000 */
.L_x_3513:
[----:B----4-:R4:W-:Y:S01]  /*4d20*/  STS [R11], R10 ;  /* 0x0000000a0b007388 */ /* 0x0109e20000000800 */
[----:B------:R-:W-:Y:S01]  /*4d30*/  IADD3 R0, R0, 0x40, RZ ;  /* 0x0000004000007810 */ /* 0x000fe20007ffe0ff */
[----:B------:R-:W-:-:S03]  /*4d40*/  FADD.FTZ R9, R10, R9 ;  /* 0x000000090a097221 */ /* 0x000fc60000010000 */
[----:B------:R-:W-:-:S13]  /*4d50*/  ISETP.GT.AND P2, PT, R0, UR40, PT ;  /* 0x0000002800007c0c */ /* 0x000fda000bf44270 */
[----:B----4-:R-:W-:Y:S05]  /*4d60*/  @!P2 BRA `(.L_x_3516) ;  /* 0xfffffffc009ca947 */ /* 0x010fea000383ffff */
.L_x_3512:
[----:B------:R-:W-:Y:S05]  /*4d70*/  BSYNC B0 ;  /* 0x0000000000007941 */ /* 0x000fea0003800000 */
.L_x_3511:
[----:B------:R-:W4:Y:S01]  /*4d80*/  SHFL.BFLY PT, R0, R9, 0x10, 0x1f ;  /* 0x0e001f0009007f89 */ /* 0x000f2200000e0000 */
[----:B-1----:R-:W-:Y:S01]  /*4d90*/  LOP3.LUT P0, R11, R2, 0x1f, RZ, 0xc0, !PT ;  /* 0x0000001f020b7812 */ /* 0x002fe2000780c0ff */
[----:B------:R-:W1:Y:S01]  /*4da0*/  S2UR UR8, SR_CgaCtaId ;  /* 0x00000000000879c3 */ /* 0x000e620000008800 */
        /* <DEDUP_REMOVED lines=10> */
[----:B--2---:R-:W2:Y:S01]  /*4e50*/  @!P2 S2R R12, SR_CgaCtaId ;  /* 0x00000000000ca919 */ /* 0x004ea20000008800 */
[----:B----4-:R-:W-:Y:S01]  /*4e60*/  FADD.FTZ R0, R0, R9 ;  /* 0x0000000900007221 */ /* 0x010fe20000010000 */
[----:B-1----:R-:W-:Y:S02]  /*4e70*/  @!UP0 ULEA UR4, UR8, UR7, 0x18 ;  /* 0x0000000708048291 */ /* 0x002fe4000f8ec03f */
[----:B------:R-:W-:Y:S02]  /*4e80*/  UISETP.LT.AND UP0, UPT, UR10, UR9, UPT ;  /* 0x000000090a00728c */ /* 0x000fe4000bf01270 */
[----:B------:R-:W1:Y:S01]  /*4e90*/  SHFL.BFLY PT, R3, R0, 0x8, 0x1f ;  /* 0x0d001f0000037f89 */ /* 0x000e6200000e0000 */
[----:B------:R-:W-:Y:S01]  /*4ea0*/  UIADD3 UR7, UR7, 0x210, URZ ;  /* 0x0000021007077890 */ /* 0x000fe2000fffe03f */
[----:B-1----:R-:W-:Y:S01]  /*4eb0*/  FADD.FTZ R3, R0, R3 ;  /* 0x0000000300037221 */ /* 0x002fe20000010000 */
[----:B------:R-:W-:-:S04]  /*4ec0*/  @!P0 SHF.R.U32.HI R0, RZ, 0x3, R2 ;  /* 0x00000003ff008819 */ /* 0x000fc80000011602 */
[----:B------:R-:W1:Y:S02]  /*4ed0*/  SHFL.BFLY PT, R6, R3, 0x4, 0x1f ;  /* 0x0c801f0003067f89 */ /* 0x000e6400000e0000 */
[----:B-1----:R-:W-:Y:S01]  /*4ee0*/  FADD.FTZ R6, R3, R6 ;  /* 0x0000000603067221 */ /* 0x002fe20000010000 */
[----:B------:R-:W-:-:S04]  /*4ef0*/  @!P2 MOV R3, 0x400 ;  /* 0x000004000003a802 */ /* 0x000fc80000000f00 */
[----:B0-----:R-:W0:Y:S01]  /*4f00*/  SHFL.BFLY PT, R7, R6, 0x2, 0x1f ;  /* 0x0c401f0006077f89 */ /* 0x001e2200000e0000 */
[----:B--2---:R-:W-:Y:S02]  /*4f10*/  @!P2 LEA R12, R12, R3, 0x18 ;  /* 0x000000030c0ca211 */ /* 0x004fe400078ec0ff */
[----:B------:R-:W-:-:S03]  /*4f20*/  @!P0 LOP3.LUT R3, R0, 0x1ffffffc, RZ, 0xc0, !PT ;  /* 0x1ffffffc00038812 */ /* 0x000fc600078ec0ff */
[----:B------:R-:W-:Y:S02]  /*4f30*/  @!P2 IMAD R11, R11, 0x4, R12 ;  /* 0x000000040b0ba824 */ /* 0x000fe400078e020c */
[----:B0-----:R-:W-:-:S05]  /*4f40*/  FADD.FTZ R7, R6, R7 ;  /* 0x0000000706077221 */ /* 0x001fca0000010000 */
        /* <DEDUP_REMOVED lines=24> */
[----:B------:R0:W1:Y:S01]  /*50d0*/  SHFL.IDX PT, R0, R7, RZ, 0x1f ;  /* 0x00001fff07007589 */ /* 0x00006200000e0000 */
[----:B------:R-:W-:Y:S05]  /*50e0*/  @P1 BRA `(.L_x_3518) ;  /* 0x00000000004c1947 */ /* 0x000fea0003800000 */
[----:B-1----:R-:W-:-:S04]  /*50f0*/  FADD.FTZ R0, R0, 9.9999999747524270788e-07 ;  /* 0x358637bd00007421 */ /* 0x002fc80000010000 */
[----:B------:R1:W2:Y:S03]  /*5100*/  MUFU.RCP R9, R0 ;  /* 0x0000000000097308 */ /* 0x0002a60000001000 */
.L_x_3520:
[----:B-1----:R-:W-:Y:S01]  /*5110*/  VIADD R3, R8, -UR42 ;  /* 0x8000002a08037c36 */ /* 0x002fe20008000000 */
[----:B------:R-:W-:-:S04]  /*5120*/  PLOP3.LUT P0, PT, PT, PT, UP0, 0x80, 0x0 ;  /* 0x000000000000781c */ /* 0x000fc80003f0f008 */
[C---:B-1----:R-:W-:Y:S02]  /*5130*/  LEA R0, R3.reuse, UR9, 0x2 ;  /* 0x0000000903007c11 */ /* 0x042fe4000f8e10ff */
[----:B------:R-:W-:-:S04]  /*5140*/  LEA R3, R3, UR10, 0x1 ;  /* 0x0000000a03037c11 */ /* 0x000fc8000f8e08ff */
[----:B--2---:R-:W2:Y:S02]  /*5150*/  LDS R0, [R0] ;  /* 0x0000000000007984 */ /* 0x004ea40000000800 */
[----:B--2---:R-:W-:-:S05]  /*5160*/  FMUL.FTZ R11, R0, R9 ;  /* 0x00000009000b7220 */ /* 0x004fca0000410000 */
[----:B------:R-:W-:-:S05]  /*5170*/  F2FP.F16.F32.PACK_AB R6, RZ, R11 ;  /* 0x0000000bff06723e */ /* 0x000fca00000000ff */
[----:B------:R1:W-:Y:S01]  /*5180*/  STS.U16 [R3], R6 ;  /* 0x0000000603007388 */ /* 0x0003e20000000400 */
[----:B------:R-:W-:Y:S05]  /*5190*/  @!P0 BRA `(.L_x_3519) ;  /* 0x0000000000148947 */ /* 0x000fea0003800000 */
[----:B------:R-:W-:-:S04]  /*51a0*/  IADD3 R0, P0, R8, UR4, RZ ;  /* 0x0000000408007c10 */ /* 0x000fc8000ff1e0ff */
[----:B-1----:R-:W-:Y:S02]  /*51b0*/  LEA.HI.X.SX32 R3, R8, UR5, 0x1, P0 ;  /* 0x0000000508037c11 */ /* 0x002fe400080f0eff */
[----:B------:R-:W-:-:S04]  /*51c0*/  LEA R6, P0, R0, UR12, 0x2 ;  /* 0x0000000c00067c11 */ /* 0x000fc8000f8010ff */
[----:B0-----:R-:W-:-:S05]  /*51d0*/  LEA.HI.X R7, R0, UR13, R3, 0x2, P0 ;  /* 0x0000000d00077c11 */ /* 0x001fca00080f1403 */
[----:B------:R2:W-:Y:S04]  /*51e0*/  STG.E desc[UR36][R6.64], R11 ;  /* 0x0000000b06007986 */ /* 0x0005e8000c101924 */
.L_x_3519:
[----:B------:R-:W-:-:S04]  /*51f0*/  IADD3 R8, R8, 0x40, RZ ;  /* 0x0000004008087810 */ /* 0x000fc80007ffe0ff */
[----:B------:R-:W-:-:S13]  /*5200*/  ISETP.GT.AND P0, PT, R8, UR40, PT ;  /* 0x0000002808007c0c */ /* 0x000fda000bf04270 */
[----:B------:R-:W-:Y:S05]  /*5210*/  @!P0 BRA `(.L_x_3520) ;  /* 0xfffffffc00bc8947 */ /* 0x000fea000383ffff */
.L_x_3518:
[----:B------:R-:W-:Y:S05]  /*5220*/  BSYNC B0 ;  /* 0x0000000000007941 */ /* 0x000fea0003800000 */
.L_x_3517:
[----:B------:R-:W-:Y:S01]  /*5230*/  ULEA.HI UR4, UR40, UR40, URZ, 0x1 ;  /* 0x0000002828047291 */ /* 0x000fe2000f8f083f */
[----:B------:R-:W-:Y:S01]  /*5240*/  SHF.R.S32.HI R28, RZ, 0x5, R28 ;  /* 0x00000005ff1c7819 */ /* 0x000fe2000001141c */
[----:B------:R-:W-:Y:S01]  /*5250*/  ULDC.64 UR12, c[0x0][0x240] ;  /* 0x00009000000c7ab9 */ /* 0x000fe20000000a00 */
[C---:B------:R-:W-:Y:S01]  /*5260*/  ISETP.GT.AND P0, PT, R5.reuse, 0x17, PT ;  /* 0x000000170500780c */ /* 0x040fe20003f04270 */
[----:B------:R-:W-:Y:S01]  /*5270*/  ULOP3.LUT UR4, UR4, 0xfffffffe, URZ, 0xc0, !UPT ;  /* 0xfffffffe04047892 */ /* 0x000fe2000f8ec03f */
[----:B------:R-:W-:Y:S01]  /*5280*/  ISETP.EQ.U32.AND P1, PT, RZ, UR12, PT ;  /* 0x0000000cff007c0c */ /* 0x000fe2000bf22070 */
[----:B------:R-:W4:Y:S01]  /*5290*/  LDC R36, c[0x0][0x284] ;  /* 0x0000a100ff247b82 */ /* 0x000f220000000800 */
[----:B-1----:R-:W-:Y:S01]  /*52a0*/  IMAD.SHL.U32 R3, R5, 0x8, RZ ;  /* 0x0000000805037824 */ /* 0x002fe200078e00ff */
[----:B------:R-:W-:Y:S01]  /*52b0*/  UIADD3 UR4, -UR4, UR40, URZ ;  /* 0x0000002804047290 */ /* 0x000fe2000fffe13f */
[----:B------:R-:W-:Y:S01]  /*52c0*/  IMAD.U32 R0, RZ, RZ, UR45 ;  /* 0x0000002dff007e24 */ /* 0x000fe2000f8e00ff */
[----:B--2---:R-:W-:-:S02]  /*52d0*/  CS2R R10, SRZ ;  /* 0x00000000000a7805 */ /* 0x004fc4000001ff00 */
[----:B------:R-:W-:Y:S02]  /*52e0*/  CS2R R8, SRZ ;  /* 0x0000000000087805 */ /* 0x000fe4000001ff00 */
[----:B------:R-:W-:-:S04]  /*52f0*/  ISETP.NE.OR P2, PT, R28, UR4, P0 ;  /* 0x000000041c007c0c */ /* 0x000fc80008745670 */
[----:B------:R-:W-:-:S13]  /*5300*/  ISETP.EQ.OR.EX P1, PT, RZ, UR13, P2, P1 ;  /* 0x0000000dff007c0c */ /* 0x000fda0009722710 */
[----:B0-----:R-:W0:Y:S01]  /*5310*/  @!P1 LDC.64 R6, c[0x0][0x240] ;  /* 0x00009000ff069b82 */ /* 0x001e220000000a00 */
[----:B------:R-:W-:Y:S01]  /*5320*/  @!P1 IMAD R5, R0, 0xc0, R3 ;  /* 0x000000c000059824 */ /* 0x000fe200078e0203 */
[----:B------:R-:W-:Y:S01]  /*5330*/  BSSY B0, `(.L_x_3521) ;  /* 0x000015d000007945 */ /* 0x000fe20003800000 */
[----:B------:R-:W-:Y:S01]  /*5340*/  HFMA2.MMA R0, -RZ, RZ, 0, 0 ;  /* 0x00000000ff007435 */ /* 0x000fe200000001ff */
[----:B---3--:R-:W-:Y:S02]  /*5350*/  CS2R R24, SRZ ;  /* 0x0000000000187805 */ /* 0x008fe4000001ff00 */
[----:B------:R-:W-:Y:S01]  /*5360*/  CS2R R26, SRZ ;  /* 0x00000000001a7805 */ /* 0x000fe2000001ff00 */
[----:B------:R-:W-:Y:S01]  /*5370*/  IMAD.MOV.U32 R29, RZ, RZ, RZ ;  /* 0x000000ffff1d7224 */ /* 0x000fe200078e00ff */
[----:B------:R-:W-:Y:S01]  /*5380*/  CS2R R30, SRZ ;  /* 0x00000000001e7805 */ /* 0x000fe2000001ff00 */
[----:B----4-:R-:W-:Y:S02]  /*5390*/  IMAD R32, R36, UR6, RZ ;  /* 0x0000000624207c24 */ /* 0x010fe4000f8e02ff */
[----:B0-----:R-:W-:-:S05]  /*53a0*/  @!P1 IMAD.WIDE R6, R5, 0x2, R6 ;  /* 0x0000000205069825 */ /* 0x001fca00078e0206 */
[----:B------:R0:W5:Y:S01]  /*53b0*/  @!P1 LDG.E.128 R8, desc[UR36][R6.64] ;  /* 0x0000002406089981 */ /* 0x000162000c1e1d00 */
[----:B------:R-:W-:Y:S06]  /*53c0*/  BAR.SYNC.DEFER_BLOCKING 0x0 ;  /* 0x0000000000007b1d */ /* 0x000fec0000010000 */
[----:B------:R-:W-:Y:S05]  /*53d0*/  @P0 BRA `(.L_x_3522) ;  /* 0x0000001400480947 */ /* 0x000fea0003800000 */
[----:B------:R-:W-:Y:S01]  /*53e0*/  VIADD R33, R28, UR42 ;  /* 0x0000002a1c217c36 */ /* 0x000fe20008000000 */
[----:B------:R-:W-:Y:S01]  /*53f0*/  VIMNMX R38, R36, UR40, PT ;  /* 0x0000002824267c48 */ /* 0x000fe2000bfe0100 */
[----:B------:R-:W-:Y:S01]  /*5400*/  IMAD R34, R4, R36, R3 ;  /* 0x0000002404227224 */ /* 0x000fe200078e0203 */
[----:B------:R-:W-:Y:S01]  /*5410*/  BSSY B1, `(.L_x_3523) ;  /* 0x000009c000017945 */ /* 0x000fe20003800000 */
[----:B------:R-:W-:Y:S02]  /*5420*/  MOV R0, RZ ;  /* 0x000000ff00007202 */ /* 0x000fe40000000f00 */
[----:B------:R-:W-:Y:S02]  /*5430*/  ISETP.GE.AND P1, PT, R33, R38, PT ;  /* 0x000000262100720c */ /* 0x000fe40003f26270 */
[----:B------:R-:W-:-:S11]  /*5440*/  SHF.R.S32.HI R35, RZ, 0x1f, R34 ;  /* 0x0000001fff237819 */ /* 0x000fd60000011422 */
[----:B------:R-:W-:Y:S05]  /*5450*/  @P1 BRA `(.L_x_3524) ;  /* 0x00000008005c1947 */ /* 0x000fea0003800000 */
[----:B0-----:R-:W-:Y:S01]  /*5460*/  IMAD.U32 R7, RZ, RZ, UR42 ;  /* 0x0000002aff077e24 */ /* 0x001fe2000f8e00ff */
[----:B------:R-:W-:Y:S01]  /*5470*/  LOP3.LUT R5, RZ, R38, RZ, 0x33, !PT ;  /* 0x00000026ff057212 */ /* 0x000fe200078e33ff */
[----:B------:R-:W-:Y:S01]  /*5480*/  BSSY B2, `(.L_x_3525) ;  /* 0x0000034000027945 */ /* 0x000fe20003800000 */
[----:B------:R-:W-:Y:S02]  /*5490*/  CS2R R30, SRZ ;  /* 0x00000000001e7805 */ /* 0x000fe4000001ff00 */
[----:B------:R-:W-:Y:S01]  /*54a0*/  MOV R37, R33 ;  /* 0x0000002100257202 */ /* 0x000fe20000000f00 */
[----:B------:R-:W-:Y:S01]  /*54b0*/  IMAD.MOV.U32 R29, RZ, RZ, RZ ;  /* 0x000000ffff1d7224 */ /* 0x000fe200078e00ff */
[----:B------:R-:W-:Y:S02]  /*54c0*/  IADD3 R0, -R7, -0x2, -R28 ;  /* 0xfffffffe07007810 */ /* 0x000fe40007ffe91c */
[----:B------:R-:W-:Y:S02]  /*54d0*/  CS2R R26, SRZ ;  /* 0x00000000001a7805 */ /* 0x000fe4000001ff00 */
        /* <DEDUP_REMOVED lines=9> */
[----:B------:R-:W-:Y:S01]  /*5570*/  MOV R12, R4 ;  /* 0x00000004000c7202 */ /* 0x000fe20000000f00 */
[----:B------:R-:W-:Y:S01]  /*5580*/  IMAD.MOV.U32 R31, RZ, RZ, RZ ;  /* 0x000000ffff1f7224 */ /* 0x000fe200078e00ff */
[----:B------:R-:W-:Y:S01]  /*5590*/  LEA R4, R28, UR8, 0x1 ;  /* 0x000000081c047c11 */ /* 0x000fe2000f8e08ff */
[----:B------:R-:W-:Y:S01]  /*55a0*/  IMAD.MOV.U32 R37, RZ, RZ, R33 ;  /* 0x000000ffff257224 */ /* 0x000fe200078e0021 */
[----:B------:R-:W-:Y:S02]  /*55b0*/  IADD3 R23, P3, R34, R5, RZ ;  /* 0x0000000522177210 */ /* 0x000fe40007f7e0ff */
[----:B------:R-:W-:Y:S02]  /*55c0*/  IADD3 R13, R4, UR9, RZ ;  /* 0x00000009040d7c10 */ /* 0x000fe4000fffe0ff */
[----:B------:R-:W-:-:S02]  /*55d0*/  LEA.HI.X.SX32 R6, R5, R35, 0x1, P3 ;  /* 0x0000002305067211 */ /* 0x000fc400018f0eff */
[----:B------:R-:W-:-:S04]  /*55e0*/  LEA R20, P3, R23, UR4, 0x1 ;  /* 0x0000000417147c11 */ /* 0x000fc8000f8608ff */
[----:B------:R-:W-:-:S09]  /*55f0*/  LEA.HI.X R23, R23, UR5, R6, 0x1, P3 ;  /* 0x0000000517177c11 */ /* 0x000fd200098f0c06 */
.L_x_3527:
[----:B------:R-:W-:Y:S01]  /*5600*/  IMAD.MOV.U32 R4, RZ, RZ, R20 ;  /* 0x000000ffff047224 */ /* 0x000fe200078e0014 */
[----:B------:R0:W1:Y:S01]  /*5610*/  LDS.U16 R14, [R13] ;  /* 0x000000000d0e7984 */ /* 0x0000620000000400 */
[----:B------:R-:W-:-:S06]  /*5620*/  IMAD.MOV.U32 R5, RZ, RZ, R23 ;  /* 0x000000ffff057224 */ /* 0x000fcc00078e0017 */
[----:B------:R-:W2:Y:S01]  /*5630*/  LDG.E.128 R4, desc[UR36][R4.64] ;  /* 0x0000002404047981 */ /* 0x000ea2000c1e1d00 */
[----:B------:R-:W-:Y:S01]  /*5640*/  IADD3 R12, R12, -0x1, RZ ;  /* 0xffffffff0c0c7810 */ /* 0x000fe20007ffe0ff */
[----:B------:R-:W-:Y:S01]  /*5650*/  VIADD R37, R37, 0x2 ;  /* 0x0000000225257836 */ /* 0x000fe20000000000 */
[----:B------:R-:W-:Y:S01]  /*5660*/  IADD3 R20, P4, R20, 0x300, RZ ;  /* 0x0000030014147810 */ /* 0x000fe20007f9e0ff */
[----:B0-----:R-:W-:Y:S01]  /*5670*/  VIADD R13, R13, 0x4 ;  /* 0x000000040d0d7836 */ /* 0x001fe20000000000 */
[----:B------:R-:W-:Y:S02]  /*5680*/  ISETP.NE.AND P3, PT, R12, RZ, PT ;  /* 0x000000ff0c00720c */ /* 0x000fe40003f65270 */
[----:B------:R-:W-:Y:S01]  /*5690*/  IADD3.X R23, RZ, R23, RZ, P4, !PT ;  /* 0x00000017ff177210 */ /* 0x000fe200027fe4ff */
[----:B-1----:R-:W-:Y:S02]  /*56a0*/  HADD2.F32 R14, -RZ, R14.H0_H0 ;  /* 0x2000000eff0e7230 */ /* 0x002fe40000004100 */
[----:B--2---:R-:W-:-:S02]  /*56b0*/  HADD2.F32 R18, -RZ, R6.H0_H0 ;  /* 0x20000006ff127230 */ /* 0x004fc40000004100 */
[----:B------:R-:W-:Y:S02]  /*56c0*/  HADD2.F32 R21, -RZ, R6.H1_H1 ;  /* 0x30000006ff157230 */ /* 0x000fe40000004100 */
[----:B------:R-:W-:Y:S02]  /*56d0*/  HADD2.F32 R6, -RZ, R7.H0_H0 ;  /* 0x20000007ff067230 */ /* 0x000fe40000004100 */
[C---:B------:R-:W-:Y:S01]  /*56e0*/  FFMA.FTZ R27, R14.reuse, R18, R27 ;  /* 0x000000120e1b7223 */ /* 0x040fe2000001001b */
        /* <DEDUP_REMOVED lines=10> */
[C---:B------:R-:W-:Y:S02]  /*5790*/  FFMA.FTZ R26, R14.reuse, R19, R26 ;  /* 0x000000130e1a7223 */ /* 0x040fe4000001001a */
[----:B------:R-:W-:Y:S01]  /*57a0*/  FFMA.FTZ R0, R14, R7, R0 ;  /* 0x000000070e007223 */ /* 0x000fe20000010000 */
[----:B------:R-:W-:Y:S06]  /*57b0*/  @P3 BRA `(.L_x_3527) ;  /* 0xfffffffc00903947 */ /* 0x000fec000383ffff */
.L_x_3526:
[----:B------:R-:W-:Y:S05]  /*57c0*/  BSYNC B2 ;  /* 0x0000000000027941 */ /* 0x000fea0003800000 */
.L_x_3525:
[----:B------:R-:W-:Y:S05]  /*57d0*/  @!P1 BRA `(.L_x_3524) ;  /* 0x00000004007c9947 */ /* 0x000fea0003800000 */
[C---:B------:R-:W-:Y:S01]  /*57e0*/  LEA R5, R37.reuse, UR8, 0x1 ;  /* 0x0000000825057c11 */ /* 0x040fe2000f8e08ff */
[----:B------:R-:W-:Y:S01]  /*57f0*/  IMAD R4, R37, 0xc0, RZ ;  /* 0x000000c025047824 */ /* 0x000fe200078e02ff */
[----:B------:R-:W-:Y:S01]  /*5800*/  ULDC.64 UR4, c[0x0][0x250] ;  /* 0x0000940000047ab9 */ /* 0x000fe20000000a00 */
[----:B------:R-:W-:Y:S02]  /*5810*/  IMAD.U32 R6, RZ, RZ, UR42 ;  /* 0x0000002aff067e24 */ /* 0x000fe4000f8e00ff */
[----:B------:R-:W-:Y:S01]  /*5820*/  VIADD R5, R5, 0x8 ;  /* 0x0000000805057836 */ /* 0x000fe20000000000 */
[----:B------:R-:W-:-:S03]  /*5830*/  IADD3 R41, P1, R34, R4, RZ ;  /* 0x0000000422297210 */ /* 0x000fc60007f3e0ff */
[----:B------:R-:W-:Y:S01]  /*5840*/  IMAD R5, R6, -0x2, R5 ;  /* 0xfffffffe06057824 */ /* 0x000fe200078e0205 */
[----:B------:R-:W-:Y:S02]  /*5850*/  LEA R40, P3, R41, UR4, 0x1 ;  /* 0x0000000429287c11 */ /* 0x000fe4000f8608ff */
[----:B------:R-:W-:Y:S02]  /*5860*/  LEA.HI.X.SX32 R4, R4, R35, 0x1, P1 ;  /* 0x0000002304047211 */ /* 0x000fe400008f0eff */
[----:B------:R-:W-:Y:S02]  /*5870*/  IADD3 R39, R5, UR9, RZ ;  /* 0x0000000905277c10 */ /* 0x000fe4000fffe0ff */
[----:B------:R-:W-:-:S07]  /*5880*/  LEA.HI.X R41, R41, UR5, R4, 0x1, P3 ;  /* 0x0000000529297c11 */ /* 0x000fce00098f0c04 */
.L_x_3528:
[----:B------:R-:W-:Y:S01]  /*5890*/  IMAD.MOV.U32 R42, RZ, RZ, R40 ;  /* 0x000000ffff2a7224 */ /* 0x000fe200078e0028 */
[----:B------:R-:W0:Y:S01]  /*58a0*/  LDS.U16 R44, [R39+-0x8] ;  /* 0xfffff800272c7984 */ /* 0x000e220000000400 */
[----:B------:R-:W-:-:S03]  /*58b0*/  IMAD.MOV.U32 R43, RZ, RZ, R41 ;  /* 0x000000ffff2b7224 */ /* 0x000fc600078e0029 */
[----:B------:R-:W1:Y:S04]  /*58c0*/  LDS.U16 R46, [R39+-0x4] ;  /* 0xfffffc00272e7984 */ /* 0x000e680000000400 */
[----:B------:R-:W2:Y:S04]  /*58d0*/  LDG.E.128 R4, desc[UR36][R42.64] ;  /* 0x000000242a047981 */ /* 0x000ea8000c1e1d00 */
[----:B------:R-:W3:Y:S04]  /*58e0*/  LDG.E.128 R12, desc[UR36][R42.64+0x300] ;  /* 0x000300242a0c7981 */ /* 0x000ee8000c1e1d00 */
[----:B------:R-:W4:Y:S04]  /*58f0*/  LDG.E.128 R16, desc[UR36][R42.64+0x600] ;  /* 0x000600242a107981 */ /* 0x000f28000c1e1d00 */
[----:B------:R2:W4:Y:S01]  /*5900*/  LDG.E.128 R20, desc[UR36][R42.64+0x900] ;  /* 0x000900242a147981 */ /* 0x000522000c1e1d00 */
[----:B------:R-:W-:Y:S01]  /*5910*/  IADD3 R40, P1, R42, 0xc00, RZ ;  /* 0x00000c002a287810 */ /* 0x000fe20007f3e0ff */
[----:B------:R-:W-:-:S02]  /*5920*/  VIADD R37, R37, 0x8 ;  /* 0x0000000825257836 */ /* 0x000fc40000000000 */
[----:B------:R-:W4:Y:S01]  /*5930*/  LDS.U16 R48, [R39] ;  /* 0x0000000027307984 */ /* 0x000f220000000400 */
[----:B------:R-:W-:Y:S02]  /*5940*/  IADD3.X R41, RZ, R43, RZ, P1, !PT ;  /* 0x0000002bff297210 */ /* 0x000fe40000ffe4ff */
[----:B------:R-:W-:Y:S01]  /*5950*/  ISETP.GE.AND P1, PT, R37, R38, PT ;  /* 0x000000262500720c */ /* 0x000fe20003f26270 */
[----:B0-----:R-:W-:Y:S02]  /*5960*/  HADD2.F32 R44, -RZ, R44.H0_H0 ;  /* 0x2000002cff2c7230 */ /* 0x001fe40000004100 */
[----:B-1----:R-:W-:Y:S02]  /*5970*/  HADD2.F32 R46, -RZ, R46.H0_H0 ;  /* 0x2000002eff2e7230 */ /* 0x002fe40000004100 */
[----:B--2---:R-:W-:Y:S02]  /*5980*/  HADD2.F32 R47, -RZ, R4.H1_H1 ;  /* 0x30000004ff2f7230 */ /* 0x004fe40000004100 */
[----:B------:R-:W-:-:S02]  /*5990*/  HADD2.F32 R42, -RZ, R6.H0_H0 ;  /* 0x20000006ff2a7230 */ /* 0x000fc40000004100 */
[----:B------:R-:W-:Y:S02]  /*59a0*/  HADD2.F32 R43, -RZ, R6.H1_H1 ;  /* 0x30000006ff2b7230 */ /* 0x000fe40000004100 */
[C---:B------:R-:W-:Y:S01]  /*59b0*/  FFMA.FTZ R47, R44.reuse, R47, R30 ;  /* 0x0000002f2c2f7223 */ /* 0x040fe2000001001e */
[----:B------:R-:W-:Y:S01]  /*59c0*/  HADD2.F32 R45, -RZ, R4.H0_H0 ;  /* 0x20000004ff2d7230 */ /* 0x000fe20000004100 */
[----:B------:R-:W0:Y:S01]  /*59d0*/  LDS.U16 R30, [R39+0x4] ;  /* 0x00000400271e7984 */ /* 0x000e220000000400 */
[----:B------:R-:W-:Y:S02]  /*59e0*/  HADD2.F32 R6, -RZ, R7.H0_H0 ;  /* 0x20000007ff067230 */ /* 0x000fe40000004100 */
[C---:B------:R-:W-:Y:S01]  /*59f0*/  FFMA.FTZ R43, R44.reuse, R43, R24 ;  /* 0x0000002b2c2b7223 */ /* 0x040fe20000010018 */
[--C-:B------:R-:W-:Y:S02]  /*5a00*/  HADD2.F32 R4, -RZ, R5.reuse.H0_H0 ;  /* 0x20000005ff047230 */ /* 0x100fe40000004100 */
[----:B------:R-:W-:Y:S01]  /*5a10*/  FFMA.FTZ R42, R44, R42, R27 ;  /* 0x0000002a2c2a7223 */ /* 0x000fe2000001001b */
[----:B------:R-:W-:-:S02]  /*5a20*/  HADD2.F32 R5, -RZ, R5.H1_H1 ;  /* 0x30000005ff057230 */ /* 0x000fc40000004100 */
[C---:B------:R-:W-:Y:S01]  /*5a30*/  FFMA.FTZ R6, R44.reuse, R6, R25 ;  /* 0x000000062c067223 */ /* 0x040fe20000010019 */
[----:B------:R-:W-:Y:S02]  /*5a40*/  HADD2.F32 R7, -RZ, R7.H1_H1 ;  /* 0x30000007ff077230 */ /* 0x000fe40000004100 */
[C---:B------:R-:W-:Y:S01]  /*5a50*/  FFMA.FTZ R4, R44.reuse, R4, R29 ;  /* 0x000000042c047223 */ /* 0x040fe2000001001d */
[--C-:B---3--:R-:W-:Y:S02]  /*5a60*/  HADD2.F32 R25, -RZ, R13.reuse.H0_H0 ;  /* 0x2000000dff197230 */ /* 0x108fe40000004100 */
[C---:B------:R-:W-:Y:S01]  /*5a70*/  FFMA.FTZ R5, R44.reuse, R5, R26 ;  /* 0x000000052c057223 */ /* 0x040fe2000001001a */
[----:B------:R-:W-:Y:S02]  /*5a80*/  HADD2.F32 R24, -RZ, R13.H1_H1 ;  /* 0x3000000dff187230 */ /* 0x000fe40000004100 */
[----:B------:R-:W-:Y:S01]  /*5a90*/  FFMA.FTZ R7, R44, R7, R0 ;  /* 0x000000072c077223 */ /* 0x000fe20000010000 */
[----:B------:R-:W-:-:S02]  /*5aa0*/  HADD2.F32 R27, -RZ, R15.H0_H0 ;  /* 0x2000000fff1b7230 */ /* 0x000fc40000004100 */
[C---:B------:R-:W-:Y:S01]  /*5ab0*/  FFMA.FTZ R4, R46.reuse, R25, R4 ;  /* 0x000000192e047223 */ /* 0x040fe20000010004 */
[----:B------:R-:W-:Y:S02]  /*5ac0*/  HADD2.F32 R26, -RZ, R15.H1_H1 ;  /* 0x3000000fff1a7230 */ /* 0x000fe40000004100 */
[----:B------:R-:W-:Y:S01]  /*5ad0*/  FFMA.FTZ R5, R46, R24, R5 ;  /* 0x000000182e057223 */ /* 0x000fe20000010005 */
[----:B------:R-:W-:Y:S02]  /*5ae0*/  HADD2.F32 R0, -RZ, R12.H0_H0 ;  /* 0x2000000cff007230 */ /* 0x000fe40000004100 */
[----:B------:R-:W-:Y:S01]  /*5af0*/  FFMA.FTZ R45, R44, R45, R31 ;  /* 0x0000002d2c2d7223 */ /* 0x000fe2000001001f */
[----:B------:R-:W-:Y:S02]  /*5b00*/  HADD2.F32 R13, -RZ, R14.H0_H0 ;  /* 0x2000000eff0d7230 */ /* 0x000fe40000004100 */
[----:B------:R-:W-:Y:S01]  /*5b10*/  FFMA.FTZ R6, R46, R27, R6 ;  /* 0x0000001b2e067223 */ /* 0x000fe20000010006 */
[----:B------:R-:W-:-:S02]  /*5b20*/  HADD2.F32 R12, -RZ, R12.H1_H1 ;  /* 0x3000000cff0c7230 */ /* 0x000fc40000004100 */
[C---:B------:R-:W-:Y:S01]  /*5b30*/  FFMA.FTZ R7, R46.reuse, R26, R7 ;  /* 0x0000001a2e077223 */ /* 0x040fe20000010007 */
[----:B------:R-:W-:Y:S02]  /*5b40*/  HADD2.F32 R14, -RZ, R14.H1_H1 ;  /* 0x3000000eff0e7230 */ /* 0x000fe40000004100 */
[C---:B------:R-:W-:Y:S01]  /*5b50*/  FFMA.FTZ R0, R46.reuse, R0, R45 ;  /* 0x000000002e007223 */ /* 0x040fe2000001002d */
[--C-:B----4-:R-:W-:Y:S02]  /*5b60*/  HADD2.F32 R24, -RZ, R16.reuse.H0_H0 ;  /* 0x20000010ff187230 */ /* 0x110fe40000004100 */
[C---:B------:R-:W-:Y:S01]  /*5b70*/  FFMA.FTZ R12, R46.reuse, R12, R47 ;  /* 0x0000000c2e0c7223 */ /* 0x040fe2000001002f */
[----:B------:R-:W-:Y:S02]  /*5b80*/  HADD2.F32 R25, -RZ, R16.H1_H1 ;  /* 0x30000010ff197230 */ /* 0x000fe40000004100 */
[----:B------:R-:W-:Y:S01]  /*5b90*/  FFMA.FTZ R13, R46, R13, R42 ;  /* 0x0000000d2e0d7223 */ /* 0x000fe2000001002a */
[----:B------:R-:W-:-:S02]  /*5ba0*/  HADD2.F32 R27, -RZ, R17.H0_H0 ;  /* 0x20000011ff1b7230 */ /* 0x000fc40000004100 */
[----:B------:R-:W-:Y:S01]  /*5bb0*/  FFMA.FTZ R14, R46, R14, R43 ;  /* 0x0000000e2e0e7223 */ /* 0x000fe2000001002b */
[----:B------:R-:W-:Y:S02]  /*5bc0*/  HADD2.F32 R16, -RZ, R17.H1_H1 ;  /* 0x30000011ff107230 */ /* 0x000fe40000004100 */
[--C-:B------:R-:W-:Y:S02]  /*5bd0*/  HADD2.F32 R26, -RZ, R18.reuse.H0_H0 ;  /* 0x20000012ff1a7230 */ /* 0x100fe40000004100 */
[----:B------:R-:W-:Y:S02]  /*5be0*/  HADD2.F32 R17, -RZ, R18.H1_H1 ;  /* 0x30000012ff117230 */ /* 0x000fe40000004100 */
[----:B------:R-:W-:Y:S02]  /*5bf0*/  HADD2.F32 R15, -RZ, R48.H0_H0 ;  /* 0x20000030ff0f7230 */ /* 0x000fe40000004100 */
[--C-:B------:R-:W-:Y:S02]  /*5c00*/  HADD2.F32 R29, -RZ, R19.reuse.H0_H0 ;  /* 0x20000013ff1d7230 */ /* 0x100fe40000004100 */
[----:B------:R-:W-:-:S02]  /*5c10*/  HADD2.F32 R18, -RZ, R19.H1_H1 ;  /* 0x30000013ff127230 */ /* 0x000fc40000004100 */
        /* <DEDUP_REMOVED lines=8> */
[----:B0-----:R-:W-:Y:S02]  /*5ca0*/  HADD2.F32 R15, -RZ, R30.H0_H0 ;  /* 0x2000001eff0f7230 */ /* 0x001fe40000004100 */
[----:B------:R-:W-:-:S02]  /*5cb0*/  HADD2.F32 R31, -RZ, R20.H0_H0 ;  /* 0x20000014ff1f7230 */ /* 0x000fc40000004100 */
[----:B------:R-:W-:Y:S02]  /*5cc0*/  HADD2.F32 R17, -RZ, R20.H1_H1 ;  /* 0x30000014ff117230 */ /* 0x000fe40000004100 */
        /* <DEDUP_REMOVED lines=11> */
[----:B------:R-:W-:Y:S01]  /*5d80*/  FFMA.FTZ R24, R15, R19, R14 ;  /* 0x000000130f187223 */ /* 0x000fe2000001000e */
[----:B------:R-:W-:Y:S02]  /*5d90*/  VIADD R39, R39, 0x10 ;  /* 0x0000001027277836 */ /* 0x000fe40000000000 */
[C---:B------:R-:W-:Y:S01]  /*5da0*/  FFMA.FTZ R25, R15.reuse, R25, R6 ;  /* 0x000000190f197223 */ /* 0x040fe20000010006 */
[----:B------:R-:W-:Y:S01]  /*5db0*/  FFMA.FTZ R0, R15, R18, R7 ;  /* 0x000000120f007223 */ /* 0x000fe20000010007 */
[----:B------:R-:W-:Y:S06]  /*5dc0*/  @!P1 BRA `(.L_x_3528) ;  /* 0xfffffff800b09947 */ /* 0x000fec000383ffff */
.L_x_3524:
[----:B------:R-:W-:Y:S05]  /*5dd0*/  BSYNC B1 ;  /* 0x0000000000017941 */ /* 0x000fea0003800000 */
.L_x_3523:
        /* <DEDUP_REMOVED lines=59> */
.L_x_3532:
[----:B------:R-:W-:Y:S05]  /*6190*/  BSYNC B2 ;  /* 0x0000000000027941 */ /* 0x000fea0003800000 */
.L_x_3531:
[----:B------:R-:W-:-:S07]  /*61a0*/  IADD3 R33, R33, 0x2, RZ ;  /* 0x0000000221217810 */ /* 0x000fce0007ffe0ff */
.L_x_3530:
[----:B------:R-:W-:Y:S05]  /*61b0*/  BSYNC B1 ;  /* 0x0000000000017941 */ /* 0x000fea0003800000 */
.L_x_3529:
[----:B------:R-:W-:-:S13]  /*61c0*/  LOP3.LUT P1, RZ, R20, 0xfffffffe, RZ, 0xc0, !PT ;  /* 0xfffffffe14ff7812 */ /* 0x000fda000782c0ff */
[----:B------:R-:W-:Y:S05]  /*61d0*/  @!P1 BRA `(.L_x_3522) ;  /* 0x0000000400c89947 */ /* 0x000fea0003800000 */
[----:B------:R-:W-:Y:S01]  /*61e0*/  LEA R4, R33, UR8, 0x1 ;  /* 0x0000000821047c11 */ /* 0x000fe2000f8e08ff */
[----:B------:R-:W-:Y:S02]  /*61f0*/  IMAD.U32 R5, RZ, RZ, UR42 ;  /* 0x0000002aff057e24 */ /* 0x000fe4000f8e00ff */
[----:B------:R-:W-:Y:S02]  /*6200*/  IMAD.MOV.U32 R12, RZ, RZ, RZ ;  /* 0x000000ffff0c7224 */ /* 0x000fe400078e00ff */
[----:B------:R-:W-:-:S05]  /*6210*/  IMAD R4, R5, -0x2, R4 ;  /* 0xfffffffe05047824 */ /* 0x000fca00078e0204 */
[----:B------:R-:W-:-:S07]  /*6220*/  IADD3 R13, R4, UR9, RZ ;  /* 0x00000009040d7c10 */ /* 0x000fce000fffe0ff */
.L_x_3537:
[----:B------:R-:W1:Y:S01]  /*6230*/  LDC R23, c[0x0][0x284] ;  /* 0x0000a100ff177b82 */ /* 0x000e620000000800 */
[----:B------:R-:W-:Y:S01]  /*6240*/  VIADD R22, R33, 0x2 ;  /* 0x0000000221167836 */ /* 0x000fe20000000000 */
        /* <DEDUP_REMOVED lines=52> */
.L_x_3534:
[----:B------:R-:W-:Y:S05]  /*6590*/  BSYNC B1 ;  /* 0x0000000000017941 */ /* 0x000fea0003800000 */
.L_x_3533:
        /* <DEDUP_REMOVED lines=49> */
.L_x_3536:
[----:B------:R-:W-:Y:S05]  /*68b0*/  BSYNC B1 ;  /* 0x0000000000017941 */ /* 0x000fea0003800000 */
.L_x_3535:
[----:B------:R-:W-:Y:S02]  /*68c0*/  VIADD R33, R33, 0x4 ;  /* 0x0000000421217836 */ /* 0x000fe40000000000 */
[----:B------:R-:W-:-:S03]  /*68d0*/  VIADD R12, R12, 0x8 ;  /* 0x000000080c0c7836 */ /* 0x000fc60000000000 */
[----:B------:R-:W-:-:S13]  /*68e0*/  ISETP.GE.AND P1, PT, R33, UR40, PT ;  /* 0x0000002821007c0c */ /* 0x000fda000bf26270 */
[----:B------:R-:W-:Y:S05]  /*68f0*/  @!P1 BRA `(.L_x_3537) ;  /* 0xfffffff8004c9947 */ /* 0x000fea000383ffff */
.L_x_3522:
[----:B------:R-:W-:Y:S05]  /*6900*/  BSYNC B0 ;  /* 0x0000000000007941 */ /* 0x000fea0003800000 */
.L_x_3521:
        /* <DEDUP_REMOVED lines=11> */
[----:B0-----:R-:W-:Y:S01]  /*69c0*/  MOV R6, UR4 ;  /* 0x0000000400067c02 */ /* 0x001fe20008000f00 */
[----:B------:R-:W-:Y:S02]  /*69d0*/  @UP0 ULDC.64 UR4, c[0x0][0x2e8] ;  /* 0x0000ba0000040ab9 */ /* 0x000fe40000000a00 */
[----:B------:R-:W-:Y:S01]  /*69e0*/  IMAD.U32 R5, RZ, RZ, UR5 ;  /* 0x00000005ff057e24 */ /* 0x000fe2000f8e00ff */
[----:B------:R-:W-:Y:S01]  /*69f0*/  UIMAD UR5, UR45, 0xc0, URZ ;  /* 0x000000c02d0578a4 */ /* 0x000fe2000f8e023f */
[----:B------:R-:W-:-:S03]  /*6a00*/  IMAD.U32 R4, RZ, RZ, UR4 ;  /* 0x00000004ff047e24 */ /* 0x000fc6000f8e00ff */
[----:B------:R-:W0:Y:S01]  /*6a10*/  @P2 LDC.64 R12, c[0x0][0x238] ;  /* 0x00008e00ff0c2b82 */ /* 0x000e220000000a00 */
[----:B------:R-:W-:Y:S01]  /*6a20*/  UIMAD UR4, UR6, 0xc0, URZ ;  /* 0x000000c0060478a4 */ /* 0x000fe2000f8e023f */
[----:B------:R-:W-:Y:S01]  /*6a30*/  @P3 IMAD R7, R6, 0xc0, R3 ;  /* 0x000000c006073824 */ /* 0x000fe200078e0203 */
[----:B------:R-:W-:Y:S02]  /*6a40*/  UIMAD UR5, UR44, UR7, UR5 ;  /* 0x000000072c0572a4 */ /* 0x000fe4000f8e0205 */
[----:B------:R-:W-:Y:S01]  /*6a50*/  UISETP.NE.AND UP0, UPT, UR7, URZ, UPT ;  /* 0x0000003f0700728c */ /* 0x000fe2000bf05270 */
[----:B------:R-:W-:-:S03]  /*6a60*/  @P3 IMAD.WIDE R4, R7, 0x2, R4 ;  /* 0x0000000207043825 */ /* 0x000fc600078e0204 */
[----:B------:R-:W-:-:S03]  /*6a70*/  USEL UR4, UR4, UR5, !UP0 ;  /* 0x0000000504047287 */ /* 0x000fc6000c000000 */
[----:B------:R-:W5:Y:S03]  /*6a80*/  @P3 LDG.E.128 R4, desc[UR36][R4.64] ;  /* 0x0000002404043981 */ /* 0x000f66000c1e1d00 */
[----:B------:R-:W-:-:S05]  /*6a90*/  IADD3 R19, R3, UR4, RZ ;  /* 0x0000000403137c10 */ /* 0x000fca000fffe0ff */
        /* <DEDUP_REMOVED lines=8> */
[----:B------:R-:W-:Y:S01]  /*6b20*/  IMAD.U32 R17, RZ, RZ, UR4 ;  /* 0x00000004ff117e24 */ /* 0x000fe2000f8e00ff */
[----:B------:R-:W-:Y:S01]  /*6b30*/  IADD3 R32, P1, R32, UR4, RZ ;  /* 0x0000000420207c10 */ /* 0x000fe2000ff3e0ff */
        /* <DEDUP_REMOVED lines=22> */
[----:B------:R-:W-:Y:S01]  /*6ca0*/  I2F.S8 R21, R21 ;  /* 0x0000001500157306 */ /* 0x000fe20000001400 */
[-C--:B---3--:R-:W-:Y:S01]  /*6cb0*/  FMUL.FTZ R23, R20, R15.reuse ;  /* 0x0000000f14177220 */ /* 0x088fe20000410000 */
[----:B-1----:R-:W-:-:S06]  /*6cc0*/  FMUL.FTZ R20, R19, R15 ;  /* 0x0000000f13147220 */ /* 0x002fcc0000410000 */
[----:B------:R-:W1:Y:S08]  /*6cd0*/  I2F.S16 R22, R22 ;  /* 0x0000001600167306 */ /* 0x000e700000101400 */
[----:B------:R2:W3:Y:S01]  /*6ce0*/  I2F.S8 R18, R32 ;  /* 0x0000002000127306 */ /* 0x0004e20000001400 */
[----:B-1----:R-:W-:-:S07]  /*6cf0*/  FMUL.FTZ R33, R22, R15 ;  /* 0x0000000f16217220 */ /* 0x002fce0000410000 */
[----:B------:R-:W1:Y:S01]  /*6d00*/  I2F.S16 R12, R12 ;  /* 0x0000000c000c7306 */ /* 0x000e620000101400 */
[-C--:B--2---:R-:W-:Y:S01]  /*6d10*/  FMUL.FTZ R32, R21, R15.reuse ;  /* 0x0000000f15207220 */ /* 0x084fe20000410000 */
[----:B---3--:R-:W-:-:S06]  /*6d20*/  FMUL.FTZ R18, R18, R15 ;  /* 0x0000000f12127220 */ /* 0x008fcc0000410000 */
[----:B------:R-:W2:Y:S01]  /*6d30*/  I2F.S16 R14, R14 ;  /* 0x0000000e000e7306 */ /* 0x000ea20000101400 */
[----:B-1----:R-:W-:-:S07]  /*6d40*/  FMUL.FTZ R19, R12, R15 ;  /* 0x0000000f0c137220 */ /* 0x002fce0000410000 */
[----:B------:R-:W1:Y:S01]  /*6d50*/  I2F.S16 R13, R13 ;  /* 0x0000000d000d7306 */ /* 0x000e620000101400 */
[----:B------:R-:W-:Y:S01]  /*6d60*/  F2FP.F16.F32.PACK_AB R12, R19, R18 ;  /* 0x00000012130c723e */ /* 0x000fe200000000ff */
[----:B--2---:R-:W-:-:S05]  /*6d70*/  FMUL.FTZ R22, R14, R15 ;  /* 0x0000000f0e167220 */ /* 0x004fca0000410000 */
[----:B------:R-:W-:Y:S01]  /*6d80*/  F2FP.F16.F32.PACK_AB R14, R22, R23 ;  /* 0x00000017160e723e */ /* 0x000fe200000000ff */
[----:B-1----:R-:W-:Y:S01]  /*6d90*/  FMUL.FTZ R21, R13, R15 ;  /* 0x0000000f0d157220 */ /* 0x002fe20000410000 */
[----:B------:R-:W-:-:S04]  /*6da0*/  F2FP.F16.F32.PACK_AB R15, R33, R32 ;  /* 0x00000020210f723e */ /* 0x000fc800000000ff */
[----:B------:R-:W-:-:S07]  /*6db0*/  F2FP.F16.F32.PACK_AB R13, R21, R20 ;  /* 0x00000014150d723e */ /* 0x000fce00000000ff */
.L_x_3540:
[----:B-----5:R-:W-:Y:S01]  /*6dc0*/  HFMA2.MMA R8, R12, 1, 1, R8 ;  /* 0x3c003c000c087835 */ /* 0x020fe20000000008 */
[----:B------:R-:W-:Y:S01]  /*6dd0*/  HADD2 R9, R13, R9 ;  /* 0x000000090d097230 */ /* 0x000fe20000000000 */
[----:B------:R-:W-:Y:S01]  /*6de0*/  HFMA2.MMA R10, R14, 1, 1, R10 ;  /* 0x3c003c000e0a7835 */ /* 0x000fe2000000000a */
[----:B------:R-:W-:Y:S02]  /*6df0*/  HADD2 R11, R15, R11 ;  /* 0x0000000b0f0b7230 */ /* 0x000fe40000000000 */
[----:B0-----:R-:W-:Y:S02]  /*6e00*/  HADD2.F32 R34, -RZ, R34.H0_H0 ;  /* 0x20000022ff227230 */ /* 0x001fe40000004100 */
        /* <DEDUP_REMOVED lines=21> */
.L_x_3539:
[----:B------:R-:W-:Y:S05]  /*6f60*/  BSYNC B0 ;  /* 0x0000000000007941 */ /* 0x000fea0003800000 */
.L_x_3538:
        /* <DEDUP_REMOVED lines=10> */
[----:B0-----:R-:W-:Y:S02]  /*7010*/  F2FP.F16.F32.PACK_AB R6, R24, R27 ;  /* 0x0000001b1806723e */ /* 0x001fe400000000ff */
[----:B------:R-:W-:-:S05]  /*7020*/  F2FP.F16.F32.PACK_AB R7, R0, R25 ;  /* 0x000000190007723e */ /* 0x000fca00000000ff */
[----:B------:R1:W-:Y:S02]  /*7030*/  STS.128 [R28+-0x180], R4 ;  /* 0xfffe80041c007388 */ /* 0x0003e40000000c00 */
.L_x_3542:
[----:B------:R-:W-:Y:S05]  /*7040*/  WARPSYNC.ALL ;  /* 0x0000000000007948 */ /* 0x000fea0003800000 */
[----:B------:R-:W-:Y:S06]  /*7050*/  BAR.SYNC.DEFER_BLOCKING 0x0 ;  /* 0x0000000000007b1d */ /* 0x000fec0000010000 */
[----:B------:R-:W-:Y:S04]  /*7060*/  BSSY B0, `(.L_x_3543) ;  /* 0x0000013000007945 */ /* 0x000fe80003800000 */
[----:B------:R-:W-:Y:S05]  /*7070*/  @P2 BRA `(.L_x_3544) ;  /* 0x0000000000442947 */ /* 0x000fea0003800000 */
[----:B01----:R-:W0:Y:S02]  /*7080*/  LDS.128 R4, [R28] ;  /* 0x000000001c047984 */ /* 0x003e240000000c00 */
[--C-:B0----5:R-:W-:Y:S02]  /*7090*/  HADD2.F32 R8, -RZ, R4.reuse.H0_H0 ;  /* 0x20000004ff087230 */ /* 0x121fe40000004100 */
        /* <DEDUP_REMOVED lines=15> */
.L_x_3544:
[----:B------:R-:W-:Y:S05]  /*7190*/  BSYNC B0 ;  /* 0x0000000000007941 */ /* 0x000fea0003800000 */
.L_x_3543:
[----:B------:R-:W-:Y:S06]  /*71a0*/  BAR.SYNC.DEFER_BLOCKING 0x0 ;  /* 0x0000000000007b1d */ /* 0x000fec0000010000 */
.L_x_3541:
[----:B------:R-:W-:-:S05]  /*71b0*/  VIADD R2, R2, 0x1f ;  /* 0x0000001f02027836 */ /* 0x000fca0000000000 */
[----:B------:R-:W-:-:S13]  /*71c0*/  ISETP.GT.U32.OR P0, PT, R2, 0x3e, P0 ;  /* 0x0000003e0200780c */ /* 0x000fda0000704470 */
[----:B------:R-:W-:Y:S05]  /*71d0*/  @P0 EXIT ;  /* 0x000000000000094d */ /* 0x000fea0003800000 */
[----:B------:R-:W2:Y:S02]  /*71e0*/  LDC R2, c[0x0][0x308] ;  /* 0x0000c200ff027b82 */ /* 0x000ea40000000800 */
[----:B--2---:R-:W-:-:S13]  /*71f0*/  ISETP.NE.AND P0, PT, R2, 0x2, PT ;  /* 0x000000020200780c */ /* 0x004fda0003f05270 */
[----:B------:R-:W-:Y:S05]  /*7200*/  @!P0 BRA `(.L_x_3545) ;  /* 0x0000000000348947 */ /* 0x000fea0003800000 */
[----:B-1----:R-:W1:Y:S01]  /*7210*/  LDC.64 R4, c[0x0][0x210] ;  /* 0x00008400ff047b82 */ /* 0x002e620000000a00 */
[----:B------:R-:W-:Y:S02]  /*7220*/  MOV R2, UR6 ;  /* 0x0000000600027c02 */ /* 0x000fe40008000f00 */
        /* <DEDUP_REMOVED lines=11> */
.L_x_3545:
[----:B-1----:R-:W1:Y:S01]  /*72e0*/  LDC.64 R4, c[0x0][0x300] ;  /* 0x0000c000ff047b82 */ /* 0x002e620000000a00 */
        /* <DEDUP_REMOVED lines=23> */
[----:B------:R-:W-:-:S02]  /*7460*/  PRMT R5, R5, 0x7710, RZ ;  /* 0x0000771005057816 */ /* 0x000fc400000000ff */
[----:B------:R-:W-:Y:S02]  /*7470*/  SHF.L.U64.HI R4, R8, 0x10, RZ ;  /* 0x0000001008047819 */ /* 0x000fe400000102ff */
[----:B--2---:R-:W-:Y:S01]  /*7480*/  PRMT R31, R31, 0x8880, RZ ;  /* 0x000088801f1f7816 */ /* 0x004fe200000000ff */
[----:B------:R-:W2:Y:S01]  /*7490*/  F2I.S8.NTZ R24, R24 ;  /* 0x0000001800187305 */ /* 0x000ea20000202100 */
[----:B0-----:R-:W-:-:S04]  /*74a0*/  LOP3.LUT R7, R5, 0xff, RZ, 0xc0, !PT ;  /* 0x000000ff05077812 */ /* 0x001fc800078ec0ff */
[----:B------:R-:W-:Y:S02]  /*74b0*/  SHF.L.U64.HI R5, R7, 0x18, RZ ;  /* 0x0000001807057819 */ /* 0x000fe400000102ff */
[----:B-1----:R-:W-:Y:S01]  /*74c0*/  PRMT R27, R27, 0x8880, RZ ;  /* 0x000088801b1b7816 */ /* 0x002fe200000000ff */
[----:B------:R-:W0:Y:S01]  /*74d0*/  F2I.S8.NTZ R25, R25 ;  /* 0x0000001900197305 */ /* 0x000e220000202100 */
[----:B------:R-:W-:Y:S01]  /*74e0*/  LOP3.LUT R5, R5, R4, R10, 0xfe, !PT ;  /* 0x0000000405057212 */ /* 0x000fe200078efe0a */
[----:B------:R-:W-:Y:S01]  /*74f0*/  IMAD.U32 R10, RZ, RZ, UR6 ;  /* 0x00000006ff0a7e24 */ /* 0x000fe2000f8e00ff */
[----:B------:R-:W-:Y:S01]  /*7500*/  PRMT R2, R27, 0x7710, RZ ;  /* 0x000077101b027816 */ /* 0x000fe200000000ff */
[----:B------:R-:W-:Y:S02]  /*7510*/  IMAD.U32 R4, R8, 0x10000, RZ ;  /* 0x0001000008047824 */ /* 0x000fe400078e00ff */
[----:B------:R-:W-:Y:S01]  /*7520*/  IMAD R8, R10, 0xc0, R3 ;  /* 0x000000c00a087824 */ /* 0x000fe200078e0203 */
[----:B--2---:R-:W-:Y:S01]  /*7530*/  PRMT R24, R24, 0x8880, RZ ;  /* 0x0000888018187816 */ /* 0x004fe200000000ff */
[----:B------:R1:W2:Y:S01]  /*7540*/  F2I.S8.NTZ R6, R0 ;  /* 0x0000000000067305 */ /* 0x0002a20000202100 */
[----:B------:R-:W-:-:S04]  /*7550*/  LOP3.LUT R2, R2, 0xff, RZ, 0xc0, !PT ;  /* 0x000000ff02027812 */ /* 0x000fc800078ec0ff */
[----:B------:R-:W-:Y:S02]  /*7560*/  LOP3.LUT R5, R2, 0xffffff00, R5, 0xf8, !PT ;  /* 0xffffff0002057812 */ /* 0x000fe400078ef805 */
[----:B0-----:R-:W-:Y:S02]  /*7570*/  PRMT R25, R25, 0x8880, RZ ;  /* 0x0000888019197816 */ /* 0x001fe400000000ff */
[----:B-1----:R-:W-:-:S04]  /*7580*/  PRMT R0, R31, 0x7710, RZ ;  /* 0x000077101f007816 */ /* 0x002fc800000000ff */
[----:B------:R-:W-:Y:S02]  /*7590*/  PRMT R9, R0, 0x6540, R9 ;  /* 0x0000654000097816 */ /* 0x000fe40000000009 */
[----:B------:R-:W-:Y:S02]  /*75a0*/  PRMT R0, R24, 0x7710, RZ ;  /* 0x0000771018007816 */ /* 0x000fe400000000ff */
[----:B--2---:R-:W-:Y:S02]  /*75b0*/  PRMT R6, R6, 0x8880, RZ ;  /* 0x0000888006067816 */ /* 0x004fe400000000ff */
[----:B------:R-:W-:Y:S02]  /*75c0*/  PRMT R2, R0, 0x7604, RZ ;  /* 0x0000760400027816 */ /* 0x000fe400000000ff */
        /* <DEDUP_REMOVED lines=12> */
.L_x_3502:
[----:B------:R-:W-:Y:S01]  /*7690*/  MOV R12, 0x10 ;  /* 0x00000010000c7802 */ /* 0x000fe20000000f00 */
[----:B------:R-:W-:Y:S02]  /*76a0*/  IMAD.MOV.U32 R11, RZ, RZ, 0x1f ;  /* 0x0000001fff0b7424 */ /* 0x000fe400078e00ff */
[----:B------:R-:W-:-:S07]  /*76b0*/  IMAD.MOV.U32 R15, RZ, RZ, -0x1 ;  /* 0xffffffffff0f7424 */ /* 0x000fce00078e00ff */
[----:B-1----:R-:W-:Y:S05]  /*76c0*/  WARPSYNC.COLLECTIVE R15, `(.L_x_3546) ;  /* 0x000000000f087348 */ /* 0x002fea0003c00000 */
[----:B------:R0:W2:Y:S02]  /*76d0*/  SHFL.BFLY P6, R14, R13, R12, R11 ;  /* 0x0c00000c0d0e7389 */ /* 0x0000a400000c000b */
[----:B012---:R-:W-:Y:S01]  /*76e0*/  ENDCOLLECTIVE ;  /* 0x000000000000791b */ /* 0x007fe20003800000 */
.L_x_3546:
[----:B------:R-:W-:Y:S02]  /*76f0*/  IMAD.MOV.U32 R12, RZ, RZ, 0x8 ;  /* 0x00000008ff0c7424 */ /* 0x000fe400078e00ff */
[----:B------:R-:W-:-:S05]  /*7700*/  FADD.FTZ R0, R13, R14 ;  /* 0x0000000e0d007221 */ /* 0x000fca0000010000 */
[----:B------:R-:W-:-:S07]  /*7710*/  MOV R13, R0 ;  /* 0x00000000000d7202 */ /* 0x000fce0000000f00 */
[----:B------:R-:W-:Y:S05]  /*7720*/  WARPSYNC.COLLECTIVE R15, `(.L_x_3547) ;  /* 0x000000000f087348 */ /* 0x000fea0003c00000 */
[----:B------:R0:W1:Y:S02]  /*7730*/  SHFL.BFLY P6, R14, R13, R12, R11 ;  /* 0x0c00000c0d0e7389 */ /* 0x00006400000c000b */
[----:B01----:R-:W-:Y:S01]  /*7740*/  ENDCOLLECTIVE ;  /* 0x000000000000791b */ /* 0x003fe20003800000 */
.L_x_3547:
[----:B------:R-:W-:Y:S01]  /*7750*/  MOV R12, 0x4 ;  /* 0x00000004000c7802 */ /* 0x000fe20000000f00 */
[----:B------:R-:W-:-:S04]  /*7760*/  FADD.FTZ R3, R0, R14 ;  /* 0x0000000e00037221 */ /* 0x000fc80000010000 */
[----:B------:R-:W-:-:S07]  /*7770*/  IMAD.MOV.U32 R13, RZ, RZ, R3 ;  /* 0x000000ffff0d7224 */ /* 0x000fce00078e0003 */
[----:B------:R-:W-:Y:S05]  /*7780*/  WARPSYNC.COLLECTIVE R15, `(.L_x_3548) ;  /* 0x000000000f087348 */ /* 0x000fea0003c00000 */
[----:B------:R0:W1:Y:S02]  /*7790*/  SHFL.BFLY P6, R14, R13, R12, R11 ;  /* 0x0c00000c0d0e7389 */ /* 0x00006400000c000b */
[----:B01----:R-:W-:Y:S01]  /*77a0*/  ENDCOLLECTIVE ;  /* 0x000000000000791b */ /* 0x003fe20003800000 */
.L_x_3548:
[----:B------:R-:W-:Y:S02]  /*77b0*/  IMAD.MOV.U32 R12, RZ, RZ, 0x2 ;  /* 0x00000002ff0c7424 */ /* 0x000fe400078e00ff */
[----:B------:R-:W-:-:S04]  /*77c0*/  FADD.FTZ R4, R3, R14 ;  /* 0x0000000e03047221 */ /* 0x000fc80000010000 */
[----:B------:R-:W-:-:S07]  /*77d0*/  IMAD.MOV.U32 R13, RZ, RZ, R4 ;  /* 0x000000ffff0d7224 */ /* 0x000fce00078e0004 */
[----:B------:R-:W-:Y:S05]  /*77e0*/  WARPSYNC.COLLECTIVE R15, `(.L_x_3549) ;  /* 0x000000000f087348 */ /* 0x000fea0003c00000 */
[----:B------:R0:W1:Y:S02]  /*77f0*/  SHFL.BFLY P6, R14, R13, R12, R11 ;  /* 0x0c00000c0d0e7389 */ /* 0x00006400000c000b */
[----:B01----:R-:W-:Y:S01]  /*7800*/  ENDCOLLECTIVE ;  /* 0x000000000000791b */ /* 0x003fe20003800000 */
.L_x_3549:
[----:B------:R-:W-:Y:S02]  /*7810*/  IMAD.MOV.U32 R12, RZ, RZ, 0x1 ;  /* 0x00000001ff0c7424 */ /* 0x000fe400078e00ff */
[----:B------:R-:W-:-:S05]  /*7820*/  FADD.FTZ R5, R4, R14 ;  /* 0x0000000e04057221 */ /* 0x000fca0000010000 */
[----:B------:R-:W-:-:S07]  /*7830*/  MOV R13, R5 ;  /* 0x00000005000d7202 */ /* 0x000fce0000000f00 */
[----:B------:R-:W-:Y:S05]  /*7840*/  WARPSYNC.COLLECTIVE R15, `(.L_x_3550) ;  /* 0x000000000f087348 */ /* 0x000fea0003c00000 */
[----:B------:R0:W1:Y:S02]  /*7850*/  SHFL.BFLY P6, R14, R13, R12, R11 ;  /* 0x0c00000c0d0e7389 */ /* 0x00006400000c000b */
[----:B01----:R-:W-:Y:S01]  /*7860*/  ENDCOLLECTIVE ;  /* 0x000000000000791b */ /* 0x003fe20003800000 */
.L_x_3550:
[----:B------:R-:W-:Y:S05]  /*7870*/  BRA `(.L_x_3551) ;  /* 0xffffffac00c47947 */ /* 0x000fea000383ffff */
.L_x_3506:
[----:B------:R-:W-:Y:S01]  /*7880*/  BSSY B1, `(.L_x_3552) ;  /* 0x0000007000017945 */ /* 0x000fe20003800000 */
[----:B------:R-:W-:Y:S01]  /*7890*/  IMAD.MOV.U32 R12, RZ, RZ, 0x2 ;  /* 0x00000002ff0c7424 */ /* 0x000fe200078e00ff */
[----:B------:R-:W-:Y:S01]  /*78a0*/  MOV R11, 0x1f ;  /* 0x0000001f000b7802 */ /* 0x000fe20000000f00 */
[----:B------:R-:W-:-:S07]  /*78b0*/  IMAD.MOV.U32 R15, RZ, RZ, -0x1 ;  /* 0xffffffffff0f7424 */ /* 0x000fce00078e00ff */
[----:B------:R-:W-:Y:S05]  /*78c0*/  WARPSYNC.COLLECTIVE R15, `(.L_x_3553) ;  /* 0x000000000f087348 */ /* 0x000fea0003c00000 */
[----:B------:R0:W1:Y:S02]  /*78d0*/  SHFL.BFLY P6, R14, R13, R12, R11 ;  /* 0x0c00000c0d0e7389 */ /* 0x00006400000c000b */
[----:B01----:R-:W-:Y:S01]  /*78e0*/  ENDCOLLECTIVE ;  /* 0x000000000000791b */ /* 0x003fe20003800000 */
.L_x_3553:
[----:B------:R-:W-:Y:S05]  /*78f0*/  BSYNC B1 ;  /* 0x0000000000017941 */ /* 0x000fea0003800000 */
.L_x_3552:
[----:B------:R-:W-:Y:S01]  /*7900*/  HFMA2.MMA R11, -RZ, RZ, 0, 1.847743988037109375e-06 ;  /* 0x0000001fff0b7435 */ /* 0x000fe200000001ff */
[----:B------:R-:W-:Y:S01]  /*7910*/  FADD.FTZ R13, R13, R14 ;  /* 0x0000000e0d0d7221 */ /* 0x000fe20000010000 */
[----:B------:R-:W-:Y:S02]  /*7920*/  IMAD.MOV.U32 R12, RZ, RZ, 0x1 ;  /* 0x00000001ff0c7424 */ /* 0x000fe400078e00ff */
[----:B------:R-:W-:-:S07]  /*7930*/  IMAD.MOV.U32 R15, RZ, RZ, -0x1 ;  /* 0xffffffffff0f7424 */ /* 0x000fce00078e00ff */
[----:B------:R-:W-:Y:S05]  /*7940*/  WARPSYNC.COLLECTIVE R15, `(.L_x_3554) ;  /* 0x000000000f087348 */ /* 0x000fea0003c00000 */
[----:B------:R0:W1:Y:S02]  /*7950*/  SHFL.BFLY P6, R14, R13, R12, R11 ;  /* 0x0c00000c0d0e7389 */ /* 0x00006400000c000b */
[----:B01----:R-:W-:Y:S01]  /*7960*/  ENDCOLLECTIVE ;  /* 0x000000000000791b */ /* 0x003fe20003800000 */
.L_x_3554:
[----:B------:R-:W-:Y:S05]  /*7970*/  BRA `(.L_x_3555) ;  /* 0xffffffcc00287947 */ /* 0x000fea000383ffff */
.L_x_3510:
[----:B------:R-:W-:Y:S01]  /*7980*/  BSSY B0, `(.L_x_3556) ;  /* 0x0000008000007945 */ /* 0x000fe20003800000 */
[----:B0-----:R-:W-:Y:S01]  /*7990*/  IMAD.MOV.U32 R13, RZ, RZ, R82 ;  /* 0x000000ffff0d7224 */ /* 0x001fe200078e0052 */
[----:B------:R-:W-:Y:S01]  /*79a0*/  MOV R12, 0x10 ;  /* 0x00000010000c7802 */ /* 0x000fe20000000f00 */
[----:B-1----:R-:W-:Y:S02]  /*79b0*/  IMAD.MOV.U32 R11, RZ, RZ, 0x1f ;  /* 0x0000001fff0b7424 */ /* 0x002fe400078e00ff */
[----:B------:R-:W-:-:S07]  /*79c0*/  IMAD.MOV.U32 R15, RZ, RZ, -0x1 ;  /* 0xffffffffff0f7424 */ /* 0x000fce00078e00ff */
[----:B---3--:R-:W-:Y:S05]  /*79d0*/  WARPSYNC.COLLECTIVE R15, `(.L_x_3557) ;  /* 0x000000000f087348 */ /* 0x008fea0003c00000 */
[----:B------:R0:W1:Y:S02]  /*79e0*/  SHFL.BFLY P6, R14, R13, R12, R11 ;  /* 0x0c00000c0d0e7389 */ /* 0x00006400000c000b */
[----:B01-3--:R-:W-:Y:S01]  /*79f0*/  ENDCOLLECTIVE ;  /* 0x000000000000791b */ /* 0x00bfe20003800000 */
.L_x_3557:
[----:B------:R-:W-:Y:S05]  /*7a00*/  BSYNC B0 ;  /* 0x0000000000007941 */ /* 0x000fea0003800000 */
.L_x_3556:
[----:B------:R-:W-:Y:S01]  /*7a10*/  HFMA2.MMA R12, -RZ, RZ, 0, 4.76837158203125e-07 ;  /* 0x00000008ff0c7435 */ /* 0x000fe200000001ff */
[----:B------:R-:W-:Y:S01]  /*7a20*/  FMNMX.FTZ R13, R14, R82, !PT ;  /* 0x000000520e0d7209 */ /* 0x000fe20007810000 */
[----:B------:R-:W-:Y:S02]  /*7a30*/  IMAD.MOV.U32 R11, RZ, RZ, 0x1f ;  /* 0x0000001fff0b7424 */ /* 0x000fe400078e00ff */
[----:B------:R-:W-:-:S07]  /*7a40*/  IMAD.MOV.U32 R15, RZ, RZ, -0x1 ;  /* 0xffffffffff0f7424 */ /* 0x000fce00078e00ff */
[----:B------:R-:W-:Y:S05]  /*7a50*/  WARPSYNC.COLLECTIVE R15, `(.L_x_3558) ;  /* 0x000000000f087348 */ /* 0x000fea0003c00000 */
[----:B------:R0:W1:Y:S02]  /*7a60*/  SHFL.BFLY P6, R14, R13, R12, R11 ;  /* 0x0c00000c0d0e7389 */ /* 0x00006400000c000b */
[----:B01----:R-:W-:Y:S01]  /*7a70*/  ENDCOLLECTIVE ;  /* 0x000000000000791b */ /* 0x003fe20003800000 */
.L_x_3558:
[----:B------:R-:W-:Y:S01]  /*7a80*/  IMAD.MOV.U32 R12, RZ, RZ, 0x4 ;  /* 0x00000004ff0c7424 */ /* 0x000fe200078e00ff */
[----:B------:R-:W-:-:S04]  /*7a90*/  FMNMX.FTZ R3, R13, R14, !PT ;  /* 0x0000000e0d037209 */ /* 0x000fc80007810000 */
[----:B------:R-:W-:-:S07]  /*7aa0*/  MOV R13, R3 ;  /* 0x00000003000d7202 */ /* 0x000fce0000000f00 */
[----:B------:R-:W-:Y:S05]  /*7ab0*/  WARPSYNC.COLLECTIVE R15, `(.L_x_3559) ;  /* 0x000000000f087348 */ /* 0x000fea0003c00000 */
[----:B------:R0:W1:Y:S02]  /*7ac0*/  SHFL.BFLY P6, R14, R13, R12, R11 ;  /* 0x0c00000c0d0e7389 */ /* 0x00006400000c000b */
[----:B01----:R-:W-:Y:S01]  /*7ad0*/  ENDCOLLECTIVE ;  /* 0x000000000000791b */ /* 0x003fe20003800000 */
.L_x_3559:
[----:B------:R-:W-:Y:S05]  /*7ae0*/  BRA `(.L_x_3560) ;  /* 0xffffffcc00a07947 */ /* 0x000fea000383ffff */
.L_x_3561:
        /* <DEDUP_REMOVED lines=9> */
.L_x_4255:


//--------------------- .text._ZN4mmha33masked_multihead_attention_kernelIfLi192ELi256ELi1ELi64ELi256ELb0ELb1EEEv26Multihead_attention_paramsIT_XT5_EE --------------------------
	.section	.text._ZN4mmha33masked_multihead_attention_kernelIfLi192ELi256ELi1ELi64ELi256ELb0ELb1EEEv26Multihead_attention_paramsIT_XT5_EE,"ax",@progbits
	.align	128
        .global         _ZN4mmha33masked_multihead_attention_kernelIfLi192ELi256ELi1ELi64ELi256ELb0ELb1EEEv26Multihead_attention_paramsIT_XT5_EE
        .type           _ZN4mmha33masked_multihead_attention_kernelIfLi192ELi256ELi1ELi64ELi256ELb0ELb1EEEv26Multihead_attention_paramsIT_XT5_EE,@function
        .size           _ZN4mmha33masked_multihead_attention_kernelIfLi192ELi256ELi1ELi64ELi256ELb0ELb1EEEv26Multihead_attention_paramsIT_XT5_EE,(.L_x_4256 - _ZN4mmha33masked_multihead_attention_kernelIfLi192ELi256ELi1ELi64ELi256ELb0ELb1EEEv26Multihead_attention_paramsIT_XT5_EE)
        .other          _ZN4mmha33masked_multihead_attention_kernelIfLi192ELi256ELi1ELi64ELi256ELb0ELb1EEEv26Multihead_attention_paramsIT_XT5_EE,@"STO_CUDA_ENTRY STV_DEFAULT"
_ZN4mmha33masked_multihead_attention_kernelIfLi192ELi256ELi1ELi64ELi256ELb0ELb1EEEv26Multihead_attention_paramsIT_XT5_EE:
.text._ZN4mmha33masked_multihead_attention_kernelIfLi192ELi256ELi1ELi64ELi256ELb0ELb1EEEv26Multihead_attention_paramsIT_XT5_EE:
        /* <DEDUP_REMOVED lines=15> */
.L_x_3562:
        /* <DEDUP_REMOVED lines=58> */
[----:B------:R-:W1:Y:S01]  /*0490*/  LDC R0, c[0x0][0x308] ;  /* 0x0000c200ff007b82 */ /* 0x000e620000000800 */
        /* <DEDUP_REMOVED lines=39> */
[----:B------:R-:W-:Y:S02]  /*0710*/  ISETP.NE.AND P2, PT, R0, 0x2, PT ;  /* 0x000000020000780c */ /* 0x000fe40003f45270 */
[----:B------:R-:W-:Y:S02]  /*0720*/  @P0 CS2R R16, SRZ ;  /* 0x0000000000100805 */ /* 0x000fe4000001ff00 */
[----:B------:R-:W-:Y:S02]  /*0730*/  @P0 CS2R R18, SRZ ;  /* 0x0000000000120805 */ /* 0x000fe4000001ff00 */
[----:B---3--:R-:W-:Y:S01]  /*0740*/  @P1 R2UR UR38, R2 ;  /* 0x00000000022612ca */ /* 0x008fe200000e0000 */
[----:B------:R-:W-:-:S14]  /*0750*/  @P0 BRA `(.L_x_3564) ;  /* 0x00000000005c0947 */ /* 0x000fdc0003800000 */
[----:B------:R-:W0:Y:S02]  /*0760*/  LDC R0, c[0x0][0x308] ;  /* 0x0000c200ff007b82 */ /* 0x000e240000000800 */
        /* <DEDUP_REMOVED lines=22> */
.L_x_3564:
[----:B------:R-:W-:Y:S05]  /*08d0*/  BSYNC B0 ;  /* 0x0000000000007941 */ /* 0x000fea0003800000 */
.L_x_3563:
[----:B------:R-:W-:Y:S04]  /*08e0*/  BSSY B0, `(.L_x_3565) ;  /* 0x000001c000007945 */ /* 0x000fe80003800000 */
[----:B------:R-:W-:Y:S05]  /*08f0*/  @!P2 BRA `(.L_x_3566) ;  /* 0x000000000020a947 */ /* 0x000fea0003800000 */
[----:B------:R-:W-:Y:S02]  /*0900*/  ISETP.GT.AND P0, PT, R22, 0x2f, PT ;  /* 0x0000002f1600780c */ /* 0x000fe40003f04270 */
[----:B------:R-:W-:Y:S02]  /*0910*/  CS2R R24, SRZ ;  /* 0x0000000000187805 */ /* 0x000fe4000001ff00 */
[----:B------:R-:W-:-:S09]  /*0920*/  CS2R R26, SRZ ;  /* 0x00000000001a7805 */ /* 0x000fd2000001ff00 */
[----:B------:R-:W-:Y:S05]  /*0930*/  @P0 BRA `(.L_x_3567) ;  /* 0x0000000000580947 */ /* 0x000fea0003800000 */
[----:B------:R-:W0:Y:S02]  /*0940*/  LDC.64 R2, c[0x0][0x228] ;  /* 0x00008a00ff027b82 */ /* 0x000e240000000a00 */
[----:B0-----:R-:W-:-:S05]  /*0950*/  IMAD.WIDE R2, R9, 0x4, R2 ;  /* 0x0000000409027825 */ /* 0x001fca00078e0202 */
[----:B------:R0:W5:Y:S01]  /*0960*/  LDG.E.128 R24, desc[UR36][R2.64] ;  /* 0x0000002402187981 */ /* 0x000162000c1e1d00 */
[----:B------:R-:W-:Y:S05]  /*0970*/  BRA `(.L_x_3567) ;  /* 0x0000000000487947 */ /* 0x000fea0003800000 */
.L_x_3566:
[----:B------:R-:W-:Y:S02]  /*0980*/  ULDC.64 UR4, c[0x0][0x228] ;  /* 0x00008a0000047ab9 */ /* 0x000fe40000000a00 */
[----:B------:R-:W-:-:S04]  /*0990*/  IADD3 R2, P0, R9, UR4, RZ ;  /* 0x0000000409027c10 */ /* 0x000fc8000ff1e0ff */
[----:B------:R-:W-:Y:S01]  /*09a0*/  LEA.HI.X.SX32 R3, R9, UR5, 0x1, P0 ;  /* 0x0000000509037c11 */ /* 0x000fe200080f0eff */
[----:B------:R-:W0:Y:S04]  /*09b0*/  LDC.64 R4, c[0x0][0x2f8] ;  /* 0x0000be00ff047b82 */ /* 0x000e280000000a00 */
[----:B------:R-:W2:Y:S04]  /*09c0*/  LDG.E R2, desc[UR36][R2.64] ;  /* 0x0000002402027981 */ /* 0x000ea8000c1e1900 */
[----:B0-----:R-:W3:Y:S01]  /*09d0*/  LDG.E R5, desc[UR36][R4.64+0x4] ;  /* 0x0000042404057981 */ /* 0x001ee2000c1e1900 */
[----:B--2---:R-:W-:Y:S01]  /*09e0*/  PRMT R0, R2, 0x9910, RZ ;  /* 0x0000991002007816 */ /* 0x004fe200000000ff */
[----:B------:R-:W3:Y:S01]  /*09f0*/  I2F.S8 R8, R2 ;  /* 0x0000000200087306 */ /* 0x000ee20000001400 */
[----:B------:R-:W-:-:S02]  /*0a00*/  SHF.R.U32.HI R6, RZ, 0x10, R2 ;  /* 0x00000010ff067819 */ /* 0x000fc40000011602 */
[----:B------:R-:W-:Y:S02]  /*0a10*/  SHF.R.U32.HI R7, RZ, 0x18, R2 ;  /* 0x00000018ff077819 */ /* 0x000fe40000011602 */
[----:B------:R-:W-:-:S03]  /*0a20*/  SHF.R.S32.HI R0, RZ, 0x8, R0 ;  /* 0x00000008ff007819 */ /* 0x000fc60000011400 */
[----:B------:R-:W0:Y:S08]  /*0a30*/  I2F.S8 R6, R6 ;  /* 0x0000000600067306 */ /* 0x000e300000001400 */
[----:B------:R-:W1:Y:S01]  /*0a40*/  I2F.S8 R7, R7 ;  /* 0x0000000700077306 */ /* 0x000e620000001400 */
[-C--:B---3--:R-:W-:Y:S01]  /*0a50*/  FMUL.FTZ R24, R8, R5.reuse ;  /* 0x0000000508187220 */ /* 0x088fe20000410000 */
[----:B0-----:R-:W-:-:S06]  /*0a60*/  FMUL.FTZ R26, R6, R5 ;  /* 0x00000005061a7220 */ /* 0x001fcc0000410000 */
[----:B------:R-:W0:Y:S01]  /*0a70*/  I2F.S16 R0, R0 ;  /* 0x0000000000007306 */ /* 0x000e220000101400 */
[-C--:B-1----:R-:W-:Y:S01]  /*0a80*/  FMUL.FTZ R27, R7, R5.reuse ;  /* 0x00000005071b7220 */ /* 0x082fe20000410000 */
[----:B0-----:R-:W-:-:S07]  /*0a90*/  FMUL.FTZ R25, R0, R5 ;  /* 0x0000000500197220 */ /* 0x001fce0000410000 */
.L_x_3567:
[----:B------:R-:W-:Y:S05]  /*0aa0*/  BSYNC B0 ;  /* 0x0000000000007941 */ /* 0x000fea0003800000 */
.L_x_3565:
        /* <DEDUP_REMOVED lines=15> */
[----:B------:R-:W1:Y:S01]  /*0ba0*/  LDC R10, c[0x0][0x290] ;  /* 0x0000a400ff0a7b82 */ /* 0x000e620000000800 */
[----:B------:R-:W-:Y:S01]  /*0bb0*/  UISETP.NE.AND.EX UP0, UPT, UR5, URZ, UPT, UP0 ;  /* 0x0000003f0500728c */ /* 0x000fe2000bf05300 */
[----:B------:R-:W-:-:S05]  /*0bc0*/  ISETP.EQ.OR.EX P1, PT, RZ, UR9, P3, P1 ;  /* 0x00000009ff007c0c */ /* 0x000fca0009f22710 */
[----:B------:R-:W-:Y:S01]  /*0bd0*/  PLOP3.LUT P3, PT, PT, PT, UP0, 0x80, 0x0 ;  /* 0x000000000000781c */ /* 0x000fe20003f6f008 */
[----:B0-----:R-:W0:Y:S04]  /*0be0*/  @!P0 LDC.64 R2, c[0x0][0x220] ;  /* 0x00008800ff028b82 */ /* 0x001e280000000a00 */
[----:B------:R-:W-:Y:S02]  /*0bf0*/  @UP0 ULDC.64 UR4, c[0x0][0x2a8] ;  /* 0x0000aa0000040ab9 */ /* 0x000fe40000000a00 */
[----:B------:R-:W-:Y:S02]  /*0c00*/  @UP0 UIMAD.WIDE UR4, UR45, 0x4, UR4 ;  /* 0x000000042d0408a5 */ /* 0x000fe4000f8e0204 */
[----:B------:R-:W2:Y:S01]  /*0c10*/  @!P2 LDC.64 R4, c[0x0][0x230] ;  /* 0x00008c00ff04ab82 */ /* 0x000ea20000000a00 */
[----:B------:R-:W-:-:S07]  /*0c20*/  VOTEU.ALL UP1, P1 ;  /* 0x00000000003f7886 */ /* 0x000fce0000820000 */
[----:B------:R-:W3:Y:S01]  /*0c30*/  @!P1 LDC.64 R6, c[0x0][0x2e0] ;  /* 0x0000b800ff069b82 */ /* 0x000ee20000000a00 */
[----:B------:R-:W-:Y:S01]  /*0c40*/  MOV R8, UR4 ;  /* 0x0000000400087c02 */ /* 0x000fe20008000f00 */
[----:B------:R-:W-:Y:S01]  /*0c50*/  IMAD.U32 R9, RZ, RZ, UR5 ;  /* 0x00000005ff097e24 */ /* 0x000fe2000f8e00ff */
[----:B------:R-:W-:Y:S01]  /*0c60*/  @!UP1 UIMAD UR6, UR38, UR6, UR46 ;  /* 0x00000006260692a4 */ /* 0x000fe2000f8e022e */
[----:B------:R-:W-:Y:S01]  /*0c70*/  UMOV UR39, URZ ;  /* 0x0000003f00277c82 */ /* 0x000fe20008000000 */
[----:B------:R-:W-:Y:S02]  /*0c80*/  ULDC.U8 UR4, c[0x0][0x294] ;  /* 0x0000a50000047ab9 */ /* 0x000fe40000000000 */
[----:B------:R-:W4:Y:S01]  /*0c90*/  @P3 LDG.E R8, desc[UR36][R8.64] ;  /* 0x0000002408083981 */ /* 0x000f22000c1e1900 */
[----:B0-----:R-:W-:-:S04]  /*0ca0*/  @!P0 IMAD.WIDE R2, R11, 0x4, R2 ;  /* 0x000000040b028825 */ /* 0x001fc800078e0202 */
[----:B------:R-:W-:Y:S01]  /*0cb0*/  IMAD.U32 R0, RZ, RZ, UR6 ;  /* 0x00000006ff007e24 */ /* 0x000fe2000f8e00ff */
[----:B------:R-:W4:Y:S01]  /*0cc0*/  @!P0 LDG.E.128 R28, desc[UR36][R2.64] ;  /* 0x00000024021c8981 */ /* 0x000f22000c1e1d00 */
[----:B--2---:R-:W-:-:S04]  /*0cd0*/  @!P2 IMAD.WIDE R4, R11, 0x4, R4 ;  /* 0x000000040b04a825 */ /* 0x004fc800078e0204 */
[----:B------:R-:W-:Y:S01]  /*0ce0*/  @!P1 IMAD R11, R0, 0xc0, R23 ;  /* 0x000000c0000b9824 */ /* 0x000fe200078e0217 */
[----:B------:R-:W2:Y:S03]  /*0cf0*/  @!P2 LDG.E.128 R12, desc[UR36][R4.64] ;  /* 0x00000024040ca981 */ /* 0x000ea6000c1e1d00 */
[----:B---3--:R-:W-:-:S05]  /*0d00*/  @!P1 IMAD.WIDE R6, R11, 0x4, R6 ;  /* 0x000000040b069825 */ /* 0x008fca00078e0206 */
[----:B------:R-:W3:Y:S01]  /*0d10*/  @!P1 LDG.E.128 R32, desc[UR36][R6.64] ;  /* 0x0000002406209981 */ /* 0x000ee2000c1e1d00 */
[----:B------:R-:W-:Y:S02]  /*0d20*/  ISETP.NE.AND P2, PT, RZ, UR4, PT ;  /* 0x00000004ff007c0c */ /* 0x000fe4000bf45270 */
[----:B------:R-:W-:Y:S02]  /*0d30*/  ISETP.GE.AND P0, PT, R22, 0x40, PT ;  /* 0x000000401600780c */ /* 0x000fe40003f06270 */
[----:B----4-:R-:W-:Y:S02]  /*0d40*/  @P3 R2UR UR39, R8 ;  /* 0x00000000082732ca */ /* 0x010fe400000e0000 */
[----:B-1----:R-:W-:Y:S01]  /*0d50*/  ISETP.GT.AND P3, PT, R10, RZ, PT ;  /* 0x000000ff0a00720c */ /* 0x002fe20003f64270 */
[----:B-----5:R-:W-:Y:S01]  /*0d60*/  FADD.FTZ R16, R28, R16 ;  /* 0x000000101c107221 */ /* 0x020fe20000010000 */
[----:B------:R-:W-:Y:S01]  /*0d70*/  FADD.FTZ R17, R29, R17 ;  /* 0x000000111d117221 */ /* 0x000fe20000010000 */
[----:B------:R-:W-:Y:S01]  /*0d80*/  FADD.FTZ R18, R30, R18 ;  /* 0x000000121e127221 */ /* 0x000fe20000010000 */
[----:B------:R-:W-:Y:S01]  /*0d90*/  FADD.FTZ R19, R31, R19 ;  /* 0x000000131f137221 */ /* 0x000fe20000010000 */
[----:B--2---:R-:W-:Y:S01]  /*0da0*/  FADD.FTZ R24, R12, R24 ;  /* 0x000000180c187221 */ /* 0x004fe20000010000 */
[----:B------:R-:W-:Y:S01]  /*0db0*/  FADD.FTZ R25, R13, R25 ;  /* 0x000000190d197221 */ /* 0x000fe20000010000 */
[----:B------:R-:W-:Y:S01]  /*0dc0*/  FADD.FTZ R26, R14, R26 ;  /* 0x0000001a0e1a7221 */ /* 0x000fe20000010000 */
[----:B------:R-:W-:Y:S01]  /*0dd0*/  FADD.FTZ R27, R15, R27 ;  /* 0x0000001b0f1b7221 */ /* 0x000fe20000010000 */
[----:B---3--:R-:W-:Y:S01]  /*0de0*/  @!P1 FMUL.FTZ R24, R24, R32 ;  /* 0x0000002018189220 */ /* 0x008fe20000410000 */
[----:B------:R-:W-:Y:S01]  /*0df0*/  @!P1 FMUL.FTZ R25, R25, R33 ;  /* 0x0000002119199220 */ /* 0x000fe20000410000 */
[----:B------:R-:W-:Y:S01]  /*0e00*/  @!P1 FMUL.FTZ R26, R26, R34 ;  /* 0x000000221a1a9220 */ /* 0x000fe20000410000 */
[----:B------:R-:W-:Y:S01]  /*0e10*/  @!P1 FMUL.FTZ R27, R27, R35 ;  /* 0x000000231b1b9220 */ /* 0x000fe20000410000 */
        /* <DEDUP_REMOVED lines=13> */
[----:B0-----:R-:W-:Y:S01]  /*0ef0*/  HFMA2.MMA R2, -RZ, RZ, 0, 0 ;  /* 0x00000000ff027435 */ /* 0x001fe200000001ff */
[----:B-1----:R-:W-:-:S04]  /*0f00*/  IMAD.MOV R4, RZ, RZ, -R3 ;  /* 0x000000ffff047224 */ /* 0x002fc800078e0a03 */
[----:B------:R-:W-:Y:S02]  /*0f10*/  IMAD R7, R4, R5, RZ ;  /* 0x0000000504077224 */ /* 0x000fe400078e02ff */
[----:B------:R-:W-:-:S03]  /*0f20*/  IMAD.MOV.U32 R4, RZ, RZ, R6 ;  /* 0x000000ffff047224 */ /* 0x000fc600078e0006 */
        /* <DEDUP_REMOVED lines=27> */
[----:B------:R-:W-:Y:S01]  /*10e0*/  MOV R10, UR6 ;  /* 0x00000006000a7c02 */ /* 0x000fe20008000f00 */
[----:B------:R-:W-:Y:S01]  /*10f0*/  IMAD.U32 R6, RZ, RZ, UR4 ;  /* 0x00000004ff067e24 */ /* 0x000fe2000f8e00ff */
[----:B------:R-:W-:Y:S01]  /*1100*/  MOV R12, 0x1 ;  /* 0x00000001000c7802 */ /* 0x000fe20000000f00 */
[----:B------:R-:W-:-:S02]  /*1110*/  IMAD.U32 R7, RZ, RZ, UR5 ;  /* 0x00000005ff077e24 */ /* 0x000fc4000f8e00ff */
[----:B------:R-:W-:Y:S02]  /*1120*/  IMAD.U32 R11, RZ, RZ, UR7 ;  /* 0x00000007ff0b7e24 */ /* 0x000fe4000f8e00ff */
[----:B------:R-:W-:Y:S02]  /*1130*/  IMAD.MOV.U32 R8, RZ, RZ, 0x53f ;  /* 0x0000053fff087424 */ /* 0x000fe400078e00ff */
[----:B0-----:R-:W-:-:S07]  /*1140*/  IMAD.MOV.U32 R13, RZ, RZ, RZ ;  /* 0x000000ffff0d7224 */ /* 0x001fce00078e00ff */
[----:B------:R-:W-:-:S07]  /*1150*/  LEPC R20, `(.L_x_3570) ;  /* 0x000000001014794e */ /* 0x000fce0000000000 */
[----:B-1----:R-:W-:Y:S05]  /*1160*/  CALL.ABS.NOINC R2 ;  /* 0x0000000002007343 */ /* 0x002fea0003c00000 */
.L_x_3570:
        /* <DEDUP_REMOVED lines=22> */
[C---:B------:R-:W-:Y:S01]  /*12d0*/  IMAD R15, R2.reuse, 0x4, R3 ;  /* 0x00000004020f7824 */ /* 0x040fe200078e0203 */
[----:B------:R-:W-:Y:S01]  /*12e0*/  LEA.HI R0, R2, R2, RZ, 0x1 ;  /* 0x0000000202007211 */ /* 0x000fe200078f08ff */
[----:B------:R-:W-:Y:S02]  /*12f0*/  BSSY B1, `(.L_x_3573) ;  /* 0x0000038000017945 */ /* 0x000fe40003800000 */
[--C-:B------:R-:W-:Y:S01]  /*1300*/  IMAD R28, R28, 0x4, R15.reuse ;  /* 0x000000041c1c7824 */ /* 0x100fe200078e020f */
[----:B0-----:R0:W1:Y:S01]  /*1310*/  LDS R16, [R15] ;  /* 0x000000000f107984 */ /* 0x0010620000000800 */
[C---:B------:R-:W-:Y:S01]  /*1320*/  IMAD R21, R7.reuse, 0x4, R15 ;  /* 0x0000000407157824 */ /* 0x040fe200078e020f */
[----:B------:R-:W-:Y:S02]  /*1330*/  SHF.L.U32 R0, R0, 0x1, RZ ;  /* 0x0000000100007819 */ /* 0x000fe400000006ff */
[----:B------:R-:W-:Y:S01]  /*1340*/  LEA R20, R7, R28, 0x2 ;  /* 0x0000001c07147211 */ /* 0x000fe200078e10ff */
[----:B------:R0:W2:Y:S01]  /*1350*/  LDS R18, [R15+0x4] ;  /* 0x000004000f127984 */ /* 0x0000a20000000800 */
[----:B------:R-:W-:-:S03]  /*1360*/  LOP3.LUT R4, R0, 0xfffffffc, RZ, 0xc0, !PT ;  /* 0xfffffffc00047812 */ /* 0x000fc600078ec0ff */
[----:B------:R0:W3:Y:S01]  /*1370*/  LDS R17, [R28] ;  /* 0x000000001c117984 */ /* 0x0000e20000000800 */
[----:B------:R-:W-:-:S03]  /*1380*/  ISETP.GE.AND P0, PT, R4, R7, PT ;  /* 0x000000070400720c */ /* 0x000fc60003f06270 */
[----:B------:R0:W4:Y:S04]  /*1390*/  LDS R19, [R28+0x4] ;  /* 0x000004001c137984 */ /* 0x0001280000000800 */
[----:B------:R0:W0:Y:S04]  /*13a0*/  LDS R24, [R21] ;  /* 0x0000000015187984 */ /* 0x0000280000000800 */
[----:B------:R0:W0:Y:S04]  /*13b0*/  LDS R26, [R21+0x4] ;  /* 0x00000400151a7984 */ /* 0x0000280000000800 */
[----:B------:R0:W0:Y:S04]  /*13c0*/  LDS R25, [R20] ;  /* 0x0000000014197984 */ /* 0x0000280000000800 */
[----:B------:R0:W0:Y:S01]  /*13d0*/  LDS R27, [R20+0x4] ;  /* 0x00000400141b7984 */ /* 0x0000220000000800 */
[----:B------:R-:W-:Y:S05]  /*13e0*/  @P0 BRA `(.L_x_3574) ;  /* 0x0000000000a00947 */ /* 0x000fea0003800000 */
[----:B------:R-:W-:Y:S01]  /*13f0*/  I2FP.F32.S32 R0, R7 ;  /* 0x0000000700007245 */ /* 0x000fe20000201400 */
[----:B------:R-:W-:Y:S01]  /*1400*/  VIADD R2, R4, 0x2 ;  /* 0x0000000204027836 */ /* 0x000fe20000000000 */
[----:B------:R-:W-:Y:S02]  /*1410*/  ULDC UR4, c[0x0][0x29c] ;  /* 0x0000a70000047ab9 */ /* 0x000fe40000000800 */
[----:B------:R5:W1:Y:S01]  /*1420*/  MUFU.RCP R5, R0 ;  /* 0x0000000000057308 */ /* 0x000a620000001000 */
[----:B------:R-:W-:Y:S01]  /*1430*/  UIADD3 UR4, -UR39, UR4, URZ ;  /* 0x0000000427047290 */ /* 0x000fe2000fffe13f */
[----:B------:R-:W-:-:S05]  /*1440*/  I2FP.F32.S32 R2, R2 ;  /* 0x0000000200027245 */ /* 0x000fca0000201400 */
[----:B-----5:R-:W-:Y:S01]  /*1450*/  I2FP.F32.S32 R0, UR4 ;  /* 0x0000000400007c45 */ /* 0x020fe20008201400 */
[----:B-1----:R-:W-:Y:S01]  /*1460*/  FMUL.FTZ R3, R2, R5 ;  /* 0x0000000502037220 */ /* 0x002fe20000410000 */
[----:B------:R-:W-:-:S03]  /*1470*/  I2FP.F32.S32 R2, R4 ;  /* 0x0000000400027245 */ /* 0x000fc60000201400 */
[----:B------:R-:W-:Y:S02]  /*1480*/  FMUL.FTZ R3, R3, 13.28771209716796875 ;  /* 0x41549a7803037820 */ /* 0x000fe40000410000 */
[----:B------:R-:W-:-:S04]  /*1490*/  FMUL.FTZ R2, R2, R5 ;  /* 0x0000000502027220 */ /* 0x000fc80000410000 */
[----:B------:R-:W1:Y:S01]  /*14a0*/  MUFU.EX2 R3, -R3 ;  /* 0x8000000300037308 */ /* 0x000e620000000800 */
[----:B------:R-:W-:-:S07]  /*14b0*/  FMUL.FTZ R2, R2, 13.28771209716796875 ;  /* 0x41549a7802027820 */ /* 0x000fce0000410000 */
[----:B------:R-:W5:Y:S01]  /*14c0*/  MUFU.EX2 R5, -R2 ;  /* 0x8000000200057308 */ /* 0x000f620000000800 */
[----:B-1----:R-:W-:-:S04]  /*14d0*/  FMUL.FTZ R4, R0, R3 ;  /* 0x0000000300047220 */ /* 0x002fc80000410000 */
[----:B------:R-:W-:Y:S01]  /*14e0*/  FMUL.RZ R11, R4, 0.15915493667125701904 ;  /* 0x3e22f983040b7820 */ /* 0x000fe2000040c000 */
[----:B-----5:R-:W-:-:S03]  /*14f0*/  FMUL.FTZ R0, R0, R5 ;  /* 0x0000000500007220 */ /* 0x020fc60000410000 */
[----:B------:R-:W4:Y:S01]  /*1500*/  MUFU.SIN R4, R11 ;  /* 0x0000000b00047308 */ /* 0x000f220000000400 */
[----:B------:R-:W-:-:S07]  /*1510*/  FMUL.RZ R9, R0, 0.15915493667125701904 ;  /* 0x3e22f98300097820 */ /* 0x000fce000040c000 */
[----:B------:R-:W1:Y:S08]  /*1520*/  MUFU.COS R6, R11 ;  /* 0x0000000b00067308 */ /* 0x000e700000000000 */
[----:B------:R-:W3:Y:S01]  /*1530*/  MUFU.SIN R3, R9 ;  /* 0x0000000900037308 */ /* 0x000ee20000000400 */
[-C--:B----4-:R-:W-:Y:S01]  /*1540*/  FMUL.FTZ R5, R19, R4.reuse ;  /* 0x0000000413057220 */ /* 0x090fe20000410000 */
[-C--:B0-----:R-:W-:Y:S01]  /*1550*/  FMUL.FTZ R7, R27, R4.reuse ;  /* 0x000000041b077220 */ /* 0x081fe20000410000 */
[-C--:B------:R-:W-:Y:S01]  /*1560*/  FMUL.FTZ R12, R26, R4.reuse ;  /* 0x000000041a0c7220 */ /* 0x080fe20000410000 */
[----:B--2---:R-:W-:-:S04]  /*1570*/  FMUL.FTZ R10, R18, R4 ;  /* 0x00000004120a7220 */ /* 0x004fc80000410000 */
[----:B------:R-:W0:Y:S01]  /*1580*/  MUFU.COS R0, R9 ;  /* 0x0000000900007308 */ /* 0x000e220000000000 */
[-C--:B-1----:R-:W-:Y:S01]  /*1590*/  FFMA.FTZ R8, R18, R6.reuse, -R5 ;  /* 0x0000000612087223 */ /* 0x082fe20000010805 */
[-C--:B------:R-:W-:Y:S01]  /*15a0*/  FFMA.FTZ R26, R26, R6.reuse, -R7 ;  /* 0x000000061a1a7223 */ /* 0x080fe20000010807 */
[-C--:B------:R-:W-:Y:S01]  /*15b0*/  FFMA.FTZ R19, R19, R6.reuse, R10 ;  /* 0x0000000613137223 */ /* 0x080fe2000001000a */
[----:B------:R-:W-:Y:S01]  /*15c0*/  FFMA.FTZ R27, R27, R6, R12 ;  /* 0x000000061b1b7223 */ /* 0x000fe2000001000c */
[----:B------:R-:W-:Y:S02]  /*15d0*/  IMAD.MOV.U32 R18, RZ, RZ, R8 ;  /* 0x000000ffff127224 */ /* 0x000fe400078e0008 */
[-C--:B---3--:R-:W-:Y:S01]  /*15e0*/  FMUL.FTZ R5, R17, R3.reuse ;  /* 0x0000000311057220 */ /* 0x088fe20000410000 */
        /* <DEDUP_REMOVED lines=8> */
.L_x_3574:
[----:B------:R-:W-:Y:S05]  /*1670*/  BSYNC B1 ;  /* 0x0000000000017941 */ /* 0x000fea0003800000 */
.L_x_3573:
[----:B0-----:R0:W-:Y:S04]  /*1680*/  STS [R21], R24 ;  /* 0x0000001815007388 */ /* 0x0011e80000000800 */
[----:B------:R0:W-:Y:S04]  /*1690*/  STS [R21+0x4], R26 ;  /* 0x0000041a15007388 */ /* 0x0001e80000000800 */
[----:B------:R0:W-:Y:S04]  /*16a0*/  STS [R20], R25 ;  /* 0x0000001914007388 */ /* 0x0001e80000000800 */
[----:B------:R0:W-:Y:S04]  /*16b0*/  STS [R20+0x4], R27 ;  /* 0x0000041b14007388 */ /* 0x0001e80000000800 */
[----:B-1----:R0:W-:Y:S04]  /*16c0*/  STS [R15], R16 ;  /* 0x000000100f007388 */ /* 0x0021e80000000800 */
[----:B--2---:R0:W-:Y:S04]  /*16d0*/  STS [R15+0x4], R18 ;  /* 0x000004120f007388 */ /* 0x0041e80000000800 */
[----:B---3--:R0:W-:Y:S04]  /*16e0*/  STS [R28], R17 ;  /* 0x000000111c007388 */ /* 0x0081e80000000800 */
[----:B----4-:R0:W-:Y:S02]  /*16f0*/  STS [R28+0x4], R19 ;  /* 0x000004131c007388 */ /* 0x0101e40000000800 */
.L_x_3572:
[----:B------:R-:W-:Y:S05]  /*1700*/  BSYNC B0 ;  /* 0x0000000000007941 */ /* 0x000fea0003800000 */
.L_x_3571:
[----:B------:R-:W-:Y:S06]  /*1710*/  BAR.SYNC.DEFER_BLOCKING 0x0 ;  /* 0x0000000000007b1d */ /* 0x000fec0000010000 */
[----:B0-----:R0:W1:Y:S04]  /*1720*/  @P6 LDS.128 R16, [R13] ;  /* 0x000000000d106984 */ /* 0x0010680000000c00 */
[----:B------:R0:W2:Y:S01]  /*1730*/  @P6 LDS.128 R24, [R14] ;  /* 0x000000000e186984 */ /* 0x0000a20000000c00 */
[----:B------:R-:W-:Y:S06]  /*1740*/  BAR.SYNC.DEFER_BLOCKING 0x0 ;  /* 0x0000000000007b1d */ /* 0x000fec0000010000 */
[----:B------:R-:W-:Y:S05]  /*1750*/  BRA `(.L_x_3569) ;  /* 0x0000000000b07947 */ /* 0x000fea0003800000 */
.L_x_3568:
[----:B------:R-:W-:Y:S01]  /*1760*/  ISETP.GE.AND P0, PT, R23, R10, PT ;  /* 0x0000000a1700720c */ /* 0x000fe20003f06270 */
[----:B------:R-:W-:-:S12]  /*1770*/  BSSY B0, `(.L_x_3569) ;  /* 0x000002a000007945 */ /* 0x000fd80003800000 */
[----:B------:R-:W-:Y:S05]  /*1780*/  @P0 BRA `(.L_x_3575) ;  /* 0x0000000000a00947 */ /* 0x000fea0003800000 */
[----:B------:R-:W-:Y:S01]  /*1790*/  I2FP.F32.S32 R10, R10 ;  /* 0x0000000a000a7245 */ /* 0x000fe20000201400 */
[----:B------:R-:W-:Y:S01]  /*17a0*/  VIADD R0, R23, 0x2 ;  /* 0x0000000217007836 */ /* 0x000fe20000000000 */
[----:B------:R-:W-:Y:S02]  /*17b0*/  ULDC UR4, c[0x0][0x29c] ;  /* 0x0000a70000047ab9 */ /* 0x000fe40000000800 */
[----:B------:R-:W0:Y:S01]  /*17c0*/  MUFU.RCP R5, R10 ;  /* 0x0000000a00057308 */ /* 0x000e220000001000 */
[----:B------:R-:W-:Y:S01]  /*17d0*/  UIADD3 UR4, -UR39, UR4, URZ ;  /* 0x0000000427047290 */ /* 0x000fe2000fffe13f */
[----:B------:R-:W-:-:S05]  /*17e0*/  I2FP.F32.S32 R0, R0 ;  /* 0x0000000000007245 */ /* 0x000fca0000201400 */
[----:B0-----:R-:W-:Y:S01]  /*17f0*/  FMUL.FTZ R2, R0, R5 ;  /* 0x0000000500027220 */ /* 0x001fe20000410000 */
[----:B------:R-:W-:-:S03]  /*1800*/  I2FP.F32.S32 R0, R23 ;  /* 0x0000001700007245 */ /* 0x000fc60000201400 */
[----:B------:R-:W-:Y:S02]  /*1810*/  FMUL.FTZ R3, R2, 13.28771209716796875 ;  /* 0x41549a7802037820 */ /* 0x000fe40000410000 */
[----:B------:R-:W-:Y:S01]  /*1820*/  FMUL.FTZ R0, R0, R5 ;  /* 0x0000000500007220 */ /* 0x000fe20000410000 */
[----:B------:R-:W-:Y:S01]  /*1830*/  I2FP.F32.S32 R5, UR4 ;  /* 0x0000000400057c45 */ /* 0x000fe20008201400 */
[----:B------:R-:W0:Y:S02]  /*1840*/  MUFU.EX2 R2, -R3 ;  /* 0x8000000300027308 */ /* 0x000e240000000800 */
[----:B------:R-:W-:-:S06]  /*1850*/  FMUL.FTZ R0, R0, 13.28771209716796875 ;  /* 0x41549a7800007820 */ /* 0x000fcc0000410000 */
        /* <DEDUP_REMOVED lines=27> */
.L_x_3575:
[----:B------:R-:W-:Y:S05]  /*1a10*/  BSYNC B0 ;  /* 0x0000000000007941 */ /* 0x000fea0003800000 */
.L_x_3569:
[----:B------:R-:W-:Y:S01]  /*1a20*/  ISETP.GT.AND P0, PT, R22, 0x3f, PT ;  /* 0x0000003f1600780c */ /* 0x000fe20003f04270 */
[----:B------:R-:W-:Y:S01]  /*1a30*/  BSSY B0, `(.L_x_3576) ;  /* 0x0000016000007945 */ /* 0x000fe20003800000 */
[----:B------:R-:W-:-:S11]  /*1a40*/  IMAD.MOV.U32 R0, RZ, RZ, RZ ;  /* 0x000000ffff007224 */ /* 0x000fd600078e00ff */
[----:B------:R-:W-:Y:S05]  /*1a50*/  @P0 BRA `(.L_x_3577) ;  /* 0x00000000004c0947 */ /* 0x000fea0003800000 */
[----:B------:R-:W-:Y:S01]  /*1a60*/  ISETP.GT.AND P0, PT, R22, 0x2f, PT ;  /* 0x0000002f1600780c */ /* 0x000fe20003f04270 */
[----:B------:R-:W3:Y:S01]  /*1a70*/  S2UR UR5, SR_CgaCtaId ;  /* 0x00000000000579c3 */ /* 0x000ee20000008800 */
[----:B------:R-:W-:Y:S01]  /*1a80*/  UMOV UR4, 0x400 ;  /* 0x0000040000047882 */ /* 0x000fe20000000000 */
[----:B------:R-:W-:Y:S01]  /*1a90*/  VIADD R23, R23, UR44 ;  /* 0x0000002c17177c36 */ /* 0x000fe20008000000 */
[----:B------:R-:W-:Y:S01]  /*1aa0*/  UIADD3 UR4, UR4, 0x40, URZ ;  /* 0x0000004004047890 */ /* 0x000fe2000fffe03f */
[----:B-12---:R-:W-:-:S04]  /*1ab0*/  FMUL.FTZ R5, R25, R17 ;  /* 0x0000001119057220 */ /* 0x006fc80000410000 */
[----:B------:R-:W-:-:S04]  /*1ac0*/  FFMA.FTZ R5, R24, R16, R5 ;  /* 0x0000001018057223 */ /* 0x000fc80000010005 */
[----:B------:R-:W1:Y:S01]  /*1ad0*/  @!P0 LDC R0, c[0x0][0x284] ;  /* 0x0000a100ff008b82 */ /* 0x000e620000000800 */
[----:B------:R-:W-:-:S05]  /*1ae0*/  VOTEU.ALL UP0, P0 ;  /* 0x00000000003f7886 */ /* 0x000fca0000000000 */
[----:B------:R-:W-:Y:S02]  /*1af0*/  @!UP0 USHF.L.U32 UR6, UR41, 0x2, URZ ;  /* 0x0000000229068899 */ /* 0x000fe4000800063f */
[----:B------:R-:W2:Y:S01]  /*1b00*/  @!P0 LDC.64 R2, c[0x0][0x248] ;  /* 0x00009200ff028b82 */ /* 0x000ea20000000a00 */
[----:B---3--:R-:W-:-:S06]  /*1b10*/  ULEA UR4, UR5, UR4, 0x18 ;  /* 0x0000000405047291 */ /* 0x008fcc000f8ec03f */
[----:B------:R-:W-:-:S05]  /*1b20*/  LEA R4, R22, UR4, 0x4 ;  /* 0x0000000416047c11 */ /* 0x000fca000f8e20ff */
[----:B------:R3:W-:Y:S01]  /*1b30*/  STS.128 [R4], R16 ;  /* 0x0000001004007388 */ /* 0x0007e20000000c00 */
[----:B-1----:R-:W-:Y:S02]  /*1b40*/  @!P0 IMAD R23, R23, R0, UR6 ;  /* 0x0000000617178e24 */ /* 0x002fe4000f8e0200 */
[----:B------:R-:W-:-:S04]  /*1b50*/  FFMA.FTZ R0, R26, R18, R5 ;  /* 0x000000121a007223 */ /* 0x000fc80000010005 */
[----:B------:R-:W-:Y:S01]  /*1b60*/  FFMA.FTZ R0, R27, R19, R0 ;  /* 0x000000131b007223 */ /* 0x000fe20000010000 */
[----:B--2---:R-:W-:-:S05]  /*1b70*/  @!P0 IMAD.WIDE R2, R23, 0x4, R2 ;  /* 0x0000000417028825 */ /* 0x004fca00078e0202 */
[----:B------:R3:W-:Y:S02]  /*1b80*/  @!P0 STG.E.128 desc[UR36][R2.64], R24 ;  /* 0x0000001802008986 */ /* 0x0007e4000c101d24 */
.L_x_3577:
[----:B------:R-:W-:Y:S05]  /*1b90*/  BSYNC B0 ;  /* 0x0000000000007941 */ /* 0x000fea0003800000 */
.L_x_3576:
[----:B---3--:R-:W3:Y:S01]  /*1ba0*/  SHFL.BFLY PT, R3, R0, 0x10, 0x1f ;  /* 0x0e001f0000037f89 */ /* 0x008ee200000e0000 */
[----:B------:R-:W-:Y:S01]  /*1bb0*/  LOP3.LUT P0, R6, R22, 0x1f, RZ, 0xc0, !PT ;  /* 0x0000001f16067812 */ /* 0x000fe2000780c0ff */
[----:B------:R-:W4:Y:S01]  /*1bc0*/  S2UR UR15, SR_CgaCtaId ;  /* 0x00000000000f79c3 */ /* 0x000f220000008800 */
[----:B------:R-:W-:Y:S01]  /*1bd0*/  UMOV UR14, 0x400 ;  /* 0x00000400000e7882 */ /* 0x000fe20000000000 */
[----:B------:R-:W-:Y:S01]  /*1be0*/  UIADD3 UR7, -UR42, UR40, URZ ;  /* 0x000000282a077290 */ /* 0x000fe2000fffe13f */
[----:B------:R-:W-:Y:S01]  /*1bf0*/  ISETP.GT.U32.AND P1, PT, R6, 0x1, PT ;  /* 0x000000010600780c */ /* 0x000fe20003f24070 */
[----:B------:R-:W-:Y:S08]  /*1c00*/  BSSY B0, `(.L_x_3578) ;  /* 0x0000037000007945 */ /* 0x000ff00003800000 */
[----:B------:R-:W-:-:S04]  /*1c10*/  VOTEU.ALL UP0, P0 ;  /* 0x00000000003f7886 */ /* 0x000fc80000000000 */
[----:B------:R-:W5:Y:S01]  /*1c20*/  @!P1 S2R R9, SR_CgaCtaId ;  /* 0x0000000000099919 */ /* 0x000f620000008800 */
[----:B---3--:R-:W-:Y:S01]  /*1c30*/  FADD.FTZ R3, R3, R0 ;  /* 0x0000000003037221 */ /* 0x008fe20000010000 */
[----:B------:R-:W-:Y:S01]  /*1c40*/  @!P0 SHF.R.U32.HI R0, RZ, 0x3, R22 ;  /* 0x00000003ff008819 */ /* 0x000fe20000011616 */
[----:B----4-:R-:W-:-:S03]  /*1c50*/  @!UP0 ULEA UR4, UR15, UR14, 0x18 ;  /* 0x0000000e0f048291 */ /* 0x010fc6000f8ec03f */
[----:B------:R-:W3:Y:S01]  /*1c60*/  SHFL.BFLY PT, R2, R3, 0x8, 0x1f ;  /* 0x0d001f0003027f89 */ /* 0x000ee200000e0000 */
[----:B------:R-:W-:Y:S01]  /*1c70*/  @!P0 LOP3.LUT R0, R0, 0x1ffffffc, RZ, 0xc0, !PT ;  /* 0x1ffffffc00008812 */ /* 0x000fe200078ec0ff */
[----:B---3--:R-:W-:-:S05]  /*1c80*/  FADD.FTZ R2, R3, R2 ;  /* 0x0000000203027221 */ /* 0x008fca0000010000 */
[----:B------:R-:W3:Y:S02]  /*1c90*/  SHFL.BFLY PT, R5, R2, 0x4, 0x1f ;  /* 0x0c801f0002057f89 */ /* 0x000ee400000e0000 */
[----:B---3--:R-:W-:Y:S01]  /*1ca0*/  FADD.FTZ R5, R2, R5 ;  /* 0x0000000502057221 */ /* 0x008fe20000010000 */
[----:B------:R-:W-:-:S04]  /*1cb0*/  @!P1 MOV R2, 0x400 ;  /* 0x0000040000029802 */ /* 0x000fc80000000f00 */
[----:B------:R-:W3:Y:S01]  /*1cc0*/  SHFL.BFLY PT, R4, R5, 0x2, 0x1f ;  /* 0x0c401f0005047f89 */ /* 0x000ee200000e0000 */
[----:B-----5:R-:W-:-:S04]  /*1cd0*/  @!P1 LEA R9, R9, R2, 0x18 ;  /* 0x0000000209099211 */ /* 0x020fc800078ec0ff */
[----:B------:R-:W-:Y:S01]  /*1ce0*/  @!P1 LEA R6, R6, R9, 0x2 ;  /* 0x0000000906069211 */ /* 0x000fe200078e10ff */
[----:B---3--:R-:W-:-:S05]  /*1cf0*/  FADD.FTZ R4, R5, R4 ;  /* 0x0000000405047221 */ /* 0x008fca0000010000 */
[----:B------:R-:W3:Y:S02]  /*1d00*/  SHFL.BFLY PT, R7, R4, 0x1, 0x1f ;  /* 0x0c201f0004077f89 */ /* 0x000ee400000e0000 */
[----:B---3--:R-:W-:-:S05]  /*1d10*/  FADD.FTZ R7, R4, R7 ;  /* 0x0000000704077221 */ /* 0x008fca0000010000 */
[----:B------:R3:W-:Y:S01]  /*1d20*/  @!P0 STS [R0+UR4+0x8], R7 ;  /* 0x0000080700008988 */ /* 0x0007e20008000804 */
[----:B------:R-:W-:Y:S01]  /*1d30*/  BAR.SYNC.DEFER_BLOCKING 0x0 ;  /* 0x0000000000007b1d */ /* 0x000fe20000010000 */
[----:B------:R-:W-:Y:S01]  /*1d40*/  ISETP.NE.AND P0, PT, R22, RZ, PT ;  /* 0x000000ff1600720c */ /* 0x000fe20003f05270 */
[----:B------:R-:W-:-:S04]  /*1d50*/  UIADD3 UR4, UR14, 0x440, URZ ;  /* 0x000004400e047890 */ /* 0x000fc8000fffe03f */
[----:B------:R-:W-:-:S06]  /*1d60*/  ULEA UR4, UR15, UR4, 0x18 ;  /* 0x000000040f047291 */ /* 0x000fcc000f8ec03f */
[----:B------:R-:W-:Y:S02]  /*1d70*/  IMAD.U32 R3, RZ, RZ, UR4 ;  /* 0x00000004ff037e24 */ /* 0x000fe4000f8e00ff */
[----:B---3--:R-:W-:-:S03]  /*1d80*/  @P0 IMAD.MOV.U32 R0, RZ, RZ, -0x800001 ;  /* 0xff7fffffff000424 */ /* 0x008fc600078e00ff */
[----:B------:R-:W-:Y:S04]  /*1d90*/  STL [R1+0x4], R3 ;  /* 0x0000040301007387 */ /* 0x000fe80000100800 */
[----:B------:R-:W-:Y:S04]  /*1da0*/  @P0 STL [R1+0x430], R0 ;  /* 0x0004300001000387 */ /* 0x000fe80000100800 */
[----:B------:R-:W3:Y:S04]  /*1db0*/  @!P1 LDS R7, [R6+0x8] ;  /* 0x0000080006079984 */ /* 0x000ee80000000800 */
[----:B---3--:R-:W3:Y:S02]  /*1dc0*/  SHFL.BFLY PT, R2, R7, 0x1, 0x1f ;  /* 0x0c201f0007027f89 */ /* 0x008ee400000e0000 */
[----:B---3--:R-:W-:-:S06]  /*1dd0*/  FADD.FTZ R2, R2, R7 ;  /* 0x0000000702027221 */ /* 0x008fcc0000010000 */
[----:B------:R-:W3:Y:S01]  /*1de0*/  SHFL.IDX PT, R2, R2, RZ, 0x1f ;  /* 0x00001fff02027589 */ /* 0x000ee200000e0000 */
[----:B------:R-:W-:Y:S05]  /*1df0*/  @P0 BRA `(.L_x_3579) ;  /* 0x00000000005c0947 */ /* 0x000fea0003800000 */
[----:B------:R-:W-:Y:S01]  /*1e00*/  ULDC.64 UR4, c[0x0][0x2c8] ;  /* 0x0000b20000047ab9 */ /* 0x000fe20000000a00 */
[----:B------:R-:W-:Y:S02]  /*1e10*/  MOV R0, UR7 ;  /* 0x0000000700007c02 */ /* 0x000fe40008000f00 */
[----:B------:R-:W-:Y:S01]  /*1e20*/  ISETP.NE.U32.AND P0, PT, RZ, UR4, PT ;  /* 0x00000004ff007c0c */ /* 0x000fe2000bf05070 */
[----:B------:R-:W-:Y:S02]  /*1e30*/  ULDC UR4, c[0x0][0x2a0] ;  /* 0x0000a80000047ab9 */ /* 0x000fe40000000800 */
[----:B---3--:R-:W-:Y:S01]  /*1e40*/  FMUL.FTZ R2, R2, UR4 ;  /* 0x0000000402027c20 */ /* 0x008fe20008410000 */
[----:B------:R-:W-:Y:S01]  /*1e50*/  ISETP.NE.AND.EX P0, PT, RZ, UR5, PT, P0 ;  /* 0x00000005ff007c0c */ /* 0x000fe2000bf05300 */
[----:B------:R-:W-:-:S03]  /*1e60*/  IMAD R0, R0, 0x4, R3 ;  /* 0x0000000400007824 */ /* 0x000fc600078e0203 */
[----:B------:R3:W-:Y:S09]  /*1e70*/  STL [R1+0x430], R2 ;  /* 0x0004300201007387 */ /* 0x0007f20000100800 */
[----:B------:R-:W-:Y:S05]  /*1e80*/  @!P0 BRA `(.L_x_3580) ;  /* 0x0000000000308947 */ /* 0x000fea0003800000 */
[----:B------:R-:W-:Y:S01]  /*1e90*/  UIADD3 UR4, -UR39, UR40, URZ ;  /* 0x0000002827047290 */ /* 0x000fe2000fffe13f */
[----:B------:R-:W-:Y:S01]  /*1ea0*/  IMAD.MOV.U32 R4, RZ, RZ, R2 ;  /* 0x000000ffff047224 */ /* 0x000fe200078e0002 */
[----:B------:R-:W-:Y:S02]  /*1eb0*/  ULDC UR6, c[0x0][0x2d0] ;  /* 0x0000b40000067ab9 */ /* 0x000fe40000000800 */
[----:B------:R-:W-:-:S04]  /*1ec0*/  UIMAD UR5, UR46, UR6, UR4 ;  /* 0x000000062e0572a4 */ /* 0x000fc8000f8e0204 */
[----:B------:R-:W-:-:S03]  /*1ed0*/  UIMAD UR6, UR5, UR6, UR4 ;  /* 0x00000006050672a4 */ /* 0x000fc6000f8e0204 */
[----:B------:R-:W-:Y:S02]  /*1ee0*/  ULDC.64 UR4, c[0x0][0x2c8] ;  /* 0x0000b20000047ab9 */ /* 0x000fe40000000a00 */
[----:B------:R-:W-:-:S06]  /*1ef0*/  UIMAD.WIDE UR4, UR6, 0x4, UR4 ;  /* 0x00000004060478a5 */ /* 0x000fcc000f8e0204 */
[----:B---3--:R-:W-:Y:S01]  /*1f00*/  MOV R2, UR4 ;  /* 0x0000000400027c02 */ /* 0x008fe20008000f00 */
[----:B------:R-:W-:-:S05]  /*1f10*/  IMAD.U32 R3, RZ, RZ, UR5 ;  /* 0x00000005ff037e24 */ /* 0x000fca000f8e00ff */
[----:B------:R-:W3:Y:S02]  /*1f20*/  LDG.E R2, desc[UR36][R2.64] ;  /* 0x0000002402027981 */ /* 0x000ee4000c1e1900 */
[----:B---3--:R-:W-:-:S05]  /*1f30*/  FADD.FTZ R4, R4, R2 ;  /* 0x0000000204047221 */ /* 0x008fca0000010000 */
[----:B------:R4:W-:Y:S02]  /*1f40*/  STL [R1+0x430], R4 ;  /* 0x0004300401007387 */ /* 0x0009e40000100800 */
.L_x_3580:
[----:B---3--:R-:W3:Y:S04]  /*1f50*/  LDL R2, [R1+0x430] ;  /* 0x0004300001027983 */ /* 0x008ee80000100800 */
[----:B---3--:R3:W-:Y:S02]  /*1f60*/  STS [R0], R2 ;  /* 0x0000000200007388 */ /* 0x0087e40000000800 */
.L_x_3579:
[----:B------:R-:W-:Y:S05]  /*1f70*/  BSYNC B0 ;  /* 0x0000000000007941 */ /* 0x000fea0003800000 */
.L_x_3578:
[----:B------:R-:W-:Y:S01]  /*1f80*/  UIADD3 UR4, UR7, 0x1f, URZ ;  /* 0x0000001f07047890 */ /* 0x000fe2000fffe03f */
[----:B---3--:R-:W-:Y:S01]  /*1f90*/  VIADD R0, R22, UR42 ;  /* 0x0000002a16007c36 */ /* 0x008fe20008000000 */
[----:B------:R-:W-:Y:S01]  /*1fa0*/  ULDC UR6, c[0x0][0x280] ;  /* 0x0000a00000067ab9 */ /* 0x000fe20000000800 */
[----:B------:R-:W-:Y:S01]  /*1fb0*/  ULDC UR17, c[0x0][0x284] ;  /* 0x0000a10000117ab9 */ /* 0x000fe20000000800 */
[----:B------:R-:W-:Y:S01]  /*1fc0*/  USHF.R.S32.HI UR5, URZ, 0x1f, UR4 ;  /* 0x0000001f3f057899 */ /* 0x000fe20008011404 */
[----:B------:R-:W-:Y:S01]  /*1fd0*/  BSSY B0, `(.L_x_3581) ;  /* 0x0000b1c000007945 */ /* 0x000fe20003800000 */
[----:B------:R-:W-:Y:S02]  /*1fe0*/  UIMAD UR6, UR43, UR6, UR46 ;  /* 0x000000062b0672a4 */ /* 0x000fe4000f8e022e */
[----:B------:R-:W-:Y:S02]  /*1ff0*/  ULEA.HI UR5, UR5, UR4, URZ, 0x5 ;  /* 0x0000000405057291 */ /* 0x000fe4000f8f283f */
[----:B------:R-:W-:-:S02]  /*2000*/  UIMAD UR6, UR6, 0xc0, URZ ;  /* 0x000000c0060678a4 */ /* 0x000fc4000f8e023f */
[----:B------:R-:W-:Y:S01]  /*2010*/  ULOP3.LUT UR5, UR5, 0xffffffe0, URZ, 0xc0, !UPT ;  /* 0xffffffe005057892 */ /* 0x000fe2000f8ec03f */
[----:B------:R-:W-:Y:S01]  /*2020*/  ULDC UR16, c[0x0][0x2a0] ;  /* 0x0000a80000107ab9 */ /* 0x000fe20000000800 */
[----:B------:R-:W-:Y:S02]  /*2030*/  ULDC.64 UR10, c[0x0][0x258] ;  /* 0x00009600000a7ab9 */ /* 0x000fe40000000a00 */
[----:B------:R-:W-:Y:S01]  /*2040*/  UIADD3 UR7, UR42, UR5, URZ ;  /* 0x000000052a077290 */ /* 0x000fe2000fffe03f */
[----:B------:R-:W-:Y:S01]  /*2050*/  ULDC.64 UR8, c[0x0][0x2b0] ;  /* 0x0000ac0000087ab9 */ /* 0x000fe20000000a00 */
[----:B------:R-:W-:Y:S01]  /*2060*/  ULDC.64 UR18, c[0x0][0x2c8] ;  /* 0x0000b20000127ab9 */ /* 0x000fe20000000a00 */
[----:B------:R-:W-:Y:S01]  /*2070*/  ULDC.64 UR12, c[0x0][0x2d8] ;  /* 0x0000b600000c7ab9 */ /* 0x000fe20000000a00 */
[----:B------:R-:W-:Y:S02]  /*2080*/  BAR.SYNC.DEFER_BLOCKING 0x0 ;  /* 0x0000000000007b1d */ /* 0x000fe40000010000 */
[----:B------:R-:W-:-:S13]  /*2090*/  ISETP.GE.AND P0, PT, R0, UR7, PT ;  /* 0x0000000700007c0c */ /* 0x000fda000bf06270 */
[----:B------:R-:W-:Y:S05]  /*20a0*/  @P0 BRA `(.L_x_3582) ;  /* 0x000000b000380947 */ /* 0x000fea0003800000 */
[----:B------:R-:W3:Y:S01]  /*20b0*/  LDC R2, c[0x0][0x284] ;  /* 0x0000a100ff027b82 */ /* 0x000ee20000000800 */
[----:B------:R-:W-:-:S09]  /*20c0*/  ULEA UR4, UR15, UR14, 0x18 ;  /* 0x0000000e0f047291 */ /* 0x000fd2000f8ec03f */
[----:B0-----:R-:W0:Y:S04]  /*20d0*/  LDS.128 R12, [UR4+0x40] ;  /* 0x00004004ff0c7984 */ /* 0x001e280008000c00 */
[----:B------:R-:W5:Y:S01]  /*20e0*/  LDS.128 R8, [UR4+0x50] ;  /* 0x00005004ff087984 */ /* 0x000f620008000c00 */
[----:B---3--:R-:W-:-:S04]  /*20f0*/  IABS R3, R2 ;  /* 0x0000000200037213 */ /* 0x008fc80000000000 */
[----:B------:R-:W-:-:S04]  /*2100*/  MOV R6, R3 ;  /* 0x0000000300067202 */ /* 0x000fc80000000f00 */
[----:B------:R-:W3:Y:S08]  /*2110*/  I2F.RP R3, R6 ;  /* 0x0000000600037306 */ /* 0x000ef00000209400 */
[----:B---3--:R-:W4:Y:S01]  /*2120*/  MUFU.RCP R3, R3 ;  /* 0x0000000300037308 */ /* 0x008f220000001000 */
[----:B0-----:R-:W-:Y:S04]  /*2130*/  STL.64 [R1+0x420], R12 ;  /* 0x0004200c01007387 */ /* 0x001fe80000100a00 */
[----:B------:R-:W-:Y:S04]  /*2140*/  STL.64 [R1+0x428], R14 ;  /* 0x0004280e01007387 */ /* 0x000fe80000100a00 */
[----:B-----5:R-:W-:Y:S04]  /*2150*/  STL.64 [R1+0x410], R8 ;  /* 0x0004100801007387 */ /* 0x020fe80000100a00 */
[----:B------:R-:W-:Y:S01]  /*2160*/  STL.64 [R1+0x418], R10 ;  /* 0x0004180a01007387 */ /* 0x000fe20000100a00 */
[----:B----4-:R-:W-:-:S03]  /*2170*/  VIADD R4, R3, 0xffffffe ;  /* 0x0ffffffe03047836 */ /* 0x010fc60000000000 */
[----:B------:R-:W0:Y:S01]  /*2180*/  LDS.128 R8, [UR4+0x60] ;  /* 0x00006004ff087984 */ /* 0x000e220008000c00 */
[----:B------:R-:W3:Y:S01]  /*2190*/  LDC R3, c[0x0][0x2c0] ;  /* 0x0000b000ff037b82 */ /* 0x000ee20000000800 */
[----:B------:R4:W5:Y:S02]  /*21a0*/  F2I.FTZ.U32.TRUNC.NTZ R5, R4 ;  /* 0x0000000400057305 */ /* 0x000964000021f000 */
[----:B------:R-:W-:Y:S01]  /*21b0*/  LDS.128 R12, [UR4+0x80] ;  /* 0x00008004ff0c7984 */ /* 0x000fe20008000c00 */
[----:B----4-:R-:W-:Y:S01]  /*21c0*/  HFMA2.MMA R4, -RZ, RZ, 0, 0 ;  /* 0x00000000ff047435 */ /* 0x010fe200000001ff */
[----:B-----5:R-:W-:-:S04]  /*21d0*/  IMAD.MOV R7, RZ, RZ, -R5 ;  /* 0x000000ffff077224 */ /* 0x020fc800078e0a05 */
[----:B------:R-:W-:-:S05]  /*21e0*/  IMAD R7, R7, R6, RZ ;  /* 0x0000000607077224 */ /* 0x000fca00078e02ff */
[----:B------:R-:W-:Y:S02]  /*21f0*/  IMAD.HI.U32 R2, R5, R7, R4 ;  /* 0x0000000705027227 */ /* 0x000fe400078e0004 */
[----:B------:R-:W4:Y:S04]  /*2200*/  LDS.128 R4, [UR4+0x70] ;  /* 0x00007004ff047984 */ /* 0x000f280008000c00 */
[----:B------:R-:W-:Y:S04]  /*2210*/  STL [R1+0x434], R2 ;  /* 0x0004340201007387 */ /* 0x000fe80000100800 */
[----:B0-----:R-:W-:Y:S04]  /*2220*/  STL.64 [R1+0x400], R8 ;  /* 0x0004000801007387 */ /* 0x001fe80000100a00 */
[----:B------:R-:W-:Y:S04]  /*2230*/  STL.64 [R1+0x408], R10 ;  /* 0x0004080a01007387 */ /* 0x000fe80000100a00 */
[----:B------:R-:W0:Y:S04]  /*2240*/  LDS.128 R8, [UR4+0x90] ;  /* 0x00009004ff087984 */ /* 0x000e280008000c00 */
[----:B----4-:R-:W-:Y:S04]  /*2250*/  STL.64 [R1+0x3f0], R4 ;  /* 0x0003f00401007387 */ /* 0x010fe80000100a00 */
[----:B------:R-:W-:Y:S04]  /*2260*/  STL.64 [R1+0x3f8], R6 ;  /* 0x0003f80601007387 */ /* 0x000fe80000100a00 */
[----:B------:R-:W4:Y:S04]  /*2270*/  LDS.128 R4, [UR4+0xa0] ;  /* 0x0000a004ff047984 */ /* 0x000f280008000c00 */
[----:B------:R-:W-:Y:S04]  /*2280*/  STL.64 [R1+0x3d8], R12 ;  /* 0x0003d80c01007387 */ /* 0x000fe80000100a00 */
[----:B------:R-:W-:Y:S04]  /*2290*/  STL.64 [R1+0x3e0], R14 ;  /* 0x0003e00e01007387 */ /* 0x000fe80000100a00 */
[----:B------:R-:W5:Y:S04]  /*22a0*/  LDS.128 R12, [UR4+0xb0] ;  /* 0x0000b004ff0c7984 */ /* 0x000f680008000c00 */
[----:B0-----:R-:W-:Y:S04]  /*22b0*/  STL.64 [R1+0x3c8], R8 ;  /* 0x0003c80801007387 */ /* 0x001fe80000100a00 */
[----:B------:R-:W-:Y:S04]  /*22c0*/  STL.64 [R1+0x3d0], R10 ;  /* 0x0003d00a01007387 */ /* 0x000fe80000100a00 */
[----:B------:R-:W0:Y:S04]  /*22d0*/  LDS.128 R8, [UR4+0xc0] ;  /* 0x0000c004ff087984 */ /* 0x000e280008000c00 */
[----:B----4-:R-:W-:Y:S04]  /*22e0*/  STL.64 [R1+0x3b8], R4 ;  /* 0x0003b80401007387 */ /* 0x010fe80000100a00 */
[----:B------:R-:W-:Y:S04]  /*22f0*/  STL.64 [R1+0x3c0], R6 ;  /* 0x0003c00601007387 */ /* 0x000fe80000100a00 */
[----:B------:R-:W4:Y:S04]  /*2300*/  LDS.128 R4, [UR4+0xd0] ;  /* 0x0000d004ff047984 */ /* 0x000f280008000c00 */
[----:B-----5:R-:W-:Y:S04]  /*2310*/  STL.64 [R1+0x3a8], R12 ;  /* 0x0003a80c01007387 */ /* 0x020fe80000100a00 */
        /* <DEDUP_REMOVED lines=160> */
[----:B------:R-:W4:Y:S01]  /*2d20*/  LDS.128 R4, [UR4+0x430] ;  /* 0x00043004ff047984 */ /* 0x000f220008000c00 */
[----:B------:R-:W-:-:S02]  /*2d30*/  ULDC UR4, c[0x0][0x298] ;  /* 0x0000a60000047ab9 */ /* 0x000fc40000000800 */
[----:B---3--:R-:W-:Y:S01]  /*2d40*/  VIADD R2, R3, UR4 ;  /* 0x0000000403027c36 */ /* 0x008fe20008000000 */
[----:B-----5:R3:W-:Y:S04]  /*2d50*/  STL.64 [R1+0x48], R12 ;  /* 0x0000480c01007387 */ /* 0x0207e80000100a00 */
[----:B------:R3:W-:Y:S04]  /*2d60*/  STL.64 [R1+0x50], R14 ;  /* 0x0000500e01007387 */ /* 0x0007e80000100a00 */
[----:B0-----:R3:W-:Y:S04]  /*2d70*/  STL.64 [R1+0x38], R8 ;  /* 0x0000380801007387 */ /* 0x0017e80000100a00 */
[----:B------:R3:W-:Y:S04]  /*2d80*/  STL.64 [R1+0x40], R10 ;  /* 0x0000400a01007387 */ /* 0x0007e80000100a00 */
[----:B----4-:R3:W-:Y:S04]  /*2d90*/  STL.64 [R1+0x28], R4 ;  /* 0x0000280401007387 */ /* 0x0107e80000100a00 */
[----:B------:R3:W-:Y:S02]  /*2da0*/  STL.64 [R1+0x30], R6 ;  /* 0x0000300601007387 */ /* 0x0007e40000100a00 */
.L_x_3713:
[----:B---3--:R3:W-:Y:S04]  /*2db0*/  STL [R1+0x448], R6 ;  /* 0x0004480601007387 */ /* 0x0087e80000100800 */
[----:B---3--:R-:W3:Y:S01]  /*2dc0*/  LDL R6, [R1+0x434] ;  /* 0x0004340001067983 */ /* 0x008ee20000100800 */
[----:B------:R-:W-:-:S03]  /*2dd0*/  ISETP.NE.U32.AND P0, PT, RZ, UR8, PT ;  /* 0x00000008ff007c0c */ /* 0x000fc6000bf05070 */
[----:B0-----:R0:W-:Y:S01]  /*2de0*/  STL [R1+0x444], R5 ;  /* 0x0004440501007387 */ /* 0x0011e20000100800 */
[----:B------:R-:W-:-:S03]  /*2df0*/  ISETP.NE.AND.EX P0, PT, RZ, UR9, PT, P0 ;  /* 0x00000009ff007c0c */ /* 0x000fc6000bf05300 */
[----:B----4-:R4:W-:Y:S01]  /*2e00*/  STL [R1+0x440], R4 ;  /* 0x0004400401007387 */ /* 0x0109e20000100800 */
[----:B0-2---:R-:W4:Y:S09]  /*2e10*/  LDC R5, c[0x0][0x284] ;  /* 0x0000a100ff057b82 */ /* 0x005f320000000800 */
[----:B------:R-:W-:Y:S01]  /*2e20*/  @P0 SHF.R.S32.HI R3, RZ, 0x1f, R0 ;  /* 0x0000001fff030819 */ /* 0x000fe20000011400 */
[----:B----4-:R-:W-:-:S05]  /*2e30*/  IMAD R4, R5, UR45, RZ ;  /* 0x0000002d05047c24 */ /* 0x010fca000f8e02ff */
[--C-:B------:R-:W-:Y:S02]  /*2e40*/  @P0 SHF.R.S32.HI R252, RZ, 0x1f, R4.reuse ;  /* 0x0000001ffffc0819 */ /* 0x100fe40000011404 */
[----:B------:R-:W-:-:S04]  /*2e50*/  @P0 IADD3 R2, P1, P2, R0, UR8, R4 ;  /* 0x0000000800020c10 */ /* 0x000fc8000fa3e004 */
[----:B------:R-:W-:-:S05]  /*2e60*/  @P0 IADD3.X R3, R3, UR9, R252, P1, P2 ;  /* 0x0000000903030c10 */ /* 0x000fca0008fe44fc */
[----:B------:R0:W4:Y:S01]  /*2e70*/  @P0 LDG.E.U8 R2, desc[UR36][R2.64] ;  /* 0x0000002402020981 */ /* 0x000122000c1e1100 */
[----:B------:R-:W-:Y:S02]  /*2e80*/  IABS R5, R5 ;  /* 0x0000000500057213 */ /* 0x000fe40000000000 */
[----:B0-----:R-:W-:Y:S02]  /*2e90*/  IABS R3, R0 ;  /* 0x0000000000037213 */ /* 0x001fe40000000000 */
[----:B------:R-:W-:-:S03]  /*2ea0*/  ISETP.GE.AND P2, PT, R0, RZ, PT ;  /* 0x000000ff0000720c */ /* 0x000fc60003f46270 */
[----:B---3--:R-:W-:Y:S02]  /*2eb0*/  IMAD.HI.U32 R252, R6, R3, RZ ;  /* 0x0000000306fc7227 */ /* 0x008fe400078e00ff */
[----:B------:R-:W0:Y:S02]  /*2ec0*/  LDC R6, c[0x0][0x284] ;  /* 0x0000a100ff067b82 */ /* 0x000e240000000800 */
[----:B------:R-:W-:-:S04]  /*2ed0*/  IMAD.MOV R252, RZ, RZ, -R252 ;  /* 0x000000fffffc7224 */ /* 0x000fc800078e0afc */
[----:B------:R-:W-:Y:S02]  /*2ee0*/  IMAD R3, R5, R252, R3 ;  /* 0x000000fc05037224 */ /* 0x000fe400078e0203 */
[----:B------:R-:W3:Y:S01]  /*2ef0*/  LDC R252, c[0x0][0x284] ;  /* 0x0000a100fffc7b82 */ /* 0x000ee20000000800 */
[----:B0-----:R-:W-:-:S04]  /*2f00*/  IABS R6, R6 ;  /* 0x0000000600067213 */ /* 0x001fc80000000000 */
[----:B------:R-:W-:-:S13]  /*2f10*/  ISETP.GT.U32.AND P1, PT, R6, R3, PT ;  /* 0x000000030600720c */ /* 0x000fda0003f24070 */
[----:B------:R-:W-:-:S04]  /*2f20*/  @!P1 IADD3 R3, R3, -R5, RZ ;  /* 0x8000000503039210 */ /* 0x000fc80007ffe0ff */
[----:B------:R-:W-:Y:S02]  /*2f30*/  ISETP.GT.U32.AND P1, PT, R6, R3, PT ;  /* 0x000000030600720c */ /* 0x000fe40003f24070 */
[----:B------:R0:W5:Y:S11]  /*2f40*/  LDL.LU R6, [R1+0x448] ;  /* 0x0004480001067983 */ /* 0x0001760000300800 */
[----:B------:R-:W-:Y:S01]  /*2f50*/  @!P1 IMAD.IADD R3, R3, 0x1, -R5 ;  /* 0x0000000103039824 */ /* 0x000fe200078e0a05 */
[----:B---3--:R-:W-:Y:S01]  /*2f60*/  ISETP.NE.AND P1, PT, R252, RZ, PT ;  /* 0x000000fffc00720c */ /* 0x008fe20003f25270 */
[----:B------:R0:W5:Y:S01]  /*2f70*/  LDL.LU R5, [R1+0x444] ;  /* 0x0004440001057983 */ /* 0x0001620000300800 */
[----:B----4-:R-:W-:Y:S01]  /*2f80*/  ISETP.NE.AND P0, PT, R2, RZ, P0 ;  /* 0x000000ff0200720c */ /* 0x010fe20000705270 */
[----:B------:R-:W-:-:S02]  /*2f90*/  IMAD.MOV.U32 R252, RZ, RZ, R3 ;  /* 0x000000fffffc7224 */ /* 0x000fc400078e0003 */
[----:B------:R-:W3:Y:S03]  /*2fa0*/  LDC R3, c[0x0][0x284] ;  /* 0x0000a100ff037b82 */ /* 0x000ee60000000800 */
[----:B------:R-:W-:-:S05]  /*2fb0*/  @!P2 IADD3 R252, -R252, RZ, RZ ;  /* 0x000000fffcfca210 */ /* 0x000fca0007ffe1ff */
[----:B---3--:R-:W-:-:S04]  /*2fc0*/  @!P1 LOP3.LUT R252, RZ, R3, RZ, 0x33, !PT ;  /* 0x00000003fffc9212 */ /* 0x008fc800078e33ff */
[----:B------:R-:W-:Y:S02]  /*2fd0*/  SHF.R.S32.HI R2, RZ, 0x1f, R252 ;  /* 0x0000001fff027819 */ /* 0x000fe400000114fc */
[----:B------:R-:W-:-:S04]  /*2fe0*/  IADD3 R3, P1, R252, R4, RZ ;  /* 0x00000004fc037210 */ /* 0x000fc80007f3e0ff */
[----:B------:R-:W-:Y:S02]  /*2ff0*/  LEA.HI.X.SX32 R4, R4, R2, 0x1, P1 ;  /* 0x0000000204047211 */ /* 0x000fe400008f0eff */
[C---:B------:R-:W-:Y:S02]  /*3000*/  LEA R2, P2, R3.reuse, UR10, 0x2 ;  /* 0x0000000a03027c11 */ /* 0x040fe4000f8410ff */
[----:B------:R-:W-:Y:S02]  /*3010*/  ISETP.GE.AND P1, PT, R0, UR40, PT ;  /* 0x0000002800007c0c */ /* 0x000fe4000bf26270 */
[----:B------:R-:W-:Y:S02]  /*3020*/  LEA.HI.X R3, R3, UR11, R4, 0x2, P2 ;  /* 0x0000000b03037c11 */ /* 0x000fe400090f1404 */
[----:B------:R0:W5:Y:S01]  /*3030*/  LDL.LU R4, [R1+0x440] ;  /* 0x0004400001047983 */ /* 0x0001620000300800 */
[----:B------:R-:W-:Y:S08]  /*3040*/  BSSY B1, `(.L_x_3583) ;  /* 0x0000022000017945 */ /* 0x000ff00003800000 */
[----:B01----:R-:W-:Y:S05]  /*3050*/  @P1 BRA `(.L_x_3584) ;  /* 0x0000000000801947 */ /* 0x003fea0003800000 */
[----:B------:R0:W-:Y:S04]  /*3060*/  STL.64 [R1+0x458], R10 ;  /* 0x0004580a01007387 */ /* 0x0001e80000100a00 */
[----:B------:R3:W-:Y:S04]  /*3070*/  STL.64 [R1+0x450], R8 ;  /* 0x0004500801007387 */ /* 0x0007e80000100a00 */
[----:B-----5:R-:W-:Y:S01]  /*3080*/  STL.64 [R1+0x448], R6 ;  /* 0x0004480601007387 */ /* 0x020fe20000100a00 */
[----:B0-----:R-:W0:Y:S03]  /*3090*/  LDC R11, c[0x0][0x284] ;  /* 0x0000a100ff0b7b82 */ /* 0x001e260000000800 */
[----:B------:R4:W-:Y:S01]  /*30a0*/  STL.64 [R1+0x440], R4 ;  /* 0x0004400401007387 */ /* 0x0009e20000100a00 */
[----:B---3--:R-:W-:-:S04]  /*30b0*/  IMAD.SHL.U32 R8, R252, 0x4, RZ ;  /* 0x00000004fc087824 */ /* 0x008fc800078e00ff */
[----:B------:R-:W3:Y:S01]  /*30c0*/  LDC R9, c[0x0][0x284] ;  /* 0x0000a100ff097b82 */ /* 0x000ee20000000800 */
[----:B0-----:R-:W-:-:S05]  /*30d0*/  IMAD R11, R11, 0xc0, RZ ;  /* 0x000000c00b0b7824 */ /* 0x001fca00078e02ff */
[----:B------:R-:W-:-:S13]  /*30e0*/  ISETP.GE.AND P2, PT, R8, R11, PT ;  /* 0x0000000b0800720c */ /* 0x000fda0003f46270 */
[----:B----4-:R-:W4:Y:S01]  /*30f0*/  @!P2 LDG.E R4, desc[UR36][R2.64] ;  /* 0x000000240204a981 */ /* 0x010f22000c1e1900 */
[----:B------:R-:W4:Y:S08]  /*3100*/  @!P2 LDC R5, c[0x0][0x288] ;  /* 0x0000a200ff05ab82 */ /* 0x000f300000000800 */
[----:B------:R-:W0:Y:S02]  /*3110*/  @!P2 LDC.64 R10, c[0x0][0x248] ;  /* 0x00009200ff0aab82 */ /* 0x000e240000000a00 */
[----:B0-----:R-:W-:-:S02]  /*3120*/  IMAD.MOV.U32 R7, RZ, RZ, R10 ;  /* 0x000000ffff077224 */ /* 0x001fc400078e000a */
[----:B----4-:R-:W-:Y:S01]  /*3130*/  @!P2 IMAD R4, R4, R5, RZ ;  /* 0x000000050404a224 */ /* 0x010fe200078e02ff */
[----:B------:R-:W-:Y:S02]  /*3140*/  MOV R5, R11 ;  /* 0x0000000b00057202 */ /* 0x000fe40000000f00 */
[----:B------:R0:W5:Y:S01]  /*3150*/  LDL.LU.64 R10, [R1+0x458] ;  /* 0x00045800010a7983 */ /* 0x0001620000300a00 */
[----:B------:R-:W-:-:S04]  /*3160*/  @!P2 IMAD R4, R4, 0xc0, RZ ;  /* 0x000000c00404a824 */ /* 0x000fc800078e02ff */
[----:B---3--:R-:W-:Y:S02]  /*3170*/  @!P2 IMAD R6, R4, R9, R8 ;  /* 0x000000090406a224 */ /* 0x008fe400078e0208 */
[----:B------:R-:W-:-:S05]  /*3180*/  @!P2 IMAD R4, R9, UR6, RZ ;  /* 0x000000060904ac24 */ /* 0x000fca000f8e02ff */
[----:B------:R-:W-:Y:S02]  /*3190*/  @!P2 SHF.R.S32.HI R8, RZ, 0x1f, R4 ;  /* 0x0000001fff08a819 */ /* 0x000fe40000011404 */
[----:B------:R-:W-:-:S04]  /*31a0*/  @!P2 IADD3 R4, P3, R6, R4, RZ ;  /* 0x000000040604a210 */ /* 0x000fc80007f7e0ff */
[----:B------:R-:W-:Y:S02]  /*31b0*/  @!P2 LEA.HI.X.SX32 R6, R6, R8, 0x1, P3 ;  /* 0x000000080606a211 */ /* 0x000fe400018f0eff */
[----:B------:R-:W-:-:S04]  /*31c0*/  @!P2 LEA R8, P3, R4, R7, 0x2 ;  /* 0x000000070408a211 */ /* 0x000fc800078610ff */
[----:B------:R-:W-:Y:S02]  /*31d0*/  @!P2 LEA.HI.X R9, R4, R5, R6, 0x2, P3 ;  /* 0x000000050409a211 */ /* 0x000fe400018f1406 */
[----:B------:R-:W-:Y:S02]  /*31e0*/  CS2R R6, SRZ ;  /* 0x0000000000067805 */ /* 0x000fe4000001ff00 */
[----:B------:R-:W-:-:S06]  /*31f0*/  CS2R R4, SRZ ;  /* 0x0000000000047805 */ /* 0x000fcc000001ff00 */
[----:B------:R-:W3:Y:S04]  /*3200*/  @!P2 LDG.E.128 R4, desc[UR36][R8.64] ;  /* 0x000000240804a981 */ /* 0x000ee8000c1e1d00 */
[----:B------:R0:W5:Y:S04]  /*3210*/  LDL.LU.64 R8, [R1+0x450] ;  /* 0x0004500001087983 */ /* 0x0001680000300a00 */
[----:B---3--:R-:W-:Y:S04]  /*3220*/  STL.64 [R1+0x18], R4 ;  /* 0x0000180401007387 */ /* 0x008fe80000100a00 */
[----:B------:R3:W-:Y:S04]  /*3230*/  STL.64 [R1+0x20], R6 ;  /* 0x0000200601007387 */ /* 0x0007e80000100a00 */
[----:B---3--:R0:W5:Y:S04]  /*3240*/  LDL.LU.64 R6, [R1+0x448] ;  /* 0x0004480001067983 */ /* 0x0081680000300a00 */
[----:B------:R0:W5:Y:S02]  /*3250*/  LDL.LU.64 R4, [R1+0x440] ;  /* 0x0004400001047983 */ /* 0x0001640000300a00 */
.L_x_3584:
[----:B------:R-:W-:Y:S05]  /*3260*/  BSYNC B1 ;  /* 0x0000000000017941 */ /* 0x000fea0003800000 */
.L_x_3583:
[----:B------:R3:W-:Y:S02]  /*3270*/  STL [R1+0x440], R0 ;  /* 0x0004400001007387 */ /* 0x0007e40000100800 */
[----:B---3--:R-:W3:Y:S02]  /*3280*/  LDC R0, c[0x0][0x284] ;  /* 0x0000a100ff007b82 */ /* 0x008ee40000000800 */
[----:B---3--:R-:W-:-:S05]  /*3290*/  IMAD.IADD R0, R252, 0x1, R0 ;  /* 0x00000001fc007824 */ /* 0x008fca00078e0200 */
[----:B------:R3:W-:Y:S04]  /*32a0*/  STL [R1], R0 ;  /* 0x0000000001007387 */ /* 0x0007e80000100800 */
[----:B---3--:R3:W5:Y:S01]  /*32b0*/  LDL.LU R0, [R1+0x440] ;  /* 0x0004400001007983 */ /* 0x0087620000300800 */
[----:B------:R-:W-:Y:S04]  /*32c0*/  BSSY B1, `(.L_x_3585) ;  /* 0x0000019000017945 */ /* 0x000fe80003800000 */
[----:B------:R-:W-:Y:S05]  /*32d0*/  @P1 BRA `(.L_x_3586) ;  /* 0x00000000005c1947 */ /* 0x000fea0003800000 */
[----:B-----5:R-:W4:Y:S01]  /*32e0*/  LDL R5, [R1] ;  /* 0x0000000001057983 */ /* 0x020f220000100800 */
[----:B------:R-:W0:Y:S03]  /*32f0*/  LDC R4, c[0x0][0x284] ;  /* 0x0000a100ff047b82 */ /* 0x000e260000000800 */
[----:B------:R1:W-:Y:S05]  /*3300*/  STL.64 [R1+0x440], R8 ;  /* 0x0004400801007387 */ /* 0x0003ea0000100a00 */
[----:B-1----:R-:W1:Y:S01]  /*3310*/  LDC R9, c[0x0][0x284] ;  /* 0x0000a100ff097b82 */ /* 0x002e620000000800 */
[----:B0-----:R-:W-:-:S02]  /*3320*/  IMAD R4, R4, 0xc0, RZ ;  /* 0x000000c004047824 */ /* 0x001fc400078e02ff */
[----:B----4-:R-:W-:-:S05]  /*3330*/  IMAD.SHL.U32 R7, R5, 0x4, RZ ;  /* 0x0000000405077824 */ /* 0x010fca00078e00ff */
[----:B------:R-:W-:-:S13]  /*3340*/  ISETP.GE.AND P2, PT, R7, R4, PT ;  /* 0x000000040700720c */ /* 0x000fda0003f46270 */
[----:B------:R-:W4:Y:S01]  /*3350*/  @!P2 LDG.E R6, desc[UR36][R2.64] ;  /* 0x000000240206a981 */ /* 0x000f22000c1e1900 */
[----:B------:R-:W4:Y:S02]  /*3360*/  @!P2 LDC R4, c[0x0][0x288] ;  /* 0x0000a200ff04ab82 */ /* 0x000f240000000800 */
[----:B----4-:R-:W-:-:S06]  /*3370*/  @!P2 IMAD R6, R6, R4, RZ ;  /* 0x000000040606a224 */ /* 0x010fcc00078e02ff */
[----:B------:R-:W0:Y:S01]  /*3380*/  @!P2 LDC.64 R4, c[0x0][0x248] ;  /* 0x00009200ff04ab82 */ /* 0x000e220000000a00 */
[----:B------:R-:W-:-:S04]  /*3390*/  @!P2 IMAD R6, R6, 0xc0, RZ ;  /* 0x000000c00606a824 */ /* 0x000fc800078e02ff */
[----:B-1----:R-:W-:Y:S02]  /*33a0*/  @!P2 IMAD R7, R6, R9, R7 ;  /* 0x000000090607a224 */ /* 0x002fe400078e0207 */
        /* <DEDUP_REMOVED lines=8> */
[----:B------:R4:W5:Y:S04]  /*3430*/  @!P2 LDG.E.128 R4, desc[UR36][R8.64] ;  /* 0x000000240804a981 */ /* 0x000968000c1e1d00 */
[----:B------:R4:W5:Y:S02]  /*3440*/  LDL.LU.64 R8, [R1+0x440] ;  /* 0x0004400001087983 */ /* 0x0009640000300a00 */
.L_x_3586:
[----:B------:R-:W-:Y:S05]  /*3450*/  BSYNC B1 ;  /* 0x0000000000017941 */ /* 0x000fea0003800000 */
.L_x_3585:
[----:B------:R0:W-:Y:S04]  /*3460*/  STL [R1+0x444], R2 ;  /* 0x0004440201007387 */ /* 0x0001e80000100800 */
[----:B-----5:R1:W-:Y:S01]  /*3470*/  STL [R1+0x440], R0 ;  /* 0x0004400001007387 */ /* 0x0203e20000100800 */
[----:B0-----:R-:W0:Y:S03]  /*3480*/  LDC R2, c[0x0][0x284] ;  /* 0x0000a100ff027b82 */ /* 0x001e260000000800 */
[----:B-1----:R-:W0:Y:S01]  /*3490*/  LDL.LU R0, [R1] ;  /* 0x0000000001007983 */ /* 0x002e220000300800 */
[----:B------:R-:W-:Y:S01]  /*34a0*/  BSSY B1, `(.L_x_3587) ;  /* 0x000001d000017945 */ /* 0x000fe20003800000 */
[----:B0-----:R-:W-:-:S02]  /*34b0*/  IADD3 R0, R0, R2, RZ ;  /* 0x0000000200007210 */ /* 0x001fc40007ffe0ff */
[----:B------:R0:W5:Y:S04]  /*34c0*/  LDL.LU R2, [R1+0x444] ;  /* 0x0004440001027983 */ /* 0x0001680000300800 */
[----:B------:R1:W-:Y:S04]  /*34d0*/  STL [R1], R0 ;  /* 0x0000000001007387 */ /* 0x0003e80000100800 */
[----:B-1----:R0:W5:Y:S01]  /*34e0*/  LDL.LU R0, [R1+0x440] ;  /* 0x0004400001007983 */ /* 0x0021620000300800 */
[----:B------:R-:W-:Y:S05]  /*34f0*/  @P1 BRA `(.L_x_3588) ;  /* 0x00000000005c1947 */ /* 0x000fea0003800000 */
[----:B----4-:R-:W4:Y:S01]  /*3500*/  LDL R9, [R1] ;  /* 0x0000000001097983 */ /* 0x010f220000100800 */
[----:B------:R-:W1:Y:S03]  /*3510*/  LDC R8, c[0x0][0x284] ;  /* 0x0000a100ff087b82 */ /* 0x000e660000000800 */
[----:B------:R2:W-:Y:S05]  /*3520*/  STL.64 [R1+0x440], R4 ;  /* 0x0004400401007387 */ /* 0x0005ea0000100a00 */
[----:B--2---:R-:W2:Y:S01]  /*3530*/  LDC R5, c[0x0][0x284] ;  /* 0x0000a100ff057b82 */ /* 0x004ea20000000800 */
[----:B-1----:R-:W-:-:S02]  /*3540*/  IMAD R8, R8, 0xc0, RZ ;  /* 0x000000c008087824 */ /* 0x002fc400078e02ff */
[----:B----4-:R-:W-:-:S05]  /*3550*/  IMAD.SHL.U32 R11, R9, 0x4, RZ ;  /* 0x00000004090b7824 */ /* 0x010fca00078e00ff */
[----:B------:R-:W-:-:S13]  /*3560*/  ISETP.GE.AND P2, PT, R11, R8, PT ;  /* 0x000000080b00720c */ /* 0x000fda0003f46270 */
[----:B-----5:R-:W4:Y:S01]  /*3570*/  @!P2 LDG.E R10, desc[UR36][R2.64] ;  /* 0x00000024020aa981 */ /* 0x020f22000c1e1900 */
[----:B------:R-:W4:Y:S02]  /*3580*/  @!P2 LDC R8, c[0x0][0x288] ;  /* 0x0000a200ff08ab82 */ /* 0x000f240000000800 */
[----:B----4-:R-:W-:-:S06]  /*3590*/  @!P2 IMAD R10, R10, R8, RZ ;  /* 0x000000080a0aa224 */ /* 0x010fcc00078e02ff */
[----:B------:R-:W1:Y:S01]  /*35a0*/  @!P2 LDC.64 R8, c[0x0][0x248] ;  /* 0x00009200ff08ab82 */ /* 0x000e620000000a00 */
[----:B------:R-:W-:-:S04]  /*35b0*/  @!P2 IMAD R10, R10, 0xc0, RZ ;  /* 0x000000c00a0aa824 */ /* 0x000fc800078e02ff */
[----:B--2---:R-:W-:Y:S02]  /*35c0*/  @!P2 IMAD R11, R10, R5, R11 ;  /* 0x000000050a0ba224 */ /* 0x004fe400078e020b */
        /* <DEDUP_REMOVED lines=8> */
[----:B------:R1:W5:Y:S04]  /*3650*/  @!P2 LDG.E.128 R8, desc[UR36][R4.64] ;  /* 0x000000240408a981 */ /* 0x000368000c1e1d00 */
[----:B------:R1:W5:Y:S02]  /*3660*/  LDL.LU.64 R4, [R1+0x440] ;  /* 0x0004400001047983 */ /* 0x0003640000300a00 */
.L_x_3588:
[----:B------:R-:W-:Y:S05]  /*3670*/  BSYNC B1 ;  /* 0x0000000000017941 */ /* 0x000fea0003800000 */
.L_x_3587:
[----:B------:R-:W-:Y:S04]  /*3680*/  BSSY B1, `(.L_x_3589) ;  /* 0x000001a000017945 */ /* 0x000fe80003800000 */
[----:B------:R-:W-:Y:S05]  /*3690*/  @P1 BRA `(.L_x_3590) ;  /* 0x0000000000601947 */ /* 0x000fea0003800000 */
[----:B------:R-:W2:Y:S01]  /*36a0*/  LDL.LU R12, [R1] ;  /* 0x00000000010c7983 */ /* 0x000ea20000300800 */
[----:B------:R-:W0:Y:S03]  /*36b0*/  LDC R13, c[0x0][0x284] ;  /* 0x0000a100ff0d7b82 */ /* 0x000e260000000800 */
[----:B-----5:R1:W-:Y:S05]  /*36c0*/  STL.64 [R1+0x440], R4 ;  /* 0x0004400401007387 */ /* 0x0203ea0000100a00 */
[----:B-1----:R-:W2:Y:S01]  /*36d0*/  LDC R5, c[0x0][0x284] ;  /* 0x0000a100ff057b82 */ /* 0x002ea20000000800 */
[----:B0-----:R-:W-:-:S02]  /*36e0*/  IMAD R13, R13, 0xc0, RZ ;  /* 0x000000c00d0d7824 */ /* 0x001fc400078e02ff */
[----:B--2---:R-:W-:-:S05]  /*36f0*/  IMAD.IADD R12, R12, 0x1, R5 ;  /* 0x000000010c0c7824 */ /* 0x004fca00078e0205 */
[----:B------:R-:W-:-:S04]  /*3700*/  SHF.L.U32 R15, R12, 0x2, RZ ;  /* 0x000000020c0f7819 */ /* 0x000fc800000006ff */
        /* <DEDUP_REMOVED lines=17> */
.L_x_3590:
[----:B------:R-:W-:Y:S05]  /*3820*/  BSYNC B1 ;  /* 0x0000000000017941 */ /* 0x000fea0003800000 */
.L_x_3589:
[----:B-----5:R1:W-:Y:S02]  /*3830*/  STL [R1+0x440], R0 ;  /* 0x0004400001007387 */ /* 0x0203e40000100800 */
[----:B-1----:R-:W1:Y:S02]  /*3840*/  LDC R0, c[0x0][0x284] ;  /* 0x0000a100ff007b82 */ /* 0x002e640000000800 */
[----:B-1----:R-:W-:-:S05]  /*3850*/  IMAD R0, R0, 0x4, R252 ;  /* 0x0000000400007824 */ /* 0x002fca00078e02fc */
[----:B------:R1:W-:Y:S04]  /*3860*/  STL [R1], R0 ;  /* 0x0000000001007387 */ /* 0x0003e80000100800 */
[----:B-1----:R1:W5:Y:S01]  /*3870*/  LDL.LU R0, [R1+0x440] ;  /* 0x0004400001007983 */ /* 0x0023620000300800 */
[----:B------:R-:W-:Y:S04]  /*3880*/  BSSY B1, `(.L_x_3591) ;  /* 0x0000019000017945 */ /* 0x000fe80003800000 */
[----:B------:R-:W-:Y:S05]  /*3890*/  @P1 BRA `(.L_x_3592) ;  /* 0x00000000005c1947 */ /* 0x000fea0003800000 */
[----:B------:R-:W2:Y:S01]  /*38a0*/  LDL R17, [R1] ;  /* 0x0000000001117983 */ /* 0x000ea20000100800 */
[----:B------:R-:W1:Y:S03]  /*38b0*/  LDC R16, c[0x0][0x284] ;  /* 0x0000a100ff107b82 */ /* 0x000e660000000800 */
[----:B------:R0:W-:Y:S05]  /*38c0*/  STL.64 [R1+0x440], R4 ;  /* 0x0004400401007387 */ /* 0x0001ea0000100a00 */
[----:B0-----:R-:W0:Y:S01]  /*38d0*/  LDC R5, c[0x0][0x284] ;  /* 0x0000a100ff057b82 */ /* 0x001e220000000800 */
[----:B-1----:R-:W-:Y:S01]  /*38e0*/  IMAD R16, R16, 0xc0, RZ ;  /* 0x000000c010107824 */ /* 0x002fe200078e02ff */
[----:B--2---:R-:W-:-:S04]  /*38f0*/  SHF.L.U32 R19, R17, 0x2, RZ ;  /* 0x0000000211137819 */ /* 0x004fc800000006ff */
[----:B------:R-:W-:-:S13]  /*3900*/  ISETP.GE.AND P2, PT, R19, R16, PT ;  /* 0x000000101300720c */ /* 0x000fda0003f46270 */
[----:B------:R-:W2:Y:S01]  /*3910*/  @!P2 LDG.E R18, desc[UR36][R2.64] ;  /* 0x000000240212a981 */ /* 0x000ea2000c1e1900 */
[----:B------:R-:W2:Y:S02]  /*3920*/  @!P2 LDC R16, c[0x0][0x288] ;  /* 0x0000a200ff10ab82 */ /* 0x000ea40000000800 */
[----:B--2---:R-:W-:-:S06]  /*3930*/  @!P2 IMAD R18, R18, R16, RZ ;  /* 0x000000101212a224 */ /* 0x004fcc00078e02ff */
[----:B------:R-:W1:Y:S01]  /*3940*/  @!P2 LDC.64 R16, c[0x0][0x248] ;  /* 0x00009200ff10ab82 */ /* 0x000e620000000a00 */
[----:B------:R-:W-:-:S04]  /*3950*/  @!P2 IMAD R18, R18, 0xc0, RZ ;  /* 0x000000c01212a824 */ /* 0x000fc800078e02ff */
[----:B0-----:R-:W-:Y:S02]  /*3960*/  @!P2 IMAD R19, R18, R5, R19 ;  /* 0x000000051213a224 */ /* 0x001fe400078e0213 */
        /* <DEDUP_REMOVED lines=10> */
.L_x_3592:
[----:B------:R-:W-:Y:S05]  /*3a10*/  BSYNC B1 ;  /* 0x0000000000017941 */ /* 0x000fea0003800000 */
.L_x_3591:
[----:B------:R1:W-:Y:S04]  /*3a20*/  STL [R1+0x444], R2 ;  /* 0x0004440201007387 */ /* 0x0003e80000100800 */
[----:B-----5:R2:W-:Y:S01]  /*3a30*/  STL [R1+0x440], R0 ;  /* 0x0004400001007387 */ /* 0x0205e20000100800 */
[----:B-1----:R-:W1:Y:S03]  /*3a40*/  LDC R2, c[0x0][0x284] ;  /* 0x0000a100ff027b82 */ /* 0x002e660000000800 */
[----:B--2---:R-:W1:Y:S01]  /*3a50*/  LDL.LU R0, [R1] ;  /* 0x0000000001007983 */ /* 0x004e620000300800 */
[----:B------:R-:W-:Y:S01]  /*3a60*/  BSSY B1, `(.L_x_3593) ;  /* 0x000001d000017945 */ /* 0x000fe20003800000 */
[----:B-1----:R-:W-:-:S02]  /*3a70*/  IMAD.IADD R0, R0, 0x1, R2 ;  /* 0x0000000100007824 */ /* 0x002fc400078e0202 */
[----:B------:R1:W5:Y:S04]  /*3a80*/  LDL.LU R2, [R1+0x444] ;  /* 0x0004440001027983 */ /* 0x0003680000300800 */
[----:B------:R2:W-:Y:S04]  /*3a90*/  STL [R1], R0 ;  /* 0x0000000001007387 */ /* 0x0005e80000100800 */
[----:B--2---:R1:W5:Y:S01]  /*3aa0*/  LDL.LU R0, [R1+0x440] ;  /* 0x0004400001007983 */ /* 0x0043620000300800 */
[----:B------:R-:W-:Y:S05]  /*3ab0*/  @P1 BRA `(.L_x_3594) ;  /* 0x00000000005c1947 */ /* 0x000fea0003800000 */
[----:B------:R-:W2:Y:S01]  /*3ac0*/  LDL R21, [R1] ;  /* 0x0000000001157983 */ /* 0x000ea20000100800 */
[----:B------:R-:W3:Y:S03]  /*3ad0*/  LDC R20, c[0x0][0x284] ;  /* 0x0000a100ff147b82 */ /* 0x000ee60000000800 */
[----:B------:R0:W-:Y:S05]  /*3ae0*/  STL.64 [R1+0x440], R4 ;  /* 0x0004400401007387 */ /* 0x0001ea0000100a00 */
[----:B0-----:R-:W0:Y:S01]  /*3af0*/  LDC R5, c[0x0][0x284] ;  /* 0x0000a100ff057b82 */ /* 0x001e220000000800 */
[----:B---3--:R-:W-:Y:S01]  /*3b00*/  IMAD R20, R20, 0xc0, RZ ;  /* 0x000000c014147824 */ /* 0x008fe200078e02ff */
[----:B--2---:R-:W-:-:S04]  /*3b10*/  SHF.L.U32 R23, R21, 0x2, RZ ;  /* 0x0000000215177819 */ /* 0x004fc800000006ff */
[----:B------:R-:W-:-:S13]  /*3b20*/  ISETP.GE.AND P2, PT, R23, R20, PT ;  /* 0x000000141700720c */ /* 0x000fda0003f46270 */
[----:B-----5:R-:W2:Y:S01]  /*3b30*/  @!P2 LDG.E R22, desc[UR36][R2.64] ;  /* 0x000000240216a981 */ /* 0x020ea2000c1e1900 */
[----:B------:R-:W2:Y:S02]  /*3b40*/  @!P2 LDC R20, c[0x0][0x288] ;  /* 0x0000a200ff14ab82 */ /* 0x000ea40000000800 */
[----:B--2---:R-:W-:-:S06]  /*3b50*/  @!P2 IMAD R22, R22, R20, RZ ;  /* 0x000000141616a224 */ /* 0x004fcc00078e02ff */
[----:B------:R-:W2:Y:S01]  /*3b60*/  @!P2 LDC.64 R20, c[0x0][0x248] ;  /* 0x00009200ff14ab82 */ /* 0x000ea20000000a00 */
[----:B------:R-:W-:-:S04]  /*3b70*/  @!P2 IMAD R22, R22, 0xc0, RZ ;  /* 0x000000c01616a824 */ /* 0x000fc800078e02ff */
[----:B0-----:R-:W-:Y:S02]  /*3b80*/  @!P2 IMAD R23, R22, R5, R23 ;  /* 0x000000051617a224 */ /* 0x001fe400078e0217 */
[----:B------:R-:W-:-:S03]  /*3b90*/  @!P2 IMAD R22, R5, UR6, RZ ;  /* 0x000000060516ac24 */ /* 0x000fc6000f8e02ff */
[----:B------:R-:W-:Y:S02]  /*3ba0*/  @!P2 SHF.R.S32.HI R4, RZ, 0x1f, R23 ;  /* 0x0000001fff04a819 */ /* 0x000fe40000011417 */
[----:B------:R-:W-:-:S04]  /*3bb0*/  @!P2 IADD3 R23, P3, R22, R23, RZ ;  /* 0x000000171617a210 */ /* 0x000fc80007f7e0ff */
[----:B------:R-:W-:Y:S02]  /*3bc0*/  @!P2 LEA.HI.X.SX32 R22, R22, R4, 0x1, P3 ;  /* 0x000000041616a211 */ /* 0x000fe400018f0eff */
[----:B--2---:R-:W-:-:S04]  /*3bd0*/  @!P2 LEA R4, P3, R23, R20, 0x2 ;  /* 0x000000141704a211 */ /* 0x004fc800078610ff */
[----:B------:R-:W-:Y:S02]  /*3be0*/  @!P2 LEA.HI.X R5, R23, R21, R22, 0x2, P3 ;  /* 0x000000151705a211 */ /* 0x000fe400018f1416 */
[----:B------:R-:W-:Y:S02]  /*3bf0*/  CS2R R22, SRZ ;  /* 0x0000000000167805 */ /* 0x000fe4000001ff00 */
[----:B------:R-:W-:-:S06]  /*3c00*/  CS2R R20, SRZ ;  /* 0x0000000000147805 */ /* 0x000fcc000001ff00 */
[----:B------:R2:W5:Y:S04]  /*3c10*/  @!P2 LDG.E.128 R20, desc[UR36][R4.64] ;  /* 0x000000240414a981 */ /* 0x000568000c1e1d00 */
[----:B------:R2:W5:Y:S02]  /*3c20*/  LDL.LU.64 R4, [R1+0x440] ;  /* 0x0004400001047983 */ /* 0x0005640000300a00 */
.L_x_3594:
[----:B------:R-:W-:Y:S05]  /*3c30*/  BSYNC B1 ;  /* 0x0000000000017941 */ /* 0x000fea0003800000 */
.L_x_3593:
[----:B------:R-:W-:Y:S04]  /*3c40*/  BSSY B1, `(.L_x_3595) ;  /* 0x000001a000017945 */ /* 0x000fe80003800000 */
[----:B------:R-:W-:Y:S05]  /*3c50*/  @P1 BRA `(.L_x_3596) ;  /* 0x0000000000601947 */ /* 0x000fea0003800000 */
[----:B------:R-:W3:Y:S01]  /*3c60*/  LDL.LU R24, [R1] ;  /* 0x0000000001187983 */ /* 0x000ee20000300800 */
[----:B------:R-:W1:Y:S03]  /*3c70*/  LDC R25, c[0x0][0x284] ;  /* 0x0000a100ff197b82 */ /* 0x000e660000000800 */
[----:B-----5:R0:W-:Y:S05]  /*3c80*/  STL.64 [R1+0x440], R4 ;  /* 0x0004400401007387 */ /* 0x0201ea0000100a00 */
[----:B0-2---:R-:W3:Y:S01]  /*3c90*/  LDC R5, c[0x0][0x284] ;  /* 0x0000a100ff057b82 */ /* 0x005ee20000000800 */
[----:B-1----:R-:W-:-:S02]  /*3ca0*/  IMAD R25, R25, 0xc0, RZ ;  /* 0x000000c019197824 */ /* 0x002fc400078e02ff */
[----:B---3--:R-:W-:-:S05]  /*3cb0*/  IMAD.IADD R24, R24, 0x1, R5 ;  /* 0x0000000118187824 */ /* 0x008fca00078e0205 */
        /* <DEDUP_REMOVED lines=18> */
.L_x_3596:
[----:B------:R-:W-:Y:S05]  /*3de0*/  BSYNC B1 ;  /* 0x0000000000017941 */ /* 0x000fea0003800000 */
.L_x_3595:
[----:B-----5:R1:W-:Y:S02]  /*3df0*/  STL [R1+0x440], R0 ;  /* 0x0004400001007387 */ /* 0x0203e40000100800 */
[----:B-1----:R-:W1:Y:S02]  /*3e00*/  LDC R0, c[0x0][0x284] ;  /* 0x0000a100ff007b82 */ /* 0x002e640000000800 */
[----:B-1----:R-:W-:-:S05]  /*3e10*/  IMAD R0, R0, 0x7, R252 ;  /* 0x0000000700007824 */ /* 0x002fca00078e02fc */
[----:B------:R1:W-:Y:S04]  /*3e20*/  STL [R1], R0 ;  /* 0x0000000001007387 */ /* 0x0003e80000100800 */
[----:B-1----:R1:W5:Y:S01]  /*3e30*/  LDL.LU R0, [R1+0x440] ;  /* 0x0004400001007983 */ /* 0x0023620000300800 */
[----:B------:R-:W-:Y:S04]  /*3e40*/  BSSY B1, `(.L_x_3597) ;  /* 0x0000019000017945 */ /* 0x000fe80003800000 */
[----:B------:R-:W-:Y:S05]  /*3e50*/  @P1 BRA `(.L_x_3598) ;  /* 0x00000000005c1947 */ /* 0x000fea0003800000 */
[----:B------:R-:W3:Y:S01]  /*3e60*/  LDL R29, [R1] ;  /* 0x00000000011d7983 */ /* 0x000ee20000100800 */
[----:B------:R-:W1:Y:S03]  /*3e70*/  LDC R28, c[0x0][0x284] ;  /* 0x0000a100ff1c7b82 */ /* 0x000e660000000800 */
[----:B------:R0:W-:Y:S05]  /*3e80*/  STL.64 [R1+0x440], R4 ;  /* 0x0004400401007387 */ /* 0x0001ea0000100a00 */
[----:B0-2---:R-:W0:Y:S01]  /*3e90*/  LDC R5, c[0x0][0x284] ;  /* 0x0000a100ff057b82 */ /* 0x005e220000000800 */
[----:B-1----:R-:W-:-:S02]  /*3ea0*/  IMAD R28, R28, 0xc0, RZ ;  /* 0x000000c01c1c7824 */ /* 0x002fc400078e02ff */
[----:B---3--:R-:W-:-:S05]  /*3eb0*/  IMAD.SHL.U32 R31, R29, 0x4, RZ ;  /* 0x000000041d1f7824 */ /* 0x008fca00078e00ff */
        /* <DEDUP_REMOVED lines=17> */
.L_x_3598:
[----:B------:R-:W-:Y:S05]  /*3fd0*/  BSYNC B1 ;  /* 0x0000000000017941 */ /* 0x000fea0003800000 */
.L_x_3597:
[----:B------:R1:W-:Y:S04]  /*3fe0*/  STL [R1+0x444], R2 ;  /* 0x0004440201007387 */ /* 0x0003e80000100800 */
[----:B-----5:R2:W-:Y:S01]  /*3ff0*/  STL [R1+0x440], R0 ;  /* 0x0004400001007387 */ /* 0x0205e20000100800 */
[----:B-1----:R-:W1:Y:S03]  /*4000*/  LDC R2, c[0x0][0x284] ;  /* 0x0000a100ff027b82 */ /* 0x002e660000000800 */
[----:B--2---:R-:W1:Y:S01]  /*4010*/  LDL.LU R0, [R1] ;  /* 0x0000000001007983 */ /* 0x004e620000300800 */
[----:B------:R-:W-:Y:S01]  /*4020*/  BSSY B1, `(.L_x_3599) ;  /* 0x000001d000017945 */ /* 0x000fe20003800000 */
[----:B-1----:R-:W-:-:S02]  /*4030*/  IADD3 R0, R0, R2, RZ ;  /* 0x0000000200007210 */ /* 0x002fc40007ffe0ff */
        /* <DEDUP_REMOVED lines=8> */
[----:B---3--:R-:W-:-:S02]  /*40c0*/  IMAD R32, R32, 0xc0, RZ ;  /* 0x000000c020207824 */ /* 0x008fc400078e02ff */
[----:B--2---:R-:W-:-:S05]  /*40d0*/  IMAD.SHL.U32 R35, R33, 0x4, RZ ;  /* 0x0000000421237824 */ /* 0x004fca00078e00ff */
        /* <DEDUP_REMOVED lines=17> */
.L_x_3600:
[----:B------:R-:W-:Y:S05]  /*41f0*/  BSYNC B1 ;  /* 0x0000000000017941 */ /* 0x000fea0003800000 */
.L_x_3599:
[----:B------:R-:W-:Y:S04]  /*4200*/  BSSY B1, `(.L_x_3601) ;  /* 0x000001a000017945 */ /* 0x000fe80003800000 */
[----:B------:R-:W-:Y:S05]  /*4210*/  @P1 BRA `(.L_x_3602) ;  /* 0x0000000000601947 */ /* 0x000fea0003800000 */
[----:B------:R-:W3:Y:S01]  /*4220*/  LDL.LU R36, [R1] ;  /* 0x0000000001247983 */ /* 0x000ee20000300800 */
[----:B------:R-:W1:Y:S03]  /*4230*/  LDC R37, c[0x0][0x284] ;  /* 0x0000a100ff257b82 */ /* 0x000e660000000800 */
[----:B-----5:R0:W-:Y:S05]  /*4240*/  STL.64 [R1+0x440], R4 ;  /* 0x0004400401007387 */ /* 0x0201ea0000100a00 */
[----:B0-2---:R-:W3:Y:S01]  /*4250*/  LDC R5, c[0x0][0x284] ;  /* 0x0000a100ff057b82 */ /* 0x005ee20000000800 */
[----:B-1----:R-:W-:Y:S01]  /*4260*/  IMAD R37, R37, 0xc0, RZ ;  /* 0x000000c025257824 */ /* 0x002fe200078e02ff */
[----:B---3--:R-:W-:-:S05]  /*4270*/  IADD3 R36, R36, R5, RZ ;  /* 0x0000000524247210 */ /* 0x008fca0007ffe0ff */
[----:B------:R-:W-:-:S05]  /*4280*/  IMAD.SHL.U32 R39, R36, 0x4, RZ ;  /* 0x0000000424277824 */ /* 0x000fca00078e00ff */
        /* <DEDUP_REMOVED lines=17> */
.L_x_3602:
[----:B------:R-:W-:Y:S05]  /*43a0*/  BSYNC B1 ;  /* 0x0000000000017941 */ /* 0x000fea0003800000 */
.L_x_3601:
        /* <DEDUP_REMOVED lines=11> */
[----:B-1----:R-:W-:Y:S01]  /*4460*/  IMAD R40, R40, 0xc0, RZ ;  /* 0x000000c028287824 */ /* 0x002fe200078e02ff */
[----:B---3--:R-:W-:-:S04]  /*4470*/  SHF.L.U32 R43, R41, 0x2, RZ ;  /* 0x00000002292b7819 */ /* 0x008fc800000006ff */
        /* <DEDUP_REMOVED lines=17> */
.L_x_3604:
[----:B------:R-:W-:Y:S05]  /*4590*/  BSYNC B1 ;  /* 0x0000000000017941 */ /* 0x000fea0003800000 */
.L_x_3603:
        /* <DEDUP_REMOVED lines=33> */
.L_x_3606:
[----:B------:R-:W-:Y:S05]  /*47b0*/  BSYNC B1 ;  /* 0x0000000000017941 */ /* 0x000fea0003800000 */
.L_x_3605:
        /* <DEDUP_REMOVED lines=26> */
.L_x_3608:
[----:B------:R-:W-:Y:S05]  /*4960*/  BSYNC B1 ;  /* 0x0000000000017941 */ /* 0x000fea0003800000 */
.L_x_3607:
        /* <DEDUP_REMOVED lines=30> */
.L_x_3610:
[----:B------:R-:W-:Y:S05]  /*4b50*/  BSYNC B1 ;  /* 0x0000000000017941 */ /* 0x000fea0003800000 */
.L_x_3609:
        /* <DEDUP_REMOVED lines=33> */
.L_x_3612:
[----:B------:R-:W-:Y:S05]  /*4d70*/  BSYNC B1 ;  /* 0x0000000000017941 */ /* 0x000fea0003800000 */
.L_x_3611:
        /* <DEDUP_REMOVED lines=26> */
.L_x_3614:
[----:B------:R-:W-:Y:S05]  /*4f20*/  BSYNC B1 ;  /* 0x0000000000017941 */ /* 0x000fea0003800000 */
.L_x_3613:
[----:B-----5:R1:W-:Y:S02]  /*4f30*/  STL [R1+0x440], R0 ;  /* 0x0004400001007387 */ /* 0x0203e40000100800 */
[----:B-1----:R-:W1:Y:S02]  /*4f40*/  LDC R0, c[0x0][0x284] ;  /* 0x0000a100ff007b82 */ /* 0x002e640000000800 */
[----:B-1----:R-:W-:-:S05]  /*4f50*/  LEA R0, R0, R252, 0x4 ;  /* 0x000000fc00007211 */ /* 0x002fca00078e20ff */
        /* <DEDUP_REMOVED lines=27> */
.L_x_3616:
[----:B------:R-:W-:Y:S05]  /*5110*/  BSYNC B1 ;  /* 0x0000000000017941 */ /* 0x000fea0003800000 */
.L_x_3615:
        /* <DEDUP_REMOVED lines=33> */
.L_x_3618:
[----:B------:R-:W-:Y:S05]  /*5330*/  BSYNC B1 ;  /* 0x0000000000017941 */ /* 0x000fea0003800000 */
.L_x_3617:
        /* <DEDUP_REMOVED lines=26> */
.L_x_3620:
[----:B------:R-:W-:Y:S05]  /*54e0*/  BSYNC B1 ;  /* 0x0000000000017941 */ /* 0x000fea0003800000 */
.L_x_3619:
        /* <DEDUP_REMOVED lines=30> */
.L_x_3622:
[----:B------:R-:W-:Y:S05]  /*56d0*/  BSYNC B1 ;  /* 0x0000000000017941 */ /* 0x000fea0003800000 */
.L_x_3621:
        /* <DEDUP_REMOVED lines=33> */
.L_x_3624:
[----:B------:R-:W-:Y:S05]  /*58f0*/  BSYNC B1 ;  /* 0x0000000000017941 */ /* 0x000fea0003800000 */
.L_x_3623:
        /* <DEDUP_REMOVED lines=26> */
.L_x_3626:
[----:B------:R-:W-:Y:S05]  /*5aa0*/  BSYNC B1 ;  /* 0x0000000000017941 */ /* 0x000fea0003800000 */
.L_x_3625:
        /* <DEDUP_REMOVED lines=30> */
.L_x_3628:
[----:B------:R-:W-:Y:S05]  /*5c90*/  BSYNC B1 ;  /* 0x0000000000017941 */ /* 0x000fea0003800000 */
.L_x_3627:
        /* <DEDUP_REMOVED lines=33> */
.L_x_3630:
[----:B------:R-:W-:Y:S05]  /*5eb0*/  BSYNC B1 ;  /* 0x0000000000017941 */ /* 0x000fea0003800000 */
.L_x_3629:
        /* <DEDUP_REMOVED lines=26> */
.L_x_3632:
[----:B------:R-:W-:Y:S05]  /*6060*/  BSYNC B1 ;  /* 0x0000000000017941 */ /* 0x000fea0003800000 */
.L_x_3631:
        /* <DEDUP_REMOVED lines=30> */
.L_x_3634:
[----:B------:R-:W-:Y:S05]  /*6250*/  BSYNC B1 ;  /* 0x0000000000017941 */ /* 0x000fea0003800000 */
.L_x_3633:
        /* <DEDUP_REMOVED lines=33> */
.L_x_3636:
[----:B------:R-:W-:Y:S05]  /*6470*/  BSYNC B1 ;  /* 0x0000000000017941 */ /* 0x000fea0003800000 */
.L_x_3635:
        /* <DEDUP_REMOVED lines=26> */
.L_x_3638:
[----:B------:R-:W-:Y:S05]  /*6620*/  BSYNC B1 ;  /* 0x0000000000017941 */ /* 0x000fea0003800000 */
.L_x_3637:
        /* <DEDUP_REMOVED lines=30> */
.L_x_3640:
[----:B------:R-:W-:Y:S05]  /*6810*/  BSYNC B1 ;  /* 0x0000000000017941 */ /* 0x000fea0003800000 */
.L_x_3639:
        /* <DEDUP_REMOVED lines=33> */
.L_x_3642:
[----:B------:R-:W-:Y:S05]  /*6a30*/  BSYNC B1 ;  /* 0x0000000000017941 */ /* 0x000fea0003800000 */
.L_x_3641:
        /* <DEDUP_REMOVED lines=26> */
.L_x_3644:
[----:B------:R-:W-:Y:S05]  /*6be0*/  BSYNC B1 ;  /* 0x0000000000017941 */ /* 0x000fea0003800000 */
.L_x_3643:
        /* <DEDUP_REMOVED lines=30> */
.L_x_3646:
[----:B------:R-:W-:Y:S05]  /*6dd0*/  BSYNC B1 ;  /* 0x0000000000017941 */ /* 0x000fea0003800000 */
.L_x_3645:
        /* <DEDUP_REMOVED lines=33> */
.L_x_3648:
[----:B------:R-:W-:Y:S05]  /*6ff0*/  BSYNC B1 ;  /* 0x0000000000017941 */ /* 0x000fea0003800000 */
.L_x_3647:
        /* <DEDUP_REMOVED lines=26> */
.L_x_3650:
[----:B------:R-:W-:Y:S05]  /*71a0*/  BSYNC B1 ;  /* 0x0000000000017941 */ /* 0x000fea0003800000 */
.L_x_3649:
        /* <DEDUP_REMOVED lines=30> */
.L_x_3652:
[----:B------:R-:W-:Y:S05]  /*7390*/  BSYNC B1 ;  /* 0x0000000000017941 */ /* 0x000fea0003800000 */
.L_x_3651:
        /* <DEDUP_REMOVED lines=33> */
.L_x_3654:
[----:B------:R-:W-:Y:S05]  /*75b0*/  BSYNC B1 ;  /* 0x0000000000017941 */ /* 0x000fea0003800000 */
.L_x_3653:
        /* <DEDUP_REMOVED lines=26> */
.L_x_3656:
[----:B------:R-:W-:Y:S05]  /*7760*/  BSYNC B1 ;  /* 0x0000000000017941 */ /* 0x000fea0003800000 */
.L_x_3655:
        /* <DEDUP_REMOVED lines=30> */
.L_x_3658:
[----:B------:R-:W-:Y:S05]  /*7950*/  BSYNC B1 ;  /* 0x0000000000017941 */ /* 0x000fea0003800000 */
.L_x_3657:
        /* <DEDUP_REMOVED lines=33> */
.L_x_3660:
[----:B------:R-:W-:Y:S05]  /*7b70*/  BSYNC B1 ;  /* 0x0000000000017941 */ /* 0x000fea0003800000 */
.L_x_3659:
        /* <DEDUP_REMOVED lines=26> */
.L_x_3662:
[----:B------:R-:W-:Y:S05]  /*7d20*/  BSYNC B1 ;  /* 0x0000000000017941 */ /* 0x000fea0003800000 */
.L_x_3661:
        /* <DEDUP_REMOVED lines=30> */
.L_x_3664:
[----:B------:R-:W-:Y:S05]  /*7f10*/  BSYNC B1 ;  /* 0x0000000000017941 */ /* 0x000fea0003800000 */
.L_x_3663:
        /* <DEDUP_REMOVED lines=33> */
.L_x_3666:
[----:B------:R-:W-:Y:S05]  /*8130*/  BSYNC B1 ;  /* 0x0000000000017941 */ /* 0x000fea0003800000 */
.L_x_3665:
        /* <DEDUP_REMOVED lines=26> */
.L_x_3668:
[----:B------:R-:W-:Y:S05]  /*82e0*/  BSYNC B1 ;  /* 0x0000000000017941 */ /* 0x000fea0003800000 */
.L_x_3667:
        /* <DEDUP_REMOVED lines=30> */
.L_x_3670:
[----:B------:R-:W-:Y:S05]  /*84d0*/  BSYNC B1 ;  /* 0x0000000000017941 */ /* 0x000fea0003800000 */
.L_x_3669:
        /* <DEDUP_REMOVED lines=33> */
.L_x_3672:
[----:B------:R-:W-:Y:S05]  /*86f0*/  BSYNC B1 ;  /* 0x0000000000017941 */ /* 0x000fea0003800000 */
.L_x_3671:
        /* <DEDUP_REMOVED lines=26> */
.L_x_3674:
[----:B------:R-:W-:Y:S05]  /*88a0*/  BSYNC B1 ;  /* 0x0000000000017941 */ /* 0x000fea0003800000 */
.L_x_3673:
        /* <DEDUP_REMOVED lines=30> */
.L_x_3676:
[----:B------:R-:W-:Y:S05]  /*8a90*/  BSYNC B1 ;  /* 0x0000000000017941 */ /* 0x000fea0003800000 */
.L_x_3675:
        /* <DEDUP_REMOVED lines=33> */
.L_x_3678:
[----:B------:R-:W-:Y:S05]  /*8cb0*/  BSYNC B1 ;  /* 0x0000000000017941 */ /* 0x000fea0003800000 */
.L_x_3677:
        /* <DEDUP_REMOVED lines=26> */
.L_x_3680:
[----:B------:R-:W-:Y:S05]  /*8e60*/  BSYNC B1 ;  /* 0x0000000000017941 */ /* 0x000fea0003800000 */
.L_x_3679:
        /* <DEDUP_REMOVED lines=30> */
.L_x_3682:
[----:B------:R-:W-:Y:S05]  /*9050*/  BSYNC B1 ;  /* 0x0000000000017941 */ /* 0x000fea0003800000 */
.L_x_3681:
        /* <DEDUP_REMOVED lines=33> */
.L_x_3684:
[----:B------:R-:W-:Y:S05]  /*9270*/  BSYNC B1 ;  /* 0x0000000000017941 */ /* 0x000fea0003800000 */
.L_x_3683:
        /* <DEDUP_REMOVED lines=26> */
.L_x_3686:
[----:B------:R-:W-:Y:S05]  /*9420*/  BSYNC B1 ;  /* 0x0000000000017941 */ /* 0x000fea0003800000 */
.L_x_3685:
        /* <DEDUP_REMOVED lines=30> */
.L_x_3688:
[----:B------:R-:W-:Y:S05]  /*9610*/  BSYNC B1 ;  /* 0x0000000000017941 */ /* 0x000fea0003800000 */
.L_x_3687:
        /* <DEDUP_REMOVED lines=33> */
.L_x_3690:
[----:B------:R-:W-:Y:S05]  /*9830*/  BSYNC B1 ;  /* 0x0000000000017941 */ /* 0x000fea0003800000 */
.L_x_3689:
        /* <DEDUP_REMOVED lines=26> */
.L_x_3692:
[----:B------:R-:W-:Y:S05]  /*99e0*/  BSYNC B1 ;  /* 0x0000000000017941 */ /* 0x000fea0003800000 */
.L_x_3691:
        /* <DEDUP_REMOVED lines=30> */
.L_x_3694:
[----:B------:R-:W-:Y:S05]  /*9bd0*/  BSYNC B1 ;  /* 0x0000000000017941 */ /* 0x000fea0003800000 */
.L_x_3693:
        /* <DEDUP_REMOVED lines=33> */
.L_x_3696:
[----:B------:R-:W-:Y:S05]  /*9df0*/  BSYNC B1 ;  /* 0x0000000000017941 */ /* 0x000fea0003800000 */
.L_x_3695:
        /* <DEDUP_REMOVED lines=26> */
.L_x_3698:
[----:B------:R-:W-:Y:S05]  /*9fa0*/  BSYNC B1 ;  /* 0x0000000000017941 */ /* 0x000fea0003800000 */
.L_x_3697:
        /* <DEDUP_REMOVED lines=30> */
.L_x_3700:
[----:B------:R-:W-:Y:S05]  /*a190*/  BSYNC B1 ;  /* 0x0000000000017941 */ /* 0x000fea0003800000 */
.L_x_3699:
        /* <DEDUP_REMOVED lines=33> */
.L_x_3702:
[----:B------:R-:W-:Y:S05]  /*a3b0*/  BSYNC B1 ;  /* 0x0000000000017941 */ /* 0x000fea0003800000 */
.L_x_3701:
        /* <DEDUP_REMOVED lines=26> */
.L_x_3704:
[----:B------:R-:W-:Y:S05]  /*a560*/  BSYNC B1 ;  /* 0x0000000000017941 */ /* 0x000fea0003800000 */
.L_x_3703:
[----:B-----5:R1:W-:Y:S02]  /*a570*/  STL [R1+0x440], R0 ;  /* 0x0004400001007387 */ /* 0x0203e40000100800 */
[----:B-1----:R-:W1:Y:S02]  /*a580*/  LDC R0, c[0x0][0x284] ;  /* 0x0000a100ff007b82 */ /* 0x002e640000000800 */
[----:B-1----:R-:W-:Y:S02]  /*a590*/  IMAD R252, R0, 0x3d, R252 ;  /* 0x0000003d00fc7824 */ /* 0x002fe400078e02fc */
[----:B------:R1:W5:Y:S01]  /*a5a0*/  LDL.LU R0, [R1+0x440] ;  /* 0x0004400001007983 */ /* 0x0003620000300800 */
[----:B------:R-:W-:Y:S04]  /*a5b0*/  BSSY B1, `(.L_x_3705) ;  /* 0x0000018000017945 */ /* 0x000fe80003800000 */
[----:B------:R-:W-:Y:S05]  /*a5c0*/  @P1 BRA `(.L_x_3706) ;  /* 0x0000000000581947 */ /* 0x000fea0003800000 */
[----:B------:R-:W1:Y:S01]  /*a5d0*/  LDC R244, c[0x0][0x284] ;  /* 0x0000a100fff47b82 */ /* 0x000e620000000800 */
[----:B------:R-:W-:Y:S01]  /*a5e0*/  SHF.L.U32 R246, R252, 0x2, RZ ;  /* 0x00000002fcf67819 */ /* 0x000fe200000006ff */
[----:B------:R0:W-:Y:S06]  /*a5f0*/  STL.64 [R1+0x440], R4 ;  /* 0x0004400401007387 */ /* 0x0001ec0000100a00 */
[----:B0-2---:R-:W0:Y:S01]  /*a600*/  LDC R5, c[0x0][0x284] ;  /* 0x0000a100ff057b82 */ /* 0x005e220000000800 */
[----:B-1----:R-:W-:-:S05]  /*a610*/  IMAD R244, R244, 0xc0, RZ ;  /* 0x000000c0f4f47824 */ /* 0x002fca00078e02ff */
        /* <DEDUP_REMOVED lines=17> */
.L_x_3706:
[----:B------:R-:W-:Y:S05]  /*a730*/  BSYNC B1 ;  /* 0x0000000000017941 */ /* 0x000fea0003800000 */
.L_x_3705:
[----:B-----5:R1:W-:Y:S02]  /*a740*/  STL [R1+0x440], R0 ;  /* 0x0004400001007387 */ /* 0x0203e40000100800 */
[----:B-1----:R-:W1:Y:S02]  /*a750*/  LDC R0, c[0x0][0x284] ;  /* 0x0000a100ff007b82 */ /* 0x002e640000000800 */
[----:B-1----:R-:W-:Y:S02]  /*a760*/  IMAD.IADD R252, R252, 0x1, R0 ;  /* 0x00000001fcfc7824 */ /* 0x002fe400078e0200 */
        /* <DEDUP_REMOVED lines=25> */
.L_x_3708:
[----:B------:R-:W-:Y:S05]  /*a900*/  BSYNC B1 ;  /* 0x0000000000017941 */ /* 0x000fea0003800000 */
.L_x_3707:
[----:B------:R-:W-:Y:S04]  /*a910*/  BSSY B1, `(.L_x_3709) ;  /* 0x000001d000017945 */ /* 0x000fe80003800000 */
[----:B------:R-:W-:Y:S05]  /*a920*/  @P1 BRA `(.L_x_3710) ;  /* 0x00000000006c1947 */ /* 0x000fea0003800000 */
[----:B------:R0:W-:Y:S04]  /*a930*/  STL.64 [R1+0x448], R6 ;  /* 0x0004480601007387 */ /* 0x0001e80000100a00 */
[----:B-----5:R2:W-:Y:S01]  /*a940*/  STL.64 [R1+0x440], R4 ;  /* 0x0004400401007387 */ /* 0x0205e20000100a00 */
[----:B0-----:R-:W0:Y:S08]  /*a950*/  LDC R7, c[0x0][0x284] ;  /* 0x0000a100ff077b82 */ /* 0x001e300000000800 */
[----:B--2---:R-:W2:Y:S01]  /*a960*/  LDC R5, c[0x0][0x284] ;  /* 0x0000a100ff057b82 */ /* 0x004ea20000000800 */
[----:B0-----:R-:W-:-:S05]  /*a970*/  IMAD.IADD R252, R252, 0x1, R7 ;  /* 0x00000001fcfc7824 */ /* 0x001fca00078e0207 */
[----:B------:R-:W-:Y:S01]  /*a980*/  SHF.L.U32 R6, R252, 0x2, RZ ;  /* 0x00000002fc067819 */ /* 0x000fe200000006ff */
[----:B--2---:R-:W-:-:S05]  /*a990*/  IMAD R5, R5, 0xc0, RZ ;  /* 0x000000c005057824 */ /* 0x004fca00078e02ff */
[----:B------:R-:W-:-:S13]  /*a9a0*/  ISETP.GE.AND P2, PT, R6, R5, PT ;  /* 0x000000050600720c */ /* 0x000fda0003f46270 */
[----:B------:R0:W2:Y:S02]  /*a9b0*/  @!P2 LDG.E R2, desc[UR36][R2.64] ;  /* 0x000000240202a981 */ /* 0x0000a4000c1e1900 */
[----:B0-----:R-:W2:Y:S02]  /*a9c0*/  @!P2 LDC R3, c[0x0][0x288] ;  /* 0x0000a200ff03ab82 */ /* 0x001ea40000000800 */
[----:B--2---:R-:W-:-:S06]  /*a9d0*/  @!P2 IMAD R252, R2, R3, RZ ;  /* 0x0000000302fca224 */ /* 0x004fcc00078e02ff */
[----:B------:R-:W0:Y:S01]  /*a9e0*/  @!P2 LDC.64 R2, c[0x0][0x248] ;  /* 0x00009200ff02ab82 */ /* 0x000e220000000a00 */
[----:B------:R-:W-:-:S04]  /*a9f0*/  @!P2 IMAD R252, R252, 0xc0, RZ ;  /* 0x000000c0fcfca824 */ /* 0x000fc800078e02ff */
[----:B------:R-:W-:Y:S02]  /*aa00*/  @!P2 IMAD R4, R252, R7, R6 ;  /* 0x00000007fc04a224 */ /* 0x000fe400078e0206 */
[----:B------:R-:W-:Y:S01]  /*aa10*/  @!P2 IMAD R252, R7, UR6, RZ ;  /* 0x0000000607fcac24 */ /* 0x000fe2000f8e02ff */
[----:B------:R-:W-:Y:S02]  /*aa20*/  CS2R R6, SRZ ;  /* 0x0000000000067805 */ /* 0x000fe4000001ff00 */
[----:B------:R-:W-:Y:S02]  /*aa30*/  @!P2 SHF.R.S32.HI R5, RZ, 0x1f, R4 ;  /* 0x0000001fff05a819 */ /* 0x000fe40000011404 */
[----:B------:R-:W-:-:S04]  /*aa40*/  @!P2 IADD3 R4, P3, R252, R4, RZ ;  /* 0x00000004fc04a210 */ /* 0x000fc80007f7e0ff */
[----:B------:R-:W-:Y:S02]  /*aa50*/  @!P2 LEA.HI.X.SX32 R252, R252, R5, 0x1, P3 ;  /* 0x00000005fcfca211 */ /* 0x000fe400018f0eff */
[----:B0-----:R-:W-:-:S04]  /*aa60*/  @!P2 LEA R2, P3, R4, R2, 0x2 ;  /* 0x000000020402a211 */ /* 0x001fc800078610ff */
[----:B------:R-:W-:Y:S02]  /*aa70*/  @!P2 LEA.HI.X R3, R4, R3, R252, 0x2, P3 ;  /* 0x000000030403a211 */ /* 0x000fe400018f14fc */
[----:B------:R-:W-:-:S06]  /*aa80*/  CS2R R4, SRZ ;  /* 0x0000000000047805 */ /* 0x000fcc000001ff00 */
[----:B------:R-:W2:Y:S04]  /*aa90*/  @!P2 LDG.E.128 R4, desc[UR36][R2.64] ;  /* 0x000000240204a981 */ /* 0x000ea8000c1e1d00 */
[----:B--2---:R-:W-:Y:S04]  /*aaa0*/  STL.64 [R1+0x8], R4 ;  /* 0x0000080401007387 */ /* 0x004fe80000100a00 */
[----:B------:R0:W-:Y:S04]  /*aab0*/  STL.64 [R1+0x10], R6 ;  /* 0x0000100601007387 */ /* 0x0001e80000100a00 */
[----:B0-----:R0:W5:Y:S04]  /*aac0*/  LDL.LU.64 R6, [R1+0x448] ;  /* 0x0004480001067983 */ /* 0x0011680000300a00 */
[----:B------:R0:W5:Y:S02]  /*aad0*/  LDL.LU.64 R4, [R1+0x440] ;  /* 0x0004400001047983 */ /* 0x0001640000300a00 */
.L_x_3710:
[----:B------:R-:W-:Y:S05]  /*aae0*/  BSYNC B1 ;  /* 0x0000000000017941 */ /* 0x000fea0003800000 */
.L_x_3709:
[----:B------:R-:W-:Y:S04]  /*aaf0*/  BSSY B1, `(.L_x_3711) ;  /* 0x0000266000017945 */ /* 0x000fe80003800000 */
[----:B------:R-:W-:Y:S05]  /*ab00*/  @P1 BRA `(.L_x_3712) ;  /* 0x0000002400901947 */ /* 0x000fea0003800000 */
[----:B------:R-:W2:Y:S04]  /*ab10*/  LDL R2, [R1+0x410] ;  /* 0x0004100001027983 */ /* 0x000ea80000100800 */
[----:B------:R-:W3:Y:S04]  /*ab20*/  LDL R3, [R1+0x414] ;  /* 0x0004140001037983 */ /* 0x000ee80000100800 */
[----:B------:R-:W4:Y:S04]  /*ab30*/  LDL R252, [R1+0x39c] ;  /* 0x00039c0001fc7983 */ /* 0x000f280000100800 */
[----:B------:R0:W-:Y:S04]  /*ab40*/  STL [R1+0x4a0], R195 ;  /* 0x0004a0c301007387 */ /* 0x0001e80000100800 */
[----:B0-----:R-:W4:Y:S04]  /*ab50*/  LDL R195, [R1+0x398] ;  /* 0x0003980001c37983 */ /* 0x001f280000100800 */
        /* <DEDUP_REMOVED lines=20> */
[----:B-----5:R0:W-:Y:S04]  /*aca0*/  STL [R1+0x474], R250 ;  /* 0x000474fa01007387 */ /* 0x0201e80000100800 */
        /* <DEDUP_REMOVED lines=16> */
[----:B------:R1:W-:Y:S04]  /*adb0*/  STL [R1+0x440], R4 ;  /* 0x0004400401007387 */ /* 0x0003e80000100800 */
[----:B------:R3:W-:Y:S04]  /*adc0*/  STL [R1+0x444], R5 ;  /* 0x0004440501007387 */ /* 0x0007e80000100800 */
[----:B------:R4:W-:Y:S04]  /*add0*/  STL [R1+0x448], R8 ;  /* 0x0004480801007387 */ /* 0x0009e80000100800 */
[----:B0-----:R-:W4:Y:S04]  /*ade0*/  LDL R251, [R1+0x35c] ;  /* 0x00035c0001fb7983 */ /* 0x001f280000100800 */
[----:B------:R-:W4:Y:S04]  /*adf0*/  LDL R247, [R1+0x34c] ;  /* 0x00034c0001f77983 */ /* 0x000f280000100800 */
[----:B------:R-:W4:Y:S04]  /*ae00*/  LDL R243, [R1+0x33c] ;  /* 0x00033c0001f37983 */ /* 0x000f280000100800 */
[----:B------:R-:W4:Y:S04]  /*ae10*/  LDL R239, [R1+0x32c] ;  /* 0x00032c0001ef7983 */ /* 0x000f280000100800 */
[----:B------:R-:W4:Y:S01]  /*ae20*/  LDL R235, [R1+0x31c] ;  /* 0x00031c0001eb7983 */ /* 0x000f220000100800 */
[----:B--2---:R-:W-:-:S03]  /*ae30*/  FMUL.FTZ R2, R2, R4 ;  /* 0x0000000402027220 */ /* 0x004fc60000410000 */
[----:B-1----:R-:W2:Y:S01]  /*ae40*/  LDL R4, [R1+0x36c] ;  /* 0x00036c0001047983 */ /* 0x002ea20000100800 */
[----:B---3--:R-:W-:-:S03]  /*ae50*/  FMUL.FTZ R3, R3, R5 ;  /* 0x0000000503037220 */ /* 0x008fc60000410000 */
[----:B------:R-:W3:Y:S01]  /*ae60*/  LDL R5, [R1+0x2c8] ;  /* 0x0002c80001057983 */ /* 0x000ee20000100800 */
[----:B----4-:R-:W-:-:S03]  /*ae70*/  FFMA.FTZ R3, R223, R227, R3 ;  /* 0x000000e3df037223 */ /* 0x010fc60000010003 */
[----:B------:R-:W4:Y:S01]  /*ae80*/  LDL R223, [R1+0x2e8] ;  /* 0x0002e80001df7983 */ /* 0x000f220000100800 */
[----:B------:R-:W-:-:S03]  /*ae90*/  FFMA.FTZ R3, R250, R9, R3 ;  /* 0x00000009fa037223 */ /* 0x000fc60000010003 */
[----:B------:R-:W3:Y:S01]  /*aea0*/  LDL R250, [R1+0x348] ;  /* 0x0003480001fa7983 */ /* 0x000ee20000100800 */
        /* <DEDUP_REMOVED lines=13> */
[----:B------:R-:W-:-:S03]  /*af80*/  FFMA.FTZ R2, R219, R8, R2 ;  /* 0x00000008db027223 */ /* 0x000fc60000010002 */
[----:B------:R-:W2:Y:S01]  /*af90*/  LDL R8, [R1+0x38c] ;  /* 0x00038c0001087983 */ /* 0x000ea20000100800 */
[----:B------:R-:W-:-:S03]  /*afa0*/  FFMA.FTZ R2, R215, R12, R2 ;  /* 0x0000000cd7027223 */ /* 0x000fc60000010002 */
[----:B------:R-:W3:Y:S01]  /*afb0*/  LDL R252, [R1+0x358] ;  /* 0x0003580001fc7983 */ /* 0x000ee20000100800 */
[----:B------:R-:W-:-:S03]  /*afc0*/  FFMA.FTZ R2, R211, R16, R2 ;  /* 0x00000010d3027223 */ /* 0x000fc60000010002 */
        /* <DEDUP_REMOVED lines=76> */
[----:B------:R-:W4:Y:S01]  /*b490*/  LDL R4, [R1+0x1cc] ;  /* 0x0001cc0001047983 */ /* 0x000f220000100800 */
        /* <DEDUP_REMOVED lines=10> */
[----:B---3--:R-:W-:Y:S02]  /*b540*/  FFMA.FTZ R2, R195, R100, R2 ;  /* 0x00000064c3027223 */ /* 0x008fe40000010002 */
[----:B------:R-:W3:Y:S02]  /*b550*/  LDL.LU R195, [R1+0x4a0] ;  /* 0x0004a00001c37983 */ /* 0x000ee40000300800 */
[----:B--2---:R-:W-:Y:S02]  /*b560*/  FFMA.FTZ R2, R199, R104, R2 ;  /* 0x00000068c7027223 */ /* 0x004fe40000010002 */
[----:B------:R-:W2:Y:S02]  /*b570*/  LDL.LU R230, [R1+0x49c] ;  /* 0x00049c0001e67983 */ /* 0x000ea40000300800 */
[----:B----4-:R-:W-:Y:S01]  /*b580*/  FFMA.FTZ R2, R203, R108, R2 ;  /* 0x0000006ccb027223 */ /* 0x010fe20000010002 */
[----:B------:R-:W-:Y:S01]  /*b590*/  FFMA.FTZ R3, R8, R141, R3 ;  /* 0x0000008d08037223 */ /* 0x000fe20000010003 */
[----:B------:R-:W4:Y:S02]  /*b5a0*/  LDL.LU R199, [R1+0x498] ;  /* 0x0004980001c77983 */ /* 0x000f240000300800 */
[----:B------:R-:W-:-:S02]  /*b5b0*/  FFMA.FTZ R2, R207, R112, R2 ;  /* 0x00000070cf027223 */ /* 0x000fc40000010002 */
[----:B------:R-:W4:Y:S02]  /*b5c0*/  LDL.LU R234, [R1+0x494] ;  /* 0x0004940001ea7983 */ /* 0x000f240000300800 */
[----:B------:R-:W-:Y:S02]  /*b5d0*/  FFMA.FTZ R2, R252, R116, R2 ;  /* 0x00000074fc027223 */ /* 0x000fe40000010002 */
[----:B------:R-:W4:Y:S02]  /*b5e0*/  LDL.LU R203, [R1+0x490] ;  /* 0x0004900001cb7983 */ /* 0x000f240000300800 */
[----:B------:R-:W-:Y:S02]  /*b5f0*/  FFMA.FTZ R2, R250, R120, R2 ;  /* 0x00000078fa027223 */ /* 0x000fe40000010002 */
[----:B------:R-:W4:Y:S02]  /*b600*/  LDL.LU R238, [R1+0x48c] ;  /* 0x00048c0001ee7983 */ /* 0x000f240000300800 */
[----:B------:R-:W-:Y:S01]  /*b610*/  FFMA.FTZ R2, R246, R124, R2 ;  /* 0x0000007cf6027223 */ /* 0x000fe20000010002 */
[----:B------:R-:W-:Y:S01]  /*b620*/  FFMA.FTZ R3, R0, R145, R3 ;  /* 0x0000009100037223 */ /* 0x000fe20000010003 */
[----:B------:R-:W4:Y:S02]  /*b630*/  LDL.LU R207, [R1+0x488] ;  /* 0x0004880001cf7983 */ /* 0x000f240000300800 */
[----:B------:R-:W-:-:S02]  /*b640*/  FFMA.FTZ R2, R239, R128, R2 ;  /* 0x00000080ef027223 */ /* 0x000fc40000010002 */
[----:B------:R-:W4:Y:S02]  /*b650*/  LDL.LU R242, [R1+0x484] ;  /* 0x0004840001f27983 */ /* 0x000f240000300800 */
[----:B------:R-:W-:Y:S02]  /*b660*/  FFMA.FTZ R2, R231, R132, R2 ;  /* 0x00000084e7027223 */ /* 0x000fe40000010002 */
[----:B------:R-:W3:Y:S02]  /*b670*/  LDL R0, [R1+0x1bc] ;  /* 0x0001bc0001007983 */ /* 0x000ee40000100800 */
[----:B------:R-:W-:Y:S02]  /*b680*/  FFMA.FTZ R2, R223, R136, R2 ;  /* 0x00000088df027223 */ /* 0x000fe40000010002 */
[----:B------:R-:W2:Y:S02]  /*b690*/  LDL R8, [R1+0x1b8] ;  /* 0x0001b80001087983 */ /* 0x000ea40000100800 */
[----:B------:R-:W-:-:S02]  /*b6a0*/  FFMA.FTZ R2, R215, R140, R2 ;  /* 0x0000008cd7027223 */ /* 0x000fc40000010002 */
[----:B------:R-:W4:Y:S02]  /*b6b0*/  LDL R219, [R1+0x1ac] ;  /* 0x0001ac0001db7983 */ /* 0x000f240000100800 */
[----:B------:R-:W-:Y:S02]  /*b6c0*/  FFMA.FTZ R2, R5, R144, R2 ;  /* 0x0000009005027223 */ /* 0x000fe40000010002 */
[----:B------:R-:W4:Y:S04]  /*b6d0*/  LDL R231, [R1+0x1a8] ;  /* 0x0001a80001e77983 */ /* 0x000f280000100800 */
        /* <DEDUP_REMOVED lines=24> */
[----:B------:R-:W-:Y:S01]  /*b860*/  FFMA.FTZ R3, R246, R161, R3 ;  /* 0x000000a1f6037223 */ /* 0x000fe20000010003 */
[----:B------:R-:W-:Y:S02]  /*b870*/  FFMA.FTZ R2, R211, R160, R2 ;  /* 0x000000a0d3027223 */ /* 0x000fe40000010002 */
[----:B------:R-:W2:Y:S01]  /*b880*/  LDL.LU R211, [R1+0x480] ;  /* 0x0004800001d37983 */ /* 0x000ea20000300800 */
[----:B------:R-:W-:-:S03]  /*b890*/  FFMA.FTZ R3, R251, R165, R3 ;  /* 0x000000a5fb037223 */ /* 0x000fc60000010003 */
[----:B------:R-:W2:Y:S01]  /*b8a0*/  LDL.LU R246, [R1+0x47c] ;  /* 0x00047c0001f67983 */ /* 0x000ea20000300800 */
        /* <DEDUP_REMOVED lines=24> */
[----:B---3--:R-:W-:Y:S01]  /*ba30*/  FFMA.FTZ R2, R231, R188, R2 ;  /* 0x000000bce7027223 */ /* 0x008fe20000010002 */
[----:B------:R-:W-:Y:S02]  /*ba40*/  FFMA.FTZ R3, R0, R193, R3 ;  /* 0x000000c100037223 */ /* 0x000fe40000010003 */
[----:B------:R-:W3:Y:S04]  /*ba50*/  LDL R231, [R1+0xbc] ;  /* 0x0000bc0001e77983 */ /* 0x000ee80000100800 */
[----:B------:R-:W3:Y:S01]  /*ba60*/  LDL R0, [R1+0xec] ;  /* 0x0000ec0001007983 */ /* 0x000ee20000100800 */
        /* <DEDUP_REMOVED lines=16> */
[----:B------:R-:W3:Y:S01]  /*bb70*/  LDL R0, [R1+0x428] ;  /* 0x0004280001007983 */ /* 0x000ee20000100800 */
[----:B--2---:R-:W-:Y:S01]  /*bb80*/  FFMA.FTZ R3, R8, R209, R3 ;  /* 0x000000d108037223 */ /* 0x004fe20000010003 */
[----:B------:R-:W-:Y:S02]  /*bb90*/  FFMA.FTZ R2, R239, R216, R2 ;  /* 0x000000d8ef027223 */ /* 0x000fe40000010002 */
[----:B------:R-:W2:Y:S01]  /*bba0*/  LDL R8, [R1+0x8c] ;  /* 0x00008c0001087983 */ /* 0x000ea20000100800 */
[----:B------:R-:W-:-:S03]  /*bbb0*/  FFMA.FTZ R3, R243, R213, R3 ;  /* 0x000000d5f3037223 */ /* 0x000fc60000010003 */
[----:B------:R-:W2:Y:S01]  /*bbc0*/  LDL R247, [R1+0x408] ;  /* 0x0004080001f77983 */ /* 0x000ea20000100800 */
[----:B------:R-:W-:-:S03]  /*bbd0*/  FFMA.FTZ R3, R231, R217, R3 ;  /* 0x000000d9e7037223 */ /* 0x000fc60000010003 */
[----:B------:R-:W2:Y:S04]  /*bbe0*/  LDL R243, [R1+0x8] ;  /* 0x0000080001f37983 */ /* 0x000ea80000100800 */
        /* <DEDUP_REMOVED lines=10> */
[----:B------:R-:W-:-:S03]  /*bc90*/  FMUL.FTZ R3, R4, R6 ;  /* 0x0000000604037220 */ /* 0x000fc60000410000 */
[----:B------:R-:W2:Y:S01]  /*bca0*/  LDL R4, [R1+0x6c] ;  /* 0x00006c0001047983 */ /* 0x000ea20000100800 */
[----:B----4-:R-:W-:-:S03]  /*bcb0*/  FFMA.FTZ R2, R219, R228, R2 ;  /* 0x000000e4db027223 */ /* 0x010fc60000010002 */
[----:B------:R-:W4:Y:S01]  /*bcc0*/  LDL R219, [R1+0x3e0] ;  /* 0x0003e00001db7983 */ /* 0x000f220000100800 */
[----:B---3--:R-:W-:-:S03]  /*bcd0*/  FFMA.FTZ R3, R0, R215, R3 ;  /* 0x000000d700037223 */ /* 0x008fc60000010003 */
[----:B------:R-:W3:Y:S01]  /*bce0*/  LDL R215, [R1+0x58] ;  /* 0x0000580001d77983 */ /* 0x000ee20000100800 */
[----:B--2---:R-:W-:-:S03]  /*bcf0*/  FFMA.FTZ R252, R8, R229, R252 ;  /* 0x000000e508fc7223 */ /* 0x004fc600000100fc */
[----:B------:R-:W2:Y:S04]  /*bd00*/  LDL R0, [R1+0x4c] ;  /* 0x00004c0001007983 */ /* 0x000ea80000100800 */
        /* <DEDUP_REMOVED lines=12> */
[----:B---3--:R-:W-:-:S04]  /*bdd0*/  FFMA.FTZ R2, R215, R240, R2 ;  /* 0x000000f0d7027223 */ /* 0x008fc80000010002 */
[----:B------:R-:W-:Y:S01]  /*bde0*/  FFMA.FTZ R2, R223, R244, R2 ;  /* 0x000000f4df027223 */ /* 0x000fe20000010002 */
[----:B--2---:R-:W-:Y:S01]  /*bdf0*/  FFMA.FTZ R252, R0, R245, R252 ;  /* 0x000000f500fc7223 */ /* 0x004fe200000100fc */
[----:B----4-:R-:W-:Y:S02]  /*be00*/  FFMA.FTZ R3, R8, R14, R3 ;  /* 0x0000000e08037223 */ /* 0x010fe40000010003 */
[----:B------:R-:W2:Y:S02]  /*be10*/  LDL R8, [R1+0x3b0] ;  /* 0x0003b00001087983 */ /* 0x000ea40000100800 */
[----:B------:R-:W-:Y:S02]  /*be20*/  FFMA.FTZ R3, R219, R18, R3 ;  /* 0x00000012db037223 */ /* 0x000fe40000010003 */
[----:B------:R-:W3:Y:S04]  /*be30*/  LDL.LU R215, [R1+0x478] ;  /* 0x0004780001d77983 */ /* 0x000ee80000300800 */
[----:B------:R-:W4:Y:S04]  /*be40*/  LDL.LU R250, [R1+0x474] ;  /* 0x0004740001fa7983 */ /* 0x000f280000300800 */
[----:B------:R-:W4:Y:S04]  /*be50*/  LDL.LU R219, [R1+0x470] ;  /* 0x0004700001db7983 */ /* 0x000f280000300800 */
[----:B------:R-:W4:Y:S01]  /*be60*/  LDL.LU R223, [R1+0x46c] ;  /* 0x00046c0001df7983 */ /* 0x000f220000300800 */
[----:B------:R-:W-:-:S03]  /*be70*/  FFMA.FTZ R2, R227, R248, R2 ;  /* 0x000000f8e3027223 */ /* 0x000fc60000010002 */
[----:B------:R-:W3:Y:S01]  /*be80*/  LDL R0, [R1+0x3a0] ;  /* 0x0003a00001007983 */ /* 0x000ee20000100800 */
[----:B------:R-:W-:Y:S01]  /*be90*/  FFMA.FTZ R252, R5, R249, R252 ;  /* 0x000000f905fc7223 */ /* 0x000fe200000100fc */
[----:B------:R-:W-:Y:S02]  /*bea0*/  FFMA.FTZ R3, R251, R22, R3 ;  /* 0x00000016fb037223 */ /* 0x000fe40000010003 */
[----:B------:R-:W4:Y:S01]  /*beb0*/  LDL R227, [R1+0x42c] ;  /* 0x00042c0001e37983 */ /* 0x000f220000100800 */
[----:B------:R-:W-:-:S03]  /*bec0*/  FFMA.FTZ R2, R235, R243, R2 ;  /* 0x000000f3eb027223 */ /* 0x000fc60000010002 */
[----:B------:R-:W4:Y:S04]  /*bed0*/  LDL R251, [R1+0x390] ;  /* 0x0003900001fb7983 */ /* 0x000f280000100800 */
[----:B------:R-:W4:Y:S01]  /*bee0*/  LDL R5, [R1+0x380] ;  /* 0x0003800001057983 */ /* 0x000f220000100800 */
[----:B------:R-:W-:-:S03]  /*bef0*/  FFMA.FTZ R252, R4, R231, R252 ;  /* 0x000000e704fc7223 */ /* 0x000fc600000100fc */
[----:B------:R-:W4:Y:S01]  /*bf00*/  LDL R4, [R1+0x40c] ;  /* 0x00040c0001047983 */ /* 0x000f220000100800 */
[----:B------:R-:W-:-:S03]  /*bf10*/  FADD.FTZ R252, R2, R252 ;  /* 0x000000fc02fc7221 */ /* 0x000fc60000010000 */
[----:B------:R-:W4:Y:S01]  /*bf20*/  LDL R2, [R1+0x41c] ;  /* 0x00041c0001027983 */ /* 0x000f220000100800 */
[----:B------:R-:W-:-:S03]  /*bf30*/  FFMA.FTZ R3, R247, R26, R3 ;  /* 0x0000001af7037223 */ /* 0x000fc60000010003 */
        /* <DEDUP_REMOVED lines=12> */
[----:B------:R-:W-:-:S04]  /*c000*/  FMUL.FTZ R2, R2, R7 ;  /* 0x0000000702027220 */ /* 0x000fc80000410000 */
[----:B------:R-:W-:Y:S02]  /*c010*/  FFMA.FTZ R2, R227, R239, R2 ;  /* 0x000000efe3027223 */ /* 0x000fe40000010002 */
[----:B------:R-:W4:Y:S04]  /*c020*/  LDL R239, [R1+0x340] ;  /* 0x0003400001ef7983 */ /* 0x000f280000100800 */
[----:B------:R-:W4:Y:S01]  /*c030*/  LDL R227, [R1+0x3c4] ;  /* 0x0003c40001e37983 */ /* 0x000f220000100800 */
[----:B------:R-:W-:-:S03]  /*c040*/  FFMA.FTZ R2, R4, R11, R2 ;  /* 0x0000000b04027223 */ /* 0x000fc60000010002 */
[----:B------:R-:W4:Y:S01]  /*c050*/  LDL R4, [R1+0x3b4] ;  /* 0x0003b40001047983 */ /* 0x000f220000100800 */
[----:B------:R-:W-:Y:S01]  /*c060*/  FFMA.FTZ R3, R247, R46, R3 ;  /* 0x0000002ef7037223 */ /* 0x000fe20000010003 */
[----:B------:R-:W-:Y:S02]  /*c070*/  FFMA.FTZ R2, R235, R15, R2 ;  /* 0x0000000feb027223 */ /* 0x000fe40000010002 */
[----:B------:R-:W4:Y:S02]  /*c080*/  LDL R235, [R1+0x320] ;  /* 0x0003200001eb7983 */ /* 0x000f240000100800 */
[----:B------:R-:W-:Y:S02]  /*c090*/  FFMA.FTZ R2, R243, R19, R2 ;  /* 0x00000013f3027223 */ /* 0x000fe40000010002 */
[----:B------:R-:W4:Y:S04]  /*c0a0*/  LDL R243, [R1+0x394] ;  /* 0x0003940001f37983 */ /* 0x000f280000100800 */
[----:B------:R-:W4:Y:S01]  /*c0b0*/  LDL R247, [R1+0x374] ;  /* 0x0003740001f77983 */ /* 0x000f220000100800 */
[----:B--2---:R-:W-:-:S03]  /*c0c0*/  FFMA.FTZ R3, R8, R50, R3 ;  /* 0x0000003208037223 */ /* 0x004fc60000010003 */
[----:B------:R-:W2:Y:S01]  /*c0d0*/  LDL R8, [R1+0x3a4] ;  /* 0x0003a40001087983 */ /* 0x000ea20000100800 */
[----:B------:R-:W-:-:S03]  /*c0e0*/  FFMA.FTZ R3, R231, R54, R3 ;  /* 0x00000036e7037223 */ /* 0x000fc60000010003 */
        /* <DEDUP_REMOVED lines=21> */
[----:B---3--:R-:W-:-:S03]  /*c240*/  FFMA.FTZ R2, R0, R43, R2 ;  /* 0x0000002b00027223 */ /* 0x008fc60000010002 */
[----:B------:R-:W3:Y:S01]  /*c250*/  LDL R0, [R1+0x334] ;  /* 0x0003340001007983 */ /* 0x000ee20000100800 */
[----:B----4-:R-:W-:-:S03]  /*c260*/  FFMA.FTZ R3, R5, R78, R3 ;  /* 0x0000004e05037223 */ /* 0x010fc60000010003 */
        /* <DEDUP_REMOVED lines=46> */
[----:B------:R-:W4:Y:S04]  /*c550*/  LDL R227, [R1+0x1f0] ;  /* 0x0001f00001e37983 */ /* 0x000f280000100800 */
        /* <DEDUP_REMOVED lines=14> */
[----:B------:R-:W4:Y:S04]  /*c640*/  LDL R251, [R1+0x204] ;  /* 0x0002040001fb7983 */ /* 0x000f280000100800 */
[----:B------:R-:W4:Y:S01]  /*c650*/  LDL R243, [R1+0x234] ;  /* 0x0002340001f37983 */ /* 0x000f220000100800 */
[----:B------:R-:W-:Y:S01]  /*c660*/  FFMA.FTZ R3, R227, R142, R3 ;  /* 0x0000008ee3037223 */ /* 0x000fe20000010003 */
[----:B------:R-:W-:-:S02]  /*c670*/  FFMA.FTZ R2, R4, R111, R2 ;  /* 0x0000006f04027223 */ /* 0x000fc40000010002 */
[----:B------:R-:W4:Y:S04]  /*c680*/  LDL R227, [R1+0x1a0] ;  /* 0x0001a00001e37983 */ /* 0x000f280000100800 */
        /* <DEDUP_REMOVED lines=29> */
[----:B----4-:R-:W-:-:S03]  /*c860*/  FFMA.FTZ R3, R5, R178, R3 ;  /* 0x000000b205037223 */ /* 0x010fc60000010003 */
[----:B------:R-:W4:Y:S01]  /*c870*/  LDL R5, [R1+0x110] ;  /* 0x0001100001057983 */ /* 0x000f220000100800 */
        /* <DEDUP_REMOVED lines=32> */
[----:B------:R-:W-:Y:S01]  /*ca80*/  FFMA.FTZ R2, R247, R175, R2 ;  /* 0x000000aff7027223 */ /* 0x000fe20000010002 */
[----:B------:R-:W-:Y:S02]  /*ca90*/  FFMA.FTZ R3, R239, R210, R3 ;  /* 0x000000d2ef037223 */ /* 0x000fe40000010003 */
[----:B------:R-:W2:Y:S04]  /*caa0*/  LDL R247, [R1+0x124] ;  /* 0x0001240001f77983 */ /* 0x000ea80000100800 */
        /* <DEDUP_REMOVED lines=27> */
[----:B------:R-:W-:Y:S01]  /*cc60*/  FFMA.FTZ R3, R227, R238, R3 ;  /* 0x000000eee3037223 */ /* 0x000fe20000010003 */
[----:B------:R-:W-:Y:S02]  /*cc70*/  FFMA.FTZ R2, R231, R207, R2 ;  /* 0x000000cfe7027223 */ /* 0x000fe40000010002 */
[----:B------:R-:W4:Y:S01]  /*cc80*/  LDL.LU R227, [R1+0x468] ;  /* 0x0004680001e37983 */ /* 0x000f220000300800 */
[----:B------:R-:W-:-:S03]  /*cc90*/  FFMA.FTZ R3, R243, R242, R3 ;  /* 0x000000f2f3037223 */ /* 0x000fc60000010003 */
[----:B------:R-:W4:Y:S04]  /*cca0*/  LDL.LU R231, [R1+0x464] ;  /* 0x0004640001e77983 */ /* 0x000f280000300800 */
[----:B------:R-:W4:Y:S01]  /*ccb0*/  LDL R243, [R1+0x94] ;  /* 0x0000940001f37983 */ /* 0x000f220000100800 */
[----:B--2---:R-:W-:-:S03]  /*ccc0*/  FFMA.FTZ R2, R8, R211, R2 ;  /* 0x000000d308027223 */ /* 0x004fc60000010002 */
[----:B------:R-:W2:Y:S01]  /*ccd0*/  LDL R8, [R1+0x14] ;  /* 0x0000140001087983 */ /* 0x000ea20000100800 */
[----:B------:R-:W-:-:S04]  /*cce0*/  FFMA.FTZ R2, R247, R215, R2 ;  /* 0x000000d7f7027223 */ /* 0x000fc80000010002 */
[----:B------:R-:W-:Y:S01]  /*ccf0*/  FFMA.FTZ R2, R251, R219, R2 ;  /* 0x000000dbfb027223 */ /* 0x000fe20000010002 */
[----:B---3--:R-:W-:Y:S02]  /*cd00*/  FFMA.FTZ R3, R0, R246, R3 ;  /* 0x000000f600037223 */ /* 0x008fe40000010003 */
[----:B------:R-:W3:Y:S02]  /*cd10*/  LDL.LU R0, [R1+0x460] ;  /* 0x0004600001007983 */ /* 0x000ee40000300800 */
[----:B------:R-:W-:Y:S02]  /*cd20*/  FFMA.FTZ R3, R235, R250, R3 ;  /* 0x000000faeb037223 */ /* 0x000fe40000010003 */
[----:B------:R-:W2:Y:S04]  /*cd30*/  LDL R247, [R1+0x84] ;  /* 0x0000840001f77983 */ /* 0x000ea80000100800 */
[----:B------:R-:W2:Y:S04]  /*cd40*/  LDL.LU R235, [R1+0x45c] ;  /* 0x00045c0001eb7983 */ /* 0x000ea80000300800 */
[----:B------:R-:W3:Y:S01]  /*cd50*/  LDL R251, [R1+0x64] ;  /* 0x0000640001fb7983 */ /* 0x000ee20000100800 */
[----:B----4-:R-:W-:-:S03]  /*cd60*/  FFMA.FTZ R3, R5, R239, R3 ;  /* 0x000000ef05037223 */ /* 0x010fc60000010003 */
[----:B------:R-:W4:Y:S01]  /*cd70*/  LDL.LU R239, [R1+0x458] ;  /* 0x0004580001ef7983 */ /* 0x000f220000300800 */
[----:B------:R-:W-:-:S03]  /*cd80*/  FADD.FTZ R5, R3, R252 ;  /* 0x000000fc03057221 */ /* 0x000fc60000010000 */
[----:B------:R-:W2:Y:S04]  /*cd90*/  LDL R3, [R1+0xa4] ;  /* 0x0000a40001037983 */ /* 0x000ea80000100800 */
[----:B------:R-:W4:Y:S01]  /*cda0*/  LDL R252, [R1+0x74] ;  /* 0x0000740001fc7983 */ /* 0x000f220000100800 */
[----:B------:R-:W-:-:S03]  /*cdb0*/  FFMA.FTZ R2, R4, R223, R2 ;  /* 0x000000df04027223 */ /* 0x000fc60000010002 */
[----:B------:R-:W3:Y:S01]  /*cdc0*/  LDL R4, [R1+0x44] ;  /* 0x0000440001047983 */ /* 0x000ee20000100800 */
[----:B------:R-:W-:-:S04]  /*cdd0*/  UISETP.NE.U32.AND UP0, UPT, UR18, URZ, UPT ;  /* 0x0000003f1200728c */ /* 0x000fc8000bf05070 */
[----:B------:R-:W-:Y:S01]  /*cde0*/  UISETP.NE.AND.EX UP1, UPT, UR19, URZ, UPT, UP0 ;  /* 0x0000003f1300728c */ /* 0x000fe2000bf25300 */
[----:B--2---:R-:W-:-:S05]  /*cdf0*/  FFMA.FTZ R3, R3, R227, R2 ;  /* 0x000000e303037223 */ /* 0x004fca0000010002 */
[----:B------:R-:W-:-:S05]  /*ce00*/  PLOP3.LUT P1, PT, PT, PT, UP1, 0x80, 0x0 ;  /* 0x000000000000781c */ /* 0x000fca0003f2f018 */
[----:B------:R-:W-:Y:S01]  /*ce10*/  @UP1 ULDC UR5, c[0x0][0x2d0] ;  /* 0x0000b40000051ab9 */ /* 0x000fe20000000800 */
[----:B------:R-:W-:Y:S02]  /*ce20*/  FFMA.FTZ R3, R243, R231, R3 ;  /* 0x000000e7f3037223 */ /* 0x000fe40000010003 */
[----:B------:R-:W2:Y:S01]  /*ce30*/  LDL.LU R243, [R1+0x454] ;  /* 0x0004540001f37983 */ /* 0x000ea20000300800 */
[----:B------:R-:W-:Y:S01]  /*ce40*/  @UP1 UIMAD UR4, UR46, UR5, UR40 ;  /* 0x000000052e0412a4 */ /* 0x000fe2000f8e0228 */
[----:B------:R-:W-:Y:S02]  /*ce50*/  FFMA.FTZ R3, R247, R235, R3 ;  /* 0x000000ebf7037223 */ /* 0x000fe40000010003 */
[----:B------:R-:W2:Y:S02]  /*ce60*/  LDL.LU R247, [R1+0x450] ;  /* 0x0004500001f77983 */ /* 0x000ea40000300800 */
[----:B----4-:R-:W-:Y:S01]  /*ce70*/  FFMA.FTZ R252, R252, R239, R3 ;  /* 0x000000effcfc7223 */ /* 0x010fe20000010003 */
[----:B------:R-:W-:Y:S01]  /*ce80*/  HFMA2.MMA R3, -RZ, RZ, 0, 2.384185791015625e-07 ;  /* 0x00000004ff037435 */ /* 0x000fe200000001ff */
[----:B------:R-:W-:-:S04]  /*ce90*/  IMAD.U32 R2, RZ, RZ, UR4 ;  /* 0x00000004ff027e24 */ /* 0x000fc8000f8e00ff */
[----:B---3--:R-:W-:Y:S01]  /*cea0*/  @P1 IMAD R2, R2, UR5, R0 ;  /* 0x0000000502021c24 */ /* 0x008fe2000f8e0200 */
[----:B------:R-:W-:-:S04]  /*ceb0*/  @UP1 ULDC.64 UR4, c[0x0][0x2c8] ;  /* 0x0000b20000041ab9 */ /* 0x000fc80000000a00 */
[----:B------:R-:W-:-:S04]  /*cec0*/  @P1 IMAD.WIDE R2, R2, R3, UR4 ;  /* 0x0000000402021e25 */ /* 0x000fc8000f8e0203 */
[----:B--2---:R-:W-:Y:S02]  /*ced0*/  FFMA.FTZ R251, R251, R243, R252 ;  /* 0x000000f3fbfb7223 */ /* 0x004fe400000100fc */
[----:B------:R0:W2:Y:S04]  /*cee0*/  @P1 LDG.E R252, desc[UR36][R2.64] ;  /* 0x0000002402fc1981 */ /* 0x0000a8000c1e1900 */
[----:B------:R-:W0:Y:S04]  /*cef0*/  LDL R2, [R1+0x54] ;  /* 0x0000540001027983 */ /* 0x000e280000100800 */
[----:B------:R-:W3:Y:S01]  /*cf00*/  LDL R3, [R1+0x34] ;  /* 0x0000340001037983 */ /* 0x000ee20000100800 */
[----:B------:R-:W-:-:S04]  /*cf10*/  UISETP.NE.U32.AND UP0, UPT, UR12, URZ, UPT ;  /* 0x0000003f0c00728c */ /* 0x000fc8000bf05070 */
[----:B------:R-:W-:Y:S01]  /*cf20*/  UISETP.NE.AND.EX UP0, UPT, UR13, URZ, UPT, UP0 ;  /* 0x0000003f0d00728c */ /* 0x000fe2000bf05300 */
[----:B0-----:R-:W-:-:S10]  /*cf30*/  FFMA.FTZ R2, R2, R247, R251 ;  /* 0x000000f702027223 */ /* 0x001fd400000100fb */
[----:B------:R-:W-:Y:S01]  /*cf40*/  @UP0 ULDC.64 UR4, c[0x0][0x2d8] ;  /* 0x0000b60000040ab9 */ /* 0x000fe20000000a00 */
[----:B------:R-:W4:Y:S01]  /*cf50*/  LDL.LU R251, [R1+0x44c] ;  /* 0x00044c0001fb7983 */ /* 0x000f220000300800 */
[----:B------:R-:W-:Y:S01]  /*cf60*/  PLOP3.LUT P2, PT, PT, PT, UP0, 0x80, 0x0 ;  /* 0x000000000000781c */ /* 0x000fe20003f4f008 */
[----:B------:R-:W-:Y:S01]  /*cf70*/  @UP0 UIMAD.WIDE UR4, UR46, 0x4, UR4 ;  /* 0x000000042e0408a5 */ /* 0x000fe2000f8e0204 */
[----:B----4-:R-:W-:Y:S02]  /*cf80*/  FFMA.FTZ R2, R4, R251, R2 ;  /* 0x000000fb04027223 */ /* 0x010fe40000010002 */
[----:B------:R-:W4:Y:S02]  /*cf90*/  LDL R4, [R1+0x4] ;  /* 0x0000040001047983 */ /* 0x000f240000100800 */
[----:B---3--:R-:W-:Y:S01]  /*cfa0*/  FFMA.FTZ R2, R3, R8, R2 ;  /* 0x0000000803027223 */ /* 0x008fe20000010002 */
[----:B------:R-:W-:Y:S01]  /*cfb0*/  MOV R3, UR5 ;  /* 0x0000000500037c02 */ /* 0x000fe20008000f00 */
[----:B------:R-:W5:Y:S02]  /*cfc0*/  LDL.LU R8, [R1+0x448] ;  /* 0x0004480001087983 */ /* 0x000f640000300800 */
[----:B------:R-:W-:Y:S01]  /*cfd0*/  FADD.FTZ R5, R2, R5 ;  /* 0x0000000502057221 */ /* 0x000fe20000010000 */
[----:B------:R-:W-:Y:S01]  /*cfe0*/  IMAD.U32 R2, RZ, RZ, UR4 ;  /* 0x00000004ff027e24 */ /* 0x000fe2000f8e00ff */
[----:B------:R-:W-:-:S05]  /*cff0*/  ULDC UR4, c[0x0][0x298] ;  /* 0x0000a60000047ab9 */ /* 0x000fca0000000800 */
[----:B------:R0:W3:Y:S02]  /*d000*/  @P2 LDG.E R2, desc[UR36][R2.64] ;  /* 0x0000002402022981 */ /* 0x0000e4000c1e1900 */
[----:B0-----:R-:W-:Y:S02]  /*d010*/  FMUL.FTZ R3, R5, UR16 ;  /* 0x0000001005037c20 */ /* 0x001fe40008410000 */
[----:B------:R0:W5:Y:S02]  /*d020*/  LDL.LU R5, [R1+0x444] ;  /* 0x0004440001057983 */ /* 0x0001640000300800 */
[----:B--2---:R-:W-:Y:S02]  /*d030*/  @P1 FADD.FTZ R3, R3, R252 ;  /* 0x000000fc03031221 */ /* 0x004fe40000010000 */
[----:B------:R-:W1:Y:S02]  /*d040*/  LDC R252, c[0x0][0x2c0] ;  /* 0x0000b000fffc7b82 */ /* 0x000e640000000800 */
[----:B-1----:R-:W-:-:S05]  /*d050*/  VIADD R252, R252, UR4 ;  /* 0x00000004fcfc7c36 */ /* 0x002fca0008000000 */
[----:B------:R-:W-:-:S04]  /*d060*/  @P2 ISETP.GE.AND P1, PT, R0, R252, PT ;  /* 0x000000fc0000220c */ /* 0x000fc80003f26270 */
[----:B------:R-:W-:-:S04]  /*d070*/  @P2 SEL R252, RZ, UR39, P1 ;  /* 0x00000027fffc2c07 */ /* 0x000fc80008800000 */
[----:B------:R-:W-:-:S04]  /*d080*/  @P2 IADD3 R252, R252, -UR40, R0 ;  /* 0x80000028fcfc2c10 */ /* 0x000fc8000fffe000 */
[----:B------:R-:W-:-:S05]  /*d090*/  @P2 I2FP.F32.S32 R252, R252 ;  /* 0x000000fc00fc2245 */ /* 0x000fca0000201400 */
[----:B---3--:R-:W-:Y:S02]  /*d0a0*/  @P2 FFMA.FTZ R3, R252, R2, R3 ;  /* 0x00000002fc032223 */ /* 0x008fe40000010003 */
[----:B------:R-:W2:Y:S01]  /*d0b0*/  LDL R252, [R1+0x430] ;  /* 0x0004300001fc7983 */ /* 0x000ea20000100800 */
[----:B------:R-:W-:-:S04]  /*d0c0*/  UIADD3 UR4, UR40, 0x1, -UR17 ;  /* 0x0000000128047890 */ /* 0x000fc8000fffe811 */
[----:B------:R-:W-:-:S04]  /*d0d0*/  UISETP.LT.AND UP0, UPT, URZ, UR4, UPT ;  /* 0x000000043f00728c */ /* 0x000fc8000bf01270 */
[----:B------:R-:W-:-:S06]  /*d0e0*/  USEL UR4, URZ, UR4, !UP0 ;  /* 0x000000043f047287 */ /* 0x000fcc000c000000 */
[----:B------:R-:W-:-:S05]  /*d0f0*/  IADD3 R2, R0, -UR4, RZ ;  /* 0x8000000400027c10 */ /* 0x000fca000fffe0ff */
[----:B----4-:R-:W-:Y:S02]  /*d100*/  IMAD R2, R2, 0x4, R4 ;  /* 0x0000000402027824 */ /* 0x010fe400078e0204 */
[----:B------:R0:W5:Y:S04]  /*d110*/  LDL.LU R4, [R1+0x440] ;  /* 0x0004400001047983 */ /* 0x0001680000300800 */
[----:B------:R0:W-:Y:S01]  /*d120*/  STS [R2], R3 ;  /* 0x0000000302007388 */ /* 0x0001e20000000800 */
[----:B--2---:R-:W-:-:S05]  /*d130*/  @!P0 FMNMX.FTZ R252, R252, R3, !PT ;  /* 0x00000003fcfc8209 */ /* 0x004fca0007810000 */
[----:B------:R0:W-:Y:S02]  /*d140*/  @!P0 STL [R1+0x430], R252 ;  /* 0x000430fc01008387 */ /* 0x0001e40000100800 */
.L_x_3712:
[----:B------:R-:W-:Y:S05]  /*d150*/  BSYNC B1 ;  /* 0x0000000000017941 */ /* 0x000fea0003800000 */
.L_x_3711:
[----:B-----5:R-:W-:-:S04]  /*d160*/  IADD3 R0, R0, 0x100, RZ ;  /* 0x0000010000007810 */ /* 0x020fc80007ffe0ff */
[----:B------:R-:W-:-:S13]  /*d170*/  ISETP.GE.AND P0, PT, R0, UR7, PT ;  /* 0x0000000700007c0c */ /* 0x000fda000bf06270 */
[----:B------:R-:W-:Y:S05]  /*d180*/  @!P0 BRA `(.L_x_3713) ;  /* 0xffffff5c00088947 */ /* 0x000fea000383ffff */
.L_x_3582:
[----:B------:R-:W-:Y:S05]  /*d190*/  BSYNC B0 ;  /* 0x0000000000007941 */ /* 0x000fea0003800000 */
.L_x_3581:
[----:B0-----:R-:W5:Y:S01]  /*d1a0*/  LDL.LU R2, [R1+0x430] ;  /* 0x0004300001027983 */ /* 0x001f620000300800 */
[----:B------:R-:W-:Y:S01]  /*d1b0*/  ULDC UR4, c[0x0][0x284] ;  /* 0x0000a10000047ab9 */ /* 0x000fe20000000800 */
[----:B------:R-:W-:Y:S01]  /*d1c0*/  ULDC UR7, c[0x0][0x284] ;  /* 0x0000a10000077ab9 */ /* 0x000fe20000000800 */
[----:B------:R-:W-:Y:S01]  /*d1d0*/  UIADD3 UR4, UR40, 0x1, -UR4 ;  /* 0x0000000128047890 */ /* 0x000fe2000fffe804 */
[----:B------:R-:W2:Y:S01]  /*d1e0*/  S2R R11, SR_TID.X ;  /* 0x00000000000b7919 */ /* 0x000ea20000002100 */
[----:B------:R-:W-:Y:S01]  /*d1f0*/  ULDC.64 UR8, c[0x0][0x2b0] ;  /* 0x0000ac0000087ab9 */ /* 0x000fe20000000a00 */
[----:B------:R-:W-:Y:S01]  /*d200*/  BSSY B0, `(.L_x_3714) ;  /* 0x0000048000007945 */ /* 0x000fe20003800000 */
[----:B--2-4-:R-:W-:-:S04]  /*d210*/  SHF.R.S32.HI R4, RZ, 0x1f, R11 ;  /* 0x0000001fff047819 */ /* 0x014fc8000001140b */
[----:B------:R-:W-:-:S04]  /*d220*/  LEA.HI R6, R4, R11, RZ, 0x5 ;  /* 0x0000000b04067211 */ /* 0x000fc800078f28ff */
[----:B------:R-:W-:-:S05]  /*d230*/  LOP3.LUT R5, R6, 0xffffffe0, RZ, 0xc0, !PT ;  /* 0xffffffe006057812 */ /* 0x000fca00078ec0ff */
[----:B------:R-:W-:-:S05]  /*d240*/  IMAD.IADD R7, R11, 0x1, -R5 ;  /* 0x000000010b077824 */ /* 0x000fca00078e0a05 */
[C---:B------:R-:W-:Y:S02]  /*d250*/  ISETP.NE.AND P0, PT, R7.reuse, RZ, PT ;  /* 0x000000ff0700720c */ /* 0x040fe40003f05270 */
[----:B------:R-:W-:-:S11]  /*d260*/  ISETP.GT.AND P1, PT, R7, 0x7, PT ;  /* 0x000000070700780c */ /* 0x000fd60003f24270 */
[----:B------:R-:W0:Y:S01]  /*d270*/  @!P0 S2R R8, SR_CgaCtaId ;  /* 0x0000000000088919 */ /* 0x000e220000008800 */
[----:B------:R-:W-:Y:S02]  /*d280*/  @!P0 SHF.R.S32.HI R6, RZ, 0x5, R6 ;  /* 0x00000005ff068819 */ /* 0x000fe40000011406 */
[----:B------:R-:W-:Y:S01]  /*d290*/  @!P1 MOV R9, 0x400 ;  /* 0x0000040000099802 */ /* 0x000fe20000000f00 */
[----:B------:R-:W2:Y:S03]  /*d2a0*/  @!P1 S2R R10, SR_CgaCtaId ;  /* 0x00000000000a9919 */ /* 0x000ea60000008800 */
[----:B--2---:R-:W-:-:S05]  /*d2b0*/  @!P1 LEA R10, R10, R9, 0x18 ;  /* 0x000000090a0a9211 */ /* 0x004fca00078ec0ff */
[----:B------:R-:W-:Y:S01]  /*d2c0*/  @!P1 IMAD R7, R7, 0x4, R10 ;  /* 0x0000000407079824 */ /* 0x000fe200078e020a */
[----:B-----5:R-:W2:Y:S02]  /*d2d0*/  SHFL.BFLY PT, R0, R2, 0x10, 0x1f ;  /* 0x0e001f0002007f89 */ /* 0x020ea400000e0000 */
[----:B--2---:R-:W-:-:S05]  /*d2e0*/  FMNMX.FTZ R0, R0, R2, !PT ;  /* 0x0000000200007209 */ /* 0x004fca0007810000 */
[----:B------:R-:W2:Y:S02]  /*d2f0*/  SHFL.BFLY PT, R3, R0, 0x8, 0x1f ;  /* 0x0d001f0000037f89 */ /* 0x000ea400000e0000 */
[----:B--2---:R-:W-:-:S05]  /*d300*/  FMNMX.FTZ R3, R0, R3, !PT ;  /* 0x0000000300037209 */ /* 0x004fca0007810000 */
[----:B------:R-:W2:Y:S02]  /*d310*/  SHFL.BFLY PT, R2, R3, 0x4, 0x1f ;  /* 0x0c801f0003027f89 */ /* 0x000ea400000e0000 */
[----:B--2---:R-:W-:Y:S02]  /*d320*/  FMNMX.FTZ R2, R3, R2, !PT ;  /* 0x0000000203027209 */ /* 0x004fe40007810000 */
[----:B------:R-:W-:-:S03]  /*d330*/  @!P0 MOV R3, 0x400 ;  /* 0x0000040000038802 */ /* 0x000fc60000000f00 */
[----:B------:R-:W2:Y:S01]  /*d340*/  SHFL.BFLY PT, R5, R2, 0x2, 0x1f ;  /* 0x0c401f0002057f89 */ /* 0x000ea200000e0000 */
[----:B0-----:R-:W-:-:S04]  /*d350*/  @!P0 LEA R3, R8, R3, 0x18 ;  /* 0x0000000308038211 */ /* 0x001fc800078ec0ff */
[----:B------:R-:W-:Y:S02]  /*d360*/  @!P0 LEA R6, R6, R3, 0x2 ;  /* 0x0000000306068211 */ /* 0x000fe400078e10ff */
[----:B--2---:R-:W-:Y:S02]  /*d370*/  FMNMX.FTZ R5, R2, R5, !PT ;  /* 0x0000000502057209 */ /* 0x004fe40007810000 */
[----:B------:R-:W-:-:S03]  /*d380*/  MOV R2, 0xff7fffff ;  /* 0xff7fffff00027802 */ /* 0x000fc60000000f00 */
[----:B------:R-:W0:Y:S02]  /*d390*/  SHFL.BFLY PT, R0, R5, 0x1, 0x1f ;  /* 0x0c201f0005007f89 */ /* 0x000e2400000e0000 */
[----:B0-----:R-:W-:-:S05]  /*d3a0*/  FMNMX.FTZ R9, R5, R0, !PT ;  /* 0x0000000005097209 */ /* 0x001fca0007810000 */
[----:B------:R0:W-:Y:S01]  /*d3b0*/  @!P0 STS [R6], R9 ;  /* 0x0000000906008388 */ /* 0x0001e20000000800 */
[----:B------:R-:W-:Y:S01]  /*d3c0*/  BAR.SYNC.DEFER_BLOCKING 0x0 ;  /* 0x0000000000007b1d */ /* 0x000fe20000010000 */
[----:B0-----:R-:W-:-:S05]  /*d3d0*/  HFMA2.MMA R6, -RZ, RZ, 0, 0 ;  /* 0x00000000ff067435 */ /* 0x001fca00000001ff */
[----:B------:R-:W0:Y:S04]  /*d3e0*/  @!P1 LDS R2, [R7] ;  /* 0x0000000007029984 */ /* 0x000e280000000800 */
[----:B0-----:R-:W0:Y:S02]  /*d3f0*/  SHFL.BFLY PT, R3, R2, 0x4, 0x1f ;  /* 0x0c801f0002037f89 */ /* 0x001e2400000e0000 */
[----:B0-----:R-:W-:-:S05]  /*d400*/  FMNMX.FTZ R3, R3, R2, !PT ;  /* 0x0000000203037209 */ /* 0x001fca0007810000 */
[----:B------:R-:W0:Y:S02]  /*d410*/  SHFL.BFLY PT, R0, R3, 0x2, 0x1f ;  /* 0x0c401f0003007f89 */ /* 0x000e2400000e0000 */
[----:B0-----:R-:W-:-:S05]  /*d420*/  FMNMX.FTZ R5, R3, R0, !PT ;  /* 0x0000000003057209 */ /* 0x001fca0007810000 */
[----:B------:R-:W0:Y:S02]  /*d430*/  SHFL.BFLY PT, R0, R5, 0x1, 0x1f ;  /* 0x0c201f0005007f89 */ /* 0x000e2400000e0000 */
[----:B0-----:R-:W-:Y:S02]  /*d440*/  FMNMX.FTZ R8, R5, R0, !PT ;  /* 0x0000000005087209 */ /* 0x001fe40007810000 */
[----:B------:R-:W-:-:S03]  /*d450*/  VIMNMX R0, RZ, UR4, !PT ;  /* 0x00000004ff007c48 */ /* 0x000fc6000ffe0100 */
[----:B------:R0:W2:Y:S02]  /*d460*/  SHFL.IDX PT, R9, R8, RZ, 0x1f ;  /* 0x00001fff08097589 */ /* 0x0000a400000e0000 */
[----:B------:R-:W-:-:S05]  /*d470*/  IMAD.IADD R5, R0, 0x1, R11 ;  /* 0x0000000100057824 */ /* 0x000fca00078e020b */
[----:B------:R-:W-:-:S13]  /*d480*/  ISETP.GT.AND P1, PT, R5, UR40, PT ;  /* 0x0000002805007c0c */ /* 0x000fda000bf24270 */
[----:B0-----:R-:W-:Y:S05]  /*d490*/  @P1 BRA `(.L_x_3715) ;  /* 0x0000000000781947 */ /* 0x001fea0003800000 */
[----:B------:R-:W-:Y:S01]  /*d4a0*/  ULDC.64 UR4, c[0x0][0x2b0] ;  /* 0x0000ac0000047ab9 */ /* 0x000fe20000000a00 */
[----:B------:R-:W-:Y:S01]  /*d4b0*/  IMAD.MOV.U32 R6, RZ, RZ, RZ ;  /* 0x000000ffff067224 */ /* 0x000fe200078e00ff */
[----:B------:R-:W-:-:S04]  /*d4c0*/  ISETP.NE.U32.AND P0, PT, RZ, UR4, PT ;  /* 0x00000004ff007c0c */ /* 0x000fc8000bf05070 */
[----:B------:R-:W-:-:S13]  /*d4d0*/  ISETP.NE.AND.EX P0, PT, RZ, UR5, PT, P0 ;  /* 0x00000005ff007c0c */ /* 0x000fda000bf05300 */
.L_x_3719:
[----:B------:R-:W4:Y:S01]  /*d4e0*/  LDL R3, [R1+0x4] ;  /* 0x0000040001037983 */ /* 0x000f220000100800 */
[----:B0-----:R-:W-:Y:S01]  /*d4f0*/  IADD3 R2, -R0, R5, RZ ;  /* 0x0000000500027210 */ /* 0x001fe20007ffe1ff */
[----:B------:R-:W-:Y:S04]  /*d500*/  BSSY B1, `(.L_x_3716) ;  /* 0x0000012000017945 */ /* 0x000fe80003800000 */
[----:B----4-:R-:W-:Y:S01]  /*d510*/  IMAD R8, R2, 0x4, R3 ;  /* 0x0000000402087824 */ /* 0x010fe200078e0203 */
        /* <DEDUP_REMOVED lines=8> */
[----:B------:R-:W4:Y:S02]  /*d5a0*/  LDG.E.U8 R2, desc[UR36][R2.64] ;  /* 0x0000002402027981 */ /* 0x000f24000c1e1100 */
[----:B----4-:R-:W-:-:S13]  /*d5b0*/  ISETP.NE.AND P2, PT, R2, RZ, PT ;  /* 0x000000ff0200720c */ /* 0x010fda0003f45270 */
[----:B------:R-:W-:Y:S01]  /*d5c0*/  @P2 MOV R7, RZ ;  /* 0x000000ff00072202 */ /* 0x000fe20000000f00 */
[----:B------:R-:W-:Y:S06]  /*d5d0*/  @P2 BRA `(.L_x_3718) ;  /* 0x0000000000102947 */ /* 0x000fec0003800000 */
.L_x_3717:
[----:B------:R-:W2:Y:S02]  /*d5e0*/  LDS R2, [R8] ;  /* 0x0000000008027984 */ /* 0x000ea40000000800 */
[----:B--2---:R-:W-:-:S04]  /*d5f0*/  FADD.FTZ R2, -R9, R2 ;  /* 0x0000000209027221 */ /* 0x004fc80000010100 */
[----:B------:R-:W-:-:S04]  /*d600*/  FMUL.FTZ R2, R2, 1.4426950216293334961 ;  /* 0x3fb8aa3b02027820 */ /* 0x000fc80000410000 */
[----:B------:R0:W4:Y:S03]  /*d610*/  MUFU.EX2 R7, R2 ;  /* 0x0000000200077308 */ /* 0x0001260000000800 */
.L_x_3718:
[----:B------:R-:W-:Y:S05]  /*d620*/  BSYNC B1 ;  /* 0x0000000000017941 */ /* 0x000fea0003800000 */
.L_x_3716:
[----:B----4-:R4:W-:Y:S01]  /*d630*/  STS [R8], R7 ;  /* 0x0000000708007388 */ /* 0x0109e20000000800 */
[----:B------:R-:W-:Y:S02]  /*d640*/  VIADD R5, R5, 0x100 ;  /* 0x0000010005057836 */ /* 0x000fe40000000000 */
[----:B------:R-:W-:-:S03]  /*d650*/  FADD.FTZ R6, R7, R6 ;  /* 0x0000000607067221 */ /* 0x000fc60000010000 */
[----:B------:R-:W-:-:S13]  /*d660*/  ISETP.GT.AND P2, PT, R5, UR40, PT ;  /* 0x0000002805007c0c */ /* 0x000fda000bf44270 */
[----:B----4-:R-:W-:Y:S05]  /*d670*/  @!P2 BRA `(.L_x_3719) ;  /* 0xfffffffc0098a947 */ /* 0x010fea000383ffff */
.L_x_3715:
[----:B------:R-:W-:Y:S05]  /*d680*/  BSYNC B0 ;  /* 0x0000000000007941 */ /* 0x000fea0003800000 */
.L_x_3714:
[----:B------:R-:W4:Y:S01]  /*d690*/  SHFL.BFLY PT, R3, R6, 0x10, 0x1f ;  /* 0x0e001f0006037f89 */ /* 0x000f2200000e0000 */
[----:B------:R-:W-:Y:S01]  /*d6a0*/  ULDC.U8 UR4, c[0x0][0x31c] ;  /* 0x0000c70000047ab9 */ /* 0x000fe20000000000 */
[----:B------:R-:W-:Y:S01]  /*d6b0*/  ULDC UR7, c[0x0][0x288] ;  /* 0x0000a20000077ab9 */ /* 0x000fe20000000800 */
[----:B------:R-:W-:Y:S01]  /*d6c0*/  UMOV UR5, URZ ;  /* 0x0000003f00057c82 */ /* 0x000fe20008000000 */
[----:B--2---:R-:W2:Y:S01]  /*d6d0*/  S2R R9, SR_TID.X ;  /* 0x0000000000097919 */ /* 0x004ea20000002100 */
[----:B------:R-:W-:Y:S01]  /*d6e0*/  UIMAD UR7, UR45, UR7, UR46 ;  /* 0x000000072d0772a4 */ /* 0x000fe2000f8e022e */
[----:B----4-:R-:W-:-:S05]  /*d6f0*/  FADD.FTZ R3, R3, R6 ;  /* 0x0000000603037221 */ /* 0x010fca0000010000 */
[----:B0-----:R-:W0:Y:S01]  /*d700*/  SHFL.BFLY PT, R2, R3, 0x8, 0x1f ;  /* 0x0d001f0003027f89 */ /* 0x001e2200000e0000 */
[C---:B--2---:R-:W-:Y:S02]  /*d710*/  LOP3.LUT P0, RZ, R9.reuse, 0x1f, RZ, 0xc0, !PT ;  /* 0x0000001f09ff7812 */ /* 0x044fe4000780c0ff */
[----:B------:R-:W-:-:S04]  /*d720*/  LOP3.LUT R7, R9, 0x1f, RZ, 0xc0, !PT ;  /* 0x0000001f09077812 */ /* 0x000fc800078ec0ff */
[----:B------:R-:W-:-:S07]  /*d730*/  ISETP.GT.U32.AND P2, PT, R7, 0x7, PT ;  /* 0x000000070700780c */ /* 0x000fce0003f44070 */
[----:B------:R-:W2:Y:S01]  /*d740*/  @!P0 S2R R7, SR_CgaCtaId ;  /* 0x0000000000078919 */ /* 0x000ea20000008800 */
[----:B------:R-:W-:Y:S01]  /*d750*/  @!P0 MOV R6, 0x400 ;  /* 0x0000040000068802 */ /* 0x000fe20000000f00 */
[----:B0-----:R-:W-:-:S04]  /*d760*/  FADD.FTZ R2, R3, R2 ;  /* 0x0000000203027221 */ /* 0x001fc80000010000 */
[----:B------:R-:W0:Y:S01]  /*d770*/  @!P2 S2R R11, SR_CgaCtaId ;  /* 0x00000000000ba919 */ /* 0x000e220000008800 */
[----:B------:R-:W-:Y:S01]  /*d780*/  @!P2 MOV R10, 0x400 ;  /* 0x00000400000aa802 */ /* 0x000fe20000000f00 */
[----:B------:R-:W4:Y:S01]  /*d790*/  SHFL.BFLY PT, R5, R2, 0x4, 0x1f ;  /* 0x0c801f0002057f89 */ /* 0x000f2200000e0000 */
[----:B--2---:R-:W-:Y:S01]  /*d7a0*/  @!P0 LEA R6, R7, R6, 0x18 ;  /* 0x0000000607068211 */ /* 0x004fe200078ec0ff */
[----:B----4-:R-:W-:Y:S01]  /*d7b0*/  FADD.FTZ R5, R2, R5 ;  /* 0x0000000502057221 */ /* 0x010fe20000010000 */
[----:B------:R-:W-:Y:S02]  /*d7c0*/  @!P0 SHF.R.U32.HI R2, RZ, 0x3, R9 ;  /* 0x00000003ff028819 */ /* 0x000fe40000011609 */
[----:B------:R-:W-:Y:S02]  /*d7d0*/  @!P2 SHF.L.U32 R7, R9, 0x2, RZ ;  /* 0x000000020907a819 */ /* 0x000fe400000006ff */
[----:B------:R-:W2:Y:S01]  /*d7e0*/  SHFL.BFLY PT, R8, R5, 0x2, 0x1f ;  /* 0x0c401f0005087f89 */ /* 0x000ea200000e0000 */
[----:B0-----:R-:W-:Y:S01]  /*d7f0*/  @!P2 LEA R11, R11, R10, 0x18 ;  /* 0x0000000a0b0ba211 */ /* 0x001fe200078ec0ff */
[----:B--2---:R-:W-:Y:S01]  /*d800*/  FADD.FTZ R8, R5, R8 ;  /* 0x0000000805087221 */ /* 0x004fe20000010000 */
[----:B------:R-:W-:-:S02]  /*d810*/  @!P0 LOP3.LUT R5, R2, 0x1ffffffc, RZ, 0xc0, !PT ;  /* 0x1ffffffc02058812 */ /* 0x000fc400078ec0ff */
        /* <DEDUP_REMOVED lines=8> */
[----:B------:R-:W-:Y:S01]  /*d8a0*/  UMOV UR4, URZ ;  /* 0x0000003f00047c82 */ /* 0x000fe20008000000 */
[----:B------:R-:W0:Y:S04]  /*d8b0*/  @!P2 LDS R3, [R2+0x20] ;  /* 0x000020000203a984 */ /* 0x000e280000000800 */
[----:B0-----:R-:W0:Y:S02]  /*d8c0*/  SHFL.BFLY PT, R6, R3, 0x4, 0x1f ;  /* 0x0c801f0003067f89 */ /* 0x001e2400000e0000 */
[----:B0-----:R-:W-:-:S05]  /*d8d0*/  FADD.FTZ R6, R6, R3 ;  /* 0x0000000306067221 */ /* 0x001fca0000010000 */
[----:B------:R-:W0:Y:S02]  /*d8e0*/  SHFL.BFLY PT, R5, R6, 0x2, 0x1f ;  /* 0x0c401f0006057f89 */ /* 0x000e2400000e0000 */
[----:B0-----:R-:W-:-:S05]  /*d8f0*/  FADD.FTZ R5, R6, R5 ;  /* 0x0000000506057221 */ /* 0x001fca0000010000 */
[----:B------:R-:W0:Y:S02]  /*d900*/  SHFL.BFLY PT, R8, R5, 0x1, 0x1f ;  /* 0x0c201f0005087f89 */ /* 0x000e2400000e0000 */
[----:B0-----:R-:W-:-:S06]  /*d910*/  FADD.FTZ R8, R5, R8 ;  /* 0x0000000805087221 */ /* 0x001fcc0000010000 */
[----:B------:R-:W0:Y:S01]  /*d920*/  SHFL.IDX PT, R8, R8, RZ, 0x1f ;  /* 0x00001fff08087589 */ /* 0x000e2200000e0000 */
[----:B------:R-:W-:Y:S05]  /*d930*/  @!P0 BRA `(.L_x_3720) ;  /* 0x0000000000188947 */ /* 0x000fea0003800000 */
[----:B------:R-:W-:Y:S01]  /*d940*/  ULDC UR4, c[0x0][0x318] ;  /* 0x0000c60000047ab9 */ /* 0x000fe20000000800 */
[----:B------:R-:W-:Y:S02]  /*d950*/  ULDC UR5, c[0x0][0x29c] ;  /* 0x0000a70000057ab9 */ /* 0x000fe40000000800 */
[----:B------:R-:W-:-:S03]  /*d960*/  UIMAD UR4, UR7, UR4, UR5 ;  /* 0x00000004070472a4 */ /* 0x000fc6000f8e0205 */
[----:B------:R-:W-:Y:S02]  /*d970*/  ULDC UR5, c[0x0][0x284] ;  /* 0x0000a10000057ab9 */ /* 0x000fe40000000800 */
[----:B------:R-:W-:-:S04]  /*d980*/  UIMAD UR4, UR4, UR5, URZ ;  /* 0x00000005040472a4 */ /* 0x000fc8000f8e023f */
[----:B------:R-:W-:-:S12]  /*d990*/  USHF.R.S32.HI UR5, URZ, 0x1f, UR4 ;  /* 0x0000001f3f057899 */ /* 0x000fd80008011404 */
.L_x_3720:
[----:B------:R-:W-:Y:S01]  /*d9a0*/  ULDC.64 UR8, c[0x0][0x310] ;  /* 0x0000c40000087ab9 */ /* 0x000fe20000000a00 */
[----:B------:R-:W-:Y:S04]  /*d9b0*/  BSSY B0, `(.L_x_3721) ;  /* 0x0000014000007945 */ /* 0x000fe80003800000 */
[----:B------:R-:W-:Y:S05]  /*d9c0*/  @P1 BRA `(.L_x_3722) ;  /* 0x0000000000481947 */ /* 0x000fea0003800000 */
[----:B0-----:R-:W-:Y:S01]  /*d9d0*/  FADD.FTZ R2, R8, 9.9999999747524270788e-07 ;  /* 0x358637bd08027421 */ /* 0x001fe20000010000 */
[----:B------:R-:W-:-:S03]  /*d9e0*/  IMAD.IADD R5, R0, 0x1, R9 ;  /* 0x0000000100057824 */ /* 0x000fc600078e0209 */
[----:B------:R0:W2:Y:S04]  /*d9f0*/  MUFU.RCP R7, R2 ;  /* 0x0000000200077308 */ /* 0x0000a80000001000 */
.L_x_3724:
[----:B0-2---:R-:W4:Y:S01]  /*da00*/  LDL R3, [R1+0x4] ;  /* 0x0000040001037983 */ /* 0x005f220000100800 */
[----:B0-----:R-:W-:-:S05]  /*da10*/  IADD3 R2, -R0, R5, RZ ;  /* 0x0000000500027210 */ /* 0x001fca0007ffe1ff */
[----:B----4-:R-:W-:-:S05]  /*da20*/  IMAD R3, R2, 0x4, R3 ;  /* 0x0000000402037824 */ /* 0x010fca00078e0203 */
[----:B------:R-:W2:Y:S02]  /*da30*/  LDS R2, [R3] ;  /* 0x0000000003027984 */ /* 0x000ea40000000800 */
[----:B--2---:R-:W-:-:S05]  /*da40*/  FMUL.FTZ R8, R2, R7 ;  /* 0x0000000702087220 */ /* 0x004fca0000410000 */
[----:B------:R0:W-:Y:S01]  /*da50*/  STS [R3], R8 ;  /* 0x0000000803007388 */ /* 0x0001e20000000800 */
[----:B------:R-:W-:Y:S05]  /*da60*/  @!P0 BRA `(.L_x_3723) ;  /* 0x0000000000148947 */ /* 0x000fea0003800000 */
[----:B0-----:R-:W-:-:S04]  /*da70*/  IADD3 R3, P1, R5, UR4, RZ ;  /* 0x0000000405037c10 */ /* 0x001fc8000ff3e0ff */
[----:B------:R-:W-:Y:S02]  /*da80*/  LEA.HI.X.SX32 R6, R5, UR5, 0x1, P1 ;  /* 0x0000000505067c11 */ /* 0x000fe400088f0eff */
[----:B------:R-:W-:-:S04]  /*da90*/  LEA R2, P1, R3, UR8, 0x2 ;  /* 0x0000000803027c11 */ /* 0x000fc8000f8210ff */
[----:B------:R-:W-:-:S05]  /*daa0*/  LEA.HI.X R3, R3, UR9, R6, 0x2, P1 ;  /* 0x0000000903037c11 */ /* 0x000fca00088f1406 */
[----:B------:R2:W-:Y:S04]  /*dab0*/  STG.E desc[UR36][R2.64], R8 ;  /* 0x0000000802007986 */ /* 0x0005e8000c101924 */
.L_x_3723:
[----:B------:R-:W-:-:S04]  /*dac0*/  IADD3 R5, R5, 0x100, RZ ;  /* 0x0000010005057810 */ /* 0x000fc80007ffe0ff */
[----:B------:R-:W-:-:S13]  /*dad0*/  ISETP.GT.AND P1, PT, R5, UR40, PT ;  /* 0x0000002805007c0c */ /* 0x000fda000bf24270 */
[----:B------:R-:W-:Y:S05]  /*dae0*/  @!P1 BRA `(.L_x_3724) ;  /* 0xfffffffc00c49947 */ /* 0x000fea000383ffff */
.L_x_3722:
[----:B------:R-:W-:Y:S05]  /*daf0*/  BSYNC B0 ;  /* 0x0000000000007941 */ /* 0x000fea0003800000 */
.L_x_3721:
[----:B------:R-:W0:Y:S01]  /*db00*/  S2R R5, SR_TID.X ;  /* 0x0000000000057919 */ /* 0x000e220000002100 */
[----:B------:R-:W-:Y:S01]  /*db10*/  USHF.R.S32.HI UR4, URZ, 0x1f, UR40 ;  /* 0x0000001f3f047899 */ /* 0x000fe20008011428 */
[----:B------:R-:W-:Y:S01]  /*db20*/  CS2R R6, SRZ ;  /* 0x0000000000067805 */ /* 0x000fe2000001ff00 */
[----:B------:R-:W-:Y:S01]  /*db30*/  ULDC.64 UR8, c[0x0][0x240] ;  /* 0x0000900000087ab9 */ /* 0x000fe20000000a00 */
[----:B------:R-:W-:Y:S01]  /*db40*/  ULDC UR17, c[0x0][0x284] ;  /* 0x0000a10000117ab9 */ /* 0x000fe20000000800 */
[----:B------:R-:W-:Y:S01]  /*db50*/  ULEA.HI UR4, UR4, UR40, URZ, 0x2 ;  /* 0x0000002804047291 */ /* 0x000fe2000f8f103f */
[----:B------:R-:W-:Y:S01]  /*db60*/  ISETP.EQ.U32.AND P0, PT, RZ, UR8, PT ;  /* 0x00000008ff007c0c */ /* 0x000fe2000bf02070 */
[----:B------:R-:W-:Y:S01]  /*db70*/  ULDC UR18, c[0x0][0x288] ;  /* 0x0000a20000127ab9 */ /* 0x000fe20000000800 */
[----:B------:R-:W-:Y:S01]  /*db80*/  ULDC UR22, c[0x0][0x288] ;  /* 0x0000a20000167ab9 */ /* 0x000fe20000000800 */
[----:B------:R-:W-:Y:S01]  /*db90*/  ULOP3.LUT UR4, UR4, 0xfffffffc, URZ, 0xc0, !UPT ;  /* 0xfffffffc04047892 */ /* 0x000fe2000f8ec03f */
[----:B------:R-:W-:Y:S01]  /*dba0*/  ULDC.64 UR10, c[0x0][0x250] ;  /* 0x00009400000a7ab9 */ /* 0x000fe20000000a00 */
[----:B------:R-:W-:-:S02]  /*dbb0*/  ULDC.64 UR12, c[0x0][0x250] ;  /* 0x00009400000c7ab9 */ /* 0x000fc40000000a00 */
[----:B------:R-:W-:Y:S01]  /*dbc0*/  UIADD3 UR4, -UR4, UR40, URZ ;  /* 0x0000002804047290 */ /* 0x000fe2000fffe13f */
[----:B------:R-:W-:Y:S01]  /*dbd0*/  ULDC.64 UR14, c[0x0][0x250] ;  /* 0x00009400000e7ab9 */ /* 0x000fe20000000a00 */
[----:B0-2---:R-:W-:-:S04]  /*dbe0*/  LEA.HI R3, R4, R5, RZ, 0x6 ;  /* 0x0000000504037211 */ /* 0x005fc800078f30ff */
[----:B------:R-:W-:Y:S02]  /*dbf0*/  LOP3.LUT R2, R3, 0xffffffc0, RZ, 0xc0, !PT ;  /* 0xffffffc003027812 */ /* 0x000fe400078ec0ff */
[----:B------:R-:W-:-:S03]  /*dc00*/  SHF.R.S32.HI R3, RZ, 0x6, R3 ;  /* 0x00000006ff037819 */ /* 0x000fc60000011403 */
[----:B------:R-:W-:Y:S01]  /*dc10*/  IMAD.IADD R2, R5, 0x1, -R2 ;  /* 0x0000000105027824 */ /* 0x000fe200078e0a02 */
[----:B------:R-:W-:-:S04]  /*dc20*/  MOV R5, UR46 ;  /* 0x0000002e00057c02 */ /* 0x000fc80008000f00 */
[C---:B------:R-:W-:Y:S01]  /*dc30*/  ISETP.GT.AND P2, PT, R2.reuse, 0x2f, PT ;  /* 0x0000002f0200780c */ /* 0x040fe20003f44270 */
[----:B------:R-:W-:-:S03]  /*dc40*/  IMAD.SHL.U32 R2, R2, 0x4, RZ ;  /* 0x0000000402027824 */ /* 0x000fc600078e00ff */
[----:B------:R-:W-:Y:S01]  /*dc50*/  ISETP.NE.OR P1, PT, R3, UR4, P2 ;  /* 0x0000000403007c0c */ /* 0x000fe20009725670 */
[----:B------:R-:W-:-:S03]  /*dc60*/  ULDC.64 UR4, c[0x0][0x258] ;  /* 0x0000960000047ab9 */ /* 0x000fc60000000a00 */
[----:B------:R-:W-:Y:S01]  /*dc70*/  ISETP.EQ.OR.EX P0, PT, RZ, UR9, P1, P0 ;  /* 0x00000009ff007c0c */ /* 0x000fe20008f02700 */
[----:B------:R-:W-:-:S12]  /*dc80*/  ULDC.64 UR8, c[0x0][0x258] ;  /* 0x0000960000087ab9 */ /* 0x000fd80000000a00 */
[----:B------:R-:W0:Y:S01]  /*dc90*/  @!P0 LDC.64 R8, c[0x0][0x240] ;  /* 0x00009000ff088b82 */ /* 0x000e220000000a00 */
[----:B------:R-:W-:Y:S01]  /*dca0*/  @!P0 IMAD R5, R5, 0xc0, R2 ;  /* 0x000000c005058824 */ /* 0x000fe200078e0202 */
[----:B------:R-:W-:Y:S01]  /*dcb0*/  UIMAD UR16, UR7, UR17, URZ ;  /* 0x00000011071072a4 */ /* 0x000fe2000f8e023f */
[----:B------:R-:W-:Y:S01]  /*dcc0*/  BSSY B0, `(.L_x_3725) ;  /* 0x000019f000007945 */ /* 0x000fe20003800000 */
[----:B------:R-:W-:Y:S01]  /*dcd0*/  CS2R R10, SRZ ;  /* 0x00000000000a7805 */ /* 0x000fe2000001ff00 */
[----:B0-----:R-:W-:Y:S01]  /*dce0*/  @!P0 IMAD.WIDE R8, R5, 0x4, R8 ;  /* 0x0000000405088825 */ /* 0x001fe200078e0208 */
[----:B------:R-:W-:-:S06]  /*dcf0*/  CS2R R4, SRZ ;  /* 0x0000000000047805 */ /* 0x000fcc000001ff00 */
[----:B------:R0:W5:Y:S02]  /*dd00*/  @!P0 LDG.E.128 R4, desc[UR36][R8.64] ;  /* 0x0000002408048981 */ /* 0x000164000c1e1d00 */
[----:B0-----:R-:W-:Y:S01]  /*dd10*/  CS2R R8, SRZ ;  /* 0x0000000000087805 */ /* 0x001fe2000001ff00 */
[----:B------:R-:W-:Y:S06]  /*dd20*/  BAR.SYNC.DEFER_BLOCKING 0x0 ;  /* 0x0000000000007b1d */ /* 0x000fec0000010000 */
[----:B------:R-:W-:Y:S05]  /*dd30*/  @P2 BRA `(.L_x_3726) ;  /* 0x00000018005c2947 */ /* 0x000fea0003800000 */
[----:B------:R-:W-:Y:S01]  /*dd40*/  MOV R25, UR17 ;  /* 0x0000001100197c02 */ /* 0x000fe20008000f00 */
[----:B------:R-:W-:Y:S01]  /*dd50*/  IMAD.IADD R14, R0, 0x1, R3 ;  /* 0x00000001000e7824 */ /* 0x000fe200078e0203 */
[----:B------:R-:W-:Y:S01]  /*dd60*/  BSSY B1, `(.L_x_3727) ;  /* 0x000007e000017945 */ /* 0x000fe20003800000 */
[----:B------:R-:W-:Y:S02]  /*dd70*/  CS2R R10, SRZ ;  /* 0x00000000000a7805 */ /* 0x000fe4000001ff00 */
[C---:B------:R-:W-:Y:S01]  /*dd80*/  VIMNMX R49, R25.reuse, UR40, PT ;  /* 0x0000002819317c48 */ /* 0x040fe2000bfe0100 */
[----:B------:R-:W-:Y:S01]  /*dd90*/  IMAD R13, R25, UR6, R2 ;  /* 0x00000006190d7c24 */ /* 0x000fe2000f8e0202 */
[----:B------:R-:W-:Y:S02]  /*dda0*/  CS2R R8, SRZ ;  /* 0x0000000000087805 */ /* 0x000fe4000001ff00 */
[----:B------:R-:W-:Y:S02]  /*ddb0*/  ISETP.GE.AND P0, PT, R14, R49, PT ;  /* 0x000000310e00720c */ /* 0x000fe40003f06270 */
[----:B------:R-:W-:-:S11]  /*ddc0*/  SHF.R.S32.HI R12, RZ, 0x1f, R13 ;  /* 0x0000001fff0c7819 */ /* 0x000fd6000001140d */
[----:B------:R-:W-:Y:S05]  /*ddd0*/  @P0 BRA `(.L_x_3728) ;  /* 0x0000000400d80947 */ /* 0x000fea0003800000 */
[----:B------:R-:W-:Y:S01]  /*dde0*/  IADD3 R8, -R0, -0x2, -R3 ;  /* 0xfffffffe00087810 */ /* 0x000fe20007ffe903 */
[----:B------:R-:W-:Y:S01]  /*ddf0*/  BSSY B2, `(.L_x_3729) ;  /* 0x0000027000027945 */ /* 0x000fe20003800000 */
[----:B------:R-:W-:Y:S01]  /*de00*/  LOP3.LUT R9, RZ, R49, RZ, 0x33, !PT ;  /* 0x00000031ff097212 */ /* 0x000fe200078e33ff */
[----:B------:R-:W-:Y:S01]  /*de10*/  IMAD.MOV.U32 R27, RZ, RZ, R14 ;  /* 0x000000ffff1b7224 */ /* 0x000fe200078e000e */
[----:B------:R-:W-:Y:S02]  /*de20*/  CS2R R10, SRZ ;  /* 0x00000000000a7805 */ /* 0x000fe4000001ff00 */
[----:B------:R-:W-:-:S04]  /*de30*/  IADD3 R9, R8, -R9, RZ ;  /* 0x8000000908097210 */ /* 0x000fc80007ffe0ff */
[C---:B------:R-:W-:Y:S02]  /*de40*/  LEA.HI R8, R9.reuse, 0x1, RZ, 0x1e ;  /* 0x0000000109087811 */ /* 0x040fe400078ff0ff */
[----:B------:R-:W-:Y:S02]  /*de50*/  ISETP.GE.U32.AND P0, PT, R9, 0xc, PT ;  /* 0x0000000c0900780c */ /* 0x000fe40003f06070 */
[----:B------:R-:W-:Y:S02]  /*de60*/  LOP3.LUT P3, R15, R8, 0x3, RZ, 0xc0, !PT ;  /* 0x00000003080f7812 */ /* 0x000fe4000786c0ff */
[----:B------:R-:W-:-:S11]  /*de70*/  CS2R R8, SRZ ;  /* 0x0000000000087805 */ /* 0x000fd6000001ff00 */
[----:B------:R-:W-:Y:S05]  /*de80*/  @!P3 BRA `(.L_x_3730) ;  /* 0x000000000074b947 */ /* 0x000fea0003800000 */
[----:B------:R-:W-:Y:S01]  /*de90*/  IMAD R25, R25, UR45, RZ ;  /* 0x0000002d19197c24 */ /* 0x000fe2000f8e02ff */
[----:B------:R-:W-:Y:S01]  /*dea0*/  MOV R27, R14 ;  /* 0x0000000e001b7202 */ /* 0x000fe20000000f00 */
[----:B------:R-:W-:-:S07]  /*deb0*/  IMAD.MOV.U32 R8, RZ, RZ, RZ ;  /* 0x000000ffff087224 */ /* 0x000fce00078e00ff */
.L_x_3731:
[----:B-1----:R-:W-:Y:S01]  /*dec0*/  SHF.R.S32.HI R16, RZ, 0x1f, R27 ;  /* 0x0000001fff107819 */ /* 0x002fe2000001141b */
[----:B------:R-:W2:Y:S01]  /*ded0*/  LDL R26, [R1+0x4] ;  /* 0x00000400011a7983 */ /* 0x000ea20000100800 */
[----:B------:R-:W-:-:S04]  /*dee0*/  IADD3 R17, P3, R25, R27, RZ ;  /* 0x0000001b19117210 */ /* 0x000fc80007f7e0ff */
[----:B------:R-:W-:Y:S02]  /*def0*/  LEA.HI.X.SX32 R18, R25, R16, 0x1, P3 ;  /* 0x0000001019127211 */ /* 0x000fe400018f0eff */
[----:B------:R-:W-:-:S04]  /*df00*/  LEA R16, P3, R17, UR4, 0x2 ;  /* 0x0000000411107c11 */ /* 0x000fc8000f8610ff */
[----:B------:R-:W-:-:S05]  /*df10*/  LEA.HI.X R17, R17, UR5, R18, 0x2, P3 ;  /* 0x0000000511117c11 */ /* 0x000fca00098f1412 */
[----:B------:R-:W4:Y:S01]  /*df20*/  LDG.E R16, desc[UR36][R16.64] ;  /* 0x0000002410107981 */ /* 0x000f22000c1e1900 */
[----:B------:R-:W-:Y:S01]  /*df30*/  IADD3 R24, -R0, R27, RZ ;  /* 0x0000001b00187210 */ /* 0x000fe20007ffe1ff */
[----:B----4-:R-:W-:-:S04]  /*df40*/  IMAD R18, R16, UR18, RZ ;  /* 0x0000001210127c24 */ /* 0x010fc8000f8e02ff */
[----:B------:R-:W-:-:S04]  /*df50*/  IMAD R18, R18, UR17, R27 ;  /* 0x0000001112127c24 */ /* 0x000fc8000f8e021b */
[----:B------:R-:W-:-:S05]  /*df60*/  IMAD R18, R18, 0xc0, RZ ;  /* 0x000000c012127824 */ /* 0x000fca00078e02ff */
[----:B------:R-:W-:-:S04]  /*df70*/  IADD3 R19, P3, R13, R18, RZ ;  /* 0x000000120d137210 */ /* 0x000fc80007f7e0ff */
[----:B------:R-:W-:Y:S02]  /*df80*/  LEA.HI.X.SX32 R20, R18, R12, 0x1, P3 ;  /* 0x0000000c12147211 */ /* 0x000fe400018f0eff */
[----:B------:R-:W-:-:S04]  /*df90*/  LEA R18, P3, R19, UR10, 0x2 ;  /* 0x0000000a13127c11 */ /* 0x000fc8000f8610ff */
[----:B------:R-:W-:-:S05]  /*dfa0*/  LEA.HI.X R19, R19, UR11, R20, 0x2, P3 ;  /* 0x0000000b13137c11 */ /* 0x000fca00098f1414 */
[----:B------:R-:W4:Y:S01]  /*dfb0*/  LDG.E.128 R20, desc[UR36][R18.64] ;  /* 0x0000002412147981 */ /* 0x000f22000c1e1d00 */
[----:B--2---:R-:W-:Y:S01]  /*dfc0*/  IMAD R24, R24, 0x4, R26 ;  /* 0x0000000418187824 */ /* 0x004fe200078e021a */
[----:B------:R-:W-:Y:S01]  /*dfd0*/  IADD3 R15, R15, -0x1, RZ ;  /* 0xffffffff0f0f7810 */ /* 0x000fe20007ffe0ff */
[----:B------:R-:W-:-:S03]  /*dfe0*/  VIADD R27, R27, 0x4 ;  /* 0x000000041b1b7836 */ /* 0x000fc60000000000 */
[----:B------:R-:W-:Y:S01]  /*dff0*/  ISETP.NE.AND P3, PT, R15, RZ, PT ;  /* 0x000000ff0f00720c */ /* 0x000fe20003f65270 */
[----:B------:R-:W4:Y:S02]  /*e000*/  LDS R24, [R24] ;  /* 0x0000000018187984 */ /* 0x000f240000000800 */
[-C--:B----4-:R-:W-:Y:S01]  /*e010*/  FFMA.FTZ R8, R20, R24.reuse, R8 ;  /* 0x0000001814087223 */ /* 0x090fe20000010008 */
[-C--:B------:R-:W-:Y:S01]  /*e020*/  FFMA.FTZ R9, R21, R24.reuse, R9 ;  /* 0x0000001815097223 */ /* 0x080fe20000010009 */
[-C--:B------:R-:W-:Y:S01]  /*e030*/  FFMA.FTZ R10, R22, R24.reuse, R10 ;  /* 0x00000018160a7223 */ /* 0x080fe2000001000a */
[----:B------:R-:W-:-:S07]  /*e040*/  FFMA.FTZ R11, R23, R24, R11 ;  /* 0x00000018170b7223 */ /* 0x000fce000001000b */
[----:B------:R-:W-:Y:S05]  /*e050*/  @P3 BRA `(.L_x_3731) ;  /* 0xfffffffc00983947 */ /* 0x000fea000383ffff */
.L_x_3730:
[----:B------:R-:W-:Y:S05]  /*e060*/  BSYNC B2 ;  /* 0x0000000000027941 */ /* 0x000fea0003800000 */
.L_x_3729:
[----:B------:R-:W-:Y:S05]  /*e070*/  @!P0 BRA `(.L_x_3728) ;  /* 0x0000000400308947 */ /* 0x000fea0003800000 */
[----:B------:R-:W2:Y:S01]  /*e080*/  LDL R20, [R1+0x4] ;  /* 0x0000040001147983 */ /* 0x000ea20000100800 */
[----:B-1----:R-:W0:Y:S01]  /*e090*/  LDC R18, c[0x0][0x288] ;  /* 0x0000a200ff127b82 */ /* 0x002e220000000800 */
[----:B------:R-:W-:Y:S01]  /*e0a0*/  UIMAD UR19, UR45, UR17, URZ ;  /* 0x000000112d1372a4 */ /* 0x000fe2000f8e023f */
[----:B------:R-:W-:Y:S01]  /*e0b0*/  SHF.R.S32.HI R16, RZ, 0x1f, R27 ;  /* 0x0000001fff107819 */ /* 0x000fe2000001141b */
[----:B------:R-:W-:Y:S01]  /*e0c0*/  ULDC.64 UR20, c[0x0][0x258] ;  /* 0x0000960000147ab9 */ /* 0x000fe20000000a00 */
[C---:B------:R-:W-:Y:S01]  /*e0d0*/  LEA R15, R27.reuse, 0x20, 0x2 ;  /* 0x000000201b0f7811 */ /* 0x040fe200078e10ff */
[C---:B------:R-:W-:Y:S02]  /*e0e0*/  IMAD R26, R27.reuse, 0xc0, RZ ;  /* 0x000000c01b1a7824 */ /* 0x040fe400078e02ff */
[----:B------:R-:W-:Y:S02]  /*e0f0*/  IADD3 R50, P0, R27, UR19, RZ ;  /* 0x000000131b327c10 */ /* 0x000fe4000ff1e0ff */
[----:B------:R-:W-:-:S04]  /*e100*/  MOV R17, UR19 ;  /* 0x0000001300117c02 */ /* 0x000fc80008000f00 */
[----:B------:R-:W-:Y:S01]  /*e110*/  LEA.HI.X.SX32 R17, R17, R16, 0x1, P0 ;  /* 0x0000001011117211 */ /* 0x000fe200000f0eff */
[----:B------:R-:W-:Y:S01]  /*e120*/  IMAD R16, R0, -0x4, R15 ;  /* 0xfffffffc00107824 */ /* 0x000fe200078e020f */
[----:B------:R-:W-:-:S04]  /*e130*/  LEA R19, P0, R50, UR20, 0x2 ;  /* 0x0000001432137c11 */ /* 0x000fc8000f8010ff */
[----:B------:R-:W-:Y:S01]  /*e140*/  LEA.HI.X R50, R50, UR21, R17, 0x2, P0 ;  /* 0x0000001532327c11 */ /* 0x000fe200080f1411 */
[----:B0-----:R-:W-:-:S04]  /*e150*/  IMAD R15, R18, UR17, RZ ;  /* 0x00000011120f7c24 */ /* 0x001fc8000f8e02ff */
[----:B------:R-:W-:Y:S02]  /*e160*/  IMAD R15, R15, 0xc0, RZ ;  /* 0x000000c00f0f7824 */ /* 0x000fe400078e02ff */
[----:B--2---:R-:W-:-:S07]  /*e170*/  IMAD.IADD R28, R20, 0x1, R16 ;  /* 0x00000001141c7824 */ /* 0x004fce00078e0210 */
.L_x_3732:
[----:B------:R-:W-:Y:S01]  /*e180*/  MOV R16, R19 ;  /* 0x0000001300107202 */ /* 0x000fe20000000f00 */
[----:B------:R-:W-:Y:S01]  /*e190*/  IMAD.MOV.U32 R17, RZ, RZ, R50 ;  /* 0x000000ffff117224 */ /* 0x000fe200078e0032 */
[----:B------:R-:W0:Y:S04]  /*e1a0*/  LDS R29, [R28+-0x20] ;  /* 0xffffe0001c1d7984 */ /* 0x000e280000000800 */
[----:B------:R-:W2:Y:S04]  /*e1b0*/  LDG.E R18, desc[UR36][R16.64] ;  /* 0x0000002410127981 */ /* 0x000ea8000c1e1900 */
[----:B------:R-:W4:Y:S04]  /*e1c0*/  LDG.E R19, desc[UR36][R16.64+0x10] ;  /* 0x0000102410137981 */ /* 0x000f28000c1e1900 */
[----:B------:R-:W3:Y:S04]  /*e1d0*/  LDG.E R20, desc[UR36][R16.64+0x20] ;  /* 0x0000202410147981 */ /* 0x000ee8000c1e1900 */
[----:B------:R-:W3:Y:S04]  /*e1e0*/  LDG.E R22, desc[UR36][R16.64+0x30] ;  /* 0x0000302410167981 */ /* 0x000ee8000c1e1900 */
[----:B------:R-:W-:Y:S04]  /*e1f0*/  LDS R31, [R28] ;  /* 0x000000001c1f7984 */ /* 0x000fe80000000800 */
[----:B------:R-:W-:Y:S01]  /*e200*/  LDS R48, [R28+0x10] ;  /* 0x000010001c307984 */ /* 0x000fe20000000800 */
[----:B--2---:R-:W-:-:S02]  /*e210*/  IMAD R18, R15, R18, R26 ;  /* 0x000000120f127224 */ /* 0x004fc400078e021a */
[----:B----4-:R-:W-:-:S03]  /*e220*/  IMAD R19, R15, R19, R26 ;  /* 0x000000130f137224 */ /* 0x010fc600078e021a */
[----:B------:R-:W-:Y:S01]  /*e230*/  IADD3 R23, P0, R13, R18, RZ ;  /* 0x000000120d177210 */ /* 0x000fe20007f1e0ff */
[--C-:B---3--:R-:W-:Y:S01]  /*e240*/  IMAD R21, R15, R20, R26.reuse ;  /* 0x000000140f157224 */ /* 0x108fe200078e021a */
[----:B------:R-:W-:Y:S02]  /*e250*/  IADD3 R20, R19, 0x300, RZ ;  /* 0x0000030013147810 */ /* 0x000fe40007ffe0ff */
[----:B------:R-:W-:Y:S01]  /*e260*/  LEA.HI.X.SX32 R24, R18, R12, 0x1, P0 ;  /* 0x0000000c12187211 */ /* 0x000fe200000f0eff */
[----:B------:R-:W-:Y:S01]  /*e270*/  VIADD R21, R21, 0x600 ;  /* 0x0000060015157836 */ /* 0x000fe20000000000 */
[----:B------:R-:W-:Y:S01]  /*e280*/  LEA R18, P0, R23, UR12, 0x2 ;  /* 0x0000000c17127c11 */ /* 0x000fe2000f8010ff */
[----:B------:R-:W-:Y:S01]  /*e290*/  IMAD R22, R15, R22, R26 ;  /* 0x000000160f167224 */ /* 0x000fe200078e021a */
[----:B------:R-:W-:Y:S02]  /*e2a0*/  IADD3 R25, P3, R13, R20, RZ ;  /* 0x000000140d197210 */ /* 0x000fe40007f7e0ff */
[----:B------:R-:W-:-:S02]  /*e2b0*/  LEA.HI.X R19, R23, UR13, R24, 0x2, P0 ;  /* 0x0000000d17137c11 */ /* 0x000fc400080f1418 */
[----:B------:R-:W-:Y:S02]  /*e2c0*/  IADD3 R23, P4, R13, R21, RZ ;  /* 0x000000150d177210 */ /* 0x000fe40007f9e0ff */
[-C--:B------:R-:W-:Y:S02]  /*e2d0*/  LEA.HI.X.SX32 R32, R20, R12.reuse, 0x1, P3 ;  /* 0x0000000c14207211 */ /* 0x080fe400018f0eff */
[----:B------:R-:W-:Y:S02]  /*e2e0*/  LEA R20, P0, R25, UR12, 0x2 ;  /* 0x0000000c19147c11 */ /* 0x000fe4000f8010ff */
[----:B------:R-:W-:Y:S02]  /*e2f0*/  IADD3 R24, R22, 0x900, RZ ;  /* 0x0000090016187810 */ /* 0x000fe40007ffe0ff */
[----:B------:R-:W-:Y:S02]  /*e300*/  LEA.HI.X.SX32 R30, R21, R12, 0x1, P4 ;  /* 0x0000000c151e7211 */ /* 0x000fe400020f0eff */
[----:B------:R-:W-:-:S02]  /*e310*/  LEA R22, P3, R23, UR12, 0x2 ;  /* 0x0000000c17167c11 */ /* 0x000fc4000f8610ff */
[----:B------:R-:W-:Y:S02]  /*e320*/  LEA.HI.X R21, R25, UR13, R32, 0x2, P0 ;  /* 0x0000000d19157c11 */ /* 0x000fe400080f1420 */
[----:B------:R-:W-:Y:S01]  /*e330*/  IADD3 R25, P0, R13, R24, RZ ;  /* 0x000000180d197210 */ /* 0x000fe20007f1e0ff */
[----:B------:R1:W0:Y:S01]  /*e340*/  LDG.E.128 R32, desc[UR36][R18.64] ;  /* 0x0000002412207981 */ /* 0x000222000c1e1d00 */
[----:B------:R-:W-:Y:S02]  /*e350*/  LEA.HI.X R23, R23, UR13, R30, 0x2, P3 ;  /* 0x0000000d17177c11 */ /* 0x000fe400098f141e */
[----:B------:R-:W-:Y:S01]  /*e360*/  LEA.HI.X.SX32 R30, R24, R12, 0x1, P0 ;  /* 0x0000000c181e7211 */ /* 0x000fe200000f0eff */
[----:B------:R-:W2:Y:S01]  /*e370*/  LDG.E.128 R36, desc[UR36][R20.64] ;  /* 0x0000002414247981 */ /* 0x000ea2000c1e1d00 */
[----:B------:R-:W-:-:S03]  /*e380*/  LEA R24, P0, R25, UR12, 0x2 ;  /* 0x0000000c19187c11 */ /* 0x000fc6000f8010ff */
[----:B------:R-:W3:Y:S01]  /*e390*/  LDG.E.128 R40, desc[UR36][R22.64] ;  /* 0x0000002416287981 */ /* 0x000ee2000c1e1d00 */
[----:B------:R-:W-:-:S03]  /*e3a0*/  LEA.HI.X R25, R25, UR13, R30, 0x2, P0 ;  /* 0x0000000d19197c11 */ /* 0x000fc600080f141e */
[----:B------:R4:W2:Y:S04]  /*e3b0*/  LDS R30, [R28+-0x10] ;  /* 0xfffff0001c1e7984 */ /* 0x0008a80000000800 */
[----:B------:R-:W3:Y:S01]  /*e3c0*/  LDG.E.128 R44, desc[UR36][R24.64] ;  /* 0x00000024182c7981 */ /* 0x000ee2000c1e1d00 */
[----:B-1----:R-:W-:Y:S02]  /*e3d0*/  IADD3 R19, P0, R16, 0x40, RZ ;  /* 0x0000004010137810 */ /* 0x002fe40007f1e0ff */
[----:B------:R-:W-:-:S03]  /*e3e0*/  IADD3 R27, R27, 0x10, RZ ;  /* 0x000000101b1b7810 */ /* 0x000fc60007ffe0ff */
[----:B------:R-:W-:Y:S01]  /*e3f0*/  IMAD.X R50, RZ, RZ, R17, P0 ;  /* 0x000000ffff327224 */ /* 0x000fe200000e0611 */
[----:B------:R-:W-:Y:S01]  /*e400*/  ISETP.GE.AND P0, PT, R27, R49, PT ;  /* 0x000000311b00720c */ /* 0x000fe20003f06270 */
[----:B----4-:R-:W-:Y:S01]  /*e410*/  VIADD R28, R28, 0x40 ;  /* 0x000000401c1c7836 */ /* 0x010fe20000000000 */
[----:B------:R-:W-:Y:S01]  /*e420*/  IADD3 R26, R26, 0xc00, RZ ;  /* 0x00000c001a1a7810 */ /* 0x000fe20007ffe0ff */
[-C--:B0-----:R-:W-:Y:S01]  /*e430*/  FFMA.FTZ R17, R32, R29.reuse, R8 ;  /* 0x0000001d20117223 */ /* 0x081fe20000010008 */
[-C--:B------:R-:W-:Y:S01]  /*e440*/  FFMA.FTZ R8, R33, R29.reuse, R9 ;  /* 0x0000001d21087223 */ /* 0x080fe20000010009 */
[-C--:B------:R-:W-:Y:S01]  /*e450*/  FFMA.FTZ R9, R34, R29.reuse, R10 ;  /* 0x0000001d22097223 */ /* 0x080fe2000001000a */
[----:B------:R-:W-:Y:S01]  /*e460*/  FFMA.FTZ R10, R35, R29, R11 ;  /* 0x0000001d230a7223 */ /* 0x000fe2000001000b */
[-C--:B--2---:R-:W-:Y:S01]  /*e470*/  FFMA.FTZ R17, R36, R30.reuse, R17 ;  /* 0x0000001e24117223 */ /* 0x084fe20000010011 */
[-C--:B------:R-:W-:Y:S01]  /*e480*/  FFMA.FTZ R8, R37, R30.reuse, R8 ;  /* 0x0000001e25087223 */ /* 0x080fe20000010008 */
[-C--:B------:R-:W-:Y:S01]  /*e490*/  FFMA.FTZ R9, R38, R30.reuse, R9 ;  /* 0x0000001e26097223 */ /* 0x080fe20000010009 */
[----:B------:R-:W-:Y:S01]  /*e4a0*/  FFMA.FTZ R10, R39, R30, R10 ;  /* 0x0000001e270a7223 */ /* 0x000fe2000001000a */
[-C--:B---3--:R-:W-:Y:S01]  /*e4b0*/  FFMA.FTZ R17, R40, R31.reuse, R17 ;  /* 0x0000001f28117223 */ /* 0x088fe20000010011 */
[-C--:B------:R-:W-:Y:S01]  /*e4c0*/  FFMA.FTZ R16, R41, R31.reuse, R8 ;  /* 0x0000001f29107223 */ /* 0x080fe20000010008 */
[-C--:B------:R-:W-:Y:S01]  /*e4d0*/  FFMA.FTZ R11, R42, R31.reuse, R9 ;  /* 0x0000001f2a0b7223 */ /* 0x080fe20000010009 */
[----:B------:R-:W-:-:S03]  /*e4e0*/  FFMA.FTZ R18, R43, R31, R10 ;  /* 0x0000001f2b127223 */ /* 0x000fc6000001000a */
[-C--:B------:R-:W-:Y:S01]  /*e4f0*/  FFMA.FTZ R10, R46, R48.reuse, R11 ;  /* 0x000000302e0a7223 */ /* 0x080fe2000001000b */
[-C--:B------:R-:W-:Y:S01]  /*e500*/  FFMA.FTZ R8, R44, R48.reuse, R17 ;  /* 0x000000302c087223 */ /* 0x080fe20000010011 */
[-C--:B------:R-:W-:Y:S01]  /*e510*/  FFMA.FTZ R9, R45, R48.reuse, R16 ;  /* 0x000000302d097223 */ /* 0x080fe20000010010 */
[----:B------:R-:W-:Y:S01]  /*e520*/  FFMA.FTZ R11, R47, R48, R18 ;  /* 0x000000302f0b7223 */ /* 0x000fe20000010012 */
[----:B------:R-:W-:Y:S06]  /*e530*/  @!P0 BRA `(.L_x_3732) ;  /* 0xfffffffc00108947 */ /* 0x000fec000383ffff */
.L_x_3728:
[----:B------:R-:W-:Y:S05]  /*e540*/  BSYNC B1 ;  /* 0x0000000000017941 */ /* 0x000fea0003800000 */
.L_x_3727:
[----:B------:R-:W-:-:S13]  /*e550*/  ISETP.GE.AND P0, PT, R14, UR40, PT ;  /* 0x000000280e007c0c */ /* 0x000fda000bf06270 */
[----:B------:R-:W-:Y:S05]  /*e560*/  @P0 BRA `(.L_x_3726) ;  /* 0x0000001000500947 */ /* 0x000fea0003800000 */
[----:B------:R-:W-:Y:S01]  /*e570*/  LOP3.LUT R15, RZ, R3, RZ, 0x33, !PT ;  /* 0x00000003ff0f7212 */ /* 0x000fe200078e33ff */
[----:B------:R-:W-:Y:S03]  /*e580*/  BSSY B1, `(.L_x_3733) ;  /* 0x000003c000017945 */ /* 0x000fe60003800000 */
[----:B------:R-:W-:-:S04]  /*e590*/  IADD3 R23, -R0, UR40, R15 ;  /* 0x0000002800177c10 */ /* 0x000fc8000fffe10f */
[----:B------:R-:W-:-:S04]  /*e5a0*/  LEA.HI R15, R23, 0x1, RZ, 0x1e ;  /* 0x00000001170f7811 */ /* 0x000fc800078ff0ff */
[----:B------:R-:W-:-:S13]  /*e5b0*/  LOP3.LUT P0, R15, R15, 0x3, RZ, 0xc0, !PT ;  /* 0x000000030f0f7812 */ /* 0x000fda000780c0ff */
[----:B------:R-:W-:Y:S05]  /*e5c0*/  @!P0 BRA `(.L_x_3734) ;  /* 0x0000000000dc8947 */ /* 0x000fea0003800000 */
[----:B-1----:R-:W2:Y:S02]  /*e5d0*/  LDL R16, [R1+0x4] ;  /* 0x0000040001107983 */ /* 0x002ea40000100800 */
[----:B--2---:R-:W-:-:S07]  /*e5e0*/  IMAD R20, R3, 0x4, R16 ;  /* 0x0000000403147824 */ /* 0x004fce00078e0210 */
.L_x_3737:
[----:B------:R-:W0:Y:S01]  /*e5f0*/  LDC R21, c[0x0][0x284] ;  /* 0x0000a100ff157b82 */ /* 0x000e220000000800 */
[----:B------:R-:W-:Y:S01]  /*e600*/  IADD3 R15, R15, -0x1, RZ ;  /* 0xffffffff0f0f7810 */ /* 0x000fe20007ffe0ff */
[----:B------:R-:W-:Y:S03]  /*e610*/  BSSY B2, `(.L_x_3735) ;  /* 0x000002f000027945 */ /* 0x000fe60003800000 */
[----:B------:R-:W-:Y:S02]  /*e620*/  ISETP.NE.AND P0, PT, R15, RZ, PT ;  /* 0x000000ff0f00720c */ /* 0x000fe40003f05270 */
[----:B0-----:R-:W-:-:S13]  /*e630*/  ISETP.GE.AND P3, PT, R14, R21, PT ;  /* 0x000000150e00720c */ /* 0x001fda0003f66270 */
[----:B------:R-:W-:Y:S05]  /*e640*/  @!P3 BRA `(.L_x_3736) ;  /* 0x0000000000acb947 */ /* 0x000fea0003800000 */
[----:B------:R-:W-:Y:S02]  /*e650*/  IABS R19, R21 ;  /* 0x0000001500137213 */ /* 0x000fe40000000000 */
        /* <DEDUP_REMOVED lines=19> */
[----:B------:R-:W-:-:S03]  /*e790*/  IMAD R19, R21, UR45, RZ ;  /* 0x0000002d15137c24 */ /* 0x000fc6000f8e02ff */
[----:B------:R-:W-:-:S05]  /*e7a0*/  MOV R18, R16 ;  /* 0x0000001000127202 */ /* 0x000fca0000000f00 */
        /* <DEDUP_REMOVED lines=15> */
[----:B------:R-:W0:Y:S04]  /*e8a0*/  LDS R21, [R20] ;  /* 0x0000000014157984 */ /* 0x000e280000000800 */
[----:B------:R-:W0:Y:S02]  /*e8b0*/  LDG.E.128 R24, desc[UR36][R18.64] ;  /* 0x0000002412187981 */ /* 0x000e24000c1e1d00 */
[-C--:B0-----:R-:W-:Y:S01]  /*e8c0*/  FFMA.FTZ R8, R24, R21.reuse, R8 ;  /* 0x0000001518087223 */ /* 0x081fe20000010008 */
[-C--:B------:R-:W-:Y:S01]  /*e8d0*/  FFMA.FTZ R9, R25, R21.reuse, R9 ;  /* 0x0000001519097223 */ /* 0x080fe20000010009 */
[-C--:B------:R-:W-:Y:S01]  /*e8e0*/  FFMA.FTZ R10, R26, R21.reuse, R10 ;  /* 0x000000151a0a7223 */ /* 0x080fe2000001000a */
[----:B------:R-:W-:-:S07]  /*e8f0*/  FFMA.FTZ R11, R27, R21, R11 ;  /* 0x000000151b0b7223 */ /* 0x000fce000001000b */
.L_x_3736:
[----:B------:R-:W-:Y:S05]  /*e900*/  BSYNC B2 ;  /* 0x0000000000027941 */ /* 0x000fea0003800000 */
.L_x_3735:
[----:B------:R-:W-:Y:S01]  /*e910*/  IADD3 R14, R14, 0x4, RZ ;  /* 0x000000040e0e7810 */ /* 0x000fe20007ffe0ff */
[----:B------:R-:W-:Y:S01]  /*e920*/  VIADD R20, R20, 0x10 ;  /* 0x0000001014147836 */ /* 0x000fe20000000000 */
[----:B------:R-:W-:Y:S06]  /*e930*/  @P0 BRA `(.L_x_3737) ;  /* 0xfffffffc002c0947 */ /* 0x000fec000383ffff */
.L_x_3734:
[----:B------:R-:W-:Y:S05]  /*e940*/  BSYNC B1 ;  /* 0x0000000000017941 */ /* 0x000fea0003800000 */
.L_x_3733:
[----:B------:R-:W-:-:S13]  /*e950*/  ISETP.GE.U32.AND P0, PT, R23, 0xc, PT ;  /* 0x0000000c1700780c */ /* 0x000fda0003f06070 */
[----:B------:R-:W-:Y:S05]  /*e960*/  @!P0 BRA `(.L_x_3726) ;  /* 0x0000000c00508947 */ /* 0x000fea0003800000 */
[----:B-1----:R-:W2:Y:S01]  /*e970*/  LDL R16, [R1+0x4] ;  /* 0x0000040001107983 */ /* 0x002ea20000100800 */
[----:B------:R-:W0:Y:S01]  /*e980*/  LDC R27, c[0x0][0x284] ;  /* 0x0000a100ff1b7b82 */ /* 0x000e220000000800 */
[----:B------:R-:W-:-:S05]  /*e990*/  LEA R15, R14, 0x20, 0x2 ;  /* 0x000000200e0f7811 */ /* 0x000fca00078e10ff */
[----:B------:R-:W-:-:S05]  /*e9a0*/  IMAD R15, R0, -0x4, R15 ;  /* 0xfffffffc000f7824 */ /* 0x000fca00078e020f */
[----:B0-2---:R-:W-:-:S07]  /*e9b0*/  IADD3 R15, R16, R15, RZ ;  /* 0x0000000f100f7210 */ /* 0x005fce0007ffe0ff */
.L_x_3746:
[CC--:B------:R-:W-:Y:S01]  /*e9c0*/  ISETP.GE.AND P5, PT, R14.reuse, R27.reuse, PT ;  /* 0x0000001b0e00720c */ /* 0x0c0fe20003fa6270 */
[C---:B------:R-:W-:Y:S01]  /*e9d0*/  VIADD R24, R14.reuse, 0x4 ;  /* 0x000000040e187836 */ /* 0x040fe20000000000 */
[C---:B------:R-:W-:Y:S01]  /*e9e0*/  IADD3 R25, R14.reuse, 0x8, RZ ;  /* 0x000000080e197810 */ /* 0x040fe20007ffe0ff */
[----:B------:R-:W-:Y:S01]  /*e9f0*/  VIADD R26, R14, 0xc ;  /* 0x0000000c0e1a7836 */ /* 0x000fe20000000000 */
[----:B------:R-:W-:Y:S02]  /*ea00*/  BSSY B1, `(.L_x_3738) ;  /* 0x0000033000017945 */ /* 0x000fe40003800000 */
[-C--:B------:R-:W-:Y:S02]  /*ea10*/  ISETP.GE.AND P0, PT, R24, R27.reuse, PT ;  /* 0x0000001b1800720c */ /* 0x080fe40003f06270 */
[-C--:B------:R-:W-:Y:S02]  /*ea20*/  ISETP.GE.AND P3, PT, R25, R27.reuse, PT ;  /* 0x0000001b1900720c */ /* 0x080fe40003f66270 */
[----:B------:R-:W-:-:S03]  /*ea30*/  ISETP.GE.AND P4, PT, R26, R27, PT ;  /* 0x0000001b1a00720c */ /* 0x000fc60003f86270 */
[----:B------:R-:W-:Y:S10]  /*ea40*/  @!P5 BRA `(.L_x_3739) ;  /* 0x0000000000b8d947 */ /* 0x000ff40003800000 */
[----:B------:R-:W-:Y:S01]  /*ea50*/  IABS R19, R27 ;  /* 0x0000001b00137213 */ /* 0x000fe20000000000 */
[----:B------:R-:W-:Y:S01]  /*ea60*/  ULDC.64 UR20, c[0x0][0x258] ;  /* 0x0000960000147ab9 */ /* 0x000fe20000000a00 */
[----:B------:R-:W-:Y:S01]  /*ea70*/  IABS R22, R14 ;  /* 0x0000000e00167213 */ /* 0x000fe20000000000 */
[----:B------:R-:W-:Y:S01]  /*ea80*/  ULDC UR19, c[0x0][0x288] ;  /* 0x0000a20000137ab9 */ /* 0x000fe20000000800 */
[----:B------:R-:W0:Y:S08]  /*ea90*/  I2F.RP R18, R19 ;  /* 0x0000001300127306 */ /* 0x000e300000209400 */
        /* <DEDUP_REMOVED lines=12> */
[----:B------:R-:W-:Y:S01]  /*eb60*/  @!P5 IMAD.IADD R16, R16, 0x1, -R19 ;  /* 0x000000011010d824 */ /* 0x000fe200078e0a13 */
[----:B------:R-:W-:-:S04]  /*eb70*/  ISETP.GE.AND P5, PT, R14, RZ, PT ;  /* 0x000000ff0e00720c */ /* 0x000fc80003fa6270 */
[----:B------:R-:W-:-:S13]  /*eb80*/  ISETP.GT.U32.AND P6, PT, R19, R16, PT ;  /* 0x000000101300720c */ /* 0x000fda0003fc4070 */
[----:B------:R-:W-:Y:S01]  /*eb90*/  @!P6 IADD3 R16, R16, -R19, RZ ;  /* 0x800000131010e210 */ /* 0x000fe20007ffe0ff */
[C---:B------:R-:W-:Y:S01]  /*eba0*/  IMAD R19, R27.reuse, UR45, RZ ;  /* 0x0000002d1b137c24 */ /* 0x040fe2000f8e02ff */
[----:B------:R-:W-:-:S03]  /*ebb0*/  ISETP.NE.AND P6, PT, R27, RZ, PT ;  /* 0x000000ff1b00720c */ /* 0x000fc60003fc5270 */
[----:B------:R-:W-:-:S05]  /*ebc0*/  IMAD.MOV.U32 R18, RZ, RZ, R16 ;  /* 0x000000ffff127224 */ /* 0x000fca00078e0010 */
[----:B------:R-:W-:-:S05]  /*ebd0*/  @!P5 IADD3 R18, -R18, RZ, RZ ;  /* 0x000000ff1212d210 */ /* 0x000fca0007ffe1ff */
        /* <DEDUP_REMOVED lines=9> */
[----:B------:R-:W0:Y:S02]  /*ec70*/  LDS R16, [R15+-0x20] ;  /* 0xffffe0000f107984 */ /* 0x000e240000000800 */
[----:B------:R-:W-:-:S04]  /*ec80*/  IMAD R19, R19, R27, R18 ;  /* 0x0000001b13137224 */ /* 0x000fc800078e0212 */
[----:B------:R-:W-:-:S05]  /*ec90*/  IMAD R19, R19, 0xc0, RZ ;  /* 0x000000c013137824 */ /* 0x000fca00078e02ff */
[----:B------:R-:W-:-:S04]  /*eca0*/  IADD3 R20, P5, R13, R19, RZ ;  /* 0x000000130d147210 */ /* 0x000fc80007fbe0ff */
[----:B------:R-:W-:Y:S02]  /*ecb0*/  LEA.HI.X.SX32 R19, R19, R12, 0x1, P5 ;  /* 0x0000000c13137211 */ /* 0x000fe400028f0eff */
[----:B------:R-:W-:-:S04]  /*ecc0*/  LEA R18, P5, R20, UR20, 0x2 ;  /* 0x0000001414127c11 */ /* 0x000fc8000f8a10ff */
[----:B------:R-:W-:-:S05]  /*ecd0*/  LEA.HI.X R19, R20, UR21, R19, 0x2, P5 ;  /* 0x0000001514137c11 */ /* 0x000fca000a8f1413 */
[----:B------:R-:W0:Y:S02]  /*ece0*/  LDG.E.128 R20, desc[UR36][R18.64] ;  /* 0x0000002412147981 */ /* 0x000e24000c1e1d00 */
[-C--:B0-----:R-:W-:Y:S01]  /*ecf0*/  FFMA.FTZ R8, R20, R16.reuse, R8 ;  /* 0x0000001014087223 */ /* 0x081fe20000010008 */
[-C--:B------:R-:W-:Y:S01]  /*ed00*/  FFMA.FTZ R9, R21, R16.reuse, R9 ;  /* 0x0000001015097223 */ /* 0x080fe20000010009 */
[-C--:B------:R-:W-:Y:S01]  /*ed10*/  FFMA.FTZ R10, R22, R16.reuse, R10 ;  /* 0x00000010160a7223 */ /* 0x080fe2000001000a */
[----:B------:R-:W-:-:S07]  /*ed20*/  FFMA.FTZ R11, R23, R16, R11 ;  /* 0x00000010170b7223 */ /* 0x000fce000001000b */
.L_x_3739:
[----:B------:R-:W-:Y:S05]  /*ed30*/  BSYNC B1 ;  /* 0x0000000000017941 */ /* 0x000fea0003800000 */
.L_x_3738:
[----:B------:R-:W-:Y:S04]  /*ed40*/  BSSY B1, `(.L_x_3740) ;  /* 0x0000030000017945 */ /* 0x000fe80003800000 */
[----:B------:R-:W-:Y:S05]  /*ed50*/  @!P0 BRA `(.L_x_3741) ;  /* 0x0000000000b88947 */ /* 0x000fea0003800000 */
[----:B------:R-:W-:Y:S01]  /*ed60*/  IABS R19, R27 ;  /* 0x0000001b00137213 */ /* 0x000fe20000000000 */
        /* <DEDUP_REMOVED lines=45> */
.L_x_3741:
[----:B------:R-:W-:Y:S05]  /*f040*/  BSYNC B1 ;  /* 0x0000000000017941 */ /* 0x000fea0003800000 */
.L_x_3740:
        /* <DEDUP_REMOVED lines=36> */
[----:B------:R-:W0:Y:S02]  /*f290*/  LDS R16, [R15] ;  /* 0x000000000f107984 */ /* 0x000e240000000800 */
        /* <DEDUP_REMOVED lines=11> */
.L_x_3743:
[----:B------:R-:W-:Y:S05]  /*f350*/  BSYNC B1 ;  /* 0x0000000000017941 */ /* 0x000fea0003800000 */
.L_x_3742:
        /* <DEDUP_REMOVED lines=36> */
[----:B------:R-:W0:Y:S02]  /*f5a0*/  LDS R16, [R15+0x10] ;  /* 0x000010000f107984 */ /* 0x000e240000000800 */
        /* <DEDUP_REMOVED lines=11> */
.L_x_3745:
[----:B------:R-:W-:Y:S05]  /*f660*/  BSYNC B1 ;  /* 0x0000000000017941 */ /* 0x000fea0003800000 */
.L_x_3744:
[----:B------:R-:W-:Y:S01]  /*f670*/  IADD3 R14, R14, 0x10, RZ ;  /* 0x000000100e0e7810 */ /* 0x000fe20007ffe0ff */
[----:B------:R-:W-:-:S03]  /*f680*/  VIADD R15, R15, 0x40 ;  /* 0x000000400f0f7836 */ /* 0x000fc60000000000 */
[----:B------:R-:W-:-:S13]  /*f690*/  ISETP.GE.AND P0, PT, R14, UR40, PT ;  /* 0x000000280e007c0c */ /* 0x000fda000bf06270 */
[----:B------:R-:W-:Y:S05]  /*f6a0*/  @!P0 BRA `(.L_x_3746) ;  /* 0xfffffff000c48947 */ /* 0x000fea000383ffff */
.L_x_3726:
[----:B------:R-:W-:Y:S05]  /*f6b0*/  BSYNC B0 ;  /* 0x0000000000007941 */ /* 0x000fea0003800000 */
.L_x_3725:
[----:B------:R0:W5:Y:S01]  /*f6c0*/  LDL R22, [R1+0x4] ;  /* 0x0000040001167983 */ /* 0x0001620000100800 */
[----:B------:R-:W-:Y:S01]  /*f6d0*/  BSSY B0, `(.L_x_3747) ;  /* 0x0000050000007945 */ /* 0x000fe20003800000 */
[----:B------:R-:W2:Y:S02]  /*f6e0*/  S2R R12, SR_TID.X ;  /* 0x00000000000c7919 */ /* 0x000ea40000002100 */
[----:B--2---:R-:W-:-:S04]  /*f6f0*/  IADD3 R12, R12, 0x3f, RZ ;  /* 0x0000003f0c0c7810 */ /* 0x004fc80007ffe0ff */
[----:B------:R-:W-:Y:S01]  /*f700*/  ISETP.GT.U32.OR P0, PT, R12, 0x7e, P2 ;  /* 0x0000007e0c00780c */ /* 0x000fe20001704470 */
[----:B0-----:R-:W-:-:S12]  /*f710*/  @P1 BRA `(.L_x_3748) ;  /* 0x00000004002c1947 */ /* 0x001fd80003800000 */
[----:B------:R-:W0:Y:S01]  /*f720*/  LDC R12, c[0x0][0x308] ;  /* 0x0000c200ff0c7b82 */ /* 0x000e220000000800 */
[----:B------:R-:W-:Y:S01]  /*f730*/  UIMAD UR5, UR46, 0xc0, URZ ;  /* 0x000000c02e0578a4 */ /* 0x000fe2000f8e023f */
[----:B------:R-:W-:Y:S01]  /*f740*/  ULDC UR6, c[0x0][0x278] ;  /* 0x00009e0000067ab9 */ /* 0x000fe20000000800 */
[----:B------:R-:W-:Y:S02]  /*f750*/  UIMAD UR4, UR7, 0xc0, URZ ;  /* 0x000000c0070478a4 */ /* 0x000fe4000f8e023f */
[----:B------:R-:W-:Y:S02]  /*f760*/  UIMAD UR5, UR45, UR6, UR5 ;  /* 0x000000062d0572a4 */ /* 0x000fe4000f8e0205 */
[----:B------:R-:W-:-:S04]  /*f770*/  UISETP.NE.AND UP0, UPT, UR6, URZ, UPT ;  /* 0x0000003f0600728c */ /* 0x000fc8000bf05270 */
[----:B------:R-:W-:-:S06]  /*f780*/  USEL UR4, UR4, UR5, !UP0 ;  /* 0x0000000504047287 */ /* 0x000fcc000c000000 */
[----:B-1----:R-:W-:Y:S01]  /*f790*/  VIADD R19, R2, UR4 ;  /* 0x0000000402137c36 */ /* 0x002fe20008000000 */
[----:B------:R-:W-:Y:S01]  /*f7a0*/  ULDC.64 UR4, c[0x0][0x2f0] ;  /* 0x0000bc0000047ab9 */ /* 0x000fe20000000a00 */
[----:B0-----:R-:W-:-:S13]  /*f7b0*/  ISETP.NE.AND P3, PT, R12, 0x2, PT ;  /* 0x000000020c00780c */ /* 0x001fda0003f65270 */
[----:B------:R-:W0:Y:S01]  /*f7c0*/  @!P3 LDC.64 R14, c[0x0][0x238] ;  /* 0x00008e00ff0ebb82 */ /* 0x000e220000000a00 */
[----:B------:R-:W-:-:S07]  /*f7d0*/  UISETP.NE.U32.AND UP0, UPT, UR4, URZ, UPT ;  /* 0x0000003f0400728c */ /* 0x000fce000bf05070 */
[----:B------:R-:W1:Y:S01]  /*f7e0*/  @P3 LDC.64 R12, c[0x0][0x238] ;  /* 0x00008e00ff0c3b82 */ /* 0x000e620000000a00 */
[----:B------:R-:W-:Y:S01]  /*f7f0*/  UISETP.NE.AND.EX UP0, UPT, UR5, URZ, UPT, UP0 ;  /* 0x0000003f0500728c */ /* 0x000fe2000bf05300 */
[----:B0-----:R-:W-:-:S06]  /*f800*/  @!P3 IADD3 R14, P1, R19, R14, RZ ;  /* 0x0000000e130eb210 */ /* 0x001fcc0007f3e0ff */
[----:B------:R-:W0:Y:S04]  /*f810*/  @!P3 LDC.64 R16, c[0x0][0x2f8] ;  /* 0x0000be00ff10bb82 */ /* 0x000e280000000a00 */
[----:B------:R-:W-:Y:S01]  /*f820*/  @UP0 ULDC UR4, c[0x0][0x288] ;  /* 0x0000a20000040ab9 */ /* 0x000fe20000000800 */
[----:B------:R-:W-:-:S05]  /*f830*/  @!P3 LEA.HI.X.SX32 R15, R19, R15, 0x1, P1 ;  /* 0x0000000f130fb211 */ /* 0x000fca00008f0eff */
[----:B------:R2:W4:Y:S01]  /*f840*/  @!P3 LDG.E R18, desc[UR36][R14.64] ;  /* 0x000000240e12b981 */ /* 0x000522000c1e1900 */
[----:B------:R-:W-:Y:S01]  /*f850*/  PLOP3.LUT P4, PT, PT, PT, UP0, 0x80, 0x0 ;  /* 0x000000000000781c */ /* 0x000fe20003f8f008 */
[----:B------:R-:W-:Y:S01]  /*f860*/  @UP0 UIMAD UR4, UR38, UR4, UR46 ;  /* 0x00000004260402a4 */ /* 0x000fe2000f8e022e */
[----:B-1----:R-:W-:-:S05]  /*f870*/  @P3 IMAD.WIDE R12, R19, 0x4, R12 ;  /* 0x00000004130c3825 */ /* 0x002fca00078e020c */
[----:B------:R-:W-:Y:S01]  /*f880*/  MOV R21, UR4 ;  /* 0x0000000400157c02 */ /* 0x000fe20008000f00 */
[----:B------:R-:W-:Y:S01]  /*f890*/  @UP0 ULDC.64 UR4, c[0x0][0x2e8] ;  /* 0x0000ba0000040ab9 */ /* 0x000fe20000000a00 */
[----:B------:R-:W3:Y:S01]  /*f8a0*/  @P3 LDG.E.128 R24, desc[UR36][R12.64] ;  /* 0x000000240c183981 */ /* 0x000ee2000c1e1d00 */
[----:B--2---:R-:W-:Y:S01]  /*f8b0*/  MOV R15, UR5 ;  /* 0x00000005000f7c02 */ /* 0x004fe20008000f00 */
[----:B------:R-:W-:Y:S02]  /*f8c0*/  IMAD.U32 R14, RZ, RZ, UR4 ;  /* 0x00000004ff0e7e24 */ /* 0x000fe4000f8e00ff */
[----:B------:R-:W-:Y:S01]  /*f8d0*/  @P4 IMAD R19, R21, 0xc0, R2 ;  /* 0x000000c015134824 */ /* 0x000fe200078e0202 */
[----:B0-----:R0:W2:Y:S03]  /*f8e0*/  @!P3 LDG.E R17, desc[UR36][R16.64+0x8] ;  /* 0x000008241011b981 */ /* 0x0010a6000c1e1900 */
[----:B------:R-:W-:-:S05]  /*f8f0*/  @P4 IMAD.WIDE R14, R19, 0x4, R14 ;  /* 0x00000004130e4825 */ /* 0x000fca00078e020e */
[----:B------:R1:W3:Y:S01]  /*f900*/  @P4 LDG.E.128 R28, desc[UR36][R14.64] ;  /* 0x000000240e1c4981 */ /* 0x0002e2000c1e1d00 */
[----:B------:R-:W1:Y:S01]  /*f910*/  S2UR UR5, SR_CgaCtaId ;  /* 0x00000000000579c3 */ /* 0x000e620000008800 */
[----:B------:R-:W-:Y:S02]  /*f920*/  UMOV UR4, 0x400 ;  /* 0x0000040000047882 */ /* 0x000fe40000000000 */
[----:B------:R-:W-:Y:S01]  /*f930*/  UIADD3 UR4, UR4, 0x440, URZ ;  /* 0x0000044004047890 */ /* 0x000fe2000fffe03f */
[----:B0-----:R-:W-:Y:S01]  /*f940*/  IADD3 R16, -R0, UR40, RZ ;  /* 0x0000002800107c10 */ /* 0x001fe2000fffe1ff */
[----:B------:R-:W-:Y:S02]  /*f950*/  IMAD.U32 R13, RZ, RZ, UR16 ;  /* 0x00000010ff0d7e24 */ /* 0x000fe4000f8e00ff */
[----:B-1----:R-:W-:-:S06]  /*f960*/  ULEA UR4, UR5, UR4, 0x18 ;  /* 0x0000000405047291 */ /* 0x002fcc000f8ec03f */
[----:B-----5:R-:W-:-:S05]  /*f970*/  MOV R22, UR4 ;  /* 0x0000000400167c02 */ /* 0x020fca0008000f00 */
[----:B------:R-:W-:Y:S01]  /*f980*/  IMAD R15, R16, 0x4, R22 ;  /* 0x00000004100f7824 */ /* 0x000fe200078e0216 */
[----:B------:R-:W-:Y:S01]  /*f990*/  UIMAD UR5, UR41, 0xc0, URZ ;  /* 0x000000c0290578a4 */ /* 0x000fe2000f8e023f */
[----:B------:R-:W-:-:S04]  /*f9a0*/  IMAD R13, R13, 0xc0, R2 ;  /* 0x000000c00d0d7824 */ /* 0x000fc800078e0202 */
[----:B------:R-:W0:Y:S01]  /*f9b0*/  LDS R15, [R15] ;  /* 0x000000000f0f7984 */ /* 0x000e220000000800 */
[----:B------:R-:W-:Y:S02]  /*f9c0*/  SHF.R.S32.HI R16, RZ, 0x1f, R13 ;  /* 0x0000001fff107819 */ /* 0x000fe4000001140d */
[----:B------:R-:W-:Y:S02]  /*f9d0*/  MOV R21, UR5 ;  /* 0x0000000500157c02 */ /* 0x000fe40008000f00 */
[----:B------:R-:W-:Y:S01]  /*f9e0*/  IADD3 R13, P1, R13, UR5, RZ ;  /* 0x000000050d0d7c10 */ /* 0x000fe2000ff3e0ff */
[----:B------:R-:W-:-:S03]  /*f9f0*/  ULDC.64 UR4, c[0x0][0x250] ;  /* 0x0000940000047ab9 */ /* 0x000fc60000000a00 */
[----:B------:R-:W-:Y:S01]  /*fa00*/  LEA.HI.X.SX32 R16, R21, R16, 0x1, P1 ;  /* 0x0000001015107211 */ /* 0x000fe200008f0eff */
[----:B------:R1:W-:Y:S01]  /*fa10*/  STL [R1+0x4], R22 ;  /* 0x0000041601007387 */ /* 0x0003e20000100800 */
[----:B----4-:R-:W-:Y:S02]  /*fa20*/  @!P3 PRMT R0, R18, 0x9910, RZ ;  /* 0x000099101200b816 */ /* 0x010fe400000000ff */
[----:B------:R-:W-:Y:S02]  /*fa30*/  @!P3 SHF.R.U32.HI R19, RZ, 0x10, R18 ;  /* 0x00000010ff13b819 */ /* 0x000fe40000011612 */
[----:B------:R-:W-:Y:S02]  /*fa40*/  @!P3 SHF.R.S32.HI R0, RZ, 0x8, R0 ;  /* 0x00000008ff00b819 */ /* 0x000fe40000011400 */
[----:B------:R-:W-:Y:S01]  /*fa50*/  @!P3 SHF.R.U32.HI R12, RZ, 0x18, R18 ;  /* 0x00000018ff0cb819 */ /* 0x000fe20000011612 */
[----:B------:R-:W2:Y:S08]  /*fa60*/  @!P3 I2F.S8 R20, R18 ;  /* 0x000000120014b306 */ /* 0x000eb00000001400 */
[----:B------:R-:W4:Y:S08]  /*fa70*/  @!P3 I2F.S8 R19, R19 ;  /* 0x000000130013b306 */ /* 0x000f300000001400 */
[----:B------:R1:W0:Y:S08]  /*fa80*/  @!P3 I2F.S8 R14, R12 ;  /* 0x0000000c000eb306 */ /* 0x0002300000001400 */
[----:B------:R-:W3:Y:S01]  /*fa90*/  @!P3 I2F.S16 R0, R0 ;  /* 0x000000000000b306 */ /* 0x000ee20000101400 */
[-C--:B--2---:R-:W-:Y:S01]  /*faa0*/  @!P3 FMUL.FTZ R24, R20, R17.reuse ;  /* 0x000000111418b220 */ /* 0x084fe20000410000 */
[-C--:B----4-:R-:W-:Y:S01]  /*fab0*/  @!P3 FMUL.FTZ R26, R19, R17.reuse ;  /* 0x00000011131ab220 */ /* 0x090fe20000410000 */
[----:B-1----:R-:W-:Y:S01]  /*fac0*/  LEA R12, P1, R13, UR4, 0x2 ;  /* 0x000000040d0c7c11 */ /* 0x002fe2000f8210ff */
[----:B0-----:R-:W-:Y:S01]  /*fad0*/  @!P3 FMUL.FTZ R27, R14, R17 ;  /* 0x000000110e1bb220 */ /* 0x001fe20000410000 */
[----:B---3--:R-:W-:Y:S01]  /*fae0*/  FADD.FTZ R4, R24, R4 ;  /* 0x0000000418047221 */ /* 0x008fe20000010000 */
[----:B------:R-:W-:-:S02]  /*faf0*/  FADD.FTZ R6, R26, R6 ;  /* 0x000000061a067221 */ /* 0x000fc40000010000 */
[----:B------:R-:W-:Y:S01]  /*fb00*/  FADD.FTZ R7, R27, R7 ;  /* 0x000000071b077221 */ /* 0x000fe20000010000 */
[----:B------:R-:W-:-:S04]  /*fb10*/  @!P3 FMUL.FTZ R25, R0, R17 ;  /* 0x000000110019b220 */ /* 0x000fc80000410000 */
[----:B------:R-:W-:Y:S01]  /*fb20*/  FADD.FTZ R5, R25, R5 ;  /* 0x0000000519057221 */ /* 0x000fe20000010000 */
[----:B------:R-:W-:Y:S01]  /*fb30*/  LEA.HI.X R13, R13, UR5, R16, 0x2, P1 ;  /* 0x000000050d0d7c11 */ /* 0x000fe200088f1410 */
[----:B------:R-:W-:Y:S01]  /*fb40*/  @P4 FMUL.FTZ R4, R4, R28 ;  /* 0x0000001c04044220 */ /* 0x000fe20000410000 */
[----:B------:R-:W-:Y:S01]  /*fb50*/  @P4 FMUL.FTZ R6, R6, R30 ;  /* 0x0000001e06064220 */ /* 0x000fe20000410000 */
[----:B------:R-:W-:Y:S01]  /*fb60*/  @P4 FMUL.FTZ R7, R7, R31 ;  /* 0x0000001f07074220 */ /* 0x000fe20000410000 */
[----:B------:R-:W-:-:S05]  /*fb70*/  @P4 FMUL.FTZ R5, R5, R29 ;  /* 0x0000001d05054220 */ /* 0x000fca0000410000 */
[----:B------:R0:W-:Y:S01]  /*fb80*/  STG.E.128 desc[UR36][R12.64], R4 ;  /* 0x000000040c007986 */ /* 0x0001e2000c101d24 */
[C---:B------:R-:W-:Y:S01]  /*fb90*/  FFMA.FTZ R8, R15.reuse, R4, R8 ;  /* 0x000000040f087223 */ /* 0x040fe20000010008 */
[C---:B------:R-:W-:Y:S01]  /*fba0*/  FFMA.FTZ R10, R15.reuse, R6, R10 ;  /* 0x000000060f0a7223 */ /* 0x040fe2000001000a */
[C---:B------:R-:W-:Y:S01]  /*fbb0*/  FFMA.FTZ R11, R15.reuse, R7, R11 ;  /* 0x000000070f0b7223 */ /* 0x040fe2000001000b */
[----:B------:R-:W-:-:S07]  /*fbc0*/  FFMA.FTZ R9, R15, R5, R9 ;  /* 0x000000050f097223 */ /* 0x000fce0000010009 */
.L_x_3748:
[----:B------:R-:W-:Y:S05]  /*fbd0*/  BSYNC B0 ;  /* 0x0000000000007941 */ /* 0x000fea0003800000 */
.L_x_3747:
[----:B------:R-:W-:Y:S06]  /*fbe0*/  BAR.SYNC.DEFER_BLOCKING 0x0 ;  /* 0x0000000000007b1d */ /* 0x000fec0000010000 */
[----:B------:R-:W-:Y:S05]  /*fbf0*/  @P2 BRA `(.L_x_3749) ;  /* 0x0000000000682947 */ /* 0x000fea0003800000 */
[----:B0-----:R-:W0:Y:S01]  /*fc00*/  S2R R12, SR_TID.X ;  /* 0x00000000000c7919 */ /* 0x001e220000002100 */
[----:B------:R-:W-:Y:S01]  /*fc10*/  IMAD R3, R3, 0xc0, R2 ;  /* 0x000000c003037824 */ /* 0x000fe200078e0202 */
[----:B------:R-:W-:Y:S05]  /*fc20*/  WARPSYNC.ALL ;  /* 0x0000000000007948 */ /* 0x000fea0003800000 */
[----:B-----5:R-:W-:Y:S01]  /*fc30*/  IMAD R3, R3, 0x4, R22 ;  /* 0x0000000403037824 */ /* 0x020fe200078e0216 */
[C---:B0-----:R-:W-:Y:S02]  /*fc40*/  LOP3.LUT R0, R12.reuse, 0xffffff80, RZ, 0xc0, !PT ;  /* 0xffffff800c007812 */ /* 0x041fe400078ec0ff */
[----:B------:R-:W-:-:S02]  /*fc50*/  ISETP.GT.AND P2, PT, R12, 0x7f, PT ;  /* 0x0000007f0c00780c */ /* 0x000fc40003f44270 */
[----:B------:R-:W-:Y:S02]  /*fc60*/  ISETP.NE.AND P1, PT, R0, 0x80, PT ;  /* 0x000000800000780c */ /* 0x000fe40003f25270 */
[C---:B------:R-:W-:Y:S02]  /*fc70*/  LOP3.LUT R0, R12.reuse, 0xffffffc0, RZ, 0xc0, !PT ;  /* 0xffffffc00c007812 */ /* 0x040fe400078ec0ff */
[----:B------:R-:W-:-:S09]  /*fc80*/  ISETP.GT.AND P3, PT, R12, 0x3f, PT ;  /* 0x0000003f0c00780c */ /* 0x000fd20003f64270 */
[----:B------:R-:W-:Y:S01]  /*fc90*/  @!P1 STS.128 [R3+-0x600], R8 ;  /* 0xfffa000803009388 */ /* 0x000fe20000000c00 */
[----:B------:R-:W-:Y:S01]  /*fca0*/  BAR.SYNC.DEFER_BLOCKING 0x0 ;  /* 0x0000000000007b1d */ /* 0x000fe20000010000 */
[----:B------:R-:W-:-:S05]  /*fcb0*/  ISETP.NE.AND P1, PT, R0, 0x40, PT ;  /* 0x000000400000780c */ /* 0x000fca0003f25270 */
[----:B------:R-:W0:Y:S02]  /*fcc0*/  @!P2 LDS.128 R4, [R3] ;  /* 0x000000000304a984 */ /* 0x000e240000000c00 */
        /* <DEDUP_REMOVED lines=13> */
.L_x_3749:
[----:B------:R-:W-:Y:S05]  /*fda0*/  @P0 EXIT ;  /* 0x000000000000094d */ /* 0x000fea0003800000 */
[----:B------:R-:W2:Y:S01]  /*fdb0*/  LDC R0, c[0x0][0x308] ;  /* 0x0000c200ff007b82 */ /* 0x000ea20000000800 */
[----:B0----5:R-:W-:Y:S02]  /*fdc0*/  MOV R7, UR7 ;  /* 0x0000000700077c02 */ /* 0x021fe40008000f00 */
[----:B--2---:R-:W-:-:S13]  /*fdd0*/  ISETP.NE.AND P0, PT, R0, 0x2, PT ;  /* 0x000000020000780c */ /* 0x004fda0003f05270 */
[----:B------:R-:W0:Y:S01]  /*fde0*/  @P0 LDC.64 R4, c[0x0][0x210] ;  /* 0x00008400ff040b82 */ /* 0x000e220000000a00 */
        /* <DEDUP_REMOVED lines=32> */
.L_x_3750:
        /* <DEDUP_REMOVED lines=9> */
.L_x_4256:


//--------------------- .text._ZN4mmha33masked_multihead_attention_kernelIfLi192ELi256ELi2ELi64ELi128ELb0ELb1EEEv26Multihead_attention_paramsIT_XT5_EE --------------------------
	.section	.text._ZN4mmha33masked_multihead_attention_kernelIfLi192ELi256ELi2ELi64ELi128ELb0ELb1EEEv26Multihead_attention_paramsIT_XT5_EE,"ax",@progbits
	.align	128
        .global         _ZN4mmha33masked_multihead_attention_kernelIfLi192ELi256ELi2ELi64ELi128ELb0ELb1EEEv26Multihead_attention_paramsIT_XT5_EE
        .type           _ZN4mmha33masked_multihead_attention_kernelIfLi192ELi256ELi2ELi64ELi128ELb0ELb1EEEv26Multihead_attention_paramsIT_XT5_EE,@function
        .size           _ZN4mmha33masked_multihead_attention_kernelIfLi192ELi256ELi2ELi64ELi128ELb0ELb1EEEv26Multihead_attention_paramsIT_XT5_EE,(.L_x_4257 - _ZN4mmha33masked_multihead_attention_kernelIfLi192ELi256ELi2ELi64ELi128ELb0ELb1EEEv26Multihead_attention_paramsIT_XT5_EE)
        .other          _ZN4mmha33masked_multihead_attention_kernelIfLi192ELi256ELi2ELi64ELi128ELb0ELb1EEEv26Multihead_attention_paramsIT_XT5_EE,@"STO_CUDA_ENTRY STV_DEFAULT"
_ZN4mmha33masked_multihead_attention_kernelIfLi192ELi256ELi2ELi64ELi128ELb0ELb1EEEv26Multihead_attention_paramsIT_XT5_EE:
.text._ZN4mmha33masked_multihead_attention_kernelIfLi192ELi256ELi2ELi64ELi128ELb0ELb1EEEv26Multihead_attention_paramsIT_XT5_EE:
        /* <DEDUP_REMOVED lines=11> */
[----:B------:R-:W-:-:S05]  /*00b0*/  IMAD.U32 R3, RZ, RZ, UR5 ;  /* 0x00000005ff037e24 */ /* 0x000fca000f8e00ff */
[----:B------:R-:W2:Y:S02]  /*00c0*/  LDG.E.U8 R2, desc[UR36][R2.64] ;  /* 0x0000002402027981 */ /* 0x000ea4000c1e1100 */
[----:B--2---:R-:W-:-:S13]  /*00d0*/  ISETP.NE.AND P0, PT, R2, 0x1, PT ;  /* 0x000000010200780c */ /* 0x004fda0003f05270 */
[----:B------:R-:W-:Y:S05]  /*00e0*/  @!P0 EXIT ;  /* 0x000000000000894d */ /* 0x000fea0003800000 */
.L_x_3751:
        /* <DEDUP_REMOVED lines=11> */
[----:B------:R-:W-:Y:S02]  /*01a0*/  IMAD.U32 R2, RZ, RZ, UR6 ;  /* 0x00000006ff027e24 */ /* 0x000fe4000f8e00ff */
        /* <DEDUP_REMOVED lines=33> */
[----:B-1----:R-:W-:Y:S01]  /*03c0*/  MOV R2, UR4 ;  /* 0x0000000400027c02 */ /* 0x002fe20008000f00 */
[----:B------:R-:W-:Y:S01]  /*03d0*/  IMAD.U32 R3, RZ, RZ, UR5 ;  /* 0x00000005ff037e24 */ /* 0x000fe2000f8e00ff */
[----:B------:R-:W-:-:S04]  /*03e0*/  @UP0 ULDC UR4, c[0x0][0x2c0] ;  /* 0x0000b00000040ab9 */ /* 0x000fc80000000800 */
[----:B------:R0:W3:Y:S01]  /*03f0*/  @P1 LDG.E R2, desc[UR36][R2.64] ;  /* 0x0000002402021981 */ /* 0x0000e2000c1e1900 */
[----:B------:R-:W-:-:S05]  /*0400*/  IMAD.U32 R0, RZ, RZ, UR7 ;  /* 0x00000007ff007e24 */ /* 0x000fca000f8e00ff */
        /* <DEDUP_REMOVED lines=36> */
[----:B------:R-:W-:Y:S01]  /*0650*/  USEL UR4, UR44, UR4, !UP3 ;  /* 0x000000042c047287 */ /* 0x000fe2000d800000 */
[----:B------:R-:W-:Y:S01]  /*0660*/  IMAD.SHL.U32 R23, R22, 0x4, RZ ;  /* 0x0000000416177824 */ /* 0x000fe200078e00ff */
        /* <DEDUP_REMOVED lines=38> */
.L_x_3753:
[----:B------:R-:W-:Y:S05]  /*08d0*/  BSYNC B0 ;  /* 0x0000000000007941 */ /* 0x000fea0003800000 */
.L_x_3752:
        /* <DEDUP_REMOVED lines=10> */
.L_x_3755:
        /* <DEDUP_REMOVED lines=18> */
.L_x_3756:
[----:B------:R-:W-:Y:S05]  /*0aa0*/  BSYNC B0 ;  /* 0x0000000000007941 */ /* 0x000fea0003800000 */
.L_x_3754:
        /* <DEDUP_REMOVED lines=25> */
[----:B------:R-:W-:Y:S01]  /*0c40*/  IMAD.U32 R8, RZ, RZ, UR4 ;  /* 0x00000004ff087e24 */ /* 0x000fe2000f8e00ff */
[----:B------:R-:W-:Y:S01]  /*0c50*/  MOV R9, UR5 ;  /* 0x0000000500097c02 */ /* 0x000fe20008000f00 */
        /* <DEDUP_REMOVED lines=81> */
.L_x_3759:
        /* <DEDUP_REMOVED lines=27> */
[C---:B------:R-:W-:Y:S02]  /*1320*/  IMAD R21, R7.reuse, 0x4, R15 ;  /* 0x0000000407157824 */ /* 0x040fe400078e020f */
[----:B------:R-:W-:Y:S01]  /*1330*/  IMAD R20, R7, 0x4, R28 ;  /* 0x0000000407147824 */ /* 0x000fe200078e021c */
[----:B------:R0:W2:Y:S01]  /*1340*/  LDS R18, [R15+0x4] ;  /* 0x000004000f127984 */ /* 0x0000a20000000800 */
[----:B------:R-:W-:-:S03]  /*1350*/  IMAD.SHL.U32 R0, R0, 0x2, RZ ;  /* 0x0000000200007824 */ /* 0x000fc600078e00ff */
[----:B------:R0:W3:Y:S02]  /*1360*/  LDS R17, [R28] ;  /* 0x000000001c117984 */ /* 0x0000e40000000800 */
[----:B------:R-:W-:Y:S02]  /*1370*/  LOP3.LUT R4, R0, 0xfffffffc, RZ, 0xc0, !PT ;  /* 0xfffffffc00047812 */ /* 0x000fe400078ec0ff */
[----:B------:R0:W4:Y:S02]  /*1380*/  LDS R19, [R28+0x4] ;  /* 0x000004001c137984 */ /* 0x0001240000000800 */
[----:B------:R-:W-:Y:S02]  /*1390*/  ISETP.GE.AND P0, PT, R4, R7, PT ;  /* 0x000000070400720c */ /* 0x000fe40003f06270 */
        /* <DEDUP_REMOVED lines=45> */
.L_x_3763:
[----:B------:R-:W-:Y:S05]  /*1670*/  BSYNC B1 ;  /* 0x0000000000017941 */ /* 0x000fea0003800000 */
.L_x_3762:
        /* <DEDUP_REMOVED lines=8> */
.L_x_3761:
[----:B------:R-:W-:Y:S05]  /*1700*/  BSYNC B0 ;  /* 0x0000000000007941 */ /* 0x000fea0003800000 */
.L_x_3760:
[----:B------:R-:W-:Y:S06]  /*1710*/  BAR.SYNC.DEFER_BLOCKING 0x0 ;  /* 0x0000000000007b1d */ /* 0x000fec0000010000 */
[----:B0-----:R0:W1:Y:S04]  /*1720*/  @P6 LDS.128 R16, [R13] ;  /* 0x000000000d106984 */ /* 0x0010680000000c00 */
[----:B------:R0:W2:Y:S01]  /*1730*/  @P6 LDS.128 R24, [R14] ;  /* 0x000000000e186984 */ /* 0x0000a20000000c00 */
[----:B------:R-:W-:Y:S06]  /*1740*/  BAR.SYNC.DEFER_BLOCKING 0x0 ;  /* 0x0000000000007b1d */ /* 0x000fec0000010000 */
[----:B------:R-:W-:Y:S05]  /*1750*/  BRA `(.L_x_3758) ;  /* 0x0000000000b07947 */ /* 0x000fea0003800000 */
.L_x_3757:
        /* <DEDUP_REMOVED lines=41> */
[----:B------:R-:W-:Y:S01]  /*19f0*/  FFMA.FTZ R25, R25, R2, R4 ;  /* 0x0000000219197223 */ /* 0x000fe20000010004 */
[----:B------:R-:W-:-:S07]  /*1a00*/  IMAD.MOV.U32 R16, RZ, RZ, R5 ;  /* 0x000000ffff107224 */ /* 0x000fce00078e0005 */
.L_x_3764:
[----:B------:R-:W-:Y:S05]  /*1a10*/  BSYNC B0 ;  /* 0x0000000000007941 */ /* 0x000fea0003800000 */
.L_x_3758:
        /* <DEDUP_REMOVED lines=8> */
[----:B------:R-:W-:-:S09]  /*1aa0*/  UIADD3 UR4, UR4, 0x20, URZ ;  /* 0x0000002004047890 */ /* 0x000fd2000fffe03f */
[----:B------:R-:W4:Y:S01]  /*1ab0*/  @!P0 LDC R0, c[0x0][0x284] ;  /* 0x0000a100ff008b82 */ /* 0x000f220000000800 */
[----:B------:R-:W-:-:S05]  /*1ac0*/  VOTEU.ALL UP0, P0 ;  /* 0x00000000003f7886 */ /* 0x000fca0000000000 */
[----:B------:R-:W-:Y:S02]  /*1ad0*/  @!UP0 USHF.L.U32 UR6, UR41, 0x2, URZ ;  /* 0x0000000229068899 */ /* 0x000fe4000800063f */
[----:B------:R-:W5:Y:S01]  /*1ae0*/  @!P0 LDC.64 R2, c[0x0][0x248] ;  /* 0x00009200ff028b82 */ /* 0x000f620000000a00 */
[----:B---3--:R-:W-:-:S06]  /*1af0*/  ULEA UR4, UR5, UR4, 0x18 ;  /* 0x0000000405047291 */ /* 0x008fcc000f8ec03f */
[----:B------:R-:W-:-:S05]  /*1b00*/  LEA R4, R22, UR4, 0x4 ;  /* 0x0000000416047c11 */ /* 0x000fca000f8e20ff */
[----:B-1----:R3:W-:Y:S01]  /*1b10*/  STS.128 [R4], R16 ;  /* 0x0000001004007388 */ /* 0x0027e20000000c00 */
[----:B----4-:R-:W-:Y:S02]  /*1b20*/  @!P0 IMAD R23, R23, R0, UR6 ;  /* 0x0000000617178e24 */ /* 0x010fe4000f8e0200 */
[----:B--2---:R-:W-:-:S04]  /*1b30*/  FMUL.FTZ R0, R24, R16 ;  /* 0x0000001018007220 */ /* 0x004fc80000410000 */
[----:B------:R-:W-:Y:S01]  /*1b40*/  FFMA.FTZ R5, R25, R17, R0 ;  /* 0x0000001119057223 */ /* 0x000fe20000010000 */
[----:B-----5:R-:W-:-:S04]  /*1b50*/  @!P0 IMAD.WIDE R2, R23, 0x4, R2 ;  /* 0x0000000417028825 */ /* 0x020fc800078e0202 */
[----:B------:R-:W-:Y:S01]  /*1b60*/  FFMA.FTZ R0, R26, R18, R5 ;  /* 0x000000121a007223 */ /* 0x000fe20000010005 */
[----:B------:R3:W-:Y:S03]  /*1b70*/  @!P0 STG.E.128 desc[UR36][R2.64], R24 ;  /* 0x0000001802008986 */ /* 0x0007e6000c101d24 */
[----:B------:R-:W-:-:S07]  /*1b80*/  FFMA.FTZ R0, R27, R19, R0 ;  /* 0x000000131b007223 */ /* 0x000fce0000010000 */
.L_x_3766:
[----:B------:R-:W-:Y:S05]  /*1b90*/  BSYNC B0 ;  /* 0x0000000000007941 */ /* 0x000fea0003800000 */
.L_x_3765:
        /* <DEDUP_REMOVED lines=19> */
[----:B-----5:R-:W-:-:S05]  /*1cd0*/  @!P1 LEA R9, R9, R2, 0x18 ;  /* 0x0000000209099211 */ /* 0x020fca00078ec0ff */
[----:B------:R-:W-:Y:S02]  /*1ce0*/  @!P1 IMAD R6, R6, 0x4, R9 ;  /* 0x0000000406069824 */ /* 0x000fe400078e0209 */
        /* <DEDUP_REMOVED lines=8> */
[----:B---3--:R-:W-:Y:S02]  /*1d70*/  MOV R0, UR4 ;  /* 0x0000000400007c02 */ /* 0x008fe40008000f00 */
[----:B------:R-:W-:Y:S01]  /*1d80*/  @P0 IMAD.MOV.U32 R251, RZ, RZ, -0x800001 ;  /* 0xff7ffffffffb0424 */ /* 0x000fe200078e00ff */
[----:B------:R-:W3:Y:S04]  /*1d90*/  @!P1 LDS R7, [R6+0x8] ;  /* 0x0000080006079984 */ /* 0x000ee80000000800 */
[----:B---3--:R-:W3:Y:S02]  /*1da0*/  SHFL.BFLY PT, R2, R7, 0x1, 0x1f ;  /* 0x0c201f0007027f89 */ /* 0x008ee400000e0000 */
[----:B---3--:R-:W-:-:S06]  /*1db0*/  FADD.FTZ R2, R2, R7 ;  /* 0x0000000702027221 */ /* 0x008fcc0000010000 */
[----:B------:R-:W3:Y:S01]  /*1dc0*/  SHFL.IDX PT, R2, R2, RZ, 0x1f ;  /* 0x00001fff02027589 */ /* 0x000ee200000e0000 */
[----:B------:R-:W-:Y:S05]  /*1dd0*/  @P0 BRA `(.L_x_3768) ;  /* 0x00000000004c0947 */ /* 0x000fea0003800000 */
[----:B------:R-:W-:Y:S01]  /*1de0*/  ULDC.64 UR4, c[0x0][0x2c8] ;  /* 0x0000b20000047ab9 */ /* 0x000fe20000000a00 */
[----:B------:R-:W-:Y:S01]  /*1df0*/  IMAD.U32 R3, RZ, RZ, UR7 ;  /* 0x00000007ff037e24 */ /* 0x000fe2000f8e00ff */
[----:B------:R-:W-:Y:S01]  /*1e00*/  ISETP.NE.U32.AND P0, PT, RZ, UR4, PT ;  /* 0x00000004ff007c0c */ /* 0x000fe2000bf05070 */
[----:B------:R-:W-:Y:S02]  /*1e10*/  ULDC UR4, c[0x0][0x2a0] ;  /* 0x0000a80000047ab9 */ /* 0x000fe40000000800 */
[----:B---3--:R-:W-:Y:S01]  /*1e20*/  FMUL.FTZ R251, R2, UR4 ;  /* 0x0000000402fb7c20 */ /* 0x008fe20008410000 */
[----:B------:R-:W-:Y:S01]  /*1e30*/  ISETP.NE.AND.EX P0, PT, RZ, UR5, PT, P0 ;  /* 0x00000005ff007c0c */ /* 0x000fe2000bf05300 */
[----:B------:R-:W-:-:S12]  /*1e40*/  IMAD R4, R3, 0x4, R0 ;  /* 0x0000000403047824 */ /* 0x000fd800078e0200 */
[----:B------:R-:W-:Y:S05]  /*1e50*/  @!P0 BRA `(.L_x_3769) ;  /* 0x0000000000288947 */ /* 0x000fea0003800000 */
[----:B------:R-:W-:Y:S01]  /*1e60*/  UIADD3 UR4, -UR39, UR40, URZ ;  /* 0x0000002827047290 */ /* 0x000fe2000fffe13f */
[----:B------:R-:W-:-:S03]  /*1e70*/  ULDC UR6, c[0x0][0x2d0] ;  /* 0x0000b40000067ab9 */ /* 0x000fc60000000800 */
[----:B------:R-:W-:-:S04]  /*1e80*/  UIMAD UR5, UR46, UR6, UR4 ;  /* 0x000000062e0572a4 */ /* 0x000fc8000f8e0204 */
[----:B------:R-:W-:-:S03]  /*1e90*/  UIMAD UR6, UR5, UR6, UR4 ;  /* 0x00000006050672a4 */ /* 0x000fc6000f8e0204 */
[----:B------:R-:W-:Y:S02]  /*1ea0*/  ULDC.64 UR4, c[0x0][0x2c8] ;  /* 0x0000b20000047ab9 */ /* 0x000fe40000000a00 */
[----:B------:R-:W-:-:S06]  /*1eb0*/  UIMAD.WIDE UR4, UR6, 0x4, UR4 ;  /* 0x00000004060478a5 */ /* 0x000fcc000f8e0204 */
[----:B------:R-:W-:Y:S02]  /*1ec0*/  IMAD.U32 R2, RZ, RZ, UR4 ;  /* 0x00000004ff027e24 */ /* 0x000fe4000f8e00ff */
[----:B------:R-:W-:-:S05]  /*1ed0*/  IMAD.U32 R3, RZ, RZ, UR5 ;  /* 0x00000005ff037e24 */ /* 0x000fca000f8e00ff */
[----:B------:R-:W3:Y:S02]  /*1ee0*/  LDG.E R2, desc[UR36][R2.64] ;  /* 0x0000002402027981 */ /* 0x000ee4000c1e1900 */
[----:B---3--:R-:W-:-:S07]  /*1ef0*/  FADD.FTZ R251, R251, R2 ;  /* 0x00000002fbfb7221 */ /* 0x008fce0000010000 */
.L_x_3769:
[----:B------:R4:W-:Y:S02]  /*1f00*/  STS [R4], R251 ;  /* 0x000000fb04007388 */ /* 0x0009e40000000800 */
.L_x_3768:
[----:B------:R-:W-:Y:S05]  /*1f10*/  BSYNC B0 ;  /* 0x0000000000007941 */ /* 0x000fea0003800000 */
.L_x_3767:
[----:B------:R-:W-:Y:S01]  /*1f20*/  UIADD3 UR4, UR7, 0xf, URZ ;  /* 0x0000000f07047890 */ /* 0x000fe2000fffe03f */
[----:B---3--:R-:W-:Y:S01]  /*1f30*/  LEA.HI R2, R22, R22, RZ, 0x1 ;  /* 0x0000001616027211 */ /* 0x008fe200078f08ff */
[----:B------:R-:W-:Y:S02]  /*1f40*/  BAR.SYNC.DEFER_BLOCKING 0x0 ;  /* 0x0000000000007b1d */ /* 0x000fe40000010000 */
[----:B------:R-:W-:Y:S01]  /*1f50*/  USHF.R.S32.HI UR5, URZ, 0x1f, UR4 ;  /* 0x0000001f3f057899 */ /* 0x000fe20008011404 */
[----:B----4-:R-:W-:-:S03]  /*1f60*/  LEA.HI.SX32 R4, R2, UR42, 0x1f ;  /* 0x0000002a02047c11 */ /* 0x010fc6000f8ffaff */
[----:B------:R-:W-:Y:S01]  /*1f70*/  ULEA.HI UR5, UR5, UR4, URZ, 0x4 ;  /* 0x0000000405057291 */ /* 0x000fe2000f8f203f */
[----:B------:R-:W-:Y:S01]  /*1f80*/  BSSY B0, `(.L_x_3770) ;  /* 0x0000572000007945 */ /* 0x000fe20003800000 */
[----:B------:R-:W-:Y:S01]  /*1f90*/  ULDC UR21, c[0x0][0x284] ;  /* 0x0000a10000157ab9 */ /* 0x000fe20000000800 */
[----:B------:R-:W-:Y:S01]  /*1fa0*/  ULDC UR20, c[0x0][0x2a0] ;  /* 0x0000a80000147ab9 */ /* 0x000fe20000000800 */
[----:B------:R-:W-:Y:S01]  /*1fb0*/  ULOP3.LUT UR5, UR5, 0xfffffff0, URZ, 0xc0, !UPT ;  /* 0xfffffff005057892 */ /* 0x000fe2000f8ec03f */
[----:B------:R-:W-:Y:S01]  /*1fc0*/  ULDC.64 UR12, c[0x0][0x258] ;  /* 0x00009600000c7ab9 */ /* 0x000fe20000000a00 */
[----:B------:R-:W-:Y:S02]  /*1fd0*/  ULDC.64 UR14, c[0x0][0x2b0] ;  /* 0x0000ac00000e7ab9 */ /* 0x000fe40000000a00 */
[----:B------:R-:W-:Y:S01]  /*1fe0*/  UIADD3 UR7, UR42, UR5, URZ ;  /* 0x000000052a077290 */ /* 0x000fe2000fffe03f */
[----:B------:R-:W-:Y:S02]  /*1ff0*/  ULDC.64 UR16, c[0x0][0x2c8] ;  /* 0x0000b20000107ab9 */ /* 0x000fe40000000a00 */
[----:B------:R-:W-:Y:S01]  /*2000*/  ULDC.64 UR4, c[0x0][0x280] ;  /* 0x0000a00000047ab9 */ /* 0x000fe20000000a00 */
[----:B------:R-:W-:Y:S01]  /*2010*/  ULDC.64 UR18, c[0x0][0x2d8] ;  /* 0x0000b60000127ab9 */ /* 0x000fe20000000a00 */
[----:B------:R-:W-:Y:S01]  /*2020*/  UIMAD UR4, UR43, UR4, UR46 ;  /* 0x000000042b0472a4 */ /* 0x000fe2000f8e022e */
[----:B------:R-:W-:-:S03]  /*2030*/  ISETP.GE.AND P0, PT, R4, UR7, PT ;  /* 0x0000000704007c0c */ /* 0x000fc6000bf06270 */
[----:B------:R-:W-:-:S10]  /*2040*/  UIMAD UR6, UR4, 0xc0, URZ ;  /* 0x000000c0040678a4 */ /* 0x000fd4000f8e023f */
[----:B------:R-:W-:Y:S05]  /*2050*/  @P0 BRA `(.L_x_3771) ;  /* 0x0000005400900947 */ /* 0x000fea0003800000 */
[----:B------:R-:W-:Y:S01]  /*2060*/  UIADD3 UR4, UR11, 0x20, URZ ;  /* 0x000000200b047890 */ /* 0x000fe2000fffe03f */
[----:B------:R-:W-:Y:S01]  /*2070*/  LOP3.LUT R3, R2, 0x7ffffffe, RZ, 0xc0, !PT ;  /* 0x7ffffffe02037812 */ /* 0x000fe200078ec0ff */
[----:B------:R-:W-:Y:S02]  /*2080*/  IMAD.U32 R11, RZ, RZ, UR5 ;  /* 0x00000005ff0b7e24 */ /* 0x000fe4000f8e00ff */
[----:B------:R-:W-:Y:S02]  /*2090*/  ULEA UR4, UR10, UR4, 0x18 ;  /* 0x000000040a047291 */ /* 0x000fe4000f8ec03f */
[----:B------:R-:W-:Y:S01]  /*20a0*/  IMAD.IADD R22, R22, 0x1, -R3 ;  /* 0x0000000116167824 */ /* 0x000fe200078e0a03 */
[----:B------:R-:W-:-:S04]  /*20b0*/  IABS R252, R11 ;  /* 0x0000000b00fc7213 */ /* 0x000fc80000000000 */
[C---:B------:R-:W-:Y:S01]  /*20c0*/  LEA R5, R22.reuse, UR4, 0x3 ;  /* 0x0000000416057c11 */ /* 0x040fe2000f8e18ff */
[----:B------:R-:W3:Y:S01]  /*20d0*/  I2F.RP R2, R252 ;  /* 0x000000fc00027306 */ /* 0x000ee20000209400 */
[----:B------:R-:W-:Y:S01]  /*20e0*/  IMAD.SHL.U32 R22, R22, 0x2, RZ ;  /* 0x0000000216167824 */ /* 0x000fe200078e00ff */
[----:B------:R-:W-:Y:S02]  /*20f0*/  ULDC UR4, c[0x0][0x298] ;  /* 0x0000a60000047ab9 */ /* 0x000fe40000000800 */
[----:B------:R-:W4:Y:S04]  /*2100*/  LDS.64 R8, [R5] ;  /* 0x0000000005087984 */ /* 0x000f280000000a00 */
[----:B------:R-:W5:Y:S04]  /*2110*/  LDS.64 R6, [R5+0x10] ;  /* 0x0000100005067984 */ /* 0x000f680000000a00 */
[----:B0-----:R-:W0:Y:S01]  /*2120*/  LDS.64 R12, [R5+0x20] ;  /* 0x00002000050c7984 */ /* 0x001e220000000a00 */
[----:B---3--:R-:W3:Y:S03]  /*2130*/  MUFU.RCP R2, R2 ;  /* 0x0000000200027308 */ /* 0x008ee60000001000 */
[----:B------:R-:W-:Y:S04]  /*2140*/  LDS.64 R248, [R5+0xe0] ;  /* 0x0000e00005f87984 */ /* 0x000fe80000000a00 */
[----:B------:R-:W-:Y:S04]  /*2150*/  LDS.64 R246, [R5+0xf0] ;  /* 0x0000f00005f67984 */ /* 0x000fe80000000a00 */
[----:B------:R-:W-:Y:S04]  /*2160*/  LDS.64 R132, [R5+0x100] ;  /* 0x0001000005847984 */ /* 0x000fe80000000a00 */
[----:B------:R-:W-:Y:S04]  /*2170*/  LDS.64 R134, [R5+0x110] ;  /* 0x0001100005867984 */ /* 0x000fe80000000a00 */
[----:B------:R-:W-:Y:S04]  /*2180*/  LDS.64 R136, [R5+0x120] ;  /* 0x0001200005887984 */ /* 0x000fe80000000a00 */
[----:B------:R-:W-:Y:S04]  /*2190*/  LDS.64 R138, [R5+0x130] ;  /* 0x00013000058a7984 */ /* 0x000fe80000000a00 */
[----:B------:R-:W-:Y:S04]  /*21a0*/  LDS.64 R140, [R5+0x140] ;  /* 0x00014000058c7984 */ /* 0x000fe80000000a00 */
[----:B----4-:R-:W-:Y:S04]  /*21b0*/  STL.64 [R1+0x68], R8 ;  /* 0x0000680801007387 */ /* 0x010fe80000100a00 */
[----:B------:R-:W4:Y:S04]  /*21c0*/  LDS.64 R8, [R5+0x30] ;  /* 0x0000300005087984 */ /* 0x000f280000000a00 */
[----:B-----5:R-:W-:Y:S04]  /*21d0*/  STL.64 [R1+0x60], R6 ;  /* 0x0000600601007387 */ /* 0x020fe80000100a00 */
[----:B------:R-:W5:Y:S04]  /*21e0*/  LDS.64 R6, [R5+0x40] ;  /* 0x0000400005067984 */ /* 0x000f680000000a00 */
[----:B0-----:R-:W-:Y:S04]  /*21f0*/  STL.64 [R1+0x58], R12 ;  /* 0x0000580c01007387 */ /* 0x001fe80000100a00 */
[----:B------:R-:W0:Y:S04]  /*2200*/  LDS.64 R12, [R5+0x50] ;  /* 0x00005000050c7984 */ /* 0x000e280000000a00 */
        /* <DEDUP_REMOVED lines=33> */
[----:B------:R-:W0:Y:S04]  /*2420*/  LDS.64 R174, [R5+0x250] ;  /* 0x0002500005ae7984 */ /* 0x000e280000000a00 */
[----:B------:R-:W0:Y:S04]  /*2430*/  LDS.64 R176, [R5+0x260] ;  /* 0x0002600005b07984 */ /* 0x000e280000000a00 */
[----:B------:R-:W0:Y:S04]  /*2440*/  LDS.64 R178, [R5+0x270] ;  /* 0x0002700005b27984 */ /* 0x000e280000000a00 */
[----:B------:R-:W0:Y:S04]  /*2450*/  LDS.64 R180, [R5+0x280] ;  /* 0x0002800005b47984 */ /* 0x000e280000000a00 */
[----:B------:R-:W0:Y:S04]  /*2460*/  LDS.64 R182, [R5+0x290] ;  /* 0x0002900005b67984 */ /* 0x000e280000000a00 */
[----:B----4-:R-:W-:Y:S04]  /*2470*/  STL.64 [R1+0x8], R8 ;  /* 0x0000080801007387 */ /* 0x010fe80000100a00 */
[----:B------:R-:W4:Y:S04]  /*2480*/  LDS.64 R184, [R5+0x2a0] ;  /* 0x0002a00005b87984 */ /* 0x000f280000000a00 */
[----:B-----5:R3:W-:Y:S04]  /*2490*/  STL.64 [R1], R6 ;  /* 0x0000000601007387 */ /* 0x0207e80000100a00 */
[----:B------:R-:W0:Y:S04]  /*24a0*/  LDS.64 R186, [R5+0x2b0] ;  /* 0x0002b00005ba7984 */ /* 0x000e280000000a00 */
[----:B------:R-:W0:Y:S01]  /*24b0*/  LDS.64 R188, [R5+0x2c0] ;  /* 0x0002c00005bc7984 */ /* 0x000e220000000a00 */
[----:B---3--:R-:W-:Y:S01]  /*24c0*/  VIADD R7, R2, 0xffffffe ;  /* 0x0ffffffe02077836 */ /* 0x008fe20000000000 */
[----:B------:R-:W3:Y:S01]  /*24d0*/  LDC R6, c[0x0][0x2c0] ;  /* 0x0000b000ff067b82 */ /* 0x000ee20000000800 */
[----:B------:R-:W-:Y:S01]  /*24e0*/  IMAD.MOV.U32 R2, RZ, RZ, RZ ;  /* 0x000000ffff027224 */ /* 0x000fe200078e00ff */
[----:B------:R-:W0:Y:S01]  /*24f0*/  LDS.64 R190, [R5+0x2d0] ;  /* 0x0002d00005be7984 */ /* 0x000e220000000a00 */
[----:B------:R-:W5:Y:S03]  /*2500*/  F2I.FTZ.U32.TRUNC.NTZ R3, R7 ;  /* 0x0000000700037305 */ /* 0x000f66000021f000 */
[----:B------:R-:W0:Y:S04]  /*2510*/  LDS.64 R192, [R5+0x2e0] ;  /* 0x0002e00005c07984 */ /* 0x000e280000000a00 */
[----:B------:R-:W0:Y:S04]  /*2520*/  LDS.64 R194, [R5+0x2f0] ;  /* 0x0002f00005c27984 */ /* 0x000e280000000a00 */
[----:B------:R-:W0:Y:S01]  /*2530*/  LDS.64 R196, [R5+0x300] ;  /* 0x0003000005c47984 */ /* 0x000e220000000a00 */
[----:B-----5:R-:W-:-:S03]  /*2540*/  IADD3 R9, RZ, -R3, RZ ;  /* 0x80000003ff097210 */ /* 0x020fc60007ffe0ff */
[----:B------:R-:W0:Y:S02]  /*2550*/  LDS.64 R198, [R5+0x310] ;  /* 0x0003100005c67984 */ /* 0x000e240000000a00 */
[----:B------:R-:W-:Y:S02]  /*2560*/  IMAD R9, R9, R252, RZ ;  /* 0x000000fc09097224 */ /* 0x000fe400078e02ff */
[----:B------:R-:W0:Y:S01]  /*2570*/  LDS.64 R200, [R5+0x320] ;  /* 0x0003200005c87984 */ /* 0x000e220000000a00 */
[----:B---3--:R-:W-:-:S03]  /*2580*/  VIADD R6, R6, UR4 ;  /* 0x0000000406067c36 */ /* 0x008fc60008000000 */
[----:B------:R-:W3:Y:S04]  /*2590*/  LDS.64 R202, [R5+0x330] ;  /* 0x0003300005ca7984 */ /* 0x000ee80000000a00 */
[----:B------:R-:W0:Y:S04]  /*25a0*/  LDS.64 R204, [R5+0x340] ;  /* 0x0003400005cc7984 */ /* 0x000e280000000a00 */
        /* <DEDUP_REMOVED lines=10> */
[----:B------:R5:W0:Y:S02]  /*2650*/  LDS.64 R226, [R5+0x3f0] ;  /* 0x0003f00005e27984 */ /* 0x000a240000000a00 */
[----:B-----5:R-:W-:-:S04]  /*2660*/  IMAD.HI.U32 R5, R3, R9, R2 ;  /* 0x0000000903057227 */ /* 0x020fc800078e0002 */
[C---:B------:R-:W-:Y:S01]  /*2670*/  IMAD R2, R11.reuse, UR6, R22 ;  /* 0x000000060b027c24 */ /* 0x040fe2000f8e0216 */
[----:B------:R5:W-:Y:S01]  /*2680*/  STL [R1+0x70], R5 ;  /* 0x0000700501007387 */ /* 0x000be20000100800 */
[----:B------:R-:W-:Y:S02]  /*2690*/  IMAD.MOV.U32 R3, RZ, RZ, R4 ;  /* 0x000000ffff037224 */ /* 0x000fe400078e0004 */
[----:B------:R-:W-:Y:S01]  /*26a0*/  IMAD R4, R11, 0xc0, RZ ;  /* 0x000000c00b047824 */ /* 0x000fe200078e02ff */
[----:B---345:R-:W-:-:S07]  /*26b0*/  SHF.R.S32.HI R5, RZ, 0x1f, R2 ;  /* 0x0000001fff057819 */ /* 0x038fce0000011402 */
.L_x_3775:
[----:B-1----:R-:W3:Y:S01]  /*26c0*/  LDL R12, [R1+0x70] ;  /* 0x00007000010c7983 */ /* 0x002ee20000100800 */
[----:B------:R-:W4:Y:S01]  /*26d0*/  LDC R11, c[0x0][0x284] ;  /* 0x0000a100ff0b7b82 */ /* 0x000f220000000800 */
[----:B0-----:R-:W-:Y:S02]  /*26e0*/  IABS R10, R3 ;  /* 0x00000003000a7213 */ /* 0x001fe40000000000 */
[----:B------:R-:W-:Y:S01]  /*26f0*/  ISETP.GE.AND P1, PT, R3, RZ, PT ;  /* 0x000000ff0300720c */ /* 0x000fe20003f26270 */
[----:B0-----:R-:W-:Y:S04]  /*2700*/  STL [R1+0x94], R221 ;  /* 0x000094dd01007387 */ /* 0x001fe80000100800 */
[----:B------:R-:W-:Y:S04]  /*2710*/  STL [R1+0x90], R222 ;  /* 0x000090de01007387 */ /* 0x000fe80000100800 */
[----:B------:R0:W-:Y:S04]  /*2720*/  STL [R1+0x8c], R223 ;  /* 0x00008cdf01007387 */ /* 0x0001e80000100800 */
[----:B------:R-:W-:Y:S04]  /*2730*/  STL [R1+0x88], R224 ;  /* 0x000088e001007387 */ /* 0x000fe80000100800 */
[----:B------:R-:W-:Y:S01]  /*2740*/  STL [R1+0x84], R225 ;  /* 0x000084e101007387 */ /* 0x000fe20000100800 */
[----:B----4-:R-:W-:-:S03]  /*2750*/  IABS R13, R11 ;  /* 0x0000000b000d7213 */ /* 0x010fc60000000000 */
[----:B------:R-:W-:Y:S04]  /*2760*/  STL [R1+0x80], R226 ;  /* 0x000080e201007387 */ /* 0x000fe80000100800 */
[----:B------:R-:W-:Y:S04]  /*2770*/  STL [R1+0x7c], R227 ;  /* 0x00007ce301007387 */ /* 0x000fe80000100800 */
[----:B-----5:R-:W-:Y:S04]  /*2780*/  STL [R1+0x78], R251 ;  /* 0x000078fb01007387 */ /* 0x020fe80000100800 */
[----:B------:R4:W-:Y:S04]  /*2790*/  STL [R1+0x74], R0 ;  /* 0x0000740001007387 */ /* 0x0009e80000100800 */
[----:B0-----:R-:W2:Y:S04]  /*27a0*/  LDL R223, [R1+0x60] ;  /* 0x0000600001df7983 */ /* 0x001ea80000100800 */
[----:B------:R-:W2:Y:S01]  /*27b0*/  LDL R221, [R1+0x68] ;  /* 0x0000680001dd7983 */ /* 0x000ea20000100800 */
[----:B----4-:R-:W-:-:S03]  /*27c0*/  IMAD R0, R11, UR45, RZ ;  /* 0x0000002d0b007c24 */ /* 0x010fc6000f8e02ff */
[----:B------:R-:W4:Y:S04]  /*27d0*/  LDL R222, [R1+0x64] ;  /* 0x0000640001de7983 */ /* 0x000f280000100800 */
[----:B------:R-:W4:Y:S04]  /*27e0*/  LDL R224, [R1+0x54] ;  /* 0x0000540001e07983 */ /* 0x000f280000100800 */
[----:B------:R-:W4:Y:S04]  /*27f0*/  LDL R225, [R1+0x48] ;  /* 0x0000480001e17983 */ /* 0x000f280000100800 */
[----:B------:R-:W4:Y:S04]  /*2800*/  LDL R226, [R1+0x4c] ;  /* 0x00004c0001e27983 */ /* 0x000f280000100800 */
[----:B------:R-:W4:Y:S04]  /*2810*/  LDL R227, [R1+0x40] ;  /* 0x0000400001e37983 */ /* 0x000f280000100800 */
[----:B------:R-:W4:Y:S01]  /*2820*/  LDL R251, [R1+0x44] ;  /* 0x0000440001fb7983 */ /* 0x000f220000100800 */
[----:B---3--:R-:W-:-:S04]  /*2830*/  IMAD.HI.U32 R12, R12, R10, RZ ;  /* 0x0000000a0c0c7227 */ /* 0x008fc800078e00ff */
[----:B------:R-:W-:-:S04]  /*2840*/  IMAD.MOV R12, RZ, RZ, -R12 ;  /* 0x000000ffff0c7224 */ /* 0x000fc800078e0a0c */
[----:B------:R-:W-:-:S05]  /*2850*/  IMAD R12, R13, R12, R10 ;  /* 0x0000000c0d0c7224 */ /* 0x000fca00078e020a */
[----:B------:R-:W-:-:S13]  /*2860*/  ISETP.GT.U32.AND P0, PT, R252, R12, PT ;  /* 0x0000000cfc00720c */ /* 0x000fda0003f04070 */
[----:B------:R-:W-:-:S05]  /*2870*/  @!P0 IMAD.IADD R12, R12, 0x1, -R13 ;  /* 0x000000010c0c8824 */ /* 0x000fca00078e0a0d */
[----:B------:R-:W-:-:S13]  /*2880*/  ISETP.GT.U32.AND P0, PT, R252, R12, PT ;  /* 0x0000000cfc00720c */ /* 0x000fda0003f04070 */
[----:B------:R-:W-:Y:S02]  /*2890*/  @!P0 IADD3 R12, R12, -R13, RZ ;  /* 0x8000000d0c0c8210 */ /* 0x000fe40007ffe0ff */
[----:B------:R-:W-:-:S03]  /*28a0*/  ISETP.NE.AND P0, PT, R11, RZ, PT ;  /* 0x000000ff0b00720c */ /* 0x000fc60003f05270 */
[----:B------:R-:W-:-:S10]  /*28b0*/  @!P1 IMAD.MOV R12, RZ, RZ, -R12 ;  /* 0x000000ffff0c9224 */ /* 0x000fd400078e0a0c */
[----:B------:R-:W-:Y:S02]  /*28c0*/  @!P0 LOP3.LUT R12, RZ, R11, RZ, 0x33, !PT ;  /* 0x0000000bff0c8212 */ /* 0x000fe400078e33ff */
[----:B------:R-:W-:Y:S02]  /*28d0*/  ISETP.GE.AND P0, PT, R3, UR40, PT ;  /* 0x0000002803007c0c */ /* 0x000fe4000bf06270 */
[----:B------:R-:W-:Y:S01]  /*28e0*/  SHF.R.S32.HI R14, RZ, 0x1f, R12 ;  /* 0x0000001fff0e7819 */ /* 0x000fe2000001140c */
[C---:B------:R-:W-:Y:S01]  /*28f0*/  IMAD.IADD R10, R12.reuse, 0x1, R11 ;  /* 0x000000010c0a7824 */ /* 0x040fe200078e020b */
[----:B------:R-:W-:-:S03]  /*2900*/  IADD3 R13, P1, R12, R0, RZ ;  /* 0x000000000c0d7210 */ /* 0x000fc60007f3e0ff */
[----:B------:R-:W-:Y:S01]  /*2910*/  IMAD.SHL.U32 R241, R10, 0x4, RZ ;  /* 0x000000040af17824 */ /* 0x000fe200078e00ff */
[----:B------:R-:W-:Y:S02]  /*2920*/  LEA.HI.X.SX32 R14, R0, R14, 0x1, P1 ;  /* 0x0000000e000e7211 */ /* 0x000fe400008f0eff */
[----:B------:R-:W-:Y:S02]  /*2930*/  LEA R236, P1, R13, UR12, 0x2 ;  /* 0x0000000c0dec7c11 */ /* 0x000fe4000f8210ff */
[----:B------:R-:W-:Y:S02]  /*2940*/  ISETP.GE.OR P5, PT, R241, R4, P0 ;  /* 0x00000004f100720c */ /* 0x000fe400007a6670 */
[----:B------:R-:W-:-:S11]  /*2950*/  LEA.HI.X R237, R13, UR13, R14, 0x2, P1 ;  /* 0x0000000d0ded7c11 */ /* 0x000fd600088f140e */
[----:B------:R-:W3:Y:S01]  /*2960*/  @!P5 LDG.E R243, desc[UR36][R236.64] ;  /* 0x00000024ecf3d981 */ /* 0x000ee2000c1e1900 */
[----:B------:R-:W-:Y:S01]  /*2970*/  IMAD.IADD R10, R10, 0x1, R11 ;  /* 0x000000010a0a7824 */ /* 0x000fe200078e020b */
[----:B------:R-:W3:Y:S03]  /*2980*/  @!P5 LDC R14, c[0x0][0x288] ;  /* 0x0000a200ff0edb82 */ /* 0x000ee60000000800 */
[----:B------:R-:W-:-:S05]  /*2990*/  IMAD.SHL.U32 R239, R10, 0x4, RZ ;  /* 0x000000040aef7824 */ /* 0x000fca00078e00ff */
[----:B------:R-:W-:-:S13]  /*29a0*/  ISETP.GE.OR P6, PT, R239, R4, P0 ;  /* 0x00000004ef00720c */ /* 0x000fda00007c6670 */
[----:B------:R-:W2:Y:S01]  /*29b0*/  @!P6 LDG.E R242, desc[UR36][R236.64] ;  /* 0x00000024ecf2e981 */ /* 0x000ea2000c1e1900 */
[----:B------:R-:W-:-:S05]  /*29c0*/  IMAD.IADD R10, R10, 0x1, R11 ;  /* 0x000000010a0a7824 */ /* 0x000fca00078e020b */
[----:B------:R-:W-:-:S04]  /*29d0*/  SHF.L.U32 R10, R10, 0x2, RZ ;  /* 0x000000020a0a7819 */ /* 0x000fc800000006ff */
[----:B------:R-:W-:-:S13]  /*29e0*/  ISETP.GE.OR P1, PT, R10, R4, P0 ;  /* 0x000000040a00720c */ /* 0x000fda0000726670 */
[----:B------:R-:W4:Y:S01]  /*29f0*/  @!P1 LDG.E R238, desc[UR36][R236.64] ;  /* 0x00000024ecee9981 */ /* 0x000f22000c1e1900 */
[----:B------:R-:W-:-:S04]  /*2a00*/  IMAD R240, R11, 0x4, R12 ;  /* 0x000000040bf07824 */ /* 0x000fc800078e020c */
[----:B------:R-:W-:-:S05]  /*2a10*/  IMAD.SHL.U32 R13, R240, 0x4, RZ ;  /* 0x00000004f00d7824 */ /* 0x000fca00078e00ff */
[----:B------:R-:W-:-:S13]  /*2a20*/  ISETP.GE.OR P3, PT, R13, R4, P0 ;  /* 0x000000040d00720c */ /* 0x000fda0000766670 */
[----:B------:R-:W4:Y:S01]  /*2a30*/  @!P3 LDG.E R245, desc[UR36][R236.64] ;  /* 0x00000024ecf5b981 */ /* 0x000f22000c1e1900 */
[----:B------:R-:W-:Y:S02]  /*2a40*/  IMAD.IADD R240, R240, 0x1, R11 ;  /* 0x00000001f0f07824 */ /* 0x000fe400078e020b */
[----:B---3--:R-:W-:Y:S02]  /*2a50*/  @!P5 IMAD R243, R243, R14, RZ ;  /* 0x0000000ef3f3d224 */ /* 0x008fe400078e02ff */
[----:B------:R-:W0:Y:S02]  /*2a60*/  @!P5 LDC.64 R14, c[0x0][0x248] ;  /* 0x00009200ff0edb82 */ /* 0x000e240000000a00 */
[----:B------:R-:W-:-:S04]  /*2a70*/  @!P5 IMAD R243, R243, 0xc0, RZ ;  /* 0x000000c0f3f3d824 */ /* 0x000fc800078e02ff */
[----:B------:R-:W-:-:S05]  /*2a80*/  @!P5 IMAD R243, R243, R11, R241 ;  /* 0x0000000bf3f3d224 */ /* 0x000fca00078e02f1 */
[----:B------:R-:W-:-:S04]  /*2a90*/  @!P5 IADD3 R241, P2, R2, R243, RZ ;  /* 0x000000f302f1d210 */ /* 0x000fc80007f5e0ff */
[----:B------:R-:W-:Y:S02]  /*2aa0*/  @!P5 LEA.HI.X.SX32 R243, R243, R5, 0x1, P2 ;  /* 0x00000005f3f3d211 */ /* 0x000fe400010f0eff */
[----:B0-----:R-:W-:-:S04]  /*2ab0*/  @!P5 LEA R14, P2, R241, R14, 0x2 ;  /* 0x0000000ef10ed211 */ /* 0x001fc800078410ff */
[----:B------:R-:W-:Y:S01]  /*2ac0*/  @!P5 LEA.HI.X R15, R241, R15, R243, 0x2, P2 ;  /* 0x0000000ff10fd211 */ /* 0x000fe200010f14f3 */
[----:B------:R-:W-:-:S05]  /*2ad0*/  IMAD.SHL.U32 R241, R240, 0x4, RZ ;  /* 0x00000004f0f17824 */ /* 0x000fca00078e00ff */
[----:B------:R-:W-:-:S13]  /*2ae0*/  ISETP.GE.OR P4, PT, R241, R4, P0 ;  /* 0x00000004f100720c */ /* 0x000fda0000786670 */
[----:B------:R-:W3:Y:S01]  /*2af0*/  @!P4 LDG.E R244, desc[UR36][R236.64] ;  /* 0x00000024ecf4c981 */ /* 0x000ee2000c1e1900 */
[----:B------:R-:W-:-:S04]  /*2b00*/  ISETP.GE.AND P2, PT, R3, UR40, PT ;  /* 0x0000002803007c0c */ /* 0x000fc8000bf46270 */
[----:B------:R-:W-:Y:S02]  /*2b10*/  FSEL R131, R131, RZ, P2 ;  /* 0x000000ff83837208 */ /* 0x000fe40001000000 */
[----:B------:R-:W-:-:S06]  /*2b20*/  FSEL R130, R130, RZ, P2 ;  /* 0x000000ff82827208 */ /* 0x000fcc0001000000 */
[----:B------:R0:W3:Y:S02]  /*2b30*/  @!P5 LDG.E.64 R130, desc[UR36][R14.64] ;  /* 0x000000240e82d981 */ /* 0x0000e4000c1e1b00 */
[----:B0-----:R-:W2:Y:S02]  /*2b40*/  @!P6 LDC R14, c[0x0][0x288] ;  /* 0x0000a200ff0eeb82 */ /* 0x001ea40000000800 */
[----:B--2---:R-:W-:-:S06]  /*2b50*/  @!P6 IMAD R14, R242, R14, RZ ;  /* 0x0000000ef20ee224 */ /* 0x004fcc00078e02ff */
[----:B------:R-:W0:Y:S01]  /*2b60*/  @!P6 LDC.64 R242, c[0x0][0x248] ;  /* 0x00009200fff2eb82 */ /* 0x000e220000000a00 */
[----:B------:R-:W-:-:S04]  /*2b70*/  @!P6 IMAD R14, R14, 0xc0, RZ ;  /* 0x000000c00e0ee824 */ /* 0x000fc800078e02ff */
[----:B------:R-:W-:-:S05]  /*2b80*/  @!P6 IMAD R15, R14, R11, R239 ;  /* 0x0000000b0e0fe224 */ /* 0x000fca00078e02ef */
[----:B------:R-:W-:-:S04]  /*2b90*/  @!P6 IADD3 R14, P5, R2, R15, RZ ;  /* 0x0000000f020ee210 */ /* 0x000fc80007fbe0ff */
[----:B------:R-:W-:Y:S02]  /*2ba0*/  @!P6 LEA.HI.X.SX32 R15, R15, R5, 0x1, P5 ;  /* 0x000000050f0fe211 */ /* 0x000fe400028f0eff */
[----:B0-----:R-:W-:-:S04]  /*2bb0*/  @!P6 LEA R242, P5, R14, R242, 0x2 ;  /* 0x000000f20ef2e211 */ /* 0x001fc800078a10ff */
[----:B------:R-:W-:Y:S01]  /*2bc0*/  @!P6 LEA.HI.X R243, R14, R243, R15, 0x2, P5 ;  /* 0x000000f30ef3e211 */ /* 0x000fe200028f140f */
[----:B------:R-:W-:Y:S01]  /*2bd0*/  IMAD.IADD R14, R240, 0x1, R11 ;  /* 0x00000001f00e7824 */ /* 0x000fe200078e020b */
[----:B------:R-:W4:Y:S03]  /*2be0*/  @!P1 LDC R15, c[0x0][0x288] ;  /* 0x0000a200ff0f9b82 */ /* 0x000f260000000800 */
[----:B------:R-:W-:-:S05]  /*2bf0*/  IMAD.SHL.U32 R14, R14, 0x4, RZ ;  /* 0x000000040e0e7824 */ /* 0x000fca00078e00ff */
[----:B------:R-:W-:Y:S01]  /*2c00*/  ISETP.GE.OR P5, PT, R14, R4, P0 ;  /* 0x000000040e00720c */ /* 0x000fe200007a6670 */
[----:B----4-:R-:W-:-:S12]  /*2c10*/  @!P1 IMAD R238, R238, R15, RZ ;  /* 0x0000000feeee9224 */ /* 0x010fd800078e02ff */
[----:B------:R-:W2:Y:S01]  /*2c20*/  @!P5 LDG.E R15, desc[UR36][R236.64] ;  /* 0x00000024ec0fd981 */ /* 0x000ea2000c1e1900 */
[----:B------:R-:W-:Y:S01]  /*2c30*/  FSEL R129, R129, RZ, P2 ;  /* 0x000000ff81817208 */ /* 0x000fe20001000000 */
[----:B------:R-:W-:Y:S01]  /*2c40*/  @!P1 IMAD R238, R238, 0xc0, RZ ;  /* 0x000000c0eeee9824 */ /* 0x000fe200078e02ff */
[----:B------:R-:W-:-:S03]  /*2c50*/  FSEL R128, R128, RZ, P2 ;  /* 0x000000ff80807208 */ /* 0x000fc60001000000 */
[----:B------:R-:W-:Y:S02]  /*2c60*/  @!P1 IMAD R240, R238, R11, R10 ;  /* 0x0000000beef09224 */ /* 0x000fe400078e020a */
[----:B------:R-:W0:Y:S01]  /*2c70*/  @!P1 LDC.64 R238, c[0x0][0x248] ;  /* 0x00009200ffee9b82 */ /* 0x000e220000000a00 */
[----:B------:R4:W2:Y:S02]  /*2c80*/  @!P6 LDG.E.64 R128, desc[UR36][R242.64] ;  /* 0x00000024f280e981 */ /* 0x0008a4000c1e1b00 */
[----:B------:R-:W-:-:S04]  /*2c90*/  @!P1 IADD3 R10, P6, R2, R240, RZ ;  /* 0x000000f0020a9210 */ /* 0x000fc80007fde0ff */
[----:B------:R-:W-:Y:S01]  /*2ca0*/  @!P1 LEA.HI.X.SX32 R240, R240, R5, 0x1, P6 ;  /* 0x00000005f0f09211 */ /* 0x000fe200030f0eff */
[----:B----4-:R-:W-:Y:S01]  /*2cb0*/  IMAD R242, R11, 0x7, R12 ;  /* 0x000000070bf27824 */ /* 0x010fe200078e020c */
[----:B0-----:R-:W-:-:S04]  /*2cc0*/  @!P1 LEA R238, P6, R10, R238, 0x2 ;  /* 0x000000ee0aee9211 */ /* 0x001fc800078c10ff */
[----:B------:R-:W-:Y:S02]  /*2cd0*/  @!P1 LEA.HI.X R239, R10, R239, R240, 0x2, P6 ;  /* 0x000000ef0aef9211 */ /* 0x000fe400030f14f0 */
[----:B------:R-:W-:-:S04]  /*2ce0*/  SHF.L.U32 R10, R242, 0x2, RZ ;  /* 0x00000002f20a7819 */ /* 0x000fc800000006ff */
[----:B------:R-:W-:Y:S02]  /*2cf0*/  ISETP.GE.OR P6, PT, R10, R4, P0 ;  /* 0x000000040a00720c */ /* 0x000fe400007c6670 */
[----:B------:R-:W-:-:S11]  /*2d00*/  FSEL R127, R127, RZ, P2 ;  /* 0x000000ff7f7f7208 */ /* 0x000fd60001000000 */
[----:B------:R-:W4:Y:S01]  /*2d10*/  @!P6 LDG.E R240, desc[UR36][R236.64] ;  /* 0x00000024ecf0e981 */ /* 0x000f22000c1e1900 */
[----:B------:R-:W-:-:S06]  /*2d20*/  FSEL R126, R126, RZ, P2 ;  /* 0x000000ff7e7e7208 */ /* 0x000fcc0001000000 */
[----:B------:R0:W4:Y:S01]  /*2d30*/  @!P1 LDG.E.64 R126, desc[UR36][R238.64] ;  /* 0x00000024ee7e9981 */ /* 0x000122000c1e1b00 */
[----:B------:R-:W-:Y:S02]  /*2d40*/  FSEL R125, R125, RZ, P2 ;  /* 0x000000ff7d7d7208 */ /* 0x000fe40001000000 */
[----:B------:R-:W-:Y:S01]  /*2d50*/  FSEL R124, R124, RZ, P2 ;  /* 0x000000ff7c7c7208 */ /* 0x000fe20001000000 */
[----:B0-----:R-:W0:Y:S02]  /*2d60*/  @!P3 LDC R238, c[0x0][0x288] ;  /* 0x0000a200ffeebb82 */ /* 0x001e240000000800 */
[----:B0-----:R-:W-:-:S06]  /*2d70*/  @!P3 IMAD R245, R245, R238, RZ ;  /* 0x000000eef5f5b224 */ /* 0x001fcc00078e02ff */
[----:B------:R-:W0:Y:S01]  /*2d80*/  @!P3 LDC.64 R238, c[0x0][0x248] ;  /* 0x00009200ffeebb82 */ /* 0x000e220000000a00 */
[----:B------:R-:W-:-:S04]  /*2d90*/  @!P3 IMAD R245, R245, 0xc0, RZ ;  /* 0x000000c0f5f5b824 */ /* 0x000fc800078e02ff */
[----:B------:R-:W-:-:S05]  /*2da0*/  @!P3 IMAD R245, R245, R11, R13 ;  /* 0x0000000bf5f5b224 */ /* 0x000fca00078e020d */
[----:B------:R-:W-:-:S04]  /*2db0*/  @!P3 IADD3 R13, P1, R2, R245, RZ ;  /* 0x000000f5020db210 */ /* 0x000fc80007f3e0ff */
[----:B------:R-:W-:Y:S02]  /*2dc0*/  @!P3 LEA.HI.X.SX32 R243, R245, R5, 0x1, P1 ;  /* 0x00000005f5f3b211 */ /* 0x000fe400008f0eff */
[----:B------:R-:W3:Y:S01]  /*2dd0*/  @!P4 LDC R245, c[0x0][0x288] ;  /* 0x0000a200fff5cb82 */ /* 0x000ee20000000800 */
[----:B0-----:R-:W-:-:S04]  /*2de0*/  @!P3 LEA R238, P1, R13, R238, 0x2 ;  /* 0x000000ee0deeb211 */ /* 0x001fc800078210ff */
[----:B------:R-:W-:Y:S01]  /*2df0*/  @!P3 LEA.HI.X R239, R13, R239, R243, 0x2, P1 ;  /* 0x000000ef0defb211 */ /* 0x000fe200008f14f3 */
[----:B------:R-:W-:-:S04]  /*2e00*/  IMAD.IADD R243, R242, 0x1, R11 ;  /* 0x00000001f2f37824 */ /* 0x000fc800078e020b */
[----:B------:R-:W-:Y:S01]  /*2e10*/  IMAD.SHL.U32 R13, R243, 0x4, RZ ;  /* 0x00000004f30d7824 */ /* 0x000fe200078e00ff */
[----:B------:R0:W4:Y:S04]  /*2e20*/  @!P3 LDG.E.64 R124, desc[UR36][R238.64] ;  /* 0x00000024ee7cb981 */ /* 0x000128000c1e1b00 */
[----:B------:R-:W-:Y:S01]  /*2e30*/  ISETP.GE.OR P1, PT, R13, R4, P0 ;  /* 0x000000040d00720c */ /* 0x000fe20000726670 */
[----:B0-----:R-:W0:-:S12]  /*2e40*/  @!P4 LDC.64 R238, c[0x0][0x248] ;  /* 0x00009200ffeecb82 */ /* 0x001e180000000a00 */
[----:B------:R-:W4:Y:S01]  /*2e50*/  @!P1 LDG.E R242, desc[UR36][R236.64] ;  /* 0x00000024ecf29981 */ /* 0x000f22000c1e1900 */
[----:B---3--:R-:W-:-:S04]  /*2e60*/  @!P4 IMAD R244, R244, R245, RZ ;  /* 0x000000f5f4f4c224 */ /* 0x008fc800078e02ff */
[----:B------:R-:W-:-:S04]  /*2e70*/  @!P4 IMAD R244, R244, 0xc0, RZ ;  /* 0x000000c0f4f4c824 */ /* 0x000fc800078e02ff */
[----:B------:R-:W-:-:S05]  /*2e80*/  @!P4 IMAD R244, R244, R11, R241 ;  /* 0x0000000bf4f4c224 */ /* 0x000fca00078e02f1 */
[----:B------:R-:W-:-:S04]  /*2e90*/  @!P4 IADD3 R241, P3, R2, R244, RZ ;  /* 0x000000f402f1c210 */ /* 0x000fc80007f7e0ff */
[----:B------:R-:W-:Y:S02]  /*2ea0*/  @!P4 LEA.HI.X.SX32 R244, R244, R5, 0x1, P3 ;  /* 0x00000005f4f4c211 */ /* 0x000fe400018f0eff */
[----:B0-----:R-:W-:-:S04]  /*2eb0*/  @!P4 LEA R238, P3, R241, R238, 0x2 ;  /* 0x000000eef1eec211 */ /* 0x001fc800078610ff */
[----:B------:R-:W-:Y:S01]  /*2ec0*/  @!P4 LEA.HI.X R239, R241, R239, R244, 0x2, P3 ;  /* 0x000000eff1efc211 */ /* 0x000fe200018f14f4 */
[----:B------:R-:W-:Y:S01]  /*2ed0*/  IMAD.IADD R244, R243, 0x1, R11 ;  /* 0x00000001f3f47824 */ /* 0x000fe200078e020b */
[----:B------:R-:W2:Y:S03]  /*2ee0*/  @!P5 LDC R241, c[0x0][0x288] ;  /* 0x0000a200fff1db82 */ /* 0x000ea60000000800 */
[----:B------:R-:W-:-:S05]  /*2ef0*/  IMAD.SHL.U32 R244, R244, 0x4, RZ ;  /* 0x00000004f4f47824 */ /* 0x000fca00078e00ff */
[----:B------:R-:W-:-:S13]  /*2f00*/  ISETP.GE.OR P3, PT, R244, R4, P0 ;  /* 0x00000004f400720c */ /* 0x000fda0000766670 */
[----:B------:R-:W3:Y:S01]  /*2f10*/  @!P3 LDG.E R245, desc[UR36][R236.64] ;  /* 0x00000024ecf5b981 */ /* 0x000ee2000c1e1900 */
[----:B------:R-:W-:Y:S02]  /*2f20*/  FSEL R123, R123, RZ, P2 ;  /* 0x000000ff7b7b7208 */ /* 0x000fe40001000000 */
[----:B------:R-:W-:-:S06]  /*2f30*/  FSEL R122, R122, RZ, P2 ;  /* 0x000000ff7a7a7208 */ /* 0x000fcc0001000000 */
[----:B------:R0:W3:Y:S02]  /*2f40*/  @!P4 LDG.E.64 R122, desc[UR36][R238.64] ;  /* 0x00000024ee7ac981 */ /* 0x0000e4000c1e1b00 */
[----:B0-----:R-:W4:Y:S01]  /*2f50*/  @!P6 LDC R239, c[0x0][0x288] ;  /* 0x0000a200ffefeb82 */ /* 0x001f220000000800 */
[----:B--2---:R-:W-:-:S04]  /*2f60*/  @!P5 IMAD R15, R15, R241, RZ ;  /* 0x000000f10f0fd224 */ /* 0x004fc800078e02ff */
        /* <DEDUP_REMOVED lines=9> */
[----:B------:R-:W-:Y:S02]  /*3000*/  ISETP.GE.OR P4, PT, R241, R4, P0 ;  /* 0x00000004f100720c */ /* 0x000fe40000786670 */
[----:B------:R-:W-:Y:S02]  /*3010*/  FSEL R121, R121, RZ, P2 ;  /* 0x000000ff79797208 */ /* 0x000fe40001000000 */
[----:B------:R-:W-:-:S06]  /*3020*/  FSEL R120, R120, RZ, P2 ;  /* 0x000000ff78787208 */ /* 0x000fcc0001000000 */
[----:B------:R0:W2:Y:S04]  /*3030*/  @!P5 LDG.E.64 R120, desc[UR36][R14.64] ;  /* 0x000000240e78d981 */ /* 0x0000a8000c1e1b00 */
[----:B------:R-:W2:Y:S01]  /*3040*/  @!P4 LDG.E R243, desc[UR36][R236.64] ;  /* 0x00000024ecf3c981 */ /* 0x000ea2000c1e1900 */
[----:B0-----:R-:W0:Y:S01]  /*3050*/  @!P6 LDC.64 R14, c[0x0][0x248] ;  /* 0x00009200ff0eeb82 */ /* 0x001e220000000a00 */
[----:B----4-:R-:W-:-:S04]  /*3060*/  @!P6 IMAD R239, R240, R239, RZ ;  /* 0x000000eff0efe224 */ /* 0x010fc800078e02ff */
[----:B------:R-:W-:-:S04]  /*3070*/  @!P6 IMAD R239, R239, 0xc0, RZ ;  /* 0x000000c0efefe824 */ /* 0x000fc800078e02ff */
[----:B------:R-:W-:-:S05]  /*3080*/  @!P6 IMAD R239, R239, R11, R10 ;  /* 0x0000000befefe224 */ /* 0x000fca00078e020a */
[----:B------:R-:W-:Y:S01]  /*3090*/  @!P6 IADD3 R10, P5, R2, R239, RZ ;  /* 0x000000ef020ae210 */ /* 0x000fe20007fbe0ff */
[----:B------:R-:W-:-:S03]  /*30a0*/  IMAD.IADD R250, R238, 0x1, R11 ;  /* 0x00000001eefa7824 */ /* 0x000fc600078e020b */
[----:B------:R-:W-:Y:S02]  /*30b0*/  @!P6 LEA.HI.X.SX32 R239, R239, R5, 0x1, P5 ;  /* 0x00000005efefe211 */ /* 0x000fe400028f0eff */
[----:B0-----:R-:W-:-:S04]  /*30c0*/  @!P6 LEA R14, P5, R10, R14, 0x2 ;  /* 0x0000000e0a0ee211 */ /* 0x001fc800078a10ff */
[----:B------:R-:W-:Y:S02]  /*30d0*/  @!P6 LEA.HI.X R15, R10, R15, R239, 0x2, P5 ;  /* 0x0000000f0a0fe211 */ /* 0x000fe400028f14ef */
[----:B------:R-:W-:Y:S01]  /*30e0*/  SHF.L.U32 R10, R250, 0x2, RZ ;  /* 0x00000002fa0a7819 */ /* 0x000fe200000006ff */
[----:B------:R-:W0:Y:S03]  /*30f0*/  @!P1 LDC.64 R238, c[0x0][0x248] ;  /* 0x00009200ffee9b82 */ /* 0x000e260000000a00 */
[----:B------:R-:W-:-:S13]  /*3100*/  ISETP.GE.OR P5, PT, R10, R4, P0 ;  /* 0x000000040a00720c */ /* 0x000fda00007a6670 */
[----:B------:R-:W4:Y:S01]  /*3110*/  @!P5 LDG.E R240, desc[UR36][R236.64] ;  /* 0x00000024ecf0d981 */ /* 0x000f22000c1e1900 */
[----:B------:R-:W-:Y:S02]  /*3120*/  FSEL R119, R119, RZ, P2 ;  /* 0x000000ff77777208 */ /* 0x000fe40001000000 */
[----:B------:R-:W-:-:S06]  /*3130*/  FSEL R118, R118, RZ, P2 ;  /* 0x000000ff76767208 */ /* 0x000fcc0001000000 */
[----:B------:R1:W4:Y:S02]  /*3140*/  @!P6 LDG.E.64 R118, desc[UR36][R14.64] ;  /* 0x000000240e76e981 */ /* 0x000324000c1e1b00 */
[----:B-1----:R-:W1:Y:S02]  /*3150*/  @!P1 LDC R14, c[0x0][0x288] ;  /* 0x0000a200ff0e9b82 */ /* 0x002e640000000800 */
[----:B-1----:R-:W-:-:S04]  /*3160*/  @!P1 IMAD R242, R242, R14, RZ ;  /* 0x0000000ef2f29224 */ /* 0x002fc800078e02ff */
[----:B------:R-:W-:-:S04]  /*3170*/  @!P1 IMAD R242, R242, 0xc0, RZ ;  /* 0x000000c0f2f29824 */ /* 0x000fc800078e02ff */
[----:B------:R-:W-:-:S05]  /*3180*/  @!P1 IMAD R242, R242, R11, R13 ;  /* 0x0000000bf2f29224 */ /* 0x000fca00078e020d */
[----:B------:R-:W-:-:S04]  /*3190*/  @!P1 IADD3 R13, P6, R2, R242, RZ ;  /* 0x000000f2020d9210 */ /* 0x000fc80007fde0ff */
[----:B------:R-:W-:Y:S02]  /*31a0*/  @!P1 LEA.HI.X.SX32 R14, R242, R5, 0x1, P6 ;  /* 0x00000005f20e9211 */ /* 0x000fe400030f0eff */
[----:B0-----:R-:W-:-:S04]  /*31b0*/  @!P1 LEA R238, P6, R13, R238, 0x2 ;  /* 0x000000ee0dee9211 */ /* 0x001fc800078c10ff */
[----:B------:R-:W-:Y:S01]  /*31c0*/  @!P1 LEA.HI.X R239, R13, R239, R14, 0x2, P6 ;  /* 0x000000ef0def9211 */ /* 0x000fe200030f140e */
[----:B------:R-:W-:Y:S01]  /*31d0*/  IMAD.IADD R13, R250, 0x1, R11 ;  /* 0x00000001fa0d7824 */ /* 0x000fe200078e020b */
[----:B------:R-:W3:Y:S03]  /*31e0*/  @!P3 LDC R14, c[0x0][0x288] ;  /* 0x0000a200ff0ebb82 */ /* 0x000ee60000000800 */
[----:B------:R-:W-:-:S05]  /*31f0*/  IMAD.SHL.U32 R13, R13, 0x4, RZ ;  /* 0x000000040d0d7824 */ /* 0x000fca00078e00ff */
[----:B------:R-:W-:-:S13]  /*3200*/  ISETP.GE.OR P6, PT, R13, R4, P0 ;  /* 0x000000040d00720c */ /* 0x000fda00007c6670 */
[----:B------:R-:W4:Y:S01]  /*3210*/  @!P6 LDG.E R242, desc[UR36][R236.64] ;  /* 0x00000024ecf2e981 */ /* 0x000f22000c1e1900 */
[----:B------:R-:W-:Y:S02]  /*3220*/  FSEL R117, R117, RZ, P2 ;  /* 0x000000ff75757208 */ /* 0x000fe40001000000 */
[----:B------:R-:W-:-:S06]  /*3230*/  FSEL R116, R116, RZ, P2 ;  /* 0x000000ff74747208 */ /* 0x000fcc0001000000 */
[----:B------:R0:W4:Y:S01]  /*3240*/  @!P1 LDG.E.64 R116, desc[UR36][R238.64] ;  /* 0x00000024ee749981 */ /* 0x000122000c1e1b00 */
[----:B---3--:R-:W-:-:S04]  /*3250*/  @!P3 IMAD R14, R245, R14, RZ ;  /* 0x0000000ef50eb224 */ /* 0x008fc800078e02ff */
[----:B------:R-:W-:-:S04]  /*3260*/  @!P3 IMAD R14, R14, 0xc0, RZ ;  /* 0x000000c00e0eb824 */ /* 0x000fc800078e02ff */
[----:B------:R-:W-:Y:S02]  /*3270*/  @!P3 IMAD R244, R14, R11, R244 ;  /* 0x0000000b0ef4b224 */ /* 0x000fe400078e02f4 */
[----:B------:R-:W1:Y:S03]  /*3280*/  @!P3 LDC.64 R14, c[0x0][0x248] ;  /* 0x00009200ff0ebb82 */ /* 0x000e660000000a00 */
[----:B0-----:R-:W-:-:S04]  /*3290*/  @!P3 IADD3 R238, P1, R2, R244, RZ ;  /* 0x000000f402eeb210 */ /* 0x001fc80007f3e0ff */
[----:B------:R-:W-:Y:S02]  /*32a0*/  @!P3 LEA.HI.X.SX32 R244, R244, R5, 0x1, P1 ;  /* 0x00000005f4f4b211 */ /* 0x000fe400008f0eff */
[----:B-1----:R-:W-:-:S04]  /*32b0*/  @!P3 LEA R14, P1, R238, R14, 0x2 ;  /* 0x0000000eee0eb211 */ /* 0x002fc800078210ff */
[----:B------:R-:W-:Y:S01]  /*32c0*/  @!P3 LEA.HI.X R15, R238, R15, R244, 0x2, P1 ;  /* 0x0000000fee0fb211 */ /* 0x000fe200008f14f4 */
[----:B------:R-:W-:-:S04]  /*32d0*/  IMAD R238, R11, 0xd, R12 ;  /* 0x0000000d0bee7824 */ /* 0x000fc800078e020c */
[----:B------:R-:W-:-:S05]  /*32e0*/  IMAD.SHL.U32 R244, R238, 0x4, RZ ;  /* 0x00000004eef47824 */ /* 0x000fca00078e00ff */
[----:B------:R-:W-:-:S13]  /*32f0*/  ISETP.GE.OR P1, PT, R244, R4, P0 ;  /* 0x00000004f400720c */ /* 0x000fda0000726670 */
[----:B------:R-:W3:Y:S01]  /*3300*/  @!P1 LDG.E R245, desc[UR36][R236.64] ;  /* 0x00000024ecf59981 */ /* 0x000ee2000c1e1900 */
[----:B------:R-:W-:Y:S02]  /*3310*/  FSEL R115, R115, RZ, P2 ;  /* 0x000000ff73737208 */ /* 0x000fe40001000000 */
[----:B------:R-:W-:-:S06]  /*3320*/  FSEL R114, R114, RZ, P2 ;  /* 0x000000ff72727208 */ /* 0x000fcc0001000000 */
[----:B------:R0:W3:Y:S02]  /*3330*/  @!P3 LDG.E.64 R114, desc[UR36][R14.64] ;  /* 0x000000240e72b981 */ /* 0x0000e4000c1e1b00 */
[----:B0-----:R-:W2:Y:S01]  /*3340*/  @!P4 LDC R14, c[0x0][0x288] ;  /* 0x0000a200ff0ecb82 */ /* 0x001ea20000000800 */
[----:B------:R-:W-:Y:S02]  /*3350*/  IMAD.IADD R238, R238, 0x1, R11 ;  /* 0x00000001eeee7824 */ /* 0x000fe400078e020b */
[----:B--2---:R-:W-:-:S05]  /*3360*/  @!P4 IMAD R243, R243, R14, RZ ;  /* 0x0000000ef3f3c224 */ /* 0x004fca00078e02ff */
[----:B------:R-:W0:Y:S01]  /*3370*/  @!P4 LDC.64 R14, c[0x0][0x248] ;  /* 0x00009200ff0ecb82 */ /* 0x000e220000000a00 */
[----:B------:R-:W-:-:S04]  /*3380*/  @!P4 IMAD R243, R243, 0xc0, RZ ;  /* 0x000000c0f3f3c824 */ /* 0x000fc800078e02ff */
[----:B------:R-:W-:-:S05]  /*3390*/  @!P4 IMAD R241, R243, R11, R241 ;  /* 0x0000000bf3f1c224 */ /* 0x000fca00078e02f1 */
[----:B------:R-:W-:-:S04]  /*33a0*/  @!P4 IADD3 R239, P3, R2, R241, RZ ;  /* 0x000000f102efc210 */ /* 0x000fc80007f7e0ff */
[----:B------:R-:W-:Y:S02]  /*33b0*/  @!P4 LEA.HI.X.SX32 R241, R241, R5, 0x1, P3 ;  /* 0x00000005f1f1c211 */ /* 0x000fe400018f0eff */
[----:B0-----:R-:W-:-:S04]  /*33c0*/  @!P4 LEA R14, P3, R239, R14, 0x2 ;  /* 0x0000000eef0ec211 */ /* 0x001fc800078610ff */
[----:B------:R-:W-:Y:S02]  /*33d0*/  @!P4 LEA.HI.X R15, R239, R15, R241, 0x2, P3 ;  /* 0x0000000fef0fc211 */ /* 0x000fe400018f14f1 */
[----:B------:R-:W4:Y:S01]  /*33e0*/  @!P5 LDC R241, c[0x0][0x288] ;  /* 0x0000a200fff1db82 */ /* 0x000f220000000800 */
[----:B------:R-:W-:Y:S01]  /*33f0*/  IMAD.SHL.U32 R239, R238, 0x4, RZ ;  /* 0x00000004eeef7824 */ /* 0x000fe200078e00ff */
[----:B------:R-:W-:Y:S02]  /*3400*/  FSEL R113, R113, RZ, P2 ;  /* 0x000000ff71717208 */ /* 0x000fe40001000000 */
[----:B------:R-:W-:Y:S02]  /*3410*/  FSEL R112, R112, RZ, P2 ;  /* 0x000000ff70707208 */ /* 0x000fe40001000000 */
[----:B------:R-:W-:-:S04]  /*3420*/  ISETP.GE.OR P3, PT, R239, R4, P0 ;  /* 0x00000004ef00720c */ /* 0x000fc80000766670 */
[----:B------:R4:W2:Y:S09]  /*3430*/  @!P4 LDG.E.64 R112, desc[UR36][R14.64] ;  /* 0x000000240e70c981 */ /* 0x0008b2000c1e1b00 */
[----:B------:R-:W2:Y:S01]  /*3440*/  @!P3 LDG.E R243, desc[UR36][R236.64] ;  /* 0x00000024ecf3b981 */ /* 0x000ea2000c1e1900 */
[----:B----4-:R-:W-:-:S02]  /*3450*/  @!P5 IMAD R14, R240, R241, RZ ;  /* 0x000000f1f00ed224 */ /* 0x010fc400078e02ff */
[----:B------:R-:W0:Y:S02]  /*3460*/  @!P5 LDC.64 R240, c[0x0][0x248] ;  /* 0x00009200fff0db82 */ /* 0x000e240000000a00 */
[----:B------:R-:W-:-:S04]  /*3470*/  @!P5 IMAD R14, R14, 0xc0, RZ ;  /* 0x000000c00e0ed824 */ /* 0x000fc800078e02ff */
[----:B------:R-:W-:-:S05]  /*3480*/  @!P5 IMAD R14, R14, R11, R10 ;  /* 0x0000000b0e0ed224 */ /* 0x000fca00078e020a */
[----:B------:R-:W-:-:S04]  /*3490*/  @!P5 IADD3 R10, P4, R2, R14, RZ ;  /* 0x0000000e020ad210 */ /* 0x000fc80007f9e0ff */
[----:B------:R-:W-:Y:S02]  /*34a0*/  @!P5 LEA.HI.X.SX32 R14, R14, R5, 0x1, P4 ;  /* 0x000000050e0ed211 */ /* 0x000fe400020f0eff */
[----:B0-----:R-:W-:-:S04]  /*34b0*/  @!P5 LEA R240, P4, R10, R240, 0x2 ;  /* 0x000000f00af0d211 */ /* 0x001fc800078810ff */
[----:B------:R-:W-:Y:S01]  /*34c0*/  @!P5 LEA.HI.X R241, R10, R241, R14, 0x2, P4 ;  /* 0x000000f10af1d211 */ /* 0x000fe200020f140e */
[----:B------:R-:W-:Y:S01]  /*34d0*/  IMAD.IADD R10, R238, 0x1, R11 ;  /* 0x00000001ee0a7824 */ /* 0x000fe200078e020b */
[----:B------:R-:W0:Y:S04]  /*34e0*/  @!P6 LDC R14, c[0x0][0x288] ;  /* 0x0000a200ff0eeb82 */ /* 0x000e280000000800 */
[----:B------:R-:W-:-:S04]  /*34f0*/  SHF.L.U32 R10, R10, 0x2, RZ ;  /* 0x000000020a0a7819 */ /* 0x000fc800000006ff */
[----:B------:R-:W-:-:S13]  /*3500*/  ISETP.GE.OR P4, PT, R10, R4, P0 ;  /* 0x000000040a00720c */ /* 0x000fda0000786670 */
[----:B------:R-:W4:Y:S01]  /*3510*/  @!P4 LDG.E R238, desc[UR36][R236.64] ;  /* 0x00000024eceec981 */ /* 0x000f22000c1e1900 */
[----:B------:R-:W-:Y:S02]  /*3520*/  FSEL R111, R111, RZ, P2 ;  /* 0x000000ff6f6f7208 */ /* 0x000fe40001000000 */
[----:B------:R-:W-:-:S06]  /*3530*/  FSEL R110, R110, RZ, P2 ;  /* 0x000000ff6e6e7208 */ /* 0x000fcc0001000000 */
[----:B------:R1:W4:Y:S01]  /*3540*/  @!P5 LDG.E.64 R110, desc[UR36][R240.64] ;  /* 0x00000024f06ed981 */ /* 0x000322000c1e1b00 */
[----:B0-----:R-:W-:Y:S01]  /*3550*/  @!P6 IMAD R14, R242, R14, RZ ;  /* 0x0000000ef20ee224 */ /* 0x001fe200078e02ff */
[----:B-1----:R-:W3:Y:S03]  /*3560*/  @!P1 LDC R241, c[0x0][0x288] ;  /* 0x0000a200fff19b82 */ /* 0x002ee60000000800 */
[----:B------:R-:W-:-:S04]  /*3570*/  @!P6 IMAD R14, R14, 0xc0, RZ ;  /* 0x000000c00e0ee824 */ /* 0x000fc800078e02ff */
[----:B------:R-:W-:Y:S02]  /*3580*/  @!P6 IMAD R242, R14, R11, R13 ;  /* 0x0000000b0ef2e224 */ /* 0x000fe400078e020d */
[----:B------:R-:W0:Y:S03]  /*3590*/  @!P6 LDC.64 R14, c[0x0][0x248] ;  /* 0x00009200ff0eeb82 */ /* 0x000e260000000a00 */
[----:B------:R-:W-:Y:S01]  /*35a0*/  @!P6 IADD3 R13, P5, R2, R242, RZ ;  /* 0x000000f2020de210 */ /* 0x000fe20007fbe0ff */
[----:B------:R-:W-:-:S03]  /*35b0*/  IMAD R240, R11, 0x10, R12 ;  /* 0x000000100bf07824 */ /* 0x000fc600078e020c */
[----:B------:R-:W-:Y:S02]  /*35c0*/  @!P6 LEA.HI.X.SX32 R242, R242, R5, 0x1, P5 ;  /* 0x00000005f2f2e211 */ /* 0x000fe400028f0eff */
[----:B0-----:R-:W-:-:S04]  /*35d0*/  @!P6 LEA R14, P5, R13, R14, 0x2 ;  /* 0x0000000e0d0ee211 */ /* 0x001fc800078a10ff */
[----:B------:R-:W-:Y:S01]  /*35e0*/  @!P6 LEA.HI.X R15, R13, R15, R242, 0x2, P5 ;  /* 0x0000000f0d0fe211 */ /* 0x000fe200028f14f2 */
[----:B------:R-:W-:-:S05]  /*35f0*/  IMAD.SHL.U32 R13, R240, 0x4, RZ ;  /* 0x00000004f00d7824 */ /* 0x000fca00078e00ff */
[----:B------:R-:W-:Y:S02]  /*3600*/  ISETP.GE.OR P5, PT, R13, R4, P0 ;  /* 0x000000040d00720c */ /* 0x000fe400007a6670 */
[----:B------:R-:W-:Y:S02]  /*3610*/  FSEL R109, R109, RZ, P2 ;  /* 0x000000ff6d6d7208 */ /* 0x000fe40001000000 */
[----:B------:R-:W-:-:S06]  /*3620*/  FSEL R108, R108, RZ, P2 ;  /* 0x000000ff6c6c7208 */ /* 0x000fcc0001000000 */
[----:B------:R0:W4:Y:S04]  /*3630*/  @!P6 LDG.E.64 R108, desc[UR36][R14.64] ;  /* 0x000000240e6ce981 */ /* 0x000128000c1e1b00 */
[----:B------:R-:W4:Y:S01]  /*3640*/  @!P5 LDG.E R242, desc[UR36][R236.64] ;  /* 0x00000024ecf2d981 */ /* 0x000f22000c1e1900 */
[----:B0-----:R-:W0:Y:S01]  /*3650*/  @!P1 LDC.64 R14, c[0x0][0x248] ;  /* 0x00009200ff0e9b82 */ /* 0x001e220000000a00 */
[----:B------:R-:W-:Y:S02]  /*3660*/  IMAD.IADD R250, R240, 0x1, R11 ;  /* 0x00000001f0fa7824 */ /* 0x000fe400078e020b */
[----:B---3--:R-:W-:-:S04]  /*3670*/  @!P1 IMAD R241, R245, R241, RZ ;  /* 0x000000f1f5f19224 */ /* 0x008fc800078e02ff */
[----:B------:R-:W-:-:S04]  /*3680*/  @!P1 IMAD R241, R241, 0xc0, RZ ;  /* 0x000000c0f1f19824 */ /* 0x000fc800078e02ff */
[----:B------:R-:W-:-:S05]  /*3690*/  @!P1 IMAD R244, R241, R11, R244 ;  /* 0x0000000bf1f49224 */ /* 0x000fca00078e02f4 */
[----:B------:R-:W-:-:S04]  /*36a0*/  @!P1 IADD3 R241, P6, R2, R244, RZ ;  /* 0x000000f402f19210 */ /* 0x000fc80007fde0ff */
[----:B------:R-:W-:Y:S02]  /*36b0*/  @!P1 LEA.HI.X.SX32 R244, R244, R5, 0x1, P6 ;  /* 0x00000005f4f49211 */ /* 0x000fe400030f0eff */
[----:B0-----:R-:W-:-:S04]  /*36c0*/  @!P1 LEA R14, P6, R241, R14, 0x2 ;  /* 0x0000000ef10e9211 */ /* 0x001fc800078c10ff */
[----:B------:R-:W-:Y:S01]  /*36d0*/  @!P1 LEA.HI.X R15, R241, R15, R244, 0x2, P6 ;  /* 0x0000000ff10f9211 */ /* 0x000fe200030f14f4 */
[----:B------:R-:W-:Y:S01]  /*36e0*/  IMAD.SHL.U32 R244, R250, 0x4, RZ ;  /* 0x00000004faf47824 */ /* 0x000fe200078e00ff */
[----:B------:R-:W-:Y:S01]  /*36f0*/  FSEL R107, R107, RZ, P2 ;  /* 0x000000ff6b6b7208 */ /* 0x000fe20001000000 */
[----:B------:R-:W0:Y:S03]  /*3700*/  @!P3 LDC.64 R240, c[0x0][0x248] ;  /* 0x00009200fff0bb82 */ /* 0x000e260000000a00 */
[----:B------:R-:W-:-:S13]  /*3710*/  ISETP.GE.OR P6, PT, R244, R4, P0 ;  /* 0x00000004f400720c */ /* 0x000fda00007c6670 */
[----:B------:R-:W3:Y:S01]  /*3720*/  @!P6 LDG.E R245, desc[UR36][R236.64] ;  /* 0x00000024ecf5e981 */ /* 0x000ee2000c1e1900 */
[----:B------:R-:W-:-:S06]  /*3730*/  FSEL R106, R106, RZ, P2 ;  /* 0x000000ff6a6a7208 */ /* 0x000fcc0001000000 */
[----:B------:R1:W3:Y:S02]  /*3740*/  @!P1 LDG.E.64 R106, desc[UR36][R14.64] ;  /* 0x000000240e6a9981 */ /* 0x0002e4000c1e1b00 */
[----:B-1----:R-:W2:Y:S02]  /*3750*/  @!P3 LDC R14, c[0x0][0x288] ;  /* 0x0000a200ff0ebb82 */ /* 0x002ea40000000800 */
[----:B--2---:R-:W-:-:S04]  /*3760*/  @!P3 IMAD R243, R243, R14, RZ ;  /* 0x0000000ef3f3b224 */ /* 0x004fc800078e02ff */
[----:B------:R-:W-:-:S04]  /*3770*/  @!P3 IMAD R243, R243, 0xc0, RZ ;  /* 0x000000c0f3f3b824 */ /* 0x000fc800078e02ff */
[----:B------:R-:W-:-:S05]  /*3780*/  @!P3 IMAD R243, R243, R11, R239 ;  /* 0x0000000bf3f3b224 */ /* 0x000fca00078e02ef */
[----:B------:R-:W-:-:S04]  /*3790*/  @!P3 IADD3 R14, P1, R2, R243, RZ ;  /* 0x000000f3020eb210 */ /* 0x000fc80007f3e0ff */
[----:B------:R-:W-:Y:S02]  /*37a0*/  @!P3 LEA.HI.X.SX32 R15, R243, R5, 0x1, P1 ;  /* 0x00000005f30fb211 */ /* 0x000fe400008f0eff */
[----:B0-----:R-:W-:-:S04]  /*37b0*/  @!P3 LEA R240, P1, R14, R240, 0x2 ;  /* 0x000000f00ef0b211 */ /* 0x001fc800078210ff */
[----:B------:R-:W-:Y:S02]  /*37c0*/  @!P3 LEA.HI.X R241, R14, R241, R15, 0x2, P1 ;  /* 0x000000f10ef1b211 */ /* 0x000fe400008f140f */
[----:B------:R-:W4:Y:S01]  /*37d0*/  @!P4 LDC R14, c[0x0][0x288] ;  /* 0x0000a200ff0ecb82 */ /* 0x000f220000000800 */
[----:B------:R-:W-:-:S04]  /*37e0*/  IMAD.IADD R239, R250, 0x1, R11 ;  /* 0x00000001faef7824 */ /* 0x000fc800078e020b */
[----:B------:R-:W-:-:S05]  /*37f0*/  IMAD.SHL.U32 R239, R239, 0x4, RZ ;  /* 0x00000004efef7824 */ /* 0x000fca00078e00ff */
[----:B------:R-:W-:Y:S01]  /*3800*/  ISETP.GE.OR P1, PT, R239, R4, P0 ;  /* 0x00000004ef00720c */ /* 0x000fe20000726670 */
[----:B----4-:R-:W-:-:S12]  /*3810*/  @!P4 IMAD R14, R238, R14, RZ ;  /* 0x0000000eee0ec224 */ /* 0x010fd800078e02ff */
[----:B------:R-:W2:Y:S01]  /*3820*/  @!P1 LDG.E R238, desc[UR36][R236.64] ;  /* 0x00000024ecee9981 */ /* 0x000ea2000c1e1900 */
[----:B------:R-:W-:-:S04]  /*3830*/  @!P4 IMAD R14, R14, 0xc0, RZ ;  /* 0x000000c00e0ec824 */ /* 0x000fc800078e02ff */
[----:B------:R-:W-:Y:S02]  /*3840*/  @!P4 IMAD R243, R14, R11, R10 ;  /* 0x0000000b0ef3c224 */ /* 0x000fe400078e020a */
[----:B------:R-:W0:Y:S01]  /*3850*/  @!P4 LDC.64 R14, c[0x0][0x248] ;  /* 0x00009200ff0ecb82 */ /* 0x000e220000000a00 */
[----:B------:R-:W-:Y:S02]  /*3860*/  FSEL R105, R105, RZ, P2 ;  /* 0x000000ff69697208 */ /* 0x000fe40001000000 */
[----:B------:R-:W-:-:S06]  /*3870*/  FSEL R104, R104, RZ, P2 ;  /* 0x000000ff68687208 */ /* 0x000fcc0001000000 */
[----:B------:R1:W4:Y:S01]  /*3880*/  @!P3 LDG.E.64 R104, desc[UR36][R240.64] ;  /* 0x00000024f068b981 */ /* 0x000322000c1e1b00 */
[----:B------:R-:W-:-:S04]  /*3890*/  @!P4 IADD3 R10, P3, R2, R243, RZ ;  /* 0x000000f3020ac210 */ /* 0x000fc80007f7e0ff */
[----:B------:R-:W-:Y:S01]  /*38a0*/  @!P4 LEA.HI.X.SX32 R243, R243, R5, 0x1, P3 ;  /* 0x00000005f3f3c211 */ /* 0x000fe200018f0eff */
[----:B-1----:R-:W-:Y:S01]  /*38b0*/  IMAD R240, R11, 0x13, R12 ;  /* 0x000000130bf07824 */ /* 0x002fe200078e020c */
[----:B0-----:R-:W-:-:S04]  /*38c0*/  @!P4 LEA R14, P3, R10, R14, 0x2 ;  /* 0x0000000e0a0ec211 */ /* 0x001fc800078610ff */
[----:B------:R-:W-:Y:S02]  /*38d0*/  @!P4 LEA.HI.X R15, R10, R15, R243, 0x2, P3 ;  /* 0x0000000f0a0fc211 */ /* 0x000fe400018f14f3 */
[----:B------:R-:W-:-:S04]  /*38e0*/  SHF.L.U32 R10, R240, 0x2, RZ ;  /* 0x00000002f00a7819 */ /* 0x000fc800000006ff */
[----:B------:R-:W-:Y:S02]  /*38f0*/  ISETP.GE.OR P3, PT, R10, R4, P0 ;  /* 0x000000040a00720c */ /* 0x000fe40000766670 */
[----:B------:R-:W-:Y:S02]  /*3900*/  FSEL R103, R103, RZ, P2 ;  /* 0x000000ff67677208 */ /* 0x000fe40001000000 */
[----:B------:R-:W-:-:S06]  /*3910*/  FSEL R102, R102, RZ, P2 ;  /* 0x000000ff66667208 */ /* 0x000fcc0001000000 */
[----:B------:R0:W4:Y:S04]  /*3920*/  @!P4 LDG.E.64 R102, desc[UR36][R14.64] ;  /* 0x000000240e66c981 */ /* 0x000128000c1e1b00 */
[----:B------:R-:W4:Y:S01]  /*3930*/  @!P3 LDG.E R243, desc[UR36][R236.64] ;  /* 0x00000024ecf3b981 */ /* 0x000f22000c1e1900 */
[----:B0-----:R-:W0:Y:S01]  /*3940*/  @!P5 LDC R14, c[0x0][0x288] ;  /* 0x0000a200ff0edb82 */ /* 0x001e220000000800 */
[----:B------:R-:W-:-:S07]  /*3950*/  IMAD.IADD R250, R240, 0x1, R11 ;  /* 0x00000001f0fa7824 */ /* 0x000fce00078e020b */
[----:B------:R-:W3:Y:S01]  /*3960*/  @!P6 LDC R240, c[0x0][0x288] ;  /* 0x0000a200fff0eb82 */ /* 0x000ee20000000800 */
[----:B0-----:R-:W-:-:S07]  /*3970*/  @!P5 IMAD R242, R242, R14, RZ ;  /* 0x0000000ef2f2d224 */ /* 0x001fce00078e02ff */
[----:B------:R-:W0:Y:S01]  /*3980*/  @!P5 LDC.64 R14, c[0x0][0x248] ;  /* 0x00009200ff0edb82 */ /* 0x000e220000000a00 */
        /* <DEDUP_REMOVED lines=8> */
[----:B------:R-:W4:Y:S01]  /*3a10*/  @!P4 LDG.E R242, desc[UR36][R236.64] ;  /* 0x00000024ecf2c981 */ /* 0x000f22000c1e1900 */
[----:B------:R-:W-:Y:S02]  /*3a20*/  FSEL R101, R101, RZ, P2 ;  /* 0x000000ff65657208 */ /* 0x000fe40001000000 */
[----:B------:R-:W-:-:S06]  /*3a30*/  FSEL R100, R100, RZ, P2 ;  /* 0x000000ff64647208 */ /* 0x000fcc0001000000 */
[----:B------:R0:W4:Y:S01]  /*3a40*/  @!P5 LDG.E.64 R100, desc[UR36][R14.64] ;  /* 0x000000240e64d981 */ /* 0x000122000c1e1b00 */
[----:B---3--:R-:W-:Y:S02]  /*3a50*/  @!P6 IMAD R245, R245, R240, RZ ;  /* 0x000000f0f5f5e224 */ /* 0x008fe400078e02ff */
[----:B------:R-:W1:Y:S02]  /*3a60*/  @!P6 LDC.64 R240, c[0x0][0x248] ;  /* 0x00009200fff0eb82 */ /* 0x000e640000000a00 */
[----:B------:R-:W-:-:S04]  /*3a70*/  @!P6 IMAD R245, R245, 0xc0, RZ ;  /* 0x000000c0f5f5e824 */ /* 0x000fc800078e02ff */
[----:B------:R-:W-:Y:S02]  /*3a80*/  @!P6 IMAD R245, R245, R11, R244 ;  /* 0x0000000bf5f5e224 */ /* 0x000fe400078e02f4 */
[----:B------:R-:W2:Y:S03]  /*3a90*/  @!P1 LDC R244, c[0x0][0x288] ;  /* 0x0000a200fff49b82 */ /* 0x000ea60000000800 */
[----:B0-----:R-:W-:-:S04]  /*3aa0*/  @!P6 IADD3 R14, P5, R2, R245, RZ ;  /* 0x000000f5020ee210 */ /* 0x001fc80007fbe0ff */
[----:B------:R-:W-:Y:S02]  /*3ab0*/  @!P6 LEA.HI.X.SX32 R15, R245, R5, 0x1, P5 ;  /* 0x00000005f50fe211 */ /* 0x000fe400028f0eff */
[----:B-1----:R-:W-:-:S04]  /*3ac0*/  @!P6 LEA R240, P5, R14, R240, 0x2 ;  /* 0x000000f00ef0e211 */ /* 0x002fc800078a10ff */
[----:B------:R-:W-:Y:S01]  /*3ad0*/  @!P6 LEA.HI.X R241, R14, R241, R15, 0x2, P5 ;  /* 0x000000f10ef1e211 */ /* 0x000fe200028f140f */
[----:B------:R-:W-:-:S04]  /*3ae0*/  IMAD.IADD R15, R250, 0x1, R11 ;  /* 0x00000001fa0f7824 */ /* 0x000fc800078e020b */
[----:B------:R-:W-:-:S05]  /*3af0*/  IMAD.SHL.U32 R15, R15, 0x4, RZ ;  /* 0x000000040f0f7824 */ /* 0x000fca00078e00ff */
[----:B------:R-:W-:-:S13]  /*3b00*/  ISETP.GE.OR P5, PT, R15, R4, P0 ;  /* 0x000000040f00720c */ /* 0x000fda00007a6670 */
[----:B------:R-:W3:Y:S01]  /*3b10*/  @!P5 LDG.E R14, desc[UR36][R236.64] ;  /* 0x00000024ec0ed981 */ /* 0x000ee2000c1e1900 */
[----:B------:R-:W-:Y:S02]  /*3b20*/  FSEL R99, R99, RZ, P2 ;  /* 0x000000ff63637208 */ /* 0x000fe40001000000 */
[----:B------:R-:W-:-:S06]  /*3b30*/  FSEL R98, R98, RZ, P2 ;  /* 0x000000ff62627208 */ /* 0x000fcc0001000000 */
[----:B------:R0:W3:Y:S01]  /*3b40*/  @!P6 LDG.E.64 R98, desc[UR36][R240.64] ;  /* 0x00000024f062e981 */ /* 0x0000e2000c1e1b00 */
[----:B------:R-:W-:Y:S02]  /*3b50*/  FSEL R97, R97, RZ, P2 ;  /* 0x000000ff61617208 */ /* 0x000fe40001000000 */
[----:B------:R-:W-:Y:S01]  /*3b60*/  FSEL R96, R96, RZ, P2 ;  /* 0x000000ff60607208 */ /* 0x000fe20001000000 */
[----:B--2---:R-:W-:-:S04]  /*3b70*/  @!P1 IMAD R238, R238, R244, RZ ;  /* 0x000000f4eeee9224 */ /* 0x004fc800078e02ff */
[----:B------:R-:W-:-:S04]  /*3b80*/  @!P1 IMAD R238, R238, 0xc0, RZ ;  /* 0x000000c0eeee9824 */ /* 0x000fc800078e02ff */
[----:B------:R-:W-:Y:S02]  /*3b90*/  @!P1 IMAD R244, R238, R11, R239 ;  /* 0x0000000beef49224 */ /* 0x000fe400078e02ef */
[----:B------:R-:W1:Y:S03]  /*3ba0*/  @!P1 LDC.64 R238, c[0x0][0x248] ;  /* 0x00009200ffee9b82 */ /* 0x000e660000000a00 */
[----:B0-----:R-:W-:-:S04]  /*3bb0*/  @!P1 IADD3 R240, P6, R2, R244, RZ ;  /* 0x000000f402f09210 */ /* 0x001fc80007fde0ff */
[----:B------:R-:W-:Y:S02]  /*3bc0*/  @!P1 LEA.HI.X.SX32 R244, R244, R5, 0x1, P6 ;  /* 0x00000005f4f49211 */ /* 0x000fe400030f0eff */
[----:B-1----:R-:W-:-:S04]  /*3bd0*/  @!P1 LEA R238, P6, R240, R238, 0x2 ;  /* 0x000000eef0ee9211 */ /* 0x002fc800078c10ff */
[----:B------:R-:W-:Y:S02]  /*3be0*/  @!P1 LEA.HI.X R239, R240, R239, R244, 0x2, P6 ;  /* 0x000000eff0ef9211 */ /* 0x000fe400030f14f4 */
[----:B------:R-:W4:Y:S01]  /*3bf0*/  @!P3 LDC R244, c[0x0][0x288] ;  /* 0x0000a200fff4bb82 */ /* 0x000f220000000800 */
[----:B------:R-:W-:Y:S02]  /*3c00*/  IMAD R240, R11, 0x16, R12 ;  /* 0x000000160bf07824 */ /* 0x000fe400078e020c */
[----:B------:R0:W2:Y:S02]  /*3c10*/  @!P1 LDG.E.64 R96, desc[UR36][R238.64] ;  /* 0x00000024ee609981 */ /* 0x0000a4000c1e1b00 */
[----:B------:R-:W-:-:S05]  /*3c20*/  IMAD.SHL.U32 R241, R240, 0x4, RZ ;  /* 0x00000004f0f17824 */ /* 0x000fca00078e00ff */
[----:B------:R-:W-:Y:S01]  /*3c30*/  ISETP.GE.OR P6, PT, R241, R4, P0 ;  /* 0x00000004f100720c */ /* 0x000fe200007c6670 */
[----:B0-----:R-:W0:Y:S01]  /*3c40*/  @!P3 LDC.64 R238, c[0x0][0x248] ;  /* 0x00009200ffeebb82 */ /* 0x001e220000000a00 */
[----:B----4-:R-:W-:-:S11]  /*3c50*/  @!P3 IMAD R244, R243, R244, RZ ;  /* 0x000000f4f3f4b224 */ /* 0x010fd600078e02ff */
[----:B------:R-:W4:Y:S01]  /*3c60*/  @!P6 LDG.E R243, desc[UR36][R236.64] ;  /* 0x00000024ecf3e981 */ /* 0x000f22000c1e1900 */
[----:B------:R-:W-:-:S04]  /*3c70*/  @!P3 IMAD R244, R244, 0xc0, RZ ;  /* 0x000000c0f4f4b824 */ /* 0x000fc800078e02ff */
[----:B------:R-:W-:-:S05]  /*3c80*/  @!P3 IMAD R244, R244, R11, R10 ;  /* 0x0000000bf4f4b224 */ /* 0x000fca00078e020a */
[----:B------:R-:W-:-:S04]  /*3c90*/  @!P3 IADD3 R10, P1, R2, R244, RZ ;  /* 0x000000f4020ab210 */ /* 0x000fc80007f3e0ff */
[----:B------:R-:W-:Y:S02]  /*3ca0*/  @!P3 LEA.HI.X.SX32 R244, R244, R5, 0x1, P1 ;  /* 0x00000005f4f4b211 */ /* 0x000fe400008f0eff */
[----:B0-----:R-:W-:-:S04]  /*3cb0*/  @!P3 LEA R238, P1, R10, R238, 0x2 ;  /* 0x000000ee0aeeb211 */ /* 0x001fc800078210ff */
[----:B------:R-:W-:Y:S01]  /*3cc0*/  @!P3 LEA.HI.X R239, R10, R239, R244, 0x2, P1 ;  /* 0x000000ef0aefb211 */ /* 0x000fe200008f14f4 */
[----:B------:R-:W-:-:S05]  /*3cd0*/  IMAD.IADD R244, R240, 0x1, R11 ;  /* 0x00000001f0f47824 */ /* 0x000fca00078e020b */
[----:B------:R-:W-:-:S04]  /*3ce0*/  SHF.L.U32 R10, R244, 0x2, RZ ;  /* 0x00000002f40a7819 */ /* 0x000fc800000006ff */
[----:B------:R-:W-:Y:S02]  /*3cf0*/  ISETP.GE.OR P1, PT, R10, R4, P0 ;  /* 0x000000040a00720c */ /* 0x000fe40000726670 */
[----:B------:R-:W-:Y:S02]  /*3d00*/  FSEL R95, R95, RZ, P2 ;  /* 0x000000ff5f5f7208 */ /* 0x000fe40001000000 */
[----:B------:R-:W-:-:S06]  /*3d10*/  FSEL R94, R94, RZ, P2 ;  /* 0x000000ff5e5e7208 */ /* 0x000fcc0001000000 */
[----:B------:R0:W2:Y:S04]  /*3d20*/  @!P3 LDG.E.64 R94, desc[UR36][R238.64] ;  /* 0x00000024ee5eb981 */ /* 0x0000a8000c1e1b00 */
[----:B------:R-:W2:Y:S01]  /*3d30*/  @!P1 LDG.E R240, desc[UR36][R236.64] ;  /* 0x00000024ecf09981 */ /* 0x000ea2000c1e1900 */
[----:B0-----:R-:W0:Y:S02]  /*3d40*/  @!P4 LDC R238, c[0x0][0x288] ;  /* 0x0000a200ffeecb82 */ /* 0x001e240000000800 */
[----:B0-----:R-:W-:-:S06]  /*3d50*/  @!P4 IMAD R242, R242, R238, RZ ;  /* 0x000000eef2f2c224 */ /* 0x001fcc00078e02ff */
[----:B------:R-:W0:Y:S01]  /*3d60*/  @!P4 LDC.64 R238, c[0x0][0x248] ;  /* 0x00009200ffeecb82 */ /* 0x000e220000000a00 */
[----:B------:R-:W-:-:S04]  /*3d70*/  @!P4 IMAD R242, R242, 0xc0, RZ ;  /* 0x000000c0f2f2c824 */ /* 0x000fc800078e02ff */
[----:B------:R-:W-:-:S05]  /*3d80*/  @!P4 IMAD R242, R242, R11, R13 ;  /* 0x0000000bf2f2c224 */ /* 0x000fca00078e020d */
[----:B------:R-:W-:-:S04]  /*3d90*/  @!P4 IADD3 R13, P3, R2, R242, RZ ;  /* 0x000000f2020dc210 */ /* 0x000fc80007f7e0ff */
[----:B------:R-:W-:Y:S02]  /*3da0*/  @!P4 LEA.HI.X.SX32 R242, R242, R5, 0x1, P3 ;  /* 0x00000005f2f2c211 */ /* 0x000fe400018f0eff */
[----:B0-----:R-:W-:-:S04]  /*3db0*/  @!P4 LEA R238, P3, R13, R238, 0x2 ;  /* 0x000000ee0deec211 */ /* 0x001fc800078610ff */
[----:B------:R-:W-:Y:S01]  /*3dc0*/  @!P4 LEA.HI.X R239, R13, R239, R242, 0x2, P3 ;  /* 0x000000ef0defc211 */ /* 0x000fe200018f14f2 */
[----:B------:R-:W-:Y:S02]  /*3dd0*/  IMAD.IADD R242, R244, 0x1, R11 ;  /* 0x00000001f4f27824 */ /* 0x000fe400078e020b */
[----:B------:R-:W3:Y:S02]  /*3de0*/  @!P5 LDC R244, c[0x0][0x288] ;  /* 0x0000a200fff4db82 */ /* 0x000ee40000000800 */
[----:B------:R-:W-:-:S05]  /*3df0*/  IMAD.SHL.U32 R242, R242, 0x4, RZ ;  /* 0x00000004f2f27824 */ /* 0x000fca00078e00ff */
[----:B------:R-:W-:-:S13]  /*3e00*/  ISETP.GE.OR P3, PT, R242, R4, P0 ;  /* 0x00000004f200720c */ /* 0x000fda0000766670 */
[----:B------:R-:W2:Y:S01]  /*3e10*/  @!P3 LDG.E R13, desc[UR36][R236.64] ;  /* 0x00000024ec0db981 */ /* 0x000ea2000c1e1900 */
[----:B------:R-:W-:Y:S02]  /*3e20*/  FSEL R93, R93, RZ, P2 ;  /* 0x000000ff5d5d7208 */ /* 0x000fe40001000000 */
[----:B------:R-:W-:-:S06]  /*3e30*/  FSEL R92, R92, RZ, P2 ;  /* 0x000000ff5c5c7208 */ /* 0x000fcc0001000000 */
[----:B------:R0:W2:Y:S01]  /*3e40*/  @!P4 LDG.E.64 R92, desc[UR36][R238.64] ;  /* 0x00000024ee5cc981 */ /* 0x0000a2000c1e1b00 */
        /* <DEDUP_REMOVED lines=15> */
[----:B0-----:R-:W4:Y:S01]  /*3f40*/  @!P6 LDC R14, c[0x0][0x288] ;  /* 0x0000a200ff0eeb82 */ /* 0x001f220000000800 */
[----:B------:R-:W-:Y:S02]  /*3f50*/  FSEL R89, R89, RZ, P2 ;  /* 0x000000ff59597208 */ /* 0x000fe40001000000 */
[----:B------:R-:W-:Y:S01]  /*3f60*/  FSEL R88, R88, RZ, P2 ;  /* 0x000000ff58587208 */ /* 0x000fe20001000000 */
[----:B----4-:R-:W-:-:S04]  /*3f70*/  @!P6 IMAD R243, R243, R14, RZ ;  /* 0x0000000ef3f3e224 */ /* 0x010fc800078e02ff */
[----:B------:R-:W0:Y:S01]  /*3f80*/  @!P6 LDC.64 R14, c[0x0][0x248] ;  /* 0x00009200ff0eeb82 */ /* 0x000e220000000a00 */
[----:B------:R-:W-:-:S04]  /*3f90*/  @!P6 IMAD R243, R243, 0xc0, RZ ;  /* 0x000000c0f3f3e824 */ /* 0x000fc800078e02ff */
[----:B------:R-:W-:-:S05]  /*3fa0*/  @!P6 IMAD R241, R243, R11, R241 ;  /* 0x0000000bf3f1e224 */ /* 0x000fca00078e02f1 */
[----:B------:R-:W-:-:S04]  /*3fb0*/  @!P6 IADD3 R239, P5, R2, R241, RZ ;  /* 0x000000f102efe210 */ /* 0x000fc80007fbe0ff */
[----:B------:R-:W-:Y:S02]  /*3fc0*/  @!P6 LEA.HI.X.SX32 R241, R241, R5, 0x1, P5 ;  /* 0x00000005f1f1e211 */ /* 0x000fe400028f0eff */
[----:B0-----:R-:W-:-:S04]  /*3fd0*/  @!P6 LEA R14, P5, R239, R14, 0x2 ;  /* 0x0000000eef0ee211 */ /* 0x001fc800078a10ff */
[----:B------:R-:W-:Y:S02]  /*3fe0*/  @!P6 LEA.HI.X R15, R239, R15, R241, 0x2, P5 ;  /* 0x0000000fef0fe211 */ /* 0x000fe400028f14f1 */
[----:B------:R-:W2:Y:S01]  /*3ff0*/  @!P1 LDC R241, c[0x0][0x288] ;  /* 0x0000a200fff19b82 */ /* 0x000ea20000000800 */
[----:B------:R-:W-:Y:S02]  /*4000*/  IMAD.IADD R239, R238, 0x1, R11 ;  /* 0x00000001eeef7824 */ /* 0x000fe400078e020b */
[----:B------:R2:W4:Y:S02]  /*4010*/  @!P6 LDG.E.64 R88, desc[UR36][R14.64] ;  /* 0x000000240e58e981 */ /* 0x000524000c1e1b00 */
[----:B------:R-:W-:-:S05]  /*4020*/  IMAD.SHL.U32 R238, R239, 0x4, RZ ;  /* 0x00000004efee7824 */ /* 0x000fca00078e00ff */
[----:B------:R-:W-:-:S13]  /*4030*/  ISETP.GE.OR P5, PT, R238, R4, P0 ;  /* 0x00000004ee00720c */ /* 0x000fda00007a6670 */
[----:B------:R-:W4:Y:S01]  /*4040*/  @!P5 LDG.E R243, desc[UR36][R236.64] ;  /* 0x00000024ecf3d981 */ /* 0x000f22000c1e1900 */
[----:B--2---:R-:W-:Y:S02]  /*4050*/  @!P1 IMAD R14, R240, R241, RZ ;  /* 0x000000f1f00e9224 */ /* 0x004fe400078e02ff */
        /* <DEDUP_REMOVED lines=11> */
[----:B------:R-:W2:Y:S01]  /*4110*/  @!P6 LDG.E R239, desc[UR36][R236.64] ;  /* 0x00000024ecefe981 */ /* 0x000ea2000c1e1900 */
[----:B------:R-:W-:Y:S02]  /*4120*/  FSEL R87, R87, RZ, P2 ;  /* 0x000000ff57577208 */ /* 0x000fe40001000000 */
[----:B------:R-:W-:-:S06]  /*4130*/  FSEL R86, R86, RZ, P2 ;  /* 0x000000ff56567208 */ /* 0x000fcc0001000000 */
[----:B------:R1:W2:Y:S01]  /*4140*/  @!P1 LDG.E.64 R86, desc[UR36][R240.64] ;  /* 0x00000024f0569981 */ /* 0x0002a2000c1e1b00 */
[----:B0-----:R-:W-:Y:S01]  /*4150*/  @!P3 IMAD R13, R13, R14, RZ ;  /* 0x0000000e0d0db224 */ /* 0x001fe200078e02ff */
[----:B-1----:R-:W3:Y:S08]  /*4160*/  @!P4 LDC R241, c[0x0][0x288] ;  /* 0x0000a200fff1cb82 */ /* 0x002ef00000000800 */
[----:B------:R-:W0:Y:S01]  /*4170*/  @!P3 LDC.64 R14, c[0x0][0x248] ;  /* 0x00009200ff0ebb82 */ /* 0x000e220000000a00 */
[----:B------:R-:W-:-:S04]  /*4180*/  @!P3 IMAD R13, R13, 0xc0, RZ ;  /* 0x000000c00d0db824 */ /* 0x000fc800078e02ff */
[----:B------:R-:W-:-:S05]  /*4190*/  @!P3 IMAD R242, R13, R11, R242 ;  /* 0x0000000b0df2b224 */ /* 0x000fca00078e02f2 */
        /* <DEDUP_REMOVED lines=9> */
[----:B------:R0:W2:Y:S04]  /*4230*/  @!P3 LDG.E.64 R84, desc[UR36][R14.64] ;  /* 0x000000240e54b981 */ /* 0x0000a8000c1e1b00 */
[----:B------:R-:W2:Y:S01]  /*4240*/  @!P1 LDG.E R242, desc[UR36][R236.64] ;  /* 0x00000024ecf29981 */ /* 0x000ea2000c1e1900 */
        /* <DEDUP_REMOVED lines=16> */
[----:B-1----:R-:W4:Y:S01]  /*4350*/  @!P5 LDC R14, c[0x0][0x288] ;  /* 0x0000a200ff0edb82 */ /* 0x002f220000000800 */
[----:B------:R-:W-:Y:S01]  /*4360*/  FSEL R81, R81, RZ, P2 ;  /* 0x000000ff51517208 */ /* 0x000fe20001000000 */
[----:B----4-:R-:W-:-:S04]  /*4370*/  @!P5 IMAD R243, R243, R14, RZ ;  /* 0x0000000ef3f3d224 */ /* 0x010fc800078e02ff */
[----:B------:R-:W-:-:S04]  /*4380*/  @!P5 IMAD R243, R243, 0xc0, RZ ;  /* 0x000000c0f3f3d824 */ /* 0x000fc800078e02ff */
[----:B------:R-:W-:-:S05]  /*4390*/  @!P5 IMAD R243, R243, R11, R238 ;  /* 0x0000000bf3f3d224 */ /* 0x000fca00078e02ee */
[----:B------:R-:W-:-:S04]  /*43a0*/  @!P5 IADD3 R14, P4, R2, R243, RZ ;  /* 0x000000f3020ed210 */ /* 0x000fc80007f9e0ff */
[----:B------:R-:W-:Y:S02]  /*43b0*/  @!P5 LEA.HI.X.SX32 R15, R243, R5, 0x1, P4 ;  /* 0x00000005f30fd211 */ /* 0x000fe400020f0eff */
[----:B0-----:R-:W-:-:S04]  /*43c0*/  @!P5 LEA R240, P4, R14, R240, 0x2 ;  /* 0x000000f00ef0d211 */ /* 0x001fc800078810ff */
[----:B------:R-:W-:Y:S02]  /*43d0*/  @!P5 LEA.HI.X R241, R14, R241, R15, 0x2, P4 ;  /* 0x000000f10ef1d211 */ /* 0x000fe400020f140f */
[----:B------:R-:W2:Y:S01]  /*43e0*/  @!P6 LDC R14, c[0x0][0x288] ;  /* 0x0000a200ff0eeb82 */ /* 0x000ea20000000800 */
[----:B------:R-:W-:-:S04]  /*43f0*/  IMAD.IADD R238, R250, 0x1, R11 ;  /* 0x00000001faee7824 */ /* 0x000fc800078e020b */
[----:B------:R-:W-:-:S05]  /*4400*/  IMAD.SHL.U32 R238, R238, 0x4, RZ ;  /* 0x00000004eeee7824 */ /* 0x000fca00078e00ff */
[----:B------:R-:W-:Y:S01]  /*4410*/  ISETP.GE.OR P4, PT, R238, R4, P0 ;  /* 0x00000004ee00720c */ /* 0x000fe20000786670 */
[----:B--2---:R-:W-:-:S12]  /*4420*/  @!P6 IMAD R14, R239, R14, RZ ;  /* 0x0000000eef0ee224 */ /* 0x004fd800078e02ff */
[----:B------:R-:W2:Y:S01]  /*4430*/  @!P4 LDG.E R239, desc[UR36][R236.64] ;  /* 0x00000024ecefc981 */ /* 0x000ea2000c1e1900 */
[----:B------:R-:W-:-:S04]  /*4440*/  @!P6 IMAD R14, R14, 0xc0, RZ ;  /* 0x000000c00e0ee824 */ /* 0x000fc800078e02ff */
[----:B------:R-:W-:Y:S02]  /*4450*/  @!P6 IMAD R243, R14, R11, R10 ;  /* 0x0000000b0ef3e224 */ /* 0x000fe400078e020a */
[----:B------:R-:W0:Y:S01]  /*4460*/  @!P6 LDC.64 R14, c[0x0][0x248] ;  /* 0x00009200ff0eeb82 */ /* 0x000e220000000a00 */
[----:B------:R-:W-:-:S06]  /*4470*/  FSEL R80, R80, RZ, P2 ;  /* 0x000000ff50507208 */ /* 0x000fcc0001000000 */
[----:B------:R1:W4:Y:S01]  /*4480*/  @!P5 LDG.E.64 R80, desc[UR36][R240.64] ;  /* 0x00000024f050d981 */ /* 0x000322000c1e1b00 */
[----:B------:R-:W-:-:S04]  /*4490*/  @!P6 IADD3 R10, P5, R2, R243, RZ ;  /* 0x000000f3020ae210 */ /* 0x000fc80007fbe0ff */
[----:B------:R-:W-:Y:S01]  /*44a0*/  @!P6 LEA.HI.X.SX32 R243, R243, R5, 0x1, P5 ;  /* 0x00000005f3f3e211 */ /* 0x000fe200028f0eff */
[----:B-1----:R-:W-:Y:S01]  /*44b0*/  IMAD R240, R11, 0x1f, R12 ;  /* 0x0000001f0bf07824 */ /* 0x002fe200078e020c */
[----:B------:R-:W1:Y:S01]  /*44c0*/  @!P1 LDC R241, c[0x0][0x288] ;  /* 0x0000a200fff19b82 */ /* 0x000e620000000800 */
[----:B0-----:R-:W-:-:S04]  /*44d0*/  @!P6 LEA R14, P5, R10, R14, 0x2 ;  /* 0x0000000e0a0ee211 */ /* 0x001fc800078a10ff */
[----:B------:R-:W-:Y:S01]  /*44e0*/  @!P6 LEA.HI.X R15, R10, R15, R243, 0x2, P5 ;  /* 0x0000000f0a0fe211 */ /* 0x000fe200028f14f3 */
[----:B------:R-:W-:-:S05]  /*44f0*/  IMAD.SHL.U32 R10, R240, 0x4, RZ ;  /* 0x00000004f00a7824 */ /* 0x000fca00078e00ff */
[----:B------:R-:W-:-:S13]  /*4500*/  ISETP.GE.OR P5, PT, R10, R4, P0 ;  /* 0x000000040a00720c */ /* 0x000fda00007a6670 */
[----:B------:R-:W4:Y:S01]  /*4510*/  @!P5 LDG.E R243, desc[UR36][R236.64] ;  /* 0x00000024ecf3d981 */ /* 0x000f22000c1e1900 */
[----:B------:R-:W-:Y:S02]  /*4520*/  FSEL R79, R79, RZ, P2 ;  /* 0x000000ff4f4f7208 */ /* 0x000fe40001000000 */
[----:B------:R-:W-:-:S06]  /*4530*/  FSEL R78, R78, RZ, P2 ;  /* 0x000000ff4e4e7208 */ /* 0x000fcc0001000000 */
[----:B------:R0:W4:Y:S02]  /*4540*/  @!P6 LDG.E.64 R78, desc[UR36][R14.64] ;  /* 0x000000240e4ee981 */ /* 0x000124000c1e1b00 */
[----:B0-----:R-:W0:Y:S01]  /*4550*/  @!P1 LDC.64 R14, c[0x0][0x248] ;  /* 0x00009200ff0e9b82 */ /* 0x001e220000000a00 */
[----:B-1----:R-:W-:-:S04]  /*4560*/  @!P1 IMAD R241, R242, R241, RZ ;  /* 0x000000f1f2f19224 */ /* 0x002fc800078e02ff */
[----:B------:R-:W-:-:S04]  /*4570*/  @!P1 IMAD R241, R241, 0xc0, RZ ;  /* 0x000000c0f1f19824 */ /* 0x000fc800078e02ff */
[----:B------:R-:W-:-:S05]  /*4580*/  @!P1 IMAD R241, R241, R11, R13 ;  /* 0x0000000bf1f19224 */ /* 0x000fca00078e020d */
[----:B------:R-:W-:Y:S02]  /*4590*/  @!P1 IADD3 R13, P6, R2, R241, RZ ;  /* 0x000000f1020d9210 */ /* 0x000fe40007fde0ff */
[----:B------:R-:W-:Y:S02]  /*45a0*/  IADD3 R250, R240, R11, RZ ;  /* 0x0000000bf0fa7210 */ /* 0x000fe40007ffe0ff */
[----:B------:R-:W-:Y:S01]  /*45b0*/  @!P1 LEA.HI.X.SX32 R241, R241, R5, 0x1, P6 ;  /* 0x00000005f1f19211 */ /* 0x000fe200030f0eff */
[----:B------:R-:W3:Y:S01]  /*45c0*/  @!P3 LDC R240, c[0x0][0x288] ;  /* 0x0000a200fff0bb82 */ /* 0x000ee20000000800 */
        /* <DEDUP_REMOVED lines=15> */
[----:B------:R-:W-:Y:S01]  /*46c0*/  FSEL R75, R75, RZ, P2 ;  /* 0x000000ff4b4b7208 */ /* 0x000fe20001000000 */
[----:B------:R-:W0:Y:S01]  /*46d0*/  @!P6 LDC R245, c[0x0][0x288] ;  /* 0x0000a200fff5eb82 */ /* 0x000e220000000800 */
[----:B-1----:R-:W-:-:S04]  /*46e0*/  @!P3 LEA R240, P1, R14, R240, 0x2 ;  /* 0x000000f00ef0b211 */ /* 0x002fc800078210ff */
[----:B------:R-:W-:Y:S01]  /*46f0*/  @!P3 LEA.HI.X R241, R14, R241, R15, 0x2, P1 ;  /* 0x000000f10ef1b211 */ /* 0x000fe200008f140f */
[----:B------:R-:W-:-:S04]  /*4700*/  IMAD.IADD R14, R250, 0x1, R11 ;  /* 0x00000001fa0e7824 */ /* 0x000fc800078e020b */
[----:B------:R-:W-:-:S05]  /*4710*/  IMAD.SHL.U32 R14, R14, 0x4, RZ ;  /* 0x000000040e0e7824 */ /* 0x000fca00078e00ff */
[----:B------:R-:W-:-:S13]  /*4720*/  ISETP.GE.OR P1, PT, R14, R4, P0 ;  /* 0x000000040e00720c */ /* 0x000fda0000726670 */
[----:B------:R-:W3:Y:S01]  /*4730*/  @!P1 LDG.E R15, desc[UR36][R236.64] ;  /* 0x00000024ec0f9981 */ /* 0x000ee2000c1e1900 */
[----:B------:R-:W-:-:S06]  /*4740*/  FSEL R74, R74, RZ, P2 ;  /* 0x000000ff4a4a7208 */ /* 0x000fcc0001000000 */
[----:B------:R1:W3:Y:S01]  /*4750*/  @!P3 LDG.E.64 R74, desc[UR36][R240.64] ;  /* 0x00000024f04ab981 */ /* 0x0002e2000c1e1b00 */
[----:B------:R-:W-:Y:S02]  /*4760*/  FSEL R73, R73, RZ, P2 ;  /* 0x000000ff49497208 */ /* 0x000fe40001000000 */
[----:B------:R-:W-:Y:S01]  /*4770*/  FSEL R72, R72, RZ, P2 ;  /* 0x000000ff48487208 */ /* 0x000fe20001000000 */
[----:B--2---:R-:W-:-:S04]  /*4780*/  @!P4 IMAD R239, R239, R244, RZ ;  /* 0x000000f4efefc224 */ /* 0x004fc800078e02ff */
[----:B------:R-:W-:-:S04]  /*4790*/  @!P4 IMAD R239, R239, 0xc0, RZ ;  /* 0x000000c0efefc824 */ /* 0x000fc800078e02ff */
[----:B------:R-:W-:Y:S02]  /*47a0*/  @!P4 IMAD R244, R239, R11, R238 ;  /* 0x0000000beff4c224 */ /* 0x000fe400078e02ee */
[----:B------:R-:W2:Y:S03]  /*47b0*/  @!P4 LDC.64 R238, c[0x0][0x248] ;  /* 0x00009200ffeecb82 */ /* 0x000ea60000000a00 */
[----:B-1----:R-:W-:-:S04]  /*47c0*/  @!P4 IADD3 R240, P3, R2, R244, RZ ;  /* 0x000000f402f0c210 */ /* 0x002fc80007f7e0ff */
[----:B------:R-:W-:Y:S02]  /*47d0*/  @!P4 LEA.HI.X.SX32 R244, R244, R5, 0x1, P3 ;  /* 0x00000005f4f4c211 */ /* 0x000fe400018f0eff */
[----:B--2---:R-:W-:-:S04]  /*47e0*/  @!P4 LEA R238, P3, R240, R238, 0x2 ;  /* 0x000000eef0eec211 */ /* 0x004fc800078610ff */
[----:B------:R-:W-:Y:S02]  /*47f0*/  @!P4 LEA.HI.X R239, R240, R239, R244, 0x2, P3 ;  /* 0x000000eff0efc211 */ /* 0x000fe400018f14f4 */
[----:B------:R-:W4:Y:S01]  /*4800*/  @!P5 LDC R244, c[0x0][0x288] ;  /* 0x0000a200fff4db82 */ /* 0x000f220000000800 */
[----:B------:R-:W-:Y:S02]  /*4810*/  IMAD R240, R11, 0x22, R12 ;  /* 0x000000220bf07824 */ /* 0x000fe400078e020c */
[----:B------:R1:W2:Y:S02]  /*4820*/  @!P4 LDG.E.64 R72, desc[UR36][R238.64] ;  /* 0x00000024ee48c981 */ /* 0x0002a4000c1e1b00 */
[----:B------:R-:W-:-:S05]  /*4830*/  IMAD.SHL.U32 R241, R240, 0x4, RZ ;  /* 0x00000004f0f17824 */ /* 0x000fca00078e00ff */
[----:B------:R-:W-:Y:S01]  /*4840*/  ISETP.GE.OR P3, PT, R241, R4, P0 ;  /* 0x00000004f100720c */ /* 0x000fe20000766670 */
[----:B-1----:R-:W1:Y:S01]  /*4850*/  @!P5 LDC.64 R238, c[0x0][0x248] ;  /* 0x00009200ffeedb82 */ /* 0x002e620000000a00 */
[----:B----4-:R-:W-:-:S11]  /*4860*/  @!P5 IMAD R244, R243, R244, RZ ;  /* 0x000000f4f3f4d224 */ /* 0x010fd600078e02ff */
[----:B------:R-:W4:Y:S01]  /*4870*/  @!P3 LDG.E R243, desc[UR36][R236.64] ;  /* 0x00000024ecf3b981 */ /* 0x000f22000c1e1900 */
[----:B------:R-:W-:-:S04]  /*4880*/  @!P5 IMAD R244, R244, 0xc0, RZ ;  /* 0x000000c0f4f4d824 */ /* 0x000fc800078e02ff */
[----:B------:R-:W-:-:S05]  /*4890*/  @!P5 IMAD R244, R244, R11, R10 ;  /* 0x0000000bf4f4d224 */ /* 0x000fca00078e020a */
[----:B------:R-:W-:-:S04]  /*48a0*/  @!P5 IADD3 R10, P4, R2, R244, RZ ;  /* 0x000000f4020ad210 */ /* 0x000fc80007f9e0ff */
[----:B------:R-:W-:Y:S02]  /*48b0*/  @!P5 LEA.HI.X.SX32 R244, R244, R5, 0x1, P4 ;  /* 0x00000005f4f4d211 */ /* 0x000fe400020f0eff */
[----:B-1----:R-:W-:-:S04]  /*48c0*/  @!P5 LEA R238, P4, R10, R238, 0x2 ;  /* 0x000000ee0aeed211 */ /* 0x002fc800078810ff */
[----:B------:R-:W-:Y:S01]  /*48d0*/  @!P5 LEA.HI.X R239, R10, R239, R244, 0x2, P4 ;  /* 0x000000ef0aefd211 */ /* 0x000fe200020f14f4 */
[----:B------:R-:W-:-:S04]  /*48e0*/  IMAD.IADD R244, R240, 0x1, R11 ;  /* 0x00000001f0f47824 */ /* 0x000fc800078e020b */
[----:B------:R-:W-:-:S05]  /*48f0*/  IMAD.SHL.U32 R10, R244, 0x4, RZ ;  /* 0x00000004f40a7824 */ /* 0x000fca00078e00ff */
[----:B------:R-:W-:Y:S02]  /*4900*/  ISETP.GE.OR P4, PT, R10, R4, P0 ;  /* 0x000000040a00720c */ /* 0x000fe40000786670 */
[----:B------:R-:W-:Y:S02]  /*4910*/  FSEL R71, R71, RZ, P2 ;  /* 0x000000ff47477208 */ /* 0x000fe40001000000 */
[----:B------:R-:W-:-:S06]  /*4920*/  FSEL R70, R70, RZ, P2 ;  /* 0x000000ff46467208 */ /* 0x000fcc0001000000 */
[----:B------:R1:W2:Y:S04]  /*4930*/  @!P5 LDG.E.64 R70, desc[UR36][R238.64] ;  /* 0x00000024ee46d981 */ /* 0x0002a8000c1e1b00 */
[----:B------:R-:W2:Y:S01]  /*4940*/  @!P4 LDG.E R240, desc[UR36][R236.64] ;  /* 0x00000024ecf0c981 */ /* 0x000ea2000c1e1900 */
[----:B-1----:R-:W1:Y:S01]  /*4950*/  @!P6 LDC.64 R238, c[0x0][0x248] ;  /* 0x00009200ffeeeb82 */ /* 0x002e620000000a00 */
[----:B0-----:R-:W-:-:S04]  /*4960*/  @!P6 IMAD R242, R242, R245, RZ ;  /* 0x000000f5f2f2e224 */ /* 0x001fc800078e02ff */
[----:B------:R-:W-:-:S04]  /*4970*/  @!P6 IMAD R242, R242, 0xc0, RZ ;  /* 0x000000c0f2f2e824 */ /* 0x000fc800078e02ff */
[----:B------:R-:W-:-:S05]  /*4980*/  @!P6 IMAD R242, R242, R11, R13 ;  /* 0x0000000bf2f2e224 */ /* 0x000fca00078e020d */
[----:B------:R-:W-:-:S04]  /*4990*/  @!P6 IADD3 R13, P5, R2, R242, RZ ;  /* 0x000000f2020de210 */ /* 0x000fc80007fbe0ff */
[----:B------:R-:W-:Y:S02]  /*49a0*/  @!P6 LEA.HI.X.SX32 R242, R242, R5, 0x1, P5 ;  /* 0x00000005f2f2e211 */ /* 0x000fe400028f0eff */
[----:B-1----:R-:W-:-:S04]  /*49b0*/  @!P6 LEA R238, P5, R13, R238, 0x2 ;  /* 0x000000ee0deee211 */ /* 0x002fc800078a10ff */
[----:B------:R-:W-:Y:S02]  /*49c0*/  @!P6 LEA.HI.X R239, R13, R239, R242, 0x2, P5 ;  /* 0x000000ef0defe211 */ /* 0x000fe400028f14f2 */
[----:B------:R-:W-:Y:S02]  /*49d0*/  IADD3 R13, R244, R11, RZ ;  /* 0x0000000bf40d7210 */ /* 0x000fe40007ffe0ff */
[----:B------:R-:W3:Y:S03]  /*49e0*/  @!P1 LDC R244, c[0x0][0x288] ;  /* 0x0000a200fff49b82 */ /* 0x000ee60000000800 */
        /* <DEDUP_REMOVED lines=22> */
[----:B------:R-:W-:Y:S01]  /*4b50*/  IMAD.IADD R238, R238, 0x1, R11 ;  /* 0x00000001eeee7824 */ /* 0x000fe200078e020b */
[----:B------:R-:W-:Y:S02]  /*4b60*/  FSEL R65, R65, RZ, P2 ;  /* 0x000000ff41417208 */ /* 0x000fe40001000000 */
[----:B------:R-:W-:Y:S01]  /*4b70*/  FSEL R64, R64, RZ, P2 ;  /* 0x000000ff40407208 */ /* 0x000fe20001000000 */
[----:B----4-:R-:W-:-:S03]  /*4b80*/  @!P3 IMAD R243, R243, R14, RZ ;  /* 0x0000000ef3f3b224 */ /* 0x010fc600078e02ff */
        /* <DEDUP_REMOVED lines=8> */
[----:B------:R-:W-:Y:S02]  /*4c10*/  IMAD.SHL.U32 R239, R238, 0x4, RZ ;  /* 0x00000004eeef7824 */ /* 0x000fe400078e00ff */
[----:B------:R2:W4:Y:S03]  /*4c20*/  @!P3 LDG.E.64 R64, desc[UR36][R14.64] ;  /* 0x000000240e40b981 */ /* 0x000526000c1e1b00 */
        /* <DEDUP_REMOVED lines=11> */
[----:B------:R-:W0:Y:S03]  /*4ce0*/  @!P5 LDC R14, c[0x0][0x288] ;  /* 0x0000a200ff0edb82 */ /* 0x000e260000000800 */
[----:B------:R-:W-:-:S05]  /*4cf0*/  IMAD.SHL.U32 R10, R10, 0x4, RZ ;  /* 0x000000040a0a7824 */ /* 0x000fca00078e00ff */
[----:B------:R-:W-:-:S13]  /*4d00*/  ISETP.GE.OR P3, PT, R10, R4, P0 ;  /* 0x000000040a00720c */ /* 0x000fda0000766670 */
[----:B------:R-:W2:Y:S01]  /*4d10*/  @!P3 LDG.E R238, desc[UR36][R236.64] ;  /* 0x00000024eceeb981 */ /* 0x000ea2000c1e1900 */
[----:B0-----:R-:W-:-:S04]  /*4d20*/  @!P5 IMAD R14, R242, R14, RZ ;  /* 0x0000000ef20ed224 */ /* 0x001fc800078e02ff */
[----:B------:R-:W-:-:S04]  /*4d30*/  @!P5 IMAD R14, R14, 0xc0, RZ ;  /* 0x000000c00e0ed824 */ /* 0x000fc800078e02ff */
[----:B------:R-:W-:Y:S02]  /*4d40*/  @!P5 IMAD R242, R14, R11, R13 ;  /* 0x0000000b0ef2d224 */ /* 0x000fe400078e020d */
[----:B------:R-:W0:Y:S01]  /*4d50*/  @!P5 LDC.64 R14, c[0x0][0x248] ;  /* 0x00009200ff0edb82 */ /* 0x000e220000000a00 */
[----:B------:R-:W-:Y:S02]  /*4d60*/  FSEL R63, R63, RZ, P2 ;  /* 0x000000ff3f3f7208 */ /* 0x000fe40001000000 */
[----:B------:R-:W-:-:S06]  /*4d70*/  FSEL R62, R62, RZ, P2 ;  /* 0x000000ff3e3e7208 */ /* 0x000fcc0001000000 */
[----:B------:R1:W2:Y:S01]  /*4d80*/  @!P4 LDG.E.64 R62, desc[UR36][R240.64] ;  /* 0x00000024f03ec981 */ /* 0x0002a2000c1e1b00 */
[----:B------:R-:W-:-:S04]  /*4d90*/  @!P5 IADD3 R13, P4, R2, R242, RZ ;  /* 0x000000f2020dd210 */ /* 0x000fc80007f9e0ff */
[----:B------:R-:W-:Y:S01]  /*4da0*/  @!P5 LEA.HI.X.SX32 R242, R242, R5, 0x1, P4 ;  /* 0x00000005f2f2d211 */ /* 0x000fe200020f0eff */
[----:B-1----:R-:W-:Y:S01]  /*4db0*/  IMAD R240, R11, 0x28, R12 ;  /* 0x000000280bf07824 */ /* 0x002fe200078e020c */
[----:B------:R-:W3:Y:S01]  /*4dc0*/  @!P6 LDC R241, c[0x0][0x288] ;  /* 0x0000a200fff1eb82 */ /* 0x000ee20000000800 */
[----:B0-----:R-:W-:-:S04]  /*4dd0*/  @!P5 LEA R14, P4, R13, R14, 0x2 ;  /* 0x0000000e0d0ed211 */ /* 0x001fc800078810ff */
[----:B------:R-:W-:Y:S02]  /*4de0*/  @!P5 LEA.HI.X R15, R13, R15, R242, 0x2, P4 ;  /* 0x0000000f0d0fd211 */ /* 0x000fe400020f14f2 */
[----:B------:R-:W-:-:S04]  /*4df0*/  SHF.L.U32 R13, R240, 0x2, RZ ;  /* 0x00000002f00d7819 */ /* 0x000fc800000006ff */
        /* <DEDUP_REMOVED lines=22> */
[----:B------:R-:W-:Y:S02]  /*4f60*/  FSEL R57, R57, RZ, P2 ;  /* 0x000000ff39397208 */ /* 0x000fe40001000000 */
        /* <DEDUP_REMOVED lines=12> */
[----:B------:R-:W-:Y:S01]  /*5030*/  ISETP.GE.OR P6, PT, R239, R4, P0 ;  /* 0x00000004ef00720c */ /* 0x000fe200007c6670 */
[----:B--2---:R-:W-:Y:S01]  /*5040*/  @!P3 IMAD R14, R238, R14, RZ ;  /* 0x0000000eee0eb224 */ /* 0x004fe200078e02ff */
[----:B0-----:R-:W0:Y:S11]  /*5050*/  @!P4 LDC R241, c[0x0][0x288] ;  /* 0x0000a200fff1cb82 */ /* 0x001e360000000800 */
[----:B------:R-:W2:Y:S01]  /*5060*/  @!P6 LDG.E R238, desc[UR36][R236.64] ;  /* 0x00000024eceee981 */ /* 0x000ea2000c1e1900 */
[----:B------:R-:W-:-:S04]  /*5070*/  @!P3 IMAD R14, R14, 0xc0, RZ ;  /* 0x000000c00e0eb824 */ /* 0x000fc800078e02ff */
[----:B------:R-:W-:Y:S02]  /*5080*/  @!P3 IMAD R243, R14, R11, R10 ;  /* 0x0000000b0ef3b224 */ /* 0x000fe400078e020a */
[----:B------:R-:W1:Y:S03]  /*5090*/  @!P3 LDC.64 R14, c[0x0][0x248] ;  /* 0x00009200ff0ebb82 */ /* 0x000e660000000a00 */
[----:B------:R-:W-:Y:S01]  /*50a0*/  @!P3 IADD3 R10, P1, R2, R243, RZ ;  /* 0x000000f3020ab210 */ /* 0x000fe20007f3e0ff */
[----:B------:R-:W-:-:S03]  /*50b0*/  IMAD R240, R11, 0x2b, R12 ;  /* 0x0000002b0bf07824 */ /* 0x000fc600078e020c */
[----:B------:R-:W-:Y:S02]  /*50c0*/  @!P3 LEA.HI.X.SX32 R243, R243, R5, 0x1, P1 ;  /* 0x00000005f3f3b211 */ /* 0x000fe400008f0eff */
[----:B-1----:R-:W-:-:S04]  /*50d0*/  @!P3 LEA R14, P1, R10, R14, 0x2 ;  /* 0x0000000e0a0eb211 */ /* 0x002fc800078210ff */
[----:B------:R-:W-:Y:S01]  /*50e0*/  @!P3 LEA.HI.X R15, R10, R15, R243, 0x2, P1 ;  /* 0x0000000f0a0fb211 */ /* 0x000fe200008f14f3 */
[----:B------:R-:W-:-:S05]  /*50f0*/  IMAD.SHL.U32 R10, R240, 0x4, RZ ;  /* 0x00000004f00a7824 */ /* 0x000fca00078e00ff */
[----:B------:R-:W-:Y:S02]  /*5100*/  ISETP.GE.OR P1, PT, R10, R4, P0 ;  /* 0x000000040a00720c */ /* 0x000fe40000726670 */
[----:B------:R-:W-:Y:S02]  /*5110*/  FSEL R55, R55, RZ, P2 ;  /* 0x000000ff37377208 */ /* 0x000fe40001000000 */
[----:B------:R-:W-:-:S06]  /*5120*/  FSEL R54, R54, RZ, P2 ;  /* 0x000000ff36367208 */ /* 0x000fcc0001000000 */
[----:B------:R1:W4:Y:S04]  /*5130*/  @!P3 LDG.E.64 R54, desc[UR36][R14.64] ;  /* 0x000000240e36b981 */ /* 0x000328000c1e1b00 */
[----:B------:R-:W4:Y:S01]  /*5140*/  @!P1 LDG.E R243, desc[UR36][R236.64] ;  /* 0x00000024ecf39981 */ /* 0x000f22000c1e1900 */
[----:B-1----:R-:W1:Y:S01]  /*5150*/  @!P4 LDC.64 R14, c[0x0][0x248] ;  /* 0x00009200ff0ecb82 */ /* 0x002e620000000a00 */
[----:B0-----:R-:W-:-:S04]  /*5160*/  @!P4 IMAD R241, R242, R241, RZ ;  /* 0x000000f1f2f1c224 */ /* 0x001fc800078e02ff */
[----:B------:R-:W-:-:S04]  /*5170*/  @!P4 IMAD R241, R241, 0xc0, RZ ;  /* 0x000000c0f1f1c824 */ /* 0x000fc800078e02ff */
[----:B------:R-:W-:-:S05]  /*5180*/  @!P4 IMAD R241, R241, R11, R13 ;  /* 0x0000000bf1f1c224 */ /* 0x000fca00078e020d */
[----:B------:R-:W-:Y:S01]  /*5190*/  @!P4 IADD3 R13, P3, R2, R241, RZ ;  /* 0x000000f1020dc210 */ /* 0x000fe20007f7e0ff */
[----:B------:R-:W-:Y:S02]  /*51a0*/  IMAD.IADD R250, R240, 0x1, R11 ;  /* 0x00000001f0fa7824 */ /* 0x000fe400078e020b */
[----:B------:R-:W3:Y:S01]  /*51b0*/  @!P5 LDC R240, c[0x0][0x288] ;  /* 0x0000a200fff0db82 */ /* 0x000ee20000000800 */
[----:B------:R-:W-:Y:S02]  /*51c0*/  @!P4 LEA.HI.X.SX32 R241, R241, R5, 0x1, P3 ;  /* 0x00000005f1f1c211 */ /* 0x000fe400018f0eff */
[----:B-1----:R-:W-:-:S04]  /*51d0*/  @!P4 LEA R14, P3, R13, R14, 0x2 ;  /* 0x0000000e0d0ec211 */ /* 0x002fc800078610ff */
[----:B------:R-:W-:Y:S02]  /*51e0*/  @!P4 LEA.HI.X R15, R13, R15, R241, 0x2, P3 ;  /* 0x0000000f0d0fc211 */ /* 0x000fe400018f14f1 */
[----:B------:R-:W-:-:S04]  /*51f0*/  SHF.L.U32 R13, R250, 0x2, RZ ;  /* 0x00000002fa0d7819 */ /* 0x000fc800000006ff */
        /* <DEDUP_REMOVED lines=33> */
[----:B------:R-:W-:Y:S01]  /*5410*/  IMAD.SHL.U32 R244, R240, 0x4, RZ ;  /* 0x00000004f0f47824 */ /* 0x000fe200078e00ff */
[----:B------:R0:W2:Y:S04]  /*5420*/  @!P6 LDG.E.64 R48, desc[UR36][R238.64] ;  /* 0x00000024ee30e981 */ /* 0x0000a8000c1e1b00 */
[----:B------:R-:W-:Y:S01]  /*5430*/  ISETP.GE.OR P5, PT, R244, R4, P0 ;  /* 0x00000004f400720c */ /* 0x000fe200007a6670 */
[----:B0-----:R-:W0:Y:S01]  /*5440*/  @!P1 LDC.64 R238, c[0x0][0x248] ;  /* 0x00009200ffee9b82 */ /* 0x001e220000000a00 */
[----:B----4-:R-:W-:-:S04]  /*5450*/  @!P1 IMAD R241, R243, R241, RZ ;  /* 0x000000f1f3f19224 */ /* 0x010fc800078e02ff */
[----:B------:R-:W-:-:S07]  /*5460*/  @!P1 IMAD R241, R241, 0xc0, RZ ;  /* 0x000000c0f1f19824 */ /* 0x000fce00078e02ff */
[----:B------:R-:W4:Y:S01]  /*5470*/  @!P5 LDG.E R245, desc[UR36][R236.64] ;  /* 0x00000024ecf5d981 */ /* 0x000f22000c1e1900 */
[----:B------:R-:W-:-:S05]  /*5480*/  @!P1 IMAD R241, R241, R11, R10 ;  /* 0x0000000bf1f19224 */ /* 0x000fca00078e020a */
[----:B------:R-:W-:-:S04]  /*5490*/  @!P1 IADD3 R10, P6, R2, R241, RZ ;  /* 0x000000f1020a9210 */ /* 0x000fc80007fde0ff */
[----:B------:R-:W-:Y:S02]  /*54a0*/  @!P1 LEA.HI.X.SX32 R241, R241, R5, 0x1, P6 ;  /* 0x00000005f1f19211 */ /* 0x000fe400030f0eff */
[----:B0-----:R-:W-:-:S04]  /*54b0*/  @!P1 LEA R238, P6, R10, R238, 0x2 ;  /* 0x000000ee0aee9211 */ /* 0x001fc800078c10ff */
[----:B------:R-:W-:Y:S02]  /*54c0*/  @!P1 LEA.HI.X R239, R10, R239, R241, 0x2, P6 ;  /* 0x000000ef0aef9211 */ /* 0x000fe400030f14f1 */
[----:B------:R-:W0:Y:S01]  /*54d0*/  @!P3 LDC R241, c[0x0][0x288] ;  /* 0x0000a200fff1bb82 */ /* 0x000e220000000800 */
[----:B------:R-:W-:-:S04]  /*54e0*/  IMAD.IADD R243, R240, 0x1, R11 ;  /* 0x00000001f0f37824 */ /* 0x000fc800078e020b */
[----:B------:R-:W-:-:S05]  /*54f0*/  IMAD.SHL.U32 R10, R243, 0x4, RZ ;  /* 0x00000004f30a7824 */ /* 0x000fca00078e00ff */
[----:B------:R-:W-:Y:S02]  /*5500*/  ISETP.GE.OR P6, PT, R10, R4, P0 ;  /* 0x000000040a00720c */ /* 0x000fe400007c6670 */
[----:B------:R-:W-:Y:S02]  /*5510*/  FSEL R47, R47, RZ, P2 ;  /* 0x000000ff2f2f7208 */ /* 0x000fe40001000000 */
[----:B------:R-:W-:-:S06]  /*5520*/  FSEL R46, R46, RZ, P2 ;  /* 0x000000ff2e2e7208 */ /* 0x000fcc0001000000 */
[----:B------:R1:W2:Y:S01]  /*5530*/  @!P1 LDG.E.64 R46, desc[UR36][R238.64] ;  /* 0x00000024ee2e9981 */ /* 0x0002a2000c1e1b00 */
[----:B0-----:R-:W-:Y:S02]  /*5540*/  @!P3 IMAD R242, R242, R241, RZ ;  /* 0x000000f1f2f2b224 */ /* 0x001fe400078e02ff */
[----:B------:R-:W0:Y:S01]  /*5550*/  @!P3 LDC.64 R240, c[0x0][0x248] ;  /* 0x00009200fff0bb82 */ /* 0x000e220000000a00 */
[----:B------:R-:W2:Y:S01]  /*5560*/  @!P6 LDG.E R239, desc[UR36][R236.64] ;  /* 0x00000024ecefe981 */ /* 0x000ea2000c1e1900 */
[----:B------:R-:W-:-:S04]  /*5570*/  @!P3 IMAD R242, R242, 0xc0, RZ ;  /* 0x000000c0f2f2b824 */ /* 0x000fc800078e02ff */
[----:B------:R-:W-:-:S05]  /*5580*/  @!P3 IMAD R242, R242, R11, R13 ;  /* 0x0000000bf2f2b224 */ /* 0x000fca00078e020d */
[----:B------:R-:W-:-:S04]  /*5590*/  @!P3 IADD3 R13, P1, R2, R242, RZ ;  /* 0x000000f2020db210 */ /* 0x000fc80007f3e0ff */
[----:B-1----:R-:W-:Y:S02]  /*55a0*/  @!P3 LEA.HI.X.SX32 R238, R242, R5, 0x1, P1 ;  /* 0x00000005f2eeb211 */ /* 0x002fe400008f0eff */
[----:B------:R-:W3:Y:S01]  /*55b0*/  @!P4 LDC R242, c[0x0][0x288] ;  /* 0x0000a200fff2cb82 */ /* 0x000ee20000000800 */
[----:B0-----:R-:W-:-:S04]  /*55c0*/  @!P3 LEA R240, P1, R13, R240, 0x2 ;  /* 0x000000f00df0b211 */ /* 0x001fc800078210ff */
[----:B------:R-:W-:Y:S01]  /*55d0*/  @!P3 LEA.HI.X R241, R13, R241, R238, 0x2, P1 ;  /* 0x000000f10df1b211 */ /* 0x000fe200008f14ee */
[----:B------:R-:W-:-:S05]  /*55e0*/  IMAD.IADD R238, R243, 0x1, R11 ;  /* 0x00000001f3ee7824 */ /* 0x000fca00078e020b */
[----:B------:R-:W-:-:S04]  /*55f0*/  SHF.L.U32 R238, R238, 0x2, RZ ;  /* 0x00000002eeee7819 */ /* 0x000fc800000006ff */
[----:B------:R-:W-:-:S13]  /*5600*/  ISETP.GE.OR P1, PT, R238, R4, P0 ;  /* 0x00000004ee00720c */ /* 0x000fda0000726670 */
[----:B------:R-:W2:Y:S01]  /*5610*/  @!P1 LDG.E R13, desc[UR36][R236.64] ;  /* 0x00000024ec0d9981 */ /* 0x000ea2000c1e1900 */
[----:B---3--:R-:W-:-:S04]  /*5620*/  @!P4 IMAD R14, R14, R242, RZ ;  /* 0x000000f20e0ec224 */ /* 0x008fc800078e02ff */
[----:B------:R-:W-:-:S04]  /*5630*/  @!P4 IMAD R14, R14, 0xc0, RZ ;  /* 0x000000c00e0ec824 */ /* 0x000fc800078e02ff */
[----:B------:R-:W-:Y:S02]  /*5640*/  @!P4 IMAD R242, R14, R11, R15 ;  /* 0x0000000b0ef2c224 */ /* 0x000fe400078e020f */
[----:B------:R-:W0:Y:S01]  /*5650*/  @!P4 LDC.64 R14, c[0x0][0x248] ;  /* 0x00009200ff0ecb82 */ /* 0x000e220000000a00 */
[----:B------:R-:W-:Y:S02]  /*5660*/  FSEL R45, R45, RZ, P2 ;  /* 0x000000ff2d2d7208 */ /* 0x000fe40001000000 */
[----:B------:R-:W-:-:S06]  /*5670*/  FSEL R44, R44, RZ, P2 ;  /* 0x000000ff2c2c7208 */ /* 0x000fcc0001000000 */
[----:B------:R1:W3:Y:S01]  /*5680*/  @!P3 LDG.E.64 R44, desc[UR36][R240.64] ;  /* 0x00000024f02cb981 */ /* 0x0002e2000c1e1b00 */
[----:B------:R-:W-:Y:S01]  /*5690*/  IMAD R250, R11, 0x31, R12 ;  /* 0x000000310bfa7824 */ /* 0x000fe200078e020c */
[----:B-1----:R-:W-:-:S04]  /*56a0*/  @!P4 IADD3 R240, P3, R2, R242, RZ ;  /* 0x000000f202f0c210 */ /* 0x002fc80007f7e0ff */
        /* <DEDUP_REMOVED lines=11> */
[----:B------:R-:W-:Y:S01]  /*5760*/  IMAD.IADD R250, R250, 0x1, R11 ;  /* 0x00000001fafa7824 */ /* 0x000fe200078e020b */
[----:B------:R-:W-:Y:S02]  /*5770*/  FSEL R41, R41, RZ, P2 ;  /* 0x000000ff29297208 */ /* 0x000fe40001000000 */
[----:B------:R-:W-:Y:S01]  /*5780*/  FSEL R40, R40, RZ, P2 ;  /* 0x000000ff28287208 */ /* 0x000fe20001000000 */
[----:B----4-:R-:W-:-:S04]  /*5790*/  @!P5 IMAD R245, R245, R14, RZ ;  /* 0x0000000ef5f5d224 */ /* 0x010fc800078e02ff */
[----:B------:R-:W-:-:S04]  /*57a0*/  @!P5 IMAD R245, R245, 0xc0, RZ ;  /* 0x000000c0f5f5d824 */ /* 0x000fc800078e02ff */
[----:B------:R-:W-:-:S05]  /*57b0*/  @!P5 IMAD R245, R245, R11, R244 ;  /* 0x0000000bf5f5d224 */ /* 0x000fca00078e02f4 */
[----:B------:R-:W-:-:S04]  /*57c0*/  @!P5 IADD3 R14, P4, R2, R245, RZ ;  /* 0x000000f5020ed210 */ /* 0x000fc80007f9e0ff */
[----:B------:R-:W-:Y:S02]  /*57d0*/  @!P5 LEA.HI.X.SX32 R15, R245, R5, 0x1, P4 ;  /* 0x00000005f50fd211 */ /* 0x000fe400020f0eff */
[C---:B0-----:R-:W-:Y:S01]  /*57e0*/  @!P5 LEA R240, P4, R14.reuse, R240, 0x2 ;  /* 0x000000f00ef0d211 */ /* 0x041fe200078810ff */
[----:B------:R-:W3:Y:S03]  /*57f0*/  @!P3 LDC R245, c[0x0][0x288] ;  /* 0x0000a200fff5bb82 */ /* 0x000ee60000000800 */
[----:B------:R-:W-:-:S05]  /*5800*/  @!P5 LEA.HI.X R241, R14, R241, R15, 0x2, P4 ;  /* 0x000000f10ef1d211 */ /* 0x000fca00020f140f */
[----:B------:R-:W2:Y:S01]  /*5810*/  @!P6 LDC R15, c[0x0][0x288] ;  /* 0x0000a200ff0feb82 */ /* 0x000ea20000000800 */
[----:B------:R-:W-:Y:S01]  /*5820*/  IMAD.SHL.U32 R14, R250, 0x4, RZ ;  /* 0x00000004fa0e7824 */ /* 0x000fe200078e00ff */
[----:B------:R0:W4:Y:S04]  /*5830*/  @!P5 LDG.E.64 R40, desc[UR36][R240.64] ;  /* 0x00000024f028d981 */ /* 0x000128000c1e1b00 */
[----:B------:R-:W-:Y:S02]  /*5840*/  ISETP.GE.OR P4, PT, R14, R4, P0 ;  /* 0x000000040e00720c */ /* 0x000fe40000786670 */
[----:B0-----:R-:W0:Y:S01]  /*5850*/  @!P6 LDC.64 R240, c[0x0][0x248] ;  /* 0x00009200fff0eb82 */ /* 0x001e220000000a00 */
[----:B--2---:R-:W-:-:S10]  /*5860*/  @!P6 IMAD R239, R239, R15, RZ ;  /* 0x0000000fefefe224 */ /* 0x004fd400078e02ff */
[----:B------:R-:W2:Y:S01]  /*5870*/  @!P4 LDG.E R15, desc[UR36][R236.64] ;  /* 0x00000024ec0fc981 */ /* 0x000ea2000c1e1900 */
[----:B------:R-:W-:-:S04]  /*5880*/  @!P6 IMAD R239, R239, 0xc0, RZ ;  /* 0x000000c0efefe824 */ /* 0x000fc800078e02ff */
[----:B------:R-:W-:-:S05]  /*5890*/  @!P6 IMAD R239, R239, R11, R10 ;  /* 0x0000000befefe224 */ /* 0x000fca00078e020a */
[----:B------:R-:W-:-:S04]  /*58a0*/  @!P6 IADD3 R10, P5, R2, R239, RZ ;  /* 0x000000ef020ae210 */ /* 0x000fc80007fbe0ff */
[----:B------:R-:W-:Y:S02]  /*58b0*/  @!P6 LEA.HI.X.SX32 R239, R239, R5, 0x1, P5 ;  /* 0x00000005efefe211 */ /* 0x000fe400028f0eff */
[----:B0-----:R-:W-:-:S04]  /*58c0*/  @!P6 LEA R240, P5, R10, R240, 0x2 ;  /* 0x000000f00af0e211 */ /* 0x001fc800078a10ff */
[----:B------:R-:W-:Y:S02]  /*58d0*/  @!P6 LEA.HI.X R241, R10, R241, R239, 0x2, P5 ;  /* 0x000000f10af1e211 */ /* 0x000fe400028f14ef */
[----:B------:R-:W0:Y:S01]  /*58e0*/  @!P1 LDC R239, c[0x0][0x288] ;  /* 0x0000a200ffef9b82 */ /* 0x000e220000000800 */
[----:B------:R-:W-:Y:S01]  /*58f0*/  IMAD.IADD R10, R250, 0x1, R11 ;  /* 0x00000001fa0a7824 */ /* 0x000fe200078e020b */
[----:B------:R-:W-:Y:S01]  /*5900*/  FSEL R39, R39, RZ, P2 ;  /* 0x000000ff27277208 */ /* 0x000fe20001000000 */
[----:B------:R-:W4:Y:S02]  /*5910*/  LDL R250, [R1+0x3c] ;  /* 0x00003c0001fa7983 */ /* 0x000f240000100800 */
[----:B------:R-:W-:-:S05]  /*5920*/  IMAD.SHL.U32 R10, R10, 0x4, RZ ;  /* 0x000000040a0a7824 */ /* 0x000fca00078e00ff */
[----:B------:R-:W-:Y:S01]  /*5930*/  ISETP.GE.OR P5, PT, R10, R4, P0 ;  /* 0x000000040a00720c */ /* 0x000fe200007a6670 */
[----:B0-----:R-:W-:-:S12]  /*5940*/  @!P1 IMAD R239, R13, R239, RZ ;  /* 0x000000ef0def9224 */ /* 0x001fd800078e02ff */
[----:B------:R-:W4:Y:S01]  /*5950*/  @!P5 LDG.E R13, desc[UR36][R236.64] ;  /* 0x00000024ec0dd981 */ /* 0x000f22000c1e1900 */
[----:B------:R-:W-:-:S04]  /*5960*/  @!P1 IMAD R239, R239, 0xc0, RZ ;  /* 0x000000c0efef9824 */ /* 0x000fc800078e02ff */
[----:B------:R-:W-:Y:S02]  /*5970*/  @!P1 IMAD R244, R239, R11, R238 ;  /* 0x0000000beff49224 */ /* 0x000fe400078e02ee */
[----:B------:R-:W0:Y:S01]  /*5980*/  @!P1 LDC.64 R238, c[0x0][0x248] ;  /* 0x00009200ffee9b82 */ /* 0x000e220000000a00 */
[----:B------:R-:W-:-:S06]  /*5990*/  FSEL R38, R38, RZ, P2 ;  /* 0x000000ff26267208 */ /* 0x000fcc0001000000 */
[----:B------:R1:W4:Y:S02]  /*59a0*/  @!P6 LDG.E.64 R38, desc[UR36][R240.64] ;  /* 0x00000024f026e981 */ /* 0x000324000c1e1b00 */
[----:B-1----:R-:W-:-:S04]  /*59b0*/  @!P1 IADD3 R240, P6, R2, R244, RZ ;  /* 0x000000f402f09210 */ /* 0x002fc80007fde0ff */
        /* <DEDUP_REMOVED lines=8> */
[----:B------:R0:W4:Y:S04]  /*5a40*/  @!P1 LDG.E.64 R36, desc[UR36][R238.64] ;  /* 0x00000024ee249981 */ /* 0x000128000c1e1b00 */
[----:B------:R-:W4:Y:S01]  /*5a50*/  @!P6 LDG.E R241, desc[UR36][R236.64] ;  /* 0x00000024ecf1e981 */ /* 0x000f22000c1e1900 */
[----:B0-----:R-:W0:Y:S01]  /*5a60*/  @!P3 LDC.64 R238, c[0x0][0x248] ;  /* 0x00009200ffeebb82 */ /* 0x001e220000000a00 */
[----:B---3--:R-:W-:Y:S01]  /*5a70*/  @!P3 IMAD R243, R243, R245, RZ ;  /* 0x000000f5f3f3b224 */ /* 0x008fe200078e02ff */
[----:B------:R-:W-:Y:S01]  /*5a80*/  IADD3 R244, R244, R11, RZ ;  /* 0x0000000bf4f47210 */ /* 0x000fe20007ffe0ff */
[----:B------:R-:W3:Y:S02]  /*5a90*/  LDL R245, [R1] ;  /* 0x0000000001f57983 */ /* 0x000ee40000100800 */
        /* <DEDUP_REMOVED lines=9> */
[----:B------:R-:W-:Y:S02]  /*5b30*/  FSEL R35, R35, RZ, P2 ;  /* 0x000000ff23237208 */ /* 0x000fe40001000000 */
[----:B------:R-:W-:-:S06]  /*5b40*/  FSEL R34, R34, RZ, P2 ;  /* 0x000000ff22227208 */ /* 0x000fcc0001000000 */
[----:B------:R0:W3:Y:S02]  /*5b50*/  @!P3 LDG.E.64 R34, desc[UR36][R238.64] ;  /* 0x00000024ee22b981 */ /* 0x0000e4000c1e1b00 */
[----:B0-----:R-:W2:Y:S01]  /*5b60*/  @!P4 LDC R238, c[0x0][0x288] ;  /* 0x0000a200ffeecb82 */ /* 0x001ea20000000800 */
[----:B------:R-:W-:Y:S02]  /*5b70*/  FSEL R33, R33, RZ, P2 ;  /* 0x000000ff21217208 */ /* 0x000fe40001000000 */
[----:B------:R-:W-:Y:S02]  /*5b80*/  FSEL R32, R32, RZ, P2 ;  /* 0x000000ff20207208 */ /* 0x000fe40001000000 */
[----:B------:R-:W-:Y:S02]  /*5b90*/  FSEL R31, R31, RZ, P2 ;  /* 0x000000ff1f1f7208 */ /* 0x000fe40001000000 */
[----:B------:R-:W-:Y:S01]  /*5ba0*/  FSEL R30, R30, RZ, P2 ;  /* 0x000000ff1e1e7208 */ /* 0x000fe20001000000 */
[----:B--2---:R-:W-:-:S02]  /*5bb0*/  @!P4 IMAD R15, R15, R238, RZ ;  /* 0x000000ee0f0fc224 */ /* 0x004fc400078e02ff */
[----:B------:R-:W0:Y:S02]  /*5bc0*/  @!P4 LDC.64 R238, c[0x0][0x248] ;  /* 0x00009200ffeecb82 */ /* 0x000e240000000a00 */
[----:B------:R-:W-:-:S04]  /*5bd0*/  @!P4 IMAD R15, R15, 0xc0, RZ ;  /* 0x000000c00f0fc824 */ /* 0x000fc800078e02ff */
[----:B------:R-:W-:-:S05]  /*5be0*/  @!P4 IMAD R15, R15, R11, R14 ;  /* 0x0000000b0f0fc224 */ /* 0x000fca00078e020e */
[----:B------:R-:W-:-:S04]  /*5bf0*/  @!P4 IADD3 R14, P3, R2, R15, RZ ;  /* 0x0000000f020ec210 */ /* 0x000fc80007f7e0ff */
[----:B------:R-:W-:Y:S02]  /*5c00*/  @!P4 LEA.HI.X.SX32 R15, R15, R5, 0x1, P3 ;  /* 0x000000050f0fc211 */ /* 0x000fe400018f0eff */
[----:B0-----:R-:W-:-:S04]  /*5c10*/  @!P4 LEA R238, P3, R14, R238, 0x2 ;  /* 0x000000ee0eeec211 */ /* 0x001fc800078610ff */
[----:B------:R-:W-:Y:S02]  /*5c20*/  @!P4 LEA.HI.X R239, R14, R239, R15, 0x2, P3 ;  /* 0x000000ef0eefc211 */ /* 0x000fe400018f140f */
[----:B------:R-:W4:Y:S03]  /*5c30*/  @!P5 LDC R14, c[0x0][0x288] ;  /* 0x0000a200ff0edb82 */ /* 0x000f260000000800 */
[----:B------:R0:W2:Y:S05]  /*5c40*/  @!P4 LDG.E.64 R32, desc[UR36][R238.64] ;  /* 0x00000024ee20c981 */ /* 0x0000aa000c1e1b00 */
[----:B0-----:R-:W0:Y:S01]  /*5c50*/  @!P6 LDC R238, c[0x0][0x288] ;  /* 0x0000a200ffeeeb82 */ /* 0x001e220000000800 */
[----:B----4-:R-:W-:-:S07]  /*5c60*/  @!P5 IMAD R13, R13, R14, RZ ;  /* 0x0000000e0d0dd224 */ /* 0x010fce00078e02ff */
[----:B------:R-:W1:Y:S01]  /*5c70*/  @!P5 LDC.64 R14, c[0x0][0x248] ;  /* 0x00009200ff0edb82 */ /* 0x000e620000000a00 */
[----:B------:R-:W-:-:S04]  /*5c80*/  @!P5 IMAD R13, R13, 0xc0, RZ ;  /* 0x000000c00d0dd824 */ /* 0x000fc800078e02ff */
[----:B------:R-:W-:-:S05]  /*5c90*/  @!P5 IMAD R13, R13, R11, R10 ;  /* 0x0000000b0d0dd224 */ /* 0x000fca00078e020a */
[----:B------:R-:W-:-:S04]  /*5ca0*/  @!P5 IADD3 R10, P3, R2, R13, RZ ;  /* 0x0000000d020ad210 */ /* 0x000fc80007f7e0ff */
[----:B------:R-:W-:Y:S02]  /*5cb0*/  @!P5 LEA.HI.X.SX32 R13, R13, R5, 0x1, P3 ;  /* 0x000000050d0dd211 */ /* 0x000fe400018f0eff */
[----:B-1----:R-:W-:-:S04]  /*5cc0*/  @!P5 LEA R14, P3, R10, R14, 0x2 ;  /* 0x0000000e0a0ed211 */ /* 0x002fc800078610ff */
[----:B------:R-:W-:Y:S01]  /*5cd0*/  @!P5 LEA.HI.X R15, R10, R15, R13, 0x2, P3 ;  /* 0x0000000f0a0fd211 */ /* 0x000fe200018f140d */
[----:B------:R-:W-:Y:S02]  /*5ce0*/  IMAD.IADD R13, R244, 0x1, R11 ;  /* 0x00000001f40d7824 */ /* 0x000fe400078e020b */
[----:B------:R-:W-:Y:S02]  /*5cf0*/  IMAD R244, R11, 0x37, R12 ;  /* 0x000000370bf47824 */ /* 0x000fe400078e020c */
[----:B------:R-:W-:Y:S01]  /*5d00*/  IMAD.SHL.U32 R13, R13, 0x4, RZ ;  /* 0x000000040d0d7824 */ /* 0x000fe200078e00ff */
[----:B------:R1:W4:Y:S01]  /*5d10*/  @!P5 LDG.E.64 R30, desc[UR36][R14.64] ;  /* 0x000000240e1ed981 */ /* 0x000322000c1e1b00 */
[----:B------:R-:W-:-:S03]  /*5d20*/  IMAD.SHL.U32 R10, R244, 0x4, RZ ;  /* 0x00000004f40a7824 */ /* 0x000fc600078e00ff */
[-C--:B------:R-:W-:Y:S02]  /*5d30*/  ISETP.GE.OR P4, PT, R13, R4.reuse, P0 ;  /* 0x000000040d00720c */ /* 0x080fe40000786670 */
[----:B------:R-:W-:Y:S01]  /*5d40*/  ISETP.GE.OR P3, PT, R10, R4, P0 ;  /* 0x000000040a00720c */ /* 0x000fe20000766670 */
[----:B-1----:R-:W1:Y:S01]  /*5d50*/  @!P6 LDC.64 R14, c[0x0][0x248] ;  /* 0x00009200ff0eeb82 */ /* 0x002e620000000a00 */
[----:B0-----:R-:W-:-:S09]  /*5d60*/  @!P6 IMAD R241, R241, R238, RZ ;  /* 0x000000eef1f1e224 */ /* 0x001fd200078e02ff */
[----:B------:R-:W2:Y:S04]  /*5d70*/  @!P4 LDG.E R238, desc[UR36][R236.64] ;  /* 0x00000024eceec981 */ /* 0x000ea8000c1e1900 */
[----:B------:R-:W4:Y:S01]  /*5d80*/  @!P3 LDG.E R239, desc[UR36][R236.64] ;  /* 0x00000024ecefb981 */ /* 0x000f22000c1e1900 */
[----:B------:R-:W-:-:S04]  /*5d90*/  @!P6 IMAD R241, R241, 0xc0, RZ ;  /* 0x000000c0f1f1e824 */ /* 0x000fc800078e02ff */
[----:B------:R-:W-:-:S05]  /*5da0*/  @!P6 IMAD R241, R241, R11, R240 ;  /* 0x0000000bf1f1e224 */ /* 0x000fca00078e02f0 */
[----:B------:R-:W-:-:S04]  /*5db0*/  @!P6 IADD3 R240, P5, R2, R241, RZ ;  /* 0x000000f102f0e210 */ /* 0x000fc80007fbe0ff */
[----:B------:R-:W-:Y:S02]  /*5dc0*/  @!P6 LEA.HI.X.SX32 R241, R241, R5, 0x1, P5 ;  /* 0x00000005f1f1e211 */ /* 0x000fe400028f0eff */
[----:B-1----:R-:W-:-:S04]  /*5dd0*/  @!P6 LEA R14, P5, R240, R14, 0x2 ;  /* 0x0000000ef00ee211 */ /* 0x002fc800078a10ff */
[----:B------:R-:W-:Y:S02]  /*5de0*/  @!P6 LEA.HI.X R15, R240, R15, R241, 0x2, P5 ;  /* 0x0000000ff00fe211 */ /* 0x000fe400028f14f1 */
[----:B------:R-:W3:Y:S01]  /*5df0*/  @!P1 LDC R241, c[0x0][0x288] ;  /* 0x0000a200fff19b82 */ /* 0x000ee20000000800 */
[----:B------:R-:W-:-:S04]  /*5e00*/  IMAD.IADD R244, R244, 0x1, R11 ;  /* 0x00000001f4f47824 */ /* 0x000fc800078e020b */
[----:B------:R-:W-:-:S05]  /*5e10*/  IMAD.SHL.U32 R240, R244, 0x4, RZ ;  /* 0x00000004f4f07824 */ /* 0x000fca00078e00ff */
[----:B------:R-:W-:Y:S02]  /*5e20*/  ISETP.GE.OR P5, PT, R240, R4, P0 ;  /* 0x00000004f000720c */ /* 0x000fe400007a6670 */
[----:B------:R-:W-:Y:S02]  /*5e30*/  FSEL R29, R29, RZ, P2 ;  /* 0x000000ff1d1d7208 */ /* 0x000fe40001000000 */
[----:B------:R-:W-:-:S06]  /*5e40*/  FSEL R28, R28, RZ, P2 ;  /* 0x000000ff1c1c7208 */ /* 0x000fcc0001000000 */
[----:B------:R0:W4:Y:S01]  /*5e50*/  @!P6 LDG.E.64 R28, desc[UR36][R14.64] ;  /* 0x000000240e1ce981 */ /* 0x000122000c1e1b00 */
[----:B---3--:R-:W-:Y:S01]  /*5e60*/  @!P1 IMAD R242, R242, R241, RZ ;  /* 0x000000f1f2f29224 */ /* 0x008fe200078e02ff */
[----:B0-----:R-:W0:Y:S02]  /*5e70*/  @!P1 LDC.64 R14, c[0x0][0x248] ;  /* 0x00009200ff0e9b82 */ /* 0x001e240000000a00 */
[----:B------:R-:W3:Y:S01]  /*5e80*/  @!P5 LDG.E R241, desc[UR36][R236.64] ;  /* 0x00000024ecf1d981 */ /* 0x000ee2000c1e1900 */
[----:B------:R-:W-:-:S04]  /*5e90*/  @!P1 IMAD R242, R242, 0xc0, RZ ;  /* 0x000000c0f2f29824 */ /* 0x000fc800078e02ff */
[----:B------:R-:W-:-:S05]  /*5ea0*/  @!P1 IMAD R243, R242, R11, R243 ;  /* 0x0000000bf2f39224 */ /* 0x000fca00078e02f3 */
[----:B------:R-:W-:-:S04]  /*5eb0*/  @!P1 IADD3 R242, P6, R2, R243, RZ ;  /* 0x000000f302f29210 */ /* 0x000fc80007fde0ff */
[----:B------:R-:W-:Y:S02]  /*5ec0*/  @!P1 LEA.HI.X.SX32 R243, R243, R5, 0x1, P6 ;  /* 0x00000005f3f39211 */ /* 0x000fe400030f0eff */
[----:B0-----:R-:W-:-:S04]  /*5ed0*/  @!P1 LEA R14, P6, R242, R14, 0x2 ;  /* 0x0000000ef20e9211 */ /* 0x001fc800078c10ff */
[----:B------:R-:W-:Y:S02]  /*5ee0*/  @!P1 LEA.HI.X R15, R242, R15, R243, 0x2, P6 ;  /* 0x0000000ff20f9211 */ /* 0x000fe400030f14f3 */
[----:B------:R-:W-:-:S05]  /*5ef0*/  IADD3 R242, R244, R11, RZ ;  /* 0x0000000bf4f27210 */ /* 0x000fca0007ffe0ff */
[----:B------:R-:W-:-:S05]  /*5f00*/  IMAD.SHL.U32 R242, R242, 0x4, RZ ;  /* 0x00000004f2f27824 */ /* 0x000fca00078e00ff */
[----:B------:R-:W-:-:S13]  /*5f10*/  ISETP.GE.OR P6, PT, R242, R4, P0 ;  /* 0x00000004f200720c */ /* 0x000fda00007c6670 */
[----:B------:R-:W3:Y:S01]  /*5f20*/  @!P6 LDG.E R243, desc[UR36][R236.64] ;  /* 0x00000024ecf3e981 */ /* 0x000ee2000c1e1900 */
[----:B------:R-:W-:Y:S02]  /*5f30*/  FSEL R27, R27, RZ, P2 ;  /* 0x000000ff1b1b7208 */ /* 0x000fe40001000000 */
[----:B------:R-:W-:-:S06]  /*5f40*/  FSEL R26, R26, RZ, P2 ;  /* 0x000000ff1a1a7208 */ /* 0x000fcc0001000000 */
[----:B------:R0:W3:Y:S02]  /*5f50*/  @!P1 LDG.E.64 R26, desc[UR36][R14.64] ;  /* 0x000000240e1a9981 */ /* 0x0000e4000c1e1b00 */
[----:B0-----:R-:W2:Y:S08]  /*5f60*/  @!P4 LDC R15, c[0x0][0x288] ;  /* 0x0000a200ff0fcb82 */ /* 0x001eb00000000800 */
[----:B------:R-:W4:Y:S01]  /*5f70*/  @!P3 LDC R14, c[0x0][0x288] ;  /* 0x0000a200ff0ebb82 */ /* 0x000f220000000800 */
[----:B------:R-:W-:-:S02]  /*5f80*/  FSEL R25, R25, RZ, P2 ;  /* 0x000000ff19197208 */ /* 0x000fc40001000000 */
[----:B------:R-:W-:Y:S02]  /*5f90*/  FSEL R24, R24, RZ, P2 ;  /* 0x000000ff18187208 */ /* 0x000fe40001000000 */
[----:B------:R-:W-:Y:S02]  /*5fa0*/  FSEL R23, R23, RZ, P2 ;  /* 0x000000ff17177208 */ /* 0x000fe40001000000 */
[----:B------:R-:W-:Y:S02]  /*5fb0*/  FSEL R22, R22, RZ, P2 ;  /* 0x000000ff16167208 */ /* 0x000fe40001000000 */
[----:B------:R-:W-:Y:S02]  /*5fc0*/  FSEL R21, R21, RZ, P2 ;  /* 0x000000ff15157208 */ /* 0x000fe40001000000 */
[----:B------:R-:W-:Y:S01]  /*5fd0*/  FSEL R20, R20, RZ, P2 ;  /* 0x000000ff14147208 */ /* 0x000fe20001000000 */
[----:B--2---:R-:W-:Y:S02]  /*5fe0*/  @!P4 IMAD R238, R238, R15, RZ ;  /* 0x0000000feeeec224 */ /* 0x004fe400078e02ff */
[----:B----4-:R-:W-:-:S02]  /*5ff0*/  @!P3 IMAD R239, R239, R14, RZ ;  /* 0x0000000eefefb224 */ /* 0x010fc400078e02ff */
[----:B------:R-:W0:Y:S01]  /*6000*/  @!P4 LDC.64 R14, c[0x0][0x248] ;  /* 0x00009200ff0ecb82 */ /* 0x000e220000000a00 */
[----:B------:R-:W-:-:S04]  /*6010*/  @!P4 IMAD R238, R238, 0xc0, RZ ;  /* 0x000000c0eeeec824 */ /* 0x000fc800078e02ff */
[-C--:B------:R-:W-:Y:S02]  /*6020*/  @!P4 IMAD R244, R238, R11.reuse, R13 ;  /* 0x0000000beef4c224 */ /* 0x080fe400078e020d */
[----:B------:R-:W-:Y:S02]  /*6030*/  @!P3 IMAD R13, R239, 0xc0, RZ ;  /* 0x000000c0ef0db824 */ /* 0x000fe400078e02ff */
[----:B------:R-:W1:Y:S02]  /*6040*/  @!P3 LDC.64 R238, c[0x0][0x248] ;  /* 0x00009200ffeebb82 */ /* 0x000e640000000a00 */
[----:B------:R-:W-:Y:S01]  /*6050*/  @!P3 IMAD R10, R13, R11, R10 ;  /* 0x0000000b0d0ab224 */ /* 0x000fe200078e020a */
[----:B------:R-:W-:-:S04]  /*6060*/  @!P4 IADD3 R13, P1, R2, R244, RZ ;  /* 0x000000f4020dc210 */ /* 0x000fc80007f3e0ff */
[----:B------:R-:W-:Y:S02]  /*6070*/  @!P4 LEA.HI.X.SX32 R244, R244, R5, 0x1, P1 ;  /* 0x00000005f4f4c211 */ /* 0x000fe400008f0eff */
[----:B0-----:R-:W-:-:S04]  /*6080*/  @!P4 LEA R14, P1, R13, R14, 0x2 ;  /* 0x0000000e0d0ec211 */ /* 0x001fc800078210ff */
[----:B------:R-:W-:Y:S02]  /*6090*/  @!P4 LEA.HI.X R15, R13, R15, R244, 0x2, P1 ;  /* 0x0000000f0d0fc211 */ /* 0x000fe400008f14f4 */
[----:B------:R-:W3:Y:S01]  /*60a0*/  @!P5 LDC R13, c[0x0][0x288] ;  /* 0x0000a200ff0ddb82 */ /* 0x000ee20000000800 */
[----:B------:R-:W-:Y:S02]  /*60b0*/  @!P3 IADD3 R244, P1, R2, R10, RZ ;  /* 0x0000000a02f4b210 */ /* 0x000fe40007f3e0ff */
[----:B------:R0:W2:Y:S02]  /*60c0*/  @!P4 LDG.E.64 R24, desc[UR36][R14.64] ;  /* 0x000000240e18c981 */ /* 0x0000a4000c1e1b00 */
[----:B------:R-:W-:Y:S02]  /*60d0*/  @!P3 LEA.HI.X.SX32 R10, R10, R5, 0x1, P1 ;  /* 0x000000050a0ab211 */ /* 0x000fe400008f0eff */
[----:B-1----:R-:W-:-:S04]  /*60e0*/  @!P3 LEA R238, P1, R244, R238, 0x2 ;  /* 0x000000eef4eeb211 */ /* 0x002fc800078210ff */
[----:B------:R-:W-:Y:S01]  /*60f0*/  @!P3 LEA.HI.X R239, R244, R239, R10, 0x2, P1 ;  /* 0x000000eff4efb211 */ /* 0x000fe200008f140a */
[----:B0-----:R-:W0:Y:S04]  /*6100*/  @!P5 LDC.64 R14, c[0x0][0x248] ;  /* 0x00009200ff0edb82 */ /* 0x001e280000000a00 */
[----:B------:R1:W4:Y:S01]  /*6110*/  @!P3 LDG.E.64 R22, desc[UR36][R238.64] ;  /* 0x00000024ee16b981 */ /* 0x000322000c1e1b00 */
[----:B---3--:R-:W-:Y:S02]  /*6120*/  @!P5 IMAD R13, R241, R13, RZ ;  /* 0x0000000df10dd224 */ /* 0x008fe400078e02ff */
[----:B-1----:R-:W-:Y:S02]  /*6130*/  IMAD R238, R11, 0x3a, R12 ;  /* 0x0000003a0bee7824 */ /* 0x002fe400078e020c */
[----:B------:R-:W-:-:S04]  /*6140*/  @!P5 IMAD R13, R13, 0xc0, RZ ;  /* 0x000000c00d0dd824 */ /* 0x000fc800078e02ff */
[----:B------:R-:W-:Y:S02]  /*6150*/  @!P5 IMAD R240, R13, R11, R240 ;  /* 0x0000000b0df0d224 */ /* 0x000fe400078e02f0 */
[C---:B------:R-:W-:Y:S02]  /*6160*/  IMAD.IADD R13, R238.reuse, 0x1, R11 ;  /* 0x00000001ee0d7824 */ /* 0x040fe400078e020b */
[----:B------:R-:W-:Y:S02]  /*6170*/  IMAD.SHL.U32 R238, R238, 0x4, RZ ;  /* 0x00000004eeee7824 */ /* 0x000fe400078e00ff */
[----:B------:R-:W-:-:S03]  /*6180*/  IMAD.SHL.U32 R10, R13, 0x4, RZ ;  /* 0x000000040d0a7824 */ /* 0x000fc600078e00ff */
[-C--:B------:R-:W-:Y:S02]  /*6190*/  ISETP.GE.OR P4, PT, R238, R4.reuse, P0 ;  /* 0x00000004ee00720c */ /* 0x080fe40000786670 */
[----:B------:R-:W-:Y:S02]  /*61a0*/  ISETP.GE.OR P1, PT, R10, R4, P0 ;  /* 0x000000040a00720c */ /* 0x000fe40000726670 */
[----:B------:R-:W-:-:S04]  /*61b0*/  @!P5 IADD3 R239, P3, R2, R240, RZ ;  /* 0x000000f002efd210 */ /* 0x000fc80007f7e0ff */
[----:B------:R-:W-:Y:S02]  /*61c0*/  @!P5 LEA.HI.X.SX32 R240, R240, R5, 0x1, P3 ;  /* 0x00000005f0f0d211 */ /* 0x000fe400018f0eff */
[----:B0-----:R-:W-:-:S04]  /*61d0*/  @!P5 LEA R14, P3, R239, R14, 0x2 ;  /* 0x0000000eef0ed211 */ /* 0x001fc800078610ff */
[----:B------:R-:W-:Y:S01]  /*61e0*/  @!P5 LEA.HI.X R15, R239, R15, R240, 0x2, P3 ;  /* 0x0000000fef0fd211 */ /* 0x000fe200018f14f0 */
[----:B------:R-:W3:Y:S01]  /*61f0*/  @!P1 LDG.E R241, desc[UR36][R236.64] ;  /* 0x00000024ecf19981 */ /* 0x000ee2000c1e1900 */
[----:B------:R-:W0:Y:S03]  /*6200*/  @!P6 LDC R240, c[0x0][0x288] ;  /* 0x0000a200fff0eb82 */ /* 0x000e260000000800 */
[----:B------:R-:W2:Y:S04]  /*6210*/  @!P4 LDG.E R239, desc[UR36][R236.64] ;  /* 0x00000024ecefc981 */ /* 0x000ea8000c1e1900 */
[----:B------:R1:W4:Y:S02]  /*6220*/  @!P5 LDG.E.64 R20, desc[UR36][R14.64] ;  /* 0x000000240e14d981 */ /* 0x000324000c1e1b00 */
[----:B-1----:R-:W1:Y:S01]  /*6230*/  @!P6 LDC.64 R14, c[0x0][0x248] ;  /* 0x00009200ff0eeb82 */ /* 0x002e620000000a00 */
[----:B------:R-:W-:-:S02]  /*6240*/  IMAD.IADD R13, R13, 0x1, R11 ;  /* 0x000000010d0d7824 */ /* 0x000fc400078e020b */
[----:B0-----:R-:W-:-:S04]  /*6250*/  @!P6 IMAD R240, R243, R240, RZ ;  /* 0x000000f0f3f0e224 */ /* 0x001fc800078e02ff */
[----:B------:R-:W-:Y:S02]  /*6260*/  @!P6 IMAD R240, R240, 0xc0, RZ ;  /* 0x000000c0f0f0e824 */ /* 0x000fe400078e02ff */
[----:B------:R-:W-:Y:S02]  /*6270*/  IMAD.SHL.U32 R13, R13, 0x4, RZ ;  /* 0x000000040d0d7824 */ /* 0x000fe400078e00ff */
[----:B------:R-:W-:-:S03]  /*6280*/  @!P6 IMAD R242, R240, R11, R242 ;  /* 0x0000000bf0f2e224 */ /* 0x000fc600078e02f2 */
[----:B------:R-:W-:Y:S02]  /*6290*/  ISETP.GE.OR P5, PT, R13, R4, P0 ;  /* 0x000000040d00720c */ /* 0x000fe400007a6670 */
[----:B------:R-:W-:Y:S02]  /*62a0*/  @!P6 IADD3 R240, P3, R2, R242, RZ ;  /* 0x000000f202f0e210 */ /* 0x000fe40007f7e0ff */
[----:B------:R-:W-:Y:S02]  /*62b0*/  SHF.L.U32 R244, R12, 0x2, RZ ;  /* 0x000000020cf47819 */ /* 0x000fe400000006ff */
[----:B------:R-:W-:Y:S02]  /*62c0*/  @!P6 LEA.HI.X.SX32 R242, R242, R5, 0x1, P3 ;  /* 0x00000005f2f2e211 */ /* 0x000fe400018f0eff */
[----:B-1----:R-:W-:-:S04]  /*62d0*/  @!P6 LEA R14, P3, R240, R14, 0x2 ;  /* 0x0000000ef00ee211 */ /* 0x002fc800078610ff */
[----:B------:R-:W-:Y:S02]  /*62e0*/  @!P6 LEA.HI.X R15, R240, R15, R242, 0x2, P3 ;  /* 0x0000000ff00fe211 */ /* 0x000fe400018f14f2 */
[----:B------:R-:W-:Y:S01]  /*62f0*/  ISETP.GE.OR P3, PT, R244, R4, P0 ;  /* 0x00000004f400720c */ /* 0x000fe20000766670 */
[----:B------:R-:W4:-:S12]  /*6300*/  @!P5 LDG.E R240, desc[UR36][R236.64] ;  /* 0x00000024ecf0d981 */ /* 0x000f18000c1e1900 */
[----:B------:R-:W4:Y:S01]  /*6310*/  @!P3 LDG.E R242, desc[UR36][R236.64] ;  /* 0x00000024ecf2b981 */ /* 0x000f22000c1e1900 */
[----:B------:R-:W-:Y:S02]  /*6320*/  FSEL R19, R19, RZ, P2 ;  /* 0x000000ff13137208 */ /* 0x000fe40001000000 */
[----:B------:R-:W-:-:S06]  /*6330*/  FSEL R18, R18, RZ, P2 ;  /* 0x000000ff12127208 */ /* 0x000fcc0001000000 */
[----:B------:R0:W4:Y:S02]  /*6340*/  @!P6 LDG.E.64 R18, desc[UR36][R14.64] ;  /* 0x000000240e12e981 */ /* 0x000124000c1e1b00 */
[----:B0-----:R-:W2:Y:S08]  /*6350*/  @!P4 LDC R15, c[0x0][0x288] ;  /* 0x0000a200ff0fcb82 */ /* 0x001eb00000000800 */
[----:B------:R-:W3:Y:S01]  /*6360*/  @!P1 LDC R14, c[0x0][0x288] ;  /* 0x0000a200ff0e9b82 */ /* 0x000ee20000000800 */
[----:B------:R-:W-:-:S02]  /*6370*/  FSEL R17, R17, RZ, P2 ;  /* 0x000000ff11117208 */ /* 0x000fc40001000000 */
[----:B------:R-:W-:Y:S02]  /*6380*/  FSEL R16, R16, RZ, P2 ;  /* 0x000000ff10107208 */ /* 0x000fe40001000000 */
[----:B------:R-:W-:Y:S02]  /*6390*/  FSEL R9, R9, RZ, P2 ;  /* 0x000000ff09097208 */ /* 0x000fe40001000000 */
[----:B------:R-:W-:Y:S02]  /*63a0*/  FSEL R8, R8, RZ, P2 ;  /* 0x000000ff08087208 */ /* 0x000fe40001000000 */
[----:B------:R-:W-:Y:S02]  /*63b0*/  FSEL R7, R7, RZ, P2 ;  /* 0x000000ff07077208 */ /* 0x000fe40001000000 */
[----:B------:R-:W-:Y:S02]  /*63c0*/  FSEL R6, R6, RZ, P2 ;  /* 0x000000ff06067208 */ /* 0x000fe40001000000 */
[----:B------:R-:W-:-:S02]  /*63d0*/  FSEL R229, R229, RZ, P2 ;  /* 0x000000ffe5e57208 */ /* 0x000fc40001000000 */
[----:B------:R-:W-:Y:S01]  /*63e0*/  FSEL R228, R228, RZ, P2 ;  /* 0x000000ffe4e47208 */ /* 0x000fe20001000000 */
[----:B---3--:R-:W-:Y:S02]  /*63f0*/  @!P1 IMAD R241, R241, R14, RZ ;  /* 0x0000000ef1f19224 */ /* 0x008fe400078e02ff */
[----:B--2---:R-:W-:Y:S02]  /*6400*/  @!P4 IMAD R239, R239, R15, RZ ;  /* 0x0000000fefefc224 */ /* 0x004fe400078e02ff */
[----:B------:R-:W0:Y:S02]  /*6410*/  @!P4 LDC.64 R14, c[0x0][0x248] ;  /* 0x00009200ff0ecb82 */ /* 0x000e240000000a00 */
[----:B------:R-:W-:-:S04]  /*6420*/  @!P4 IMAD R239, R239, 0xc0, RZ ;  /* 0x000000c0efefc824 */ /* 0x000fc800078e02ff */
[----:B------:R-:W-:Y:S02]  /*6430*/  @!P4 IMAD R243, R239, R11, R238 ;  /* 0x0000000beff3c224 */ /* 0x000fe400078e02ee */
[----:B------:R-:W1:Y:S01]  /*6440*/  @!P1 LDC.64 R238, c[0x0][0x248] ;  /* 0x00009200ffee9b82 */ /* 0x000e620000000a00 */
[----:B------:R-:W-:-:S04]  /*6450*/  @!P1 IMAD R241, R241, 0xc0, RZ ;  /* 0x000000c0f1f19824 */ /* 0x000fc800078e02ff */
[----:B------:R-:W-:Y:S01]  /*6460*/  @!P1 IMAD R10, R241, R11, R10 ;  /* 0x0000000bf10a9224 */ /* 0x000fe200078e020a */
[----:B------:R-:W-:-:S04]  /*6470*/  @!P4 IADD3 R241, P6, R2, R243, RZ ;  /* 0x000000f302f1c210 */ /* 0x000fc80007fde0ff */
[----:B------:R-:W-:Y:S02]  /*6480*/  @!P4 LEA.HI.X.SX32 R243, R243, R5, 0x1, P6 ;  /* 0x00000005f3f3c211 */ /* 0x000fe400030f0eff */
[----:B0-----:R-:W-:-:S04]  /*6490*/  @!P4 LEA R14, P6, R241, R14, 0x2 ;  /* 0x0000000ef10ec211 */ /* 0x001fc800078c10ff */
[----:B------:R-:W-:Y:S02]  /*64a0*/  @!P4 LEA.HI.X R15, R241, R15, R243, 0x2, P6 ;  /* 0x0000000ff10fc211 */ /* 0x000fe400030f14f3 */
[----:B------:R-:W4:Y:S01]  /*64b0*/  @!P5 LDC R241, c[0x0][0x288] ;  /* 0x0000a200fff1db82 */ /* 0x000f220000000800 */
[----:B------:R-:W-:Y:S02]  /*64c0*/  @!P1 IADD3 R243, P6, R2, R10, RZ ;  /* 0x0000000a02f39210 */ /* 0x000fe40007fde0ff */
[----:B------:R0:W2:Y:S02]  /*64d0*/  @!P4 LDG.E.64 R16, desc[UR36][R14.64] ;  /* 0x000000240e10c981 */ /* 0x0000a4000c1e1b00 */
[----:B------:R-:W-:Y:S02]  /*64e0*/  @!P1 LEA.HI.X.SX32 R10, R10, R5, 0x1, P6 ;  /* 0x000000050a0a9211 */ /* 0x000fe400030f0eff */
[----:B-1----:R-:W-:-:S04]  /*64f0*/  @!P1 LEA R238, P6, R243, R238, 0x2 ;  /* 0x000000eef3ee9211 */ /* 0x002fc800078c10ff */
[----:B------:R-:W-:Y:S02]  /*6500*/  @!P1 LEA.HI.X R239, R243, R239, R10, 0x2, P6 ;  /* 0x000000eff3ef9211 */ /* 0x000fe400030f140a */
[----:B------:R-:W1:Y:S03]  /*6510*/  @!P3 LDC R10, c[0x0][0x288] ;  /* 0x0000a200ff0abb82 */ /* 0x000e660000000800 */
[----:B------:R3:W2:Y:S01]  /*6520*/  @!P1 LDG.E.64 R8, desc[UR36][R238.64] ;  /* 0x00000024ee089981 */ /* 0x0006a2000c1e1b00 */
[----:B----4-:R-:W-:-:S04]  /*6530*/  @!P5 IMAD R243, R240, R241, RZ ;  /* 0x000000f1f0f3d224 */ /* 0x010fc800078e02ff */
[----:B------:R-:W4:Y:S01]  /*6540*/  @!P5 LDC.64 R240, c[0x0][0x248] ;  /* 0x00009200fff0db82 */ /* 0x000f220000000a00 */
[----:B------:R-:W-:-:S04]  /*6550*/  @!P5 IMAD R243, R243, 0xc0, RZ ;  /* 0x000000c0f3f3d824 */ /* 0x000fc800078e02ff */
[----:B------:R-:W-:Y:S02]  /*6560*/  @!P5 IMAD R13, R243, R11, R13 ;  /* 0x0000000bf30dd224 */ /* 0x000fe400078e020d */
[----:B-1----:R-:W-:Y:S02]  /*6570*/  @!P3 IMAD R10, R242, R10, RZ ;  /* 0x0000000af20ab224 */ /* 0x002fe400078e02ff */
[----:B------:R-:W1:Y:S02]  /*6580*/  @!P3 LDC.64 R242, c[0x0][0x248] ;  /* 0x00009200fff2bb82 */ /* 0x000e640000000a00 */
[----:B------:R-:W-:-:S04]  /*6590*/  @!P3 IMAD R10, R10, 0xc0, RZ ;  /* 0x000000c00a0ab824 */ /* 0x000fc800078e02ff */
[----:B------:R-:W-:Y:S01]  /*65a0*/  @!P3 IMAD R244, R10, R11, R244 ;  /* 0x0000000b0af4b224 */ /* 0x000fe200078e02f4 */
[----:B------:R-:W-:-:S04]  /*65b0*/  @!P5 IADD3 R10, P6, R2, R13, RZ ;  /* 0x0000000d020ad210 */ /* 0x000fc80007fde0ff */
[----:B------:R-:W-:Y:S02]  /*65c0*/  @!P5 LEA.HI.X.SX32 R13, R13, R5, 0x1, P6 ;  /* 0x000000050d0dd211 */ /* 0x000fe400030f0eff */
[----:B----4-:R-:W-:-:S04]  /*65d0*/  @!P5 LEA R240, P6, R10, R240, 0x2 ;  /* 0x000000f00af0d211 */ /* 0x010fc800078c10ff */
[----:B------:R-:W-:Y:S02]  /*65e0*/  @!P5 LEA.HI.X R241, R10, R241, R13, 0x2, P6 ;  /* 0x000000f10af1d211 */ /* 0x000fe400030f140d */
[----:B------:R-:W-:Y:S02]  /*65f0*/  @!P3 IADD3 R10, P6, R2, R244, RZ ;  /* 0x000000f4020ab210 */ /* 0x000fe40007fde0ff */
[----:B------:R-:W-:Y:S01]  /*6600*/  ISETP.NE.U32.AND P1, PT, RZ, UR14, PT ;  /* 0x0000000eff007c0c */ /* 0x000fe2000bf25070 */
[----:B------:R4:W2:Y:S01]  /*6610*/  @!P5 LDG.E.64 R6, desc[UR36][R240.64] ;  /* 0x00000024f006d981 */ /* 0x0008a2000c1e1b00 */
[----:B------:R-:W-:Y:S02]  /*6620*/  @!P3 LEA.HI.X.SX32 R244, R244, R5, 0x1, P6 ;  /* 0x00000005f4f4b211 */ /* 0x000fe400030f0eff */
[----:B-1----:R-:W-:-:S04]  /*6630*/  @!P3 LEA R242, P6, R10, R242, 0x2 ;  /* 0x000000f20af2b211 */ /* 0x002fc800078c10ff */
[----:B------:R-:W-:Y:S01]  /*6640*/  @!P3 LEA.HI.X R243, R10, R243, R244, 0x2, P6 ;  /* 0x000000f30af3b211 */ /* 0x000fe200030f14f4 */
[----:B------:R-:W-:Y:S01]  /*6650*/  IMAD R10, R11, 0x3d, R12 ;  /* 0x0000003d0b0a7824 */ /* 0x000fe200078e020c */
[----:B------:R-:W-:Y:S01]  /*6660*/  ISETP.NE.AND.EX P1, PT, RZ, UR15, PT, P1 ;  /* 0x0000000fff007c0c */ /* 0x000fe2000bf25310 */
[----:B------:R-:W2:Y:S02]  /*6670*/  LDL R244, [R1+0x4] ;  /* 0x0000040001f47983 */ /* 0x000ea40000100800 */
[C---:B0-----:R-:W-:Y:S02]  /*6680*/  IMAD.SHL.U32 R15, R10.reuse, 0x4, RZ ;  /* 0x000000040a0f7824 */ /* 0x041fe400078e00ff */
[----:B------:R-:W2:Y:S03]  /*6690*/  @!P3 LDG.E.64 R228, desc[UR36][R242.64] ;  /* 0x00000024f2e4b981 */ /* 0x000ea6000c1e1b00 */
[----:B------:R-:W-:Y:S01]  /*66a0*/  ISETP.GE.OR P4, PT, R15, R4, P0 ;  /* 0x000000040f00720c */ /* 0x000fe20000786670 */
[----:B------:R-:W-:-:S04]  /*66b0*/  IMAD.IADD R10, R10, 0x1, R11 ;  /* 0x000000010a0a7824 */ /* 0x000fc800078e020b */
[C---:B---3--:R-:W-:Y:S01]  /*66c0*/  IMAD.IADD R238, R10.reuse, 0x1, R11 ;  /* 0x000000010aee7824 */ /* 0x048fe200078e020b */
[--C-:B------:R-:W-:Y:S01]  /*66d0*/  @P1 SHF.R.S32.HI R13, RZ, 0x1f, R0.reuse ;  /* 0x0000001fff0d1819 */ /* 0x100fe20000011400 */
[----:B------:R-:W3:Y:S01]  /*66e0*/  LDL R243, [R1+0x30] ;  /* 0x0000300001f37983 */ /* 0x000ee20000100800 */
[----:B------:R-:W-:Y:S02]  /*66f0*/  @P1 IADD3 R12, P5, P6, R3, UR14, R0 ;  /* 0x0000000e030c1c10 */ /* 0x000fe4000febe000 */
[----:B------:R-:W-:Y:S01]  /*6700*/  @P1 SHF.R.S32.HI R14, RZ, 0x1f, R3 ;  /* 0x0000001fff0e1819 */ /* 0x000fe20000011403 */
[----:B------:R-:W3:Y:S02]  /*6710*/  LDL R242, [R1+0x34] ;  /* 0x0000340001f27983 */ /* 0x000ee40000100800 */
[----:B----4-:R-:W0:Y:S02]  /*6720*/  @!P4 LDC R241, c[0x0][0x288] ;  /* 0x0000a200fff1cb82 */ /* 0x010e240000000800 */
[----:B------:R-:W0:Y:S01]  /*6730*/  @!P4 LDG.E R239, desc[UR36][R236.64] ;  /* 0x00000024ecefc981 */ /* 0x000e22000c1e1900 */
[----:B------:R-:W-:-:S02]  /*6740*/  IMAD.SHL.U32 R10, R10, 0x4, RZ ;  /* 0x000000040a0a7824 */ /* 0x000fc400078e00ff */
[----:B------:R-:W-:Y:S01]  /*6750*/  IMAD.SHL.U32 R238, R238, 0x4, RZ ;  /* 0x00000004eeee7824 */ /* 0x000fe200078e00ff */
[----:B------:R-:W-:Y:S01]  /*6760*/  @P1 IADD3.X R13, R14, UR15, R13, P5, P6 ;  /* 0x0000000f0e0d1c10 */ /* 0x000fe2000afec40d */
[----:B------:R-:W4:Y:S01]  /*6770*/  LDL R0, [R1+0x6c] ;  /* 0x00006c0001007983 */ /* 0x000f220000100800 */
[-C--:B------:R-:W-:Y:S02]  /*6780*/  ISETP.GE.OR P6, PT, R10, R4.reuse, P0 ;  /* 0x000000040a00720c */ /* 0x080fe400007c6670 */
[----:B------:R-:W-:-:S11]  /*6790*/  ISETP.GE.OR P5, PT, R238, R4, P0 ;  /* 0x00000004ee00720c */ /* 0x000fd600007a6670 */
[----:B------:R-:W2:Y:S02]  /*67a0*/  @!P6 LDG.E R14, desc[UR36][R236.64] ;  /* 0x00000024ec0ee981 */ /* 0x000ea4000c1e1900 */
[----:B------:R-:W1:Y:S02]  /*67b0*/  @!P5 LDC R240, c[0x0][0x288] ;  /* 0x0000a200fff0db82 */ /* 0x000e640000000800 */
[----:B------:R-:W1:Y:S04]  /*67c0*/  @!P5 LDG.E R237, desc[UR36][R236.64] ;  /* 0x00000024ecedd981 */ /* 0x000e68000c1e1900 */
[----:B------:R3:W4:Y:S02]  /*67d0*/  @P1 LDG.E.U8 R236, desc[UR36][R12.64] ;  /* 0x000000240cec1981 */ /* 0x000724000c1e1100 */
[----:B---3--:R-:W3:Y:S01]  /*67e0*/  @!P4 LDC.64 R12, c[0x0][0x248] ;  /* 0x00009200ff0ccb82 */ /* 0x008ee20000000a00 */
[----:B------:R-:W-:-:S02]  /*67f0*/  FSEL R231, R231, RZ, P2 ;  /* 0x000000ffe7e77208 */ /* 0x000fc40001000000 */
[----:B------:R-:W-:Y:S02]  /*6800*/  FSEL R230, R230, RZ, P2 ;  /* 0x000000ffe6e67208 */ /* 0x000fe40001000000 */
[----:B------:R-:W-:Y:S02]  /*6810*/  FSEL R233, R233, RZ, P2 ;  /* 0x000000ffe9e97208 */ /* 0x000fe40001000000 */
[----:B------:R-:W-:Y:S02]  /*6820*/  FSEL R232, R232, RZ, P2 ;  /* 0x000000ffe8e87208 */ /* 0x000fe40001000000 */
[----:B------:R-:W-:Y:S02]  /*6830*/  FSEL R235, R235, RZ, P2 ;  /* 0x000000ffebeb7208 */ /* 0x000fe40001000000 */
[----:B------:R-:W-:Y:S01]  /*6840*/  FSEL R234, R234, RZ, P2 ;  /* 0x000000ffeaea7208 */ /* 0x000fe20001000000 */
[----:B0-----:R-:W-:Y:S02]  /*6850*/  @!P4 IMAD R241, R239, R241, RZ ;  /* 0x000000f1eff1c224 */ /* 0x001fe400078e02ff */
[----:B------:R-:W2:Y:S02]  /*6860*/  @!P6 LDC R239, c[0x0][0x288] ;  /* 0x0000a200ffefeb82 */ /* 0x000ea40000000800 */
[----:B------:R-:W-:-:S04]  /*6870*/  @!P4 IMAD R241, R241, 0xc0, RZ ;  /* 0x000000c0f1f1c824 */ /* 0x000fc800078e02ff */
[----:B------:R-:W-:-:S05]  /*6880*/  @!P4 IMAD R241, R241, R11, R15 ;  /* 0x0000000bf1f1c224 */ /* 0x000fca00078e020f */
[----:B------:R-:W-:-:S04]  /*6890*/  @!P4 IADD3 R15, P3, R2, R241, RZ ;  /* 0x000000f1020fc210 */ /* 0x000fc80007f7e0ff */
[----:B------:R-:W-:Y:S02]  /*68a0*/  @!P4 LEA.HI.X.SX32 R241, R241, R5, 0x1, P3 ;  /* 0x00000005f1f1c211 */ /* 0x000fe400018f0eff */
[----:B---3--:R-:W-:-:S04]  /*68b0*/  @!P4 LEA R12, P3, R15, R12, 0x2 ;  /* 0x0000000c0f0cc211 */ /* 0x008fc800078610ff */
[----:B------:R-:W-:Y:S02]  /*68c0*/  @!P4 LEA.HI.X R13, R15, R13, R241, 0x2, P3 ;  /* 0x0000000d0f0dc211 */ /* 0x000fe400018f14f1 */
[----:B------:R-:W3:Y:S01]  /*68d0*/  LDL R241, [R1+0x28] ;  /* 0x0000280001f17983 */ /* 0x000ee20000100800 */
[----:B--2---:R-:W-:Y:S02]  /*68e0*/  @!P6 IMAD R239, R14, R239, RZ ;  /* 0x000000ef0eefe224 */ /* 0x004fe400078e02ff */
[----:B------:R-:W0:Y:S01]  /*68f0*/  @!P6 LDC.64 R14, c[0x0][0x248] ;  /* 0x00009200ff0eeb82 */ /* 0x000e220000000a00 */
[----:B-1----:R-:W-:Y:S01]  /*6900*/  @!P5 IMAD R237, R237, R240, RZ ;  /* 0x000000f0ededd224 */ /* 0x002fe200078e02ff */
[----:B------:R-:W2:Y:S01]  /*6910*/  @!P4 LDG.E.64 R234, desc[UR36][R12.64] ;  /* 0x000000240ceac981 */ /* 0x000ea2000c1e1b00 */
[----:B------:R-:W-:Y:S02]  /*6920*/  @!P6 IMAD R239, R239, 0xc0, RZ ;  /* 0x000000c0efefe824 */ /* 0x000fe400078e02ff */
[----:B------:R-:W-:Y:S01]  /*6930*/  @!P5 IMAD R237, R237, 0xc0, RZ ;  /* 0x000000c0ededd824 */ /* 0x000fe200078e02ff */
[----:B------:R-:W2:Y:S01]  /*6940*/  LDL R240, [R1+0x2c] ;  /* 0x00002c0001f07983 */ /* 0x000ea20000100800 */
[----:B------:R-:W-:-:S02]  /*6950*/  @!P6 IMAD R239, R239, R11, R10 ;  /* 0x0000000befefe224 */ /* 0x000fc400078e020a */
[----:B------:R-:W-:Y:S02]  /*6960*/  @!P5 IMAD R238, R237, R11, R238 ;  /* 0x0000000bedeed224 */ /* 0x000fe400078e02ee */
[----:B------:R-:W1:Y:S01]  /*6970*/  @!P5 LDC.64 R10, c[0x0][0x248] ;  /* 0x00009200ff0adb82 */ /* 0x000e620000000a00 */
[----:B------:R-:W-:Y:S01]  /*6980*/  @!P6 IADD3 R237, P3, R2, R239, RZ ;  /* 0x000000ef02ede210 */ /* 0x000fe20007f7e0ff */
[----:B------:R-:W2:Y:S03]  /*6990*/  LDL R13, [R1+0x8] ;  /* 0x00000800010d7983 */ /* 0x000ea60000100800 */
[----:B------:R-:W-:Y:S01]  /*69a0*/  @!P6 LEA.HI.X.SX32 R239, R239, R5, 0x1, P3 ;  /* 0x00000005efefe211 */ /* 0x000fe200018f0eff */
[----:B------:R-:W2:Y:S01]  /*69b0*/  LDL R12, [R1+0xc] ;  /* 0x00000c00010c7983 */ /* 0x000ea20000100800 */
[----:B0-----:R-:W-:-:S04]  /*69c0*/  @!P6 LEA R14, P3, R237, R14, 0x2 ;  /* 0x0000000eed0ee211 */ /* 0x001fc800078610ff */
[----:B------:R-:W-:Y:S02]  /*69d0*/  @!P6 LEA.HI.X R15, R237, R15, R239, 0x2, P3 ;  /* 0x0000000fed0fe211 */ /* 0x000fe400018f14ef */
[----:B------:R-:W-:Y:S01]  /*69e0*/  @!P5 IADD3 R237, P3, R2, R238, RZ ;  /* 0x000000ee02edd210 */ /* 0x000fe20007f7e0ff */
[----:B------:R-:W2:Y:S03]  /*69f0*/  LDL R239, [R1+0x20] ;  /* 0x0000200001ef7983 */ /* 0x000ea60000100800 */
[----:B------:R-:W-:Y:S01]  /*6a00*/  @!P5 LEA.HI.X.SX32 R238, R238, R5, 0x1, P3 ;  /* 0x00000005eeeed211 */ /* 0x000fe200018f0eff */
[----:B------:R-:W2:Y:S01]  /*6a10*/  @!P6 LDG.E.64 R232, desc[UR36][R14.64] ;  /* 0x000000240ee8e981 */ /* 0x000ea2000c1e1b00 */
[----:B-1----:R-:W-:-:S04]  /*6a20*/  @!P5 LEA R10, P3, R237, R10, 0x2 ;  /* 0x0000000aed0ad211 */ /* 0x002fc800078610ff */
[----:B------:R-:W-:Y:S02]  /*6a30*/  @!P5 LEA.HI.X R11, R237, R11, R238, 0x2, P3 ;  /* 0x0000000bed0bd211 */ /* 0x000fe400018f14ee */
[----:B------:R-:W2:Y:S04]  /*6a40*/  LDL R238, [R1+0x24] ;  /* 0x0000240001ee7983 */ /* 0x000ea80000100800 */
[----:B------:R0:W2:Y:S01]  /*6a50*/  @!P5 LDG.E.64 R230, desc[UR36][R10.64] ;  /* 0x000000240ae6d981 */ /* 0x0000a2000c1e1b00 */
[----:B----4-:R-:W-:-:S03]  /*6a60*/  ISETP.NE.AND P1, PT, R236, RZ, P1 ;  /* 0x000000ffec00720c */ /* 0x010fc60000f25270 */
[----:B------:R-:W4:Y:S04]  /*6a70*/  LDL R237, [R1+0x18] ;  /* 0x0000180001ed7983 */ /* 0x000f280000100800 */
[----:B------:R-:W4:Y:S01]  /*6a80*/  LDL R236, [R1+0x1c] ;  /* 0x00001c0001ec7983 */ /* 0x000f220000100800 */
[----:B0-----:R-:W-:Y:S01]  /*6a90*/  FMUL.FTZ R11, R223, R130 ;  /* 0x00000082df0b7220 */ /* 0x001fe20000410000 */
[----:B------:R-:W-:Y:S02]  /*6aa0*/  FMUL.FTZ R10, R222, R131 ;  /* 0x00000083de0a7220 */ /* 0x000fe40000410000 */
[----:B------:R-:W3:Y:S01]  /*6ab0*/  LDL R223, [R1+0x50] ;  /* 0x0000500001df7983 */ /* 0x000ee20000100800 */
[----:B------:R-:W-:-:S03]  /*6ac0*/  FFMA.FTZ R11, R221, R228, R11 ;  /* 0x000000e4dd0b7223 */ /* 0x000fc6000001000b */
[----:B------:R-:W2:Y:S04]  /*6ad0*/  LDL R221, [R1+0x58] ;  /* 0x0000580001dd7983 */ /* 0x000ea80000100800 */
[----:B------:R-:W4:Y:S01]  /*6ae0*/  LDL R222, [R1+0x5c] ;  /* 0x00005c0001de7983 */ /* 0x000f220000100800 */
[----:B------:R-:W-:-:S03]  /*6af0*/  FFMA.FTZ R10, R0, R229, R10 ;  /* 0x000000e5000a7223 */ /* 0x000fc6000001000a */
[----:B------:R-:W3:Y:S04]  /*6b00*/  LDL R0, [R1+0x38] ;  /* 0x0000380001007983 */ /* 0x000ee80000100800 */
[----:B------:R-:W3:Y:S04]  /*6b10*/  LDL R15, [R1+0x10] ;  /* 0x00001000010f7983 */ /* 0x000ee80000100800 */
[----:B------:R-:W3:Y:S01]  /*6b20*/  LDL R14, [R1+0x14] ;  /* 0x00001400010e7983 */ /* 0x000ee20000100800 */
[----:B--2---:R-:W-:-:S03]  /*6b30*/  FFMA.FTZ R11, R221, R128, R11 ;  /* 0x00000080dd0b7223 */ /* 0x004fc6000001000b */
[----:B------:R-:W2:Y:S01]  /*6b40*/  LDL.LU R221, [R1+0x94] ;  /* 0x0000940001dd7983 */ /* 0x000ea20000300800 */
[----:B----4-:R-:W-:Y:S01]  /*6b50*/  FFMA.FTZ R10, R222, R129, R10 ;  /* 0x00000081de0a7223 */ /* 0x010fe2000001000a */
[----:B---3--:R-:W-:Y:S02]  /*6b60*/  FFMA.FTZ R11, R223, R126, R11 ;  /* 0x0000007edf0b7223 */ /* 0x008fe4000001000b */
[----:B------:R-:W3:Y:S01]  /*6b70*/  LDL.LU R222, [R1+0x90] ;  /* 0x0000900001de7983 */ /* 0x000ee20000300800 */
        /* <DEDUP_REMOVED lines=9> */
[----:B------:R-:W-:Y:S01]  /*6c10*/  FFMA.FTZ R10, R251, R123, R10 ;  /* 0x0000007bfb0a7223 */ /* 0x000fe2000001000a */
[----:B------:R-:W-:Y:S02]  /*6c20*/  FFMA.FTZ R11, R0, R120, R11 ;  /* 0x00000078000b7223 */ /* 0x000fe4000001000b */
[----:B------:R0:W5:Y:S04]  /*6c30*/  LDL.LU R251, [R1+0x78] ;  /* 0x0000780001fb7983 */ /* 0x0001680000300800 */
[----:B------:R0:W5:Y:S01]  /*6c40*/  LDL.LU R0, [R1+0x74] ;  /* 0x0000740001007983 */ /* 0x0001620000300800 */
[----:B------:R-:W-:Y:S01]  /*6c50*/  FFMA.FTZ R10, R250, R121, R10 ;  /* 0x00000079fa0a7223 */ /* 0x000fe2000001000a */
[----:B------:R-:W-:-:S03]  /*6c60*/  FFMA.FTZ R11, R243, R118, R11 ;  /* 0x00000076f30b7223 */ /* 0x000fc6000001000b */
        /* <DEDUP_REMOVED lines=97> */
[----:B------:R-:W-:Y:S01]  /*7280*/  FFMA.FTZ R11, R212, R20, R11 ;  /* 0x00000014d40b7223 */ /* 0x000fe2000001000b */
[----:B------:R-:W1:Y:S02]  /*7290*/  S2R R236, SR_TID.X ;  /* 0x0000000000ec7919 */ /* 0x000e640000002100 */
        /* <DEDUP_REMOVED lines=8> */
[----:B------:R-:W-:Y:S01]  /*7320*/  UMOV UR4, 0xffffffff ;  /* 0xffffffff00047882 */ /* 0x000fe20000000000 */
[----:B-1----:R-:W-:Y:S01]  /*7330*/  LOP3.LUT R236, R236, 0x1, RZ, 0xc0, !PT ;  /* 0x00000001ecec7812 */ /* 0x002fe200078ec0ff */
[----:B--2---:R-:W-:Y:S01]  /*7340*/  FFMA.FTZ R10, R221, R7, R10 ;  /* 0x00000007dd0a7223 */ /* 0x004fe2000001000a */
[----:B---3--:R-:W-:-:S03]  /*7350*/  FFMA.FTZ R11, R222, R234, R11 ;  /* 0x000000eade0b7223 */ /* 0x008fc6000001000b */
[----:B----4-:R-:W-:Y:S01]  /*7360*/  FFMA.FTZ R10, R223, R235, R10 ;  /* 0x000000ebdf0a7223 */ /* 0x010fe2000001000a */
[----:B------:R-:W-:-:S03]  /*7370*/  FFMA.FTZ R11, R224, R232, R11 ;  /* 0x000000e8e00b7223 */ /* 0x000fc6000001000b */
[----:B------:R-:W-:Y:S01]  /*7380*/  FFMA.FTZ R10, R225, R233, R10 ;  /* 0x000000e9e10a7223 */ /* 0x000fe2000001000a */
[----:B------:R-:W-:-:S03]  /*7390*/  FFMA.FTZ R11, R226, R230, R11 ;  /* 0x000000e6e20b7223 */ /* 0x000fc6000001000b */
[----:B------:R-:W-:-:S04]  /*73a0*/  FFMA.FTZ R10, R227, R231, R10 ;  /* 0x000000e7e30a7223 */ /* 0x000fc8000001000a */
[----:B------:R-:W-:Y:S01]  /*73b0*/  FADD.FTZ R10, R11, R10 ;  /* 0x0000000a0b0a7221 */ /* 0x000fe20000010000 */
[----:B0-----:R-:W-:Y:S06]  /*73c0*/  BRA.DIV UR4, `(.L_x_3772) ;  /* 0x0000002e04dc7947 */ /* 0x001fec000b800000 */
[----:B------:R0:W1:Y:S02]  /*73d0*/  SHFL.BFLY PT, R14, R10, 0x1, 0x1f ;  /* 0x0c201f000a0e7f89 */ /* 0x00006400000e0000 */
.L_x_3815:
[----:B------:R-:W-:Y:S01]  /*73e0*/  ISETP.EQ.U32.OR P0, PT, R236, 0x1, P0 ;  /* 0x00000001ec00780c */ /* 0x000fe20000702470 */
[----:B-1----:R-:W-:Y:S01]  /*73f0*/  FADD.FTZ R12, R10, R14 ;  /* 0x0000000e0a0c7221 */ /* 0x002fe20000010000 */
[----:B------:R-:W-:Y:S03]  /*7400*/  BSSY B1, `(.L_x_3773) ;  /* 0x0000026000017945 */ /* 0x000fe60003800000 */
[----:B------:R-:W-:-:S08]  /*7410*/  FMUL.FTZ R12, R12, UR20 ;  /* 0x000000140c0c7c20 */ /* 0x000fd00008410000 */
[----:B------:R-:W-:Y:S05]  /*7420*/  @P0 BRA `(.L_x_3774) ;  /* 0x00000000008c0947 */ /* 0x000fea0003800000 */
[----:B------:R-:W-:Y:S01]  /*7430*/  UISETP.NE.U32.AND UP0, UPT, UR16, URZ, UPT ;  /* 0x0000003f1000728c */ /* 0x000fe2000bf05070 */
[----:B------:R-:W-:Y:S01]  /*7440*/  HFMA2.MMA R11, -RZ, RZ, 0, 2.384185791015625e-07 ;  /* 0x00000004ff0b7435 */ /* 0x000fe200000001ff */
[----:B------:R-:W1:Y:S01]  /*7450*/  LDC R13, c[0x0][0x2c0] ;  /* 0x0000b000ff0d7b82 */ /* 0x000e620000000800 */
[----:B------:R-:W-:Y:S01]  /*7460*/  ULDC UR22, c[0x0][0x298] ;  /* 0x0000a60000167ab9 */ /* 0x000fe20000000800 */
[----:B------:R-:W-:-:S06]  /*7470*/  UISETP.NE.AND.EX UP0, UPT, UR17, URZ, UPT, UP0 ;  /* 0x0000003f1100728c */ /* 0x000fcc000bf05300 */
[----:B------:R-:W-:-:S05]  /*7480*/  PLOP3.LUT P0, PT, PT, PT, UP0, 0x80, 0x0 ;  /* 0x000000000000781c */ /* 0x000fca0003f0f008 */
[----:B------:R-:W-:Y:S02]  /*7490*/  @UP0 ULDC UR8, c[0x0][0x2d0] ;  /* 0x0000b40000080ab9 */ /* 0x000fe40000000800 */
[----:B------:R-:W-:-:S06]  /*74a0*/  @UP0 UIMAD UR4, UR46, UR8, UR40 ;  /* 0x000000082e0402a4 */ /* 0x000fcc000f8e0228 */
[----:B0-----:R-:W-:-:S04]  /*74b0*/  IMAD.U32 R10, RZ, RZ, UR4 ;  /* 0x00000004ff0a7e24 */ /* 0x001fc8000f8e00ff */
[----:B------:R-:W-:Y:S01]  /*74c0*/  @P0 IMAD R10, R10, UR8, R3 ;  /* 0x000000080a0a0c24 */ /* 0x000fe2000f8e0203 */
[----:B------:R-:W-:-:S03]  /*74d0*/  @UP0 ULDC.64 UR8, c[0x0][0x2c8] ;  /* 0x0000b20000080ab9 */ /* 0x000fc60000000a00 */
[----:B------:R-:W-:-:S06]  /*74e0*/  @P0 IMAD.WIDE R10, R10, R11, UR8 ;  /* 0x000000080a0a0e25 */ /* 0x000fcc000f8e020b */
[----:B------:R0:W2:Y:S01]  /*74f0*/  @P0 LDG.E R10, desc[UR36][R10.64] ;  /* 0x000000240a0a0981 */ /* 0x0000a2000c1e1900 */
[----:B------:R-:W-:Y:S01]  /*7500*/  UISETP.NE.U32.AND UP0, UPT, UR18, URZ, UPT ;  /* 0x0000003f1200728c */ /* 0x000fe2000bf05070 */
[----:B-1----:R-:W-:-:S03]  /*7510*/  VIADD R13, R13, UR22 ;  /* 0x000000160d0d7c36 */ /* 0x002fc60008000000 */
[----:B------:R-:W-:-:S06]  /*7520*/  UISETP.NE.AND.EX UP0, UPT, UR19, URZ, UPT, UP0 ;  /* 0x0000003f1300728c */ /* 0x000fcc000bf05300 */
[----:B------:R-:W-:-:S05]  /*7530*/  PLOP3.LUT P2, PT, PT, PT, UP0, 0x80, 0x0 ;  /* 0x000000000000781c */ /* 0x000fca0003f4f008 */
[----:B------:R-:W-:Y:S02]  /*7540*/  @UP0 ULDC.64 UR8, c[0x0][0x2d8] ;  /* 0x0000b60000080ab9 */ /* 0x000fe40000000a00 */
[----:B------:R-:W-:-:S06]  /*7550*/  @UP0 UIMAD.WIDE UR8, UR46, 0x4, UR8 ;  /* 0x000000042e0808a5 */ /* 0x000fcc000f8e0208 */
[----:B0-----:R-:W-:Y:S02]  /*7560*/  IMAD.U32 R11, RZ, RZ, UR9 ;  /* 0x00000009ff0b7e24 */ /* 0x001fe4000f8e00ff */
[----:B--2---:R-:W-:Y:S01]  /*7570*/  @P0 FADD.FTZ R12, R12, R10 ;  /* 0x0000000a0c0c0221 */ /* 0x004fe20000010000 */
[----:B------:R-:W-:-:S06]  /*7580*/  IMAD.U32 R10, RZ, RZ, UR8 ;  /* 0x00000008ff0a7e24 */ /* 0x000fcc000f8e00ff */
[----:B------:R0:W2:Y:S01]  /*7590*/  @P2 LDG.E R10, desc[UR36][R10.64] ;  /* 0x000000240a0a2981 */ /* 0x0000a2000c1e1900 */
[----:B------:R-:W-:Y:S01]  /*75a0*/  @P2 ISETP.GE.AND P0, PT, R3, R13, PT ;  /* 0x0000000d0300220c */ /* 0x000fe20003f06270 */
[----:B------:R-:W-:-:S04]  /*75b0*/  UIADD3 UR4, UR40, 0x1, -UR21 ;  /* 0x0000000128047890 */ /* 0x000fc8000fffe815 */
[----:B------:R-:W-:Y:S01]  /*75c0*/  UISETP.LT.AND UP0, UPT, URZ, UR4, UPT ;  /* 0x000000043f00728c */ /* 0x000fe2000bf01270 */
[----:B0-----:R-:W-:-:S03]  /*75d0*/  @P2 SEL R11, RZ, UR39, P0 ;  /* 0x00000027ff0b2c07 */ /* 0x001fc60008000000 */
[----:B------:R-:W-:Y:S01]  /*75e0*/  USEL UR4, URZ, UR4, !UP0 ;  /* 0x000000043f047287 */ /* 0x000fe2000c000000 */
[----:B------:R-:W-:-:S04]  /*75f0*/  @P2 IADD3 R11, R11, -UR40, R3 ;  /* 0x800000280b0b2c10 */ /* 0x000fc8000fffe003 */
[----:B------:R-:W-:-:S05]  /*7600*/  @P2 I2FP.F32.S32 R11, R11 ;  /* 0x0000000b000b2245 */ /* 0x000fca0000201400 */
[----:B--2---:R-:W-:Y:S01]  /*7610*/  @P2 FFMA.FTZ R12, R11, R10, R12 ;  /* 0x0000000a0b0c2223 */ /* 0x004fe2000001000c */
[----:B------:R-:W-:-:S04]  /*7620*/  VIADD R10, R3, -UR4 ;  /* 0x80000004030a7c36 */ /* 0x000fc80008000000 */
[----:B-----5:R-:W-:Y:S01]  /*7630*/  IMAD R10, R10, 0x4, R0 ;  /* 0x000000040a0a7824 */ /* 0x020fe200078e0200 */
[----:B------:R-:W-:-:S04]  /*7640*/  @!P1 FMNMX.FTZ R251, R251, R12, !PT ;  /* 0x0000000cfbfb9209 */ /* 0x000fc80007810000 */
[----:B------:R1:W-:Y:S03]  /*7650*/  STS [R10], R12 ;  /* 0x0000000c0a007388 */ /* 0x0003e60000000800 */
.L_x_3774:
[----:B------:R-:W-:Y:S05]  /*7660*/  BSYNC B1 ;  /* 0x0000000000017941 */ /* 0x000fea0003800000 */
.L_x_3773:
[----:B------:R-:W-:-:S05]  /*7670*/  VIADD R3, R3, 0x40 ;  /* 0x0000004003037836 */ /* 0x000fca0000000000 */
[----:B------:R-:W-:-:S13]  /*7680*/  ISETP.GE.AND P0, PT, R3, UR7, PT ;  /* 0x0000000703007c0c */ /* 0x000fda000bf06270 */
[----:B------:R-:W-:Y:S05]  /*7690*/  @!P0 BRA `(.L_x_3775) ;  /* 0xffffffb000088947 */ /* 0x000fea000383ffff */
.L_x_3771:
[----:B------:R-:W-:Y:S05]  /*76a0*/  BSYNC B0 ;  /* 0x0000000000007941 */ /* 0x000fea0003800000 */
.L_x_3770:
[----:B-1----:R-:W1:Y:S01]  /*76b0*/  S2R R16, SR_TID.X ;  /* 0x0000000000107919 */ /* 0x002e620000002100 */
[----:B------:R-:W-:Y:S02]  /*76c0*/  ULDC UR4, c[0x0][0x284] ;  /* 0x0000a10000047ab9 */ /* 0x000fe40000000800 */
[----:B------:R-:W-:-:S06]  /*76d0*/  UIADD3 UR4, UR40, 0x1, -UR4 ;  /* 0x0000000128047890 */ /* 0x000fcc000fffe804 */
[----:B------:R-:W-:Y:S01]  /*76e0*/  VIMNMX R17, RZ, UR4, !PT ;  /* 0x00000004ff117c48 */ /* 0x000fe2000ffe0100 */
[----:B------:R-:W-:-:S03]  /*76f0*/  UMOV UR4, 0xffffffff ;  /* 0xffffffff00047882 */ /* 0x000fc60000000000 */
[----:B------:R-:W-:Y:S05]  /*7700*/  BRA.DIV UR4, `(.L_x_3776) ;  /* 0x0000002e04347947 */ /* 0x000fea000b800000 */
[----:B0----5:R-:W0:Y:S02]  /*7710*/  SHFL.BFLY PT, R14, R251, 0x10, 0x1f ;  /* 0x0e001f00fb0e7f89 */ /* 0x021e2400000e0000 */
[----:B0-----:R-:W-:-:S05]  /*7720*/  FMNMX.FTZ R13, R14, R251, !PT ;  /* 0x000000fb0e0d7209 */ /* 0x001fca0007810000 */
[----:B------:R-:W0:Y:S02]  /*7730*/  SHFL.BFLY PT, R14, R13, 0x8, 0x1f ;  /* 0x0d001f000d0e7f89 */ /* 0x000e2400000e0000 */
[----:B0-----:R-:W-:-:S05]  /*7740*/  FMNMX.FTZ R2, R13, R14, !PT ;  /* 0x0000000e0d027209 */ /* 0x001fca0007810000 */
[----:B------:R-:W0:Y:S02]  /*7750*/  SHFL.BFLY PT, R14, R2, 0x4, 0x1f ;  /* 0x0c801f00020e7f89 */ /* 0x000e2400000e0000 */
[----:B0-----:R-:W-:-:S05]  /*7760*/  FMNMX.FTZ R3, R2, R14, !PT ;  /* 0x0000000e02037209 */ /* 0x001fca0007810000 */
[----:B------:R0:W3:Y:S02]  /*7770*/  SHFL.BFLY PT, R14, R3, 0x2, 0x1f ;  /* 0x0c401f00030e7f89 */ /* 0x0000e400000e0000 */
.L_x_3821:
[----:B-1----:R-:W-:Y:S01]  /*7780*/  SHF.R.S32.HI R5, RZ, 0x1f, R16 ;  /* 0x0000001fff057819 */ /* 0x002fe20000011410 */
[----:B------:R-:W-:Y:S05]  /*7790*/  WARPSYNC.ALL ;  /* 0x0000000000007948 */ /* 0x000fea0003800000 */
[----:B------:R-:W-:Y:S02]  /*77a0*/  LEA.HI R2, R5, R16, RZ, 0x5 ;  /* 0x0000001005027211 */ /* 0x000fe400078f28ff */
[----:B0--3--:R-:W-:Y:S02]  /*77b0*/  FMNMX.FTZ R3, R3, R14, !PT ;  /* 0x0000000e03037209 */ /* 0x009fe40007810000 */
        /* <DEDUP_REMOVED lines=11> */
[----:B------:R-:W-:Y:S02]  /*7870*/  IMAD.IADD R6, R17, 0x1, R16 ;  /* 0x0000000111067824 */ /* 0x000fe400078e0210 */
[----:B------:R-:W-:Y:S02]  /*7880*/  IMAD.MOV.U32 R8, RZ, RZ, RZ ;  /* 0x000000ffff087224 */ /* 0x000fe400078e00ff */
[----:B------:R-:W-:Y:S01]  /*7890*/  ULDC UR7, c[0x0][0x284] ;  /* 0x0000a10000077ab9 */ /* 0x000fe20000000800 */
[----:B------:R-:W-:Y:S01]  /*78a0*/  ISETP.GT.AND P1, PT, R6, UR40, PT ;  /* 0x0000002806007c0c */ /* 0x000fe2000bf24270 */
[----:B------:R-:W-:Y:S01]  /*78b0*/  ULDC.64 UR8, c[0x0][0x2b0] ;  /* 0x0000ac0000087ab9 */ /* 0x000fe20000000a00 */
[----:B------:R-:W-:Y:S05]  /*78c0*/  BSSY B0, `(.L_x_3777) ;  /* 0x000002b000007945 */ /* 0x000fea0003800000 */
[----:B0-----:R-:W0:Y:S01]  /*78d0*/  @!P0 S2R R3, SR_CgaCtaId ;  /* 0x0000000000038919 */ /* 0x001e220000008800 */
[----:B------:R-:W-:-:S04]  /*78e0*/  @!P0 MOV R2, 0x400 ;  /* 0x0000040000028802 */ /* 0x000fc80000000f00 */
        /* <DEDUP_REMOVED lines=10> */
[----:B------:R-:W-:Y:S01]  /*7990*/  ULDC.64 UR4, c[0x0][0x2b0] ;  /* 0x0000ac0000047ab9 */ /* 0x000fe20000000a00 */
[----:B------:R-:W-:Y:S01]  /*79a0*/  IMAD.MOV.U32 R8, RZ, RZ, RZ ;  /* 0x000000ffff087224 */ /* 0x000fe200078e00ff */
[----:B------:R-:W-:Y:S02]  /*79b0*/  ISETP.NE.U32.AND P0, PT, RZ, UR4, PT ;  /* 0x00000004ff007c0c */ /* 0x000fe4000bf05070 */
[----:B0-----:R-:W-:Y:S02]  /*79c0*/  MOV R4, R6 ;  /* 0x0000000600047202 */ /* 0x001fe40000000f00 */
[----:B------:R-:W-:-:S13]  /*79d0*/  ISETP.NE.AND.EX P0, PT, RZ, UR5, PT, P0 ;  /* 0x00000005ff007c0c */ /* 0x000fda000bf05300 */
.L_x_3782:
[----:B------:R-:W-:Y:S01]  /*79e0*/  IMAD.IADD R3, R4, 0x1, -R17 ;  /* 0x0000000104037824 */ /* 0x000fe200078e0a11 */
[----:B------:R-:W-:Y:S03]  /*79f0*/  BSSY B1, `(.L_x_3779) ;  /* 0x0000012000017945 */ /* 0x000fe60003800000 */
[----:B------:R-:W-:Y:S01]  /*7a00*/  IMAD R10, R3, 0x4, R0 ;  /* 0x00000004030a7824 */ /* 0x000fe200078e0200 */
[----:B0-----:R-:W-:Y:S06]  /*7a10*/  @!P0 BRA `(.L_x_3780) ;  /* 0x00000000002c8947 */ /* 0x001fec0003800000 */
[----:B------:R-:W-:Y:S01]  /*7a20*/  UIMAD UR4, UR45, UR7, URZ ;  /* 0x000000072d0472a4 */ /* 0x000fe2000f8e023f */
[----:B------:R-:W-:-:S03]  /*7a30*/  SHF.R.S32.HI R3, RZ, 0x1f, R4 ;  /* 0x0000001fff037819 */ /* 0x000fc60000011404 */
[----:B------:R-:W-:Y:S02]  /*7a40*/  USHF.R.S32.HI UR5, URZ, 0x1f, UR4 ;  /* 0x0000001f3f057899 */ /* 0x000fe40008011404 */
[----:B------:R-:W-:-:S04]  /*7a50*/  IMAD.U32 R7, RZ, RZ, UR4 ;  /* 0x00000004ff077e24 */ /* 0x000fc8000f8e00ff */
[----:B------:R-:W-:Y:S01]  /*7a60*/  IMAD.U32 R12, RZ, RZ, UR5 ;  /* 0x00000005ff0c7e24 */ /* 0x000fe2000f8e00ff */
[----:B------:R-:W-:-:S04]  /*7a70*/  IADD3 R2, P2, P3, R4, UR8, R7 ;  /* 0x0000000804027c10 */ /* 0x000fc8000fb5e007 */
[----:B------:R-:W-:-:S05]  /*7a80*/  IADD3.X R3, R3, UR9, R12, P2, P3 ;  /* 0x0000000903037c10 */ /* 0x000fca00097e640c */
[----:B------:R-:W3:Y:S02]  /*7a90*/  LDG.E.U8 R2, desc[UR36][R2.64] ;  /* 0x0000002402027981 */ /* 0x000ee4000c1e1100 */
[----:B---3--:R-:W-:-:S13]  /*7aa0*/  ISETP.NE.AND P2, PT, R2, RZ, PT ;  /* 0x000000ff0200720c */ /* 0x008fda0003f45270 */
[----:B------:R-:W-:Y:S01]  /*7ab0*/  @P2 IMAD.MOV.U32 R7, RZ, RZ, RZ ;  /* 0x000000ffff072224 */ /* 0x000fe200078e00ff */
[----:B------:R-:W-:Y:S06]  /*7ac0*/  @P2 BRA `(.L_x_3781) ;  /* 0x0000000000102947 */ /* 0x000fec0003800000 */
.L_x_3780:
[----:B------:R-:W1:Y:S02]  /*7ad0*/  LDS R2, [R10] ;  /* 0x000000000a027984 */ /* 0x000e640000000800 */
[----:B-1----:R-:W-:-:S04]  /*7ae0*/  FADD.FTZ R2, -R9, R2 ;  /* 0x0000000209027221 */ /* 0x002fc80000010100 */
[----:B------:R-:W-:-:S04]  /*7af0*/  FMUL.FTZ R2, R2, 1.4426950216293334961 ;  /* 0x3fb8aa3b02027820 */ /* 0x000fc80000410000 */
[----:B------:R0:W3:Y:S03]  /*7b00*/  MUFU.EX2 R7, R2 ;  /* 0x0000000200077308 */ /* 0x0000e60000000800 */
.L_x_3781:
[----:B------:R-:W-:Y:S05]  /*7b10*/  BSYNC B1 ;  /* 0x0000000000017941 */ /* 0x000fea0003800000 */
.L_x_3779:
[----:B---3--:R3:W-:Y:S01]  /*7b20*/  STS [R10], R7 ;  /* 0x000000070a007388 */ /* 0x0087e20000000800 */
[----:B------:R-:W-:Y:S02]  /*7b30*/  VIADD R4, R4, 0x80 ;  /* 0x0000008004047836 */ /* 0x000fe40000000000 */
[----:B------:R-:W-:-:S03]  /*7b40*/  FADD.FTZ R8, R7, R8 ;  /* 0x0000000807087221 */ /* 0x000fc60000010000 */
[----:B------:R-:W-:-:S13]  /*7b50*/  ISETP.GT.AND P2, PT, R4, UR40, PT ;  /* 0x0000002804007c0c */ /* 0x000fda000bf44270 */
[----:B---3--:R-:W-:Y:S05]  /*7b60*/  @!P2 BRA `(.L_x_3782) ;  /* 0xfffffffc009ca947 */ /* 0x008fea000383ffff */
.L_x_3778:
[----:B------:R-:W-:Y:S05]  /*7b70*/  BSYNC B0 ;  /* 0x0000000000007941 */ /* 0x000fea0003800000 */
.L_x_3777:
[----:B------:R-:W3:Y:S01]  /*7b80*/  SHFL.BFLY PT, R3, R8, 0x10, 0x1f ;  /* 0x0e001f0008037f89 */ /* 0x000ee200000e0000 */
[C---:B------:R-:W-:Y:S01]  /*7b90*/  LOP3.LUT P0, RZ, R16.reuse, 0x1f, RZ, 0xc0, !PT ;  /* 0x0000001f10ff7812 */ /* 0x040fe2000780c0ff */
[----:B------:R-:W-:Y:S01]  /*7ba0*/  ULDC.U8 UR4, c[0x0][0x31c] ;  /* 0x0000c70000047ab9 */ /* 0x000fe20000000000 */
[----:B-1----:R-:W-:Y:S01]  /*7bb0*/  LOP3.LUT R9, R16, 0x1f, RZ, 0xc0, !PT ;  /* 0x0000001f10097812 */ /* 0x002fe200078ec0ff */
[----:B------:R-:W-:Y:S01]  /*7bc0*/  ULDC UR7, c[0x0][0x288] ;  /* 0x0000a20000077ab9 */ /* 0x000fe20000000800 */
[----:B------:R-:W-:Y:S01]  /*7bd0*/  UMOV UR5, URZ ;  /* 0x0000003f00057c82 */ /* 0x000fe20008000000 */
[----:B------:R-:W-:Y:S01]  /*7be0*/  UIMAD UR7, UR45, UR7, UR46 ;  /* 0x000000072d0772a4 */ /* 0x000fe2000f8e022e */
[----:B------:R-:W-:-:S07]  /*7bf0*/  ISETP.GT.U32.AND P2, PT, R9, 0x3, PT ;  /* 0x000000030900780c */ /* 0x000fce0003f44070 */
[----:B------:R-:W1:Y:S06]  /*7c00*/  @!P0 S2R R9, SR_CgaCtaId ;  /* 0x0000000000098919 */ /* 0x000e6c0000008800 */
[----:B------:R-:W4:Y:S01]  /*7c10*/  @!P2 S2R R11, SR_CgaCtaId ;  /* 0x00000000000ba919 */ /* 0x000f220000008800 */
[----:B------:R-:W-:Y:S01]  /*7c20*/  @!P2 MOV R10, 0x400 ;  /* 0x00000400000aa802 */ /* 0x000fe20000000f00 */
[----:B---3--:R-:W-:Y:S01]  /*7c30*/  FADD.FTZ R3, R3, R8 ;  /* 0x0000000803037221 */ /* 0x008fe20000010000 */
[----:B------:R-:W-:-:S04]  /*7c40*/  @!P0 MOV R8, 0x400 ;  /* 0x0000040000088802 */ /* 0x000fc80000000f00 */
[----:B0-----:R-:W0:Y:S01]  /*7c50*/  SHFL.BFLY PT, R2, R3, 0x8, 0x1f ;  /* 0x0d001f0003027f89 */ /* 0x001e2200000e0000 */
[----:B-1----:R-:W-:Y:S02]  /*7c60*/  @!P0 LEA R8, R9, R8, 0x18 ;  /* 0x0000000809088211 */ /* 0x002fe400078ec0ff */
[----:B------:R-:W-:Y:S02]  /*7c70*/  @!P2 SHF.L.U32 R9, R16, 0x2, RZ ;  /* 0x000000021009a819 */ /* 0x000fe400000006ff */
[----:B----4-:R-:W-:Y:S01]  /*7c80*/  @!P2 LEA R11, R11, R10, 0x18 ;  /* 0x0000000a0b0ba211 */ /* 0x010fe200078ec0ff */
[----:B0-----:R-:W-:-:S05]  /*7c90*/  FADD.FTZ R2, R3, R2 ;  /* 0x0000000203027221 */ /* 0x001fca0000010000 */
[----:B------:R-:W0:Y:S02]  /*7ca0*/  SHFL.BFLY PT, R7, R2, 0x4, 0x1f ;  /* 0x0c801f0002077f89 */ /* 0x000e2400000e0000 */
[----:B0-----:R-:W-:Y:S01]  /*7cb0*/  FADD.FTZ R7, R2, R7 ;  /* 0x0000000702077221 */ /* 0x001fe20000010000 */
[----:B------:R-:W-:-:S04]  /*7cc0*/  @!P0 SHF.R.U32.HI R2, RZ, 0x3, R16 ;  /* 0x00000003ff028819 */ /* 0x000fc80000011610 */
[----:B------:R-:W0:Y:S02]  /*7cd0*/  SHFL.BFLY PT, R4, R7, 0x2, 0x1f ;  /* 0x0c401f0007047f89 */ /* 0x000e2400000e0000 */
[----:B0-----:R-:W-:Y:S01]  /*7ce0*/  FADD.FTZ R4, R7, R4 ;  /* 0x0000000407047221 */ /* 0x001fe20000010000 */
[----:B------:R-:W-:Y:S02]  /*7cf0*/  @!P0 LOP3.LUT R7, R2, 0x1ffffffc, RZ, 0xc0, !PT ;  /* 0x1ffffffc02078812 */ /* 0x000fe400078ec0ff */
[----:B------:R-:W-:Y:S02]  /*7d00*/  @!P2 LOP3.LUT R2, R9, 0x7c, RZ, 0xc0, !PT ;  /* 0x0000007c0902a812 */ /* 0x000fe400078ec0ff */
[----:B------:R-:W0:Y:S01]  /*7d10*/  SHFL.BFLY PT, R3, R4, 0x1, 0x1f ;  /* 0x0c201f0004037f89 */ /* 0x000e2200000e0000 */
[----:B------:R-:W-:Y:S02]  /*7d20*/  @!P0 IMAD.IADD R8, R7, 0x1, R8 ;  /* 0x0000000107088824 */ /* 0x000fe400078e0208 */
[----:B------:R-:W-:-:S02]  /*7d30*/  @!P2 IMAD.IADD R2, R11, 0x1, R2 ;  /* 0x000000010b02a824 */ /* 0x000fc400078e0202 */
        /* <DEDUP_REMOVED lines=18> */
.L_x_3783:
[----:B------:R-:W-:Y:S01]  /*7e60*/  ULDC.64 UR8, c[0x0][0x310] ;  /* 0x0000c40000087ab9 */ /* 0x000fe20000000a00 */
[----:B------:R-:W-:Y:S04]  /*7e70*/  BSSY B0, `(.L_x_3784) ;  /* 0x0000012000007945 */ /* 0x000fe80003800000 */
[----:B------:R-:W-:Y:S05]  /*7e80*/  @P1 BRA `(.L_x_3785) ;  /* 0x0000000000401947 */ /* 0x000fea0003800000 */
[----:B0-----:R-:W-:-:S04]  /*7e90*/  FADD.FTZ R2, R7, 9.9999999747524270788e-07 ;  /* 0x358637bd07027421 */ /* 0x001fc80000010000 */
[----:B------:R0:W1:Y:S03]  /*7ea0*/  MUFU.RCP R7, R2 ;  /* 0x0000000200077308 */ /* 0x0000660000001000 */
.L_x_3787:
[----:B01----:R-:W-:-:S04]  /*7eb0*/  IMAD.IADD R3, R6, 0x1, -R17 ;  /* 0x0000000106037824 */ /* 0x003fc800078e0a11 */
[----:B------:R-:W-:-:S05]  /*7ec0*/  IMAD R3, R3, 0x4, R0 ;  /* 0x0000000403037824 */ /* 0x000fca00078e0200 */
[----:B0-----:R-:W1:Y:S02]  /*7ed0*/  LDS R2, [R3] ;  /* 0x0000000003027984 */ /* 0x001e640000000800 */
[----:B-1----:R-:W-:-:S05]  /*7ee0*/  FMUL.FTZ R8, R2, R7 ;  /* 0x0000000702087220 */ /* 0x002fca0000410000 */
[----:B------:R0:W-:Y:S01]  /*7ef0*/  STS [R3], R8 ;  /* 0x0000000803007388 */ /* 0x0001e20000000800 */
[----:B------:R-:W-:Y:S05]  /*7f00*/  @!P0 BRA `(.L_x_3786) ;  /* 0x0000000000148947 */ /* 0x000fea0003800000 */
[----:B0-----:R-:W-:-:S04]  /*7f10*/  IADD3 R3, P1, R6, UR4, RZ ;  /* 0x0000000406037c10 */ /* 0x001fc8000ff3e0ff */
[----:B------:R-:W-:Y:S02]  /*7f20*/  LEA.HI.X.SX32 R4, R6, UR5, 0x1, P1 ;  /* 0x0000000506047c11 */ /* 0x000fe400088f0eff */
[----:B------:R-:W-:-:S04]  /*7f30*/  LEA R2, P1, R3, UR8, 0x2 ;  /* 0x0000000803027c11 */ /* 0x000fc8000f8210ff */
[----:B------:R-:W-:-:S05]  /*7f40*/  LEA.HI.X R3, R3, UR9, R4, 0x2, P1 ;  /* 0x0000000903037c11 */ /* 0x000fca00088f1404 */
[----:B------:R1:W-:Y:S04]  /*7f50*/  STG.E desc[UR36][R2.64], R8 ;  /* 0x0000000802007986 */ /* 0x0003e8000c101924 */
.L_x_3786:
[----:B------:R-:W-:-:S05]  /*7f60*/  VIADD R6, R6, 0x80 ;  /* 0x0000008006067836 */ /* 0x000fca0000000000 */
[----:B------:R-:W-:-:S13]  /*7f70*/  ISETP.GT.AND P1, PT, R6, UR40, PT ;  /* 0x0000002806007c0c */ /* 0x000fda000bf24270 */
[----:B------:R-:W-:Y:S05]  /*7f80*/  @!P1 BRA `(.L_x_3787) ;  /* 0xfffffffc00c89947 */ /* 0x000fea000383ffff */
.L_x_3785:
[----:B------:R-:W-:Y:S05]  /*7f90*/  BSYNC B0 ;  /* 0x0000000000007941 */ /* 0x000fea0003800000 */
.L_x_3784:
[----:B01----:R-:W-:Y:S01]  /*7fa0*/  LEA.HI R3, R5, R16, RZ, 0x6 ;  /* 0x0000001005037211 */ /* 0x003fe200078f30ff */
[----:B------:R-:W-:Y:S01]  /*7fb0*/  ULEA.HI UR4, UR40, UR40, URZ, 0x1 ;  /* 0x0000002828047291 */ /* 0x000fe2000f8f083f */
[----:B------:R-:W-:Y:S01]  /*7fc0*/  MOV R7, UR46 ;  /* 0x0000002e00077c02 */ /* 0x000fe20008000f00 */
[----:B------:R-:W-:Y:S01]  /*7fd0*/  ULDC.64 UR8, c[0x0][0x240] ;  /* 0x0000900000087ab9 */ /* 0x000fe20000000a00 */
[----:B------:R-:W-:Y:S01]  /*7fe0*/  LOP3.LUT R5, R3, 0xffffffc0, RZ, 0xc0, !PT ;  /* 0xffffffc003057812 */ /* 0x000fe200078ec0ff */
[----:B------:R-:W-:Y:S01]  /*7ff0*/  ULOP3.LUT UR4, UR4, 0xfffffffe, URZ, 0xc0, !UPT ;  /* 0xfffffffe04047892 */ /* 0x000fe2000f8ec03f */
[----:B------:R-:W-:Y:S01]  /*8000*/  SHF.R.S32.HI R3, RZ, 0x6, R3 ;  /* 0x00000006ff037819 */ /* 0x000fe20000011403 */
[----:B------:R-:W-:Y:S01]  /*8010*/  ULDC UR17, c[0x0][0x284] ;  /* 0x0000a10000117ab9 */ /* 0x000fe20000000800 */
[----:B------:R-:W-:Y:S01]  /*8020*/  ISETP.EQ.U32.AND P0, PT, RZ, UR8, PT ;  /* 0x00000008ff007c0c */ /* 0x000fe2000bf02070 */
[----:B------:R-:W-:Y:S01]  /*8030*/  IMAD.IADD R5, R16, 0x1, -R5 ;  /* 0x0000000110057824 */ /* 0x000fe200078e0a05 */
[----:B------:R-:W-:Y:S01]  /*8040*/  UIADD3 UR4, -UR4, UR40, URZ ;  /* 0x0000002804047290 */ /* 0x000fe2000fffe13f */
[----:B------:R-:W-:-:S02]  /*8050*/  ULDC UR18, c[0x0][0x288] ;  /* 0x0000a20000127ab9 */ /* 0x000fc40000000800 */
[C---:B------:R-:W-:Y:S01]  /*8060*/  IMAD.SHL.U32 R2, R5.reuse, 0x4, RZ ;  /* 0x0000000405027824 */ /* 0x040fe200078e00ff */
[----:B------:R-:W-:Y:S01]  /*8070*/  ISETP.GT.AND P2, PT, R5, 0x2f, PT ;  /* 0x0000002f0500780c */ /* 0x000fe20003f44270 */
[----:B------:R-:W-:Y:S01]  /*8080*/  ULDC UR22, c[0x0][0x288] ;  /* 0x0000a20000167ab9 */ /* 0x000fe20000000800 */
[----:B------:R-:W-:Y:S01]  /*8090*/  ULDC.64 UR10, c[0x0][0x250] ;  /* 0x00009400000a7ab9 */ /* 0x000fe20000000a00 */
[----:B------:R-:W-:Y:S01]  /*80a0*/  ULDC.64 UR12, c[0x0][0x250] ;  /* 0x00009400000c7ab9 */ /* 0x000fe20000000a00 */
[----:B------:R-:W-:Y:S01]  /*80b0*/  ISETP.NE.OR P1, PT, R3, UR4, P2 ;  /* 0x0000000403007c0c */ /* 0x000fe20009725670 */
[----:B------:R-:W-:Y:S01]  /*80c0*/  ULDC.64 UR4, c[0x0][0x258] ;  /* 0x0000960000047ab9 */ /* 0x000fe20000000a00 */
[----:B------:R-:W-:Y:S02]  /*80d0*/  ULDC.64 UR14, c[0x0][0x250] ;  /* 0x00009400000e7ab9 */ /* 0x000fe40000000a00 */
[----:B------:R-:W-:Y:S01]  /*80e0*/  ISETP.EQ.OR.EX P0, PT, RZ, UR9, P1, P0 ;  /* 0x00000009ff007c0c */ /* 0x000fe20008f02700 */
[----:B------:R-:W-:-:S12]  /*80f0*/  ULDC.64 UR8, c[0x0][0x258] ;  /* 0x0000960000087ab9 */ /* 0x000fd80000000a00 */
[----:B------:R-:W0:Y:S01]  /*8100*/  @!P0 LDC.64 R8, c[0x0][0x240] ;  /* 0x00009000ff088b82 */ /* 0x000e220000000a00 */
[----:B------:R-:W-:Y:S01]  /*8110*/  @!P0 IMAD R5, R7, 0xc0, R2 ;  /* 0x000000c007058824 */ /* 0x000fe200078e0202 */
[----:B------:R-:W-:Y:S01]  /*8120*/  CS2R R6, SRZ ;  /* 0x0000000000067805 */ /* 0x000fe2000001ff00 */
        /* <DEDUP_REMOVED lines=9> */
[----:B--2---:R-:W-:Y:S01]  /*81c0*/  IMAD.U32 R27, RZ, RZ, UR17 ;  /* 0x00000011ff1b7e24 */ /* 0x004fe2000f8e00ff */
[----:B------:R-:W-:Y:S01]  /*81d0*/  BSSY B1, `(.L_x_3790) ;  /* 0x000007d000017945 */ /* 0x000fe20003800000 */
[----:B------:R-:W-:Y:S01]  /*81e0*/  IMAD.IADD R14, R17, 0x1, R3 ;  /* 0x00000001110e7824 */ /* 0x000fe200078e0203 */
[----:B------:R-:W-:Y:S01]  /*81f0*/  CS2R R10, SRZ ;  /* 0x00000000000a7805 */ /* 0x000fe2000001ff00 */
[C---:B------:R-:W-:Y:S01]  /*8200*/  IMAD R13, R27.reuse, UR6, R2 ;  /* 0x000000061b0d7c24 */ /* 0x040fe2000f8e0202 */
[----:B------:R-:W-:Y:S02]  /*8210*/  VIMNMX R43, R27, UR40, PT ;  /* 0x000000281b2b7c48 */ /* 0x000fe4000bfe0100 */
        /* <DEDUP_REMOVED lines=8> */
[----:B------:R-:W-:-:S03]  /*82a0*/  CS2R R10, SRZ ;  /* 0x00000000000a7805 */ /* 0x000fc6000001ff00 */
[----:B------:R-:W-:-:S05]  /*82b0*/  IMAD.IADD R9, R8, 0x1, -R9 ;  /* 0x0000000108097824 */ /* 0x000fca00078e0a09 */
[C---:B------:R-:W-:Y:S02]  /*82c0*/  LEA.HI R8, R9.reuse, 0x1, RZ, 0x1f ;  /* 0x0000000109087811 */ /* 0x040fe400078ff8ff */
[----:B------:R-:W-:Y:S02]  /*82d0*/  ISETP.GE.U32.AND P0, PT, R9, 0x6, PT ;  /* 0x000000060900780c */ /* 0x000fe40003f06070 */
[----:B------:R-:W-:Y:S02]  /*82e0*/  LOP3.LUT P3, R15, R8, 0x3, RZ, 0xc0, !PT ;  /* 0x00000003080f7812 */ /* 0x000fe4000786c0ff */
[----:B------:R-:W-:-:S11]  /*82f0*/  CS2R R8, SRZ ;  /* 0x0000000000087805 */ /* 0x000fd6000001ff00 */
[----:B------:R-:W-:Y:S05]  /*8300*/  @!P3 BRA `(.L_x_3793) ;  /* 0x000000000070b947 */ /* 0x000fea0003800000 */
[----:B------:R-:W-:Y:S01]  /*8310*/  HFMA2.MMA R8, -RZ, RZ, 0, 0 ;  /* 0x00000000ff087435 */ /* 0x000fe200000001ff */
[----:B------:R-:W-:Y:S02]  /*8320*/  IMAD R27, R27, UR45, RZ ;  /* 0x0000002d1b1b7c24 */ /* 0x000fe4000f8e02ff */
[----:B------:R-:W-:-:S08]  /*8330*/  IMAD.MOV.U32 R28, RZ, RZ, R14 ;  /* 0x000000ffff1c7224 */ /* 0x000fd000078e000e */
.L_x_3794:
[----:B------:R-:W-:Y:S02]  /*8340*/  SHF.R.S32.HI R18, RZ, 0x1f, R28 ;  /* 0x0000001fff127819 */ /* 0x000fe4000001141c */
[----:B------:R-:W-:-:S04]  /*8350*/  IADD3 R19, P3, R27, R28, RZ ;  /* 0x0000001c1b137210 */ /* 0x000fc80007f7e0ff */
[----:B------:R-:W-:Y:S02]  /*8360*/  LEA.HI.X.SX32 R20, R27, R18, 0x1, P3 ;  /* 0x000000121b147211 */ /* 0x000fe400018f0eff */
[----:B------:R-:W-:-:S04]  /*8370*/  LEA R18, P3, R19, UR4, 0x2 ;  /* 0x0000000413127c11 */ /* 0x000fc8000f8610ff */
[----:B------:R-:W-:-:S05]  /*8380*/  LEA.HI.X R19, R19, UR5, R20, 0x2, P3 ;  /* 0x0000000513137c11 */ /* 0x000fca00098f1414 */
[----:B------:R-:W2:Y:S01]  /*8390*/  LDG.E R18, desc[UR36][R18.64] ;  /* 0x0000002412127981 */ /* 0x000ea2000c1e1900 */
[----:B------:R-:W-:-:S04]  /*83a0*/  IMAD.IADD R25, R28, 0x1, -R17 ;  /* 0x000000011c197824 */ /* 0x000fc800078e0a11 */
[----:B------:R-:W-:-:S06]  /*83b0*/  IMAD R25, R25, 0x4, R0 ;  /* 0x0000000419197824 */ /* 0x000fcc00078e0200 */
[----:B------:R-:W0:Y:S01]  /*83c0*/  LDS R25, [R25] ;  /* 0x0000000019197984 */ /* 0x000e220000000800 */
[----:B--2---:R-:W-:-:S04]  /*83d0*/  IMAD R21, R18, UR18, RZ ;  /* 0x0000001212157c24 */ /* 0x004fc8000f8e02ff */
[----:B------:R-:W-:-:S04]  /*83e0*/  IMAD R21, R21, UR17, R28 ;  /* 0x0000001115157c24 */ /* 0x000fc8000f8e021c */
[----:B------:R-:W-:-:S05]  /*83f0*/  IMAD R21, R21, 0xc0, RZ ;  /* 0x000000c015157824 */ /* 0x000fca00078e02ff */
[----:B------:R-:W-:-:S04]  /*8400*/  IADD3 R22, P3, R13, R21, RZ ;  /* 0x000000150d167210 */ /* 0x000fc80007f7e0ff */
[----:B------:R-:W-:Y:S02]  /*8410*/  LEA.HI.X.SX32 R21, R21, R12, 0x1, P3 ;  /* 0x0000000c15157211 */ /* 0x000fe400018f0eff */
[----:B------:R-:W-:-:S04]  /*8420*/  LEA R20, P3, R22, UR10, 0x2 ;  /* 0x0000000a16147c11 */ /* 0x000fc8000f8610ff */
[----:B------:R-:W-:-:S06]  /*8430*/  LEA.HI.X R21, R22, UR11, R21, 0x2, P3 ;  /* 0x0000000b16157c11 */ /* 0x000fcc00098f1415 */
[----:B------:R-:W0:Y:S01]  /*8440*/  LDG.E.128 R20, desc[UR36][R20.64] ;  /* 0x0000002414147981 */ /* 0x000e22000c1e1d00 */
[----:B------:R-:W-:Y:S02]  /*8450*/  VIADD R15, R15, 0xffffffff ;  /* 0xffffffff0f0f7836 */ /* 0x000fe40000000000 */
[----:B------:R-:W-:-:S03]  /*8460*/  VIADD R28, R28, 0x2 ;  /* 0x000000021c1c7836 */ /* 0x000fc60000000000 */
[----:B------:R-:W-:Y:S01]  /*8470*/  ISETP.NE.AND P3, PT, R15, RZ, PT ;  /* 0x000000ff0f00720c */ /* 0x000fe20003f65270 */
[-C--:B0-----:R-:W-:Y:S01]  /*8480*/  FFMA.FTZ R8, R20, R25.reuse, R8 ;  /* 0x0000001914087223 */ /* 0x081fe20000010008 */
[-C--:B------:R-:W-:Y:S01]  /*8490*/  FFMA.FTZ R9, R21, R25.reuse, R9 ;  /* 0x0000001915097223 */ /* 0x080fe20000010009 */
[-C--:B------:R-:W-:Y:S01]  /*84a0*/  FFMA.FTZ R10, R22, R25.reuse, R10 ;  /* 0x00000019160a7223 */ /* 0x080fe2000001000a */
[----:B------:R-:W-:-:S09]  /*84b0*/  FFMA.FTZ R11, R23, R25, R11 ;  /* 0x00000019170b7223 */ /* 0x000fd2000001000b */
[----:B------:R-:W-:Y:S05]  /*84c0*/  @P3 BRA `(.L_x_3794) ;  /* 0xfffffffc009c3947 */ /* 0x000fea000383ffff */
.L_x_3793:
[----:B------:R-:W-:Y:S05]  /*84d0*/  BSYNC B2 ;  /* 0x0000000000027941 */ /* 0x000fea0003800000 */
.L_x_3792:
[----:B------:R-:W-:Y:S05]  /*84e0*/  @!P0 BRA `(.L_x_3791) ;  /* 0x00000004002c8947 */ /* 0x000fea0003800000 */
[----:B------:R-:W0:Y:S01]  /*84f0*/  LDC R20, c[0x0][0x288] ;  /* 0x0000a200ff147b82 */ /* 0x000e220000000800 */
[----:B------:R-:W-:Y:S01]  /*8500*/  UIMAD UR19, UR45, UR17, URZ ;  /* 0x000000112d1372a4 */ /* 0x000fe2000f8e023f */
[----:B------:R-:W-:Y:S01]  /*8510*/  SHF.R.S32.HI R15, RZ, 0x1f, R28 ;  /* 0x0000001fff0f7819 */ /* 0x000fe2000001141c */
[----:B------:R-:W-:Y:S01]  /*8520*/  ULDC.64 UR20, c[0x0][0x258] ;  /* 0x0000960000147ab9 */ /* 0x000fe20000000a00 */
[C---:B------:R-:W-:Y:S01]  /*8530*/  LEA R18, R28.reuse, 0x10, 0x2 ;  /* 0x000000101c127811 */ /* 0x040fe200078e10ff */
[C---:B------:R-:W-:Y:S02]  /*8540*/  IMAD R30, R28.reuse, 0xc0, RZ ;  /* 0x000000c01c1e7824 */ /* 0x040fe400078e02ff */
[----:B------:R-:W-:Y:S01]  /*8550*/  IMAD.U32 R22, RZ, RZ, UR19 ;  /* 0x00000013ff167e24 */ /* 0x000fe2000f8e00ff */
[----:B------:R-:W-:Y:S01]  /*8560*/  IADD3 R52, P0, R28, UR19, RZ ;  /* 0x000000131c347c10 */ /* 0x000fe2000ff1e0ff */
[----:B------:R-:W-:-:S03]  /*8570*/  IMAD R19, R17, -0x4, R18 ;  /* 0xfffffffc11137824 */ /* 0x000fc600078e0212 */
[----:B------:R-:W-:Y:S01]  /*8580*/  LEA.HI.X.SX32 R23, R22, R15, 0x1, P0 ;  /* 0x0000000f16177211 */ /* 0x000fe200000f0eff */
[----:B------:R-:W-:Y:S01]  /*8590*/  IMAD.IADD R29, R0, 0x1, R19 ;  /* 0x00000001001d7824 */ /* 0x000fe200078e0213 */
[----:B------:R-:W-:-:S04]  /*85a0*/  LEA R21, P0, R52, UR20, 0x2 ;  /* 0x0000001434157c11 */ /* 0x000fc8000f8010ff */
[----:B------:R-:W-:Y:S01]  /*85b0*/  LEA.HI.X R52, R52, UR21, R23, 0x2, P0 ;  /* 0x0000001534347c11 */ /* 0x000fe200080f1417 */
[----:B0-----:R-:W-:-:S04]  /*85c0*/  IMAD R15, R20, UR17, RZ ;  /* 0x00000011140f7c24 */ /* 0x001fc8000f8e02ff */
[----:B------:R-:W-:-:S07]  /*85d0*/  IMAD R15, R15, 0xc0, RZ ;  /* 0x000000c00f0f7824 */ /* 0x000fce00078e02ff */
.L_x_3795:
[----:B------:R-:W-:Y:S01]  /*85e0*/  MOV R18, R21 ;  /* 0x0000001500127202 */ /* 0x000fe20000000f00 */
[----:B------:R-:W-:Y:S01]  /*85f0*/  IMAD.MOV.U32 R19, RZ, RZ, R52 ;  /* 0x000000ffff137224 */ /* 0x000fe200078e0034 */
[----:B------:R-:W0:Y:S04]  /*8600*/  LDS R31, [R29+-0x10] ;  /* 0xfffff0001d1f7984 */ /* 0x000e280000000800 */
[----:B------:R-:W2:Y:S04]  /*8610*/  LDG.E R20, desc[UR36][R18.64] ;  /* 0x0000002412147981 */ /* 0x000ea8000c1e1900 */
[----:B------:R-:W3:Y:S04]  /*8620*/  LDG.E R21, desc[UR36][R18.64+0x8] ;  /* 0x0000082412157981 */ /* 0x000ee8000c1e1900 */
[----:B------:R-:W4:Y:S04]  /*8630*/  LDG.E R22, desc[UR36][R18.64+0x10] ;  /* 0x0000102412167981 */ /* 0x000f28000c1e1900 */
[----:B------:R-:W4:Y:S04]  /*8640*/  LDG.E R24, desc[UR36][R18.64+0x18] ;  /* 0x0000182412187981 */ /* 0x000f28000c1e1900 */
[----:B------:R-:W-:Y:S04]  /*8650*/  LDS R41, [R29] ;  /* 0x000000001d297984 */ /* 0x000fe80000000800 */
[----:B------:R-:W-:Y:S01]  /*8660*/  LDS R42, [R29+0x8] ;  /* 0x000008001d2a7984 */ /* 0x000fe20000000800 */
[----:B--2---:R-:W-:-:S02]  /*8670*/  IMAD R20, R15, R20, R30 ;  /* 0x000000140f147224 */ /* 0x004fc400078e021e */
[----:B---3--:R-:W-:-:S03]  /*8680*/  IMAD R21, R15, R21, R30 ;  /* 0x000000150f157224 */ /* 0x008fc600078e021e */
[----:B------:R-:W-:Y:S01]  /*8690*/  IADD3 R25, P0, R13, R20, RZ ;  /* 0x000000140d197210 */ /* 0x000fe20007f1e0ff */
[----:B----4-:R-:W-:-:S03]  /*86a0*/  IMAD R23, R15, R22, R30 ;  /* 0x000000160f177224 */ /* 0x010fc600078e021e */
[----:B------:R-:W-:Y:S01]  /*86b0*/  LEA.HI.X.SX32 R26, R20, R12, 0x1, P0 ;  /* 0x0000000c141a7211 */ /* 0x000fe200000f0eff */
[----:B------:R-:W-:Y:S01]  /*86c0*/  VIADD R22, R21, 0x180 ;  /* 0x0000018015167836 */ /* 0x000fe20000000000 */
[----:B------:R-:W-:Y:S01]  /*86d0*/  LEA R20, P0, R25, UR12, 0x2 ;  /* 0x0000000c19147c11 */ /* 0x000fe2000f8010ff */
[----:B------:R-:W-:Y:S02]  /*86e0*/  VIADD R23, R23, 0x300 ;  /* 0x0000030017177836 */ /* 0x000fe40000000000 */
[----:B------:R-:W-:Y:S01]  /*86f0*/  IMAD R24, R15, R24, R30 ;  /* 0x000000180f187224 */ /* 0x000fe200078e021e */
[----:B------:R-:W-:Y:S02]  /*8700*/  LEA.HI.X R21, R25, UR13, R26, 0x2, P0 ;  /* 0x0000000d19157c11 */ /* 0x000fe400080f141a */
[C---:B------:R-:W-:Y:S01]  /*8710*/  IADD3 R27, P3, R13.reuse, R22, RZ ;  /* 0x000000160d1b7210 */ /* 0x040fe20007f7e0ff */
[----:B------:R-:W-:Y:S01]  /*8720*/  VIADD R26, R24, 0x480 ;  /* 0x00000480181a7836 */ /* 0x000fe20000000000 */
[----:B------:R-:W-:-:S02]  /*8730*/  IADD3 R25, P4, R13, R23, RZ ;  /* 0x000000170d197210 */ /* 0x000fc40007f9e0ff */
[-C--:B------:R-:W-:Y:S02]  /*8740*/  LEA.HI.X.SX32 R34, R22, R12.reuse, 0x1, P3 ;  /* 0x0000000c16227211 */ /* 0x080fe400018f0eff */
[----:B------:R-:W-:Y:S02]  /*8750*/  LEA.HI.X.SX32 R32, R23, R12, 0x1, P4 ;  /* 0x0000000c17207211 */ /* 0x000fe400020f0eff */
[----:B------:R-:W-:Y:S02]  /*8760*/  LEA R22, P0, R27, UR12, 0x2 ;  /* 0x0000000c1b167c11 */ /* 0x000fe4000f8010ff */
[----:B------:R-:W-:Y:S02]  /*8770*/  LEA R24, P3, R25, UR12, 0x2 ;  /* 0x0000000c19187c11 */ /* 0x000fe4000f8610ff */
[----:B------:R-:W-:Y:S02]  /*8780*/  LEA.HI.X R23, R27, UR13, R34, 0x2, P0 ;  /* 0x0000000d1b177c11 */ /* 0x000fe400080f1422 */
[----:B------:R-:W-:-:S02]  /*8790*/  LEA.HI.X R25, R25, UR13, R32, 0x2, P3 ;  /* 0x0000000d19197c11 */ /* 0x000fc400098f1420 */
[----:B------:R-:W-:Y:S01]  /*87a0*/  IADD3 R27, P0, R13, R26, RZ ;  /* 0x0000001a0d1b7210 */ /* 0x000fe20007f1e0ff */
[----:B------:R1:W0:Y:S03]  /*87b0*/  LDG.E.128 R32, desc[UR36][R20.64] ;  /* 0x0000002414207981 */ /* 0x000226000c1e1d00 */
[----:B------:R-:W-:Y:S01]  /*87c0*/  LEA.HI.X.SX32 R40, R26, R12, 0x1, P0 ;  /* 0x0000000c1a287211 */ /* 0x000fe200000f0eff */
[----:B------:R-:W2:Y:S01]  /*87d0*/  LDG.E.128 R36, desc[UR36][R22.64] ;  /* 0x0000002416247981 */ /* 0x000ea2000c1e1d00 */
[----:B------:R-:W-:-:S03]  /*87e0*/  LEA R26, P0, R27, UR12, 0x2 ;  /* 0x0000000c1b1a7c11 */ /* 0x000fc6000f8010ff */
[----:B------:R-:W3:Y:S01]  /*87f0*/  LDG.E.128 R44, desc[UR36][R24.64] ;  /* 0x00000024182c7981 */ /* 0x000ee2000c1e1d00 */
[----:B------:R-:W-:-:S03]  /*8800*/  LEA.HI.X R27, R27, UR13, R40, 0x2, P0 ;  /* 0x0000000d1b1b7c11 */ /* 0x000fc600080f1428 */
[----:B------:R4:W2:Y:S04]  /*8810*/  LDS R40, [R29+-0x8] ;  /* 0xfffff8001d287984 */ /* 0x0008a80000000800 */
[----:B------:R-:W3:Y:S01]  /*8820*/  LDG.E.128 R48, desc[UR36][R26.64] ;  /* 0x000000241a307981 */ /* 0x000ee2000c1e1d00 */
[----:B-1----:R-:W-:Y:S01]  /*8830*/  IADD3 R21, P0, R18, 0x20, RZ ;  /* 0x0000002012157810 */ /* 0x002fe20007f1e0ff */
[----:B------:R-:W-:-:S04]  /*8840*/  VIADD R28, R28, 0x8 ;  /* 0x000000081c1c7836 */ /* 0x000fc80000000000 */
[----:B------:R-:W-:Y:S01]  /*8850*/  IMAD.X R52, RZ, RZ, R19, P0 ;  /* 0x000000ffff347224 */ /* 0x000fe200000e0613 */
[----:B------:R-:W-:Y:S01]  /*8860*/  ISETP.GE.AND P0, PT, R28, R43, PT ;  /* 0x0000002b1c00720c */ /* 0x000fe20003f06270 */
[----:B------:R-:W-:Y:S01]  /*8870*/  VIADD R30, R30, 0x600 ;  /* 0x000006001e1e7836 */ /* 0x000fe20000000000 */
[----:B----4-:R-:W-:Y:S01]  /*8880*/  IADD3 R29, R29, 0x20, RZ ;  /* 0x000000201d1d7810 */ /* 0x010fe20007ffe0ff */
        /* <DEDUP_REMOVED lines=17> */
.L_x_3791:
[----:B------:R-:W-:Y:S05]  /*89a0*/  BSYNC B1 ;  /* 0x0000000000017941 */ /* 0x000fea0003800000 */
.L_x_3790:
        /* <DEDUP_REMOVED lines=8> */
[----:B------:R-:W-:-:S07]  /*8a30*/  IMAD R22, R3, 0x4, R0 ;  /* 0x0000000403167824 */ /* 0x000fce00078e0200 */
.L_x_3800:
[----:B------:R-:W0:Y:S01]  /*8a40*/  LDC R23, c[0x0][0x284] ;  /* 0x0000a100ff177b82 */ /* 0x000e220000000800 */
[----:B------:R-:W-:Y:S01]  /*8a50*/  VIADD R15, R15, 0xffffffff ;  /* 0xffffffff0f0f7836 */ /* 0x000fe20000000000 */
[----:B------:R-:W-:Y:S04]  /*8a60*/  BSSY B2, `(.L_x_3798) ;  /* 0x000002f000027945 */ /* 0x000fe80003800000 */
        /* <DEDUP_REMOVED lines=22> */
[----:B------:R-:W-:Y:S02]  /*8bd0*/  @!P3 IMAD.IADD R18, R18, 0x1, -R21 ;  /* 0x000000011212b824 */ /* 0x000fe400078e0a15 */
[----:B------:R-:W-:Y:S02]  /*8be0*/  IMAD R21, R23, UR45, RZ ;  /* 0x0000002d17157c24 */ /* 0x000fe4000f8e02ff */
[----:B------:R-:W-:-:S04]  /*8bf0*/  IMAD.MOV.U32 R20, RZ, RZ, R18 ;  /* 0x000000ffff147224 */ /* 0x000fc800078e0012 */
        /* <DEDUP_REMOVED lines=21> */
.L_x_3799:
[----:B------:R-:W-:Y:S05]  /*8d50*/  BSYNC B2 ;  /* 0x0000000000027941 */ /* 0x000fea0003800000 */
.L_x_3798:
[----:B------:R-:W-:Y:S01]  /*8d60*/  VIADD R14, R14, 0x2 ;  /* 0x000000020e0e7836 */ /* 0x000fe20000000000 */
[----:B------:R-:W-:Y:S01]  /*8d70*/  IADD3 R22, R22, 0x8, RZ ;  /* 0x0000000816167810 */ /* 0x000fe20007ffe0ff */
[----:B------:R-:W-:Y:S06]  /*8d80*/  @P0 BRA `(.L_x_3800) ;  /* 0xfffffffc002c0947 */ /* 0x000fec000383ffff */
.L_x_3797:
[----:B------:R-:W-:Y:S05]  /*8d90*/  BSYNC B1 ;  /* 0x0000000000017941 */ /* 0x000fea0003800000 */
.L_x_3796:
[----:B------:R-:W-:-:S13]  /*8da0*/  ISETP.GE.U32.AND P0, PT, R28, 0x6, PT ;  /* 0x000000061c00780c */ /* 0x000fda0003f06070 */
[----:B------:R-:W-:Y:S05]  /*8db0*/  @!P0 BRA `(.L_x_3789) ;  /* 0x0000000c004c8947 */ /* 0x000fea0003800000 */
[----:B------:R-:W-:-:S05]  /*8dc0*/  LEA R18, R14, 0x10, 0x2 ;  /* 0x000000100e127811 */ /* 0x000fca00078e10ff */
[----:B------:R-:W-:-:S04]  /*8dd0*/  IMAD R15, R17, -0x4, R18 ;  /* 0xfffffffc110f7824 */ /* 0x000fc800078e0212 */
[----:B------:R-:W-:-:S07]  /*8de0*/  IMAD.IADD R15, R0, 0x1, R15 ;  /* 0x00000001000f7824 */ /* 0x000fce00078e020f */
.L_x_3809:
[----:B------:R-:W0:Y:S01]  /*8df0*/  LDC R27, c[0x0][0x284] ;  /* 0x0000a100ff1b7b82 */ /* 0x000e220000000800 */
[C---:B------:R-:W-:Y:S01]  /*8e00*/  VIADD R24, R14.reuse, 0x2 ;  /* 0x000000020e187836 */ /* 0x040fe20000000000 */
[----:B------:R-:W-:Y:S01]  /*8e10*/  BSSY B1, `(.L_x_3801) ;  /* 0x0000036000017945 */ /* 0x000fe20003800000 */
[C---:B------:R-:W-:Y:S02]  /*8e20*/  VIADD R25, R14.reuse, 0x4 ;  /* 0x000000040e197836 */ /* 0x040fe40000000000 */
[C---:B------:R-:W-:Y:S01]  /*8e30*/  VIADD R26, R14.reuse, 0x6 ;  /* 0x000000060e1a7836 */ /* 0x040fe20000000000 */
[-C--:B0-----:R-:W-:Y:S02]  /*8e40*/  ISETP.GE.AND P5, PT, R14, R27.reuse, PT ;  /* 0x0000001b0e00720c */ /* 0x081fe40003fa6270 */
[-C--:B------:R-:W-:Y:S02]  /*8e50*/  ISETP.GE.AND P0, PT, R24, R27.reuse, PT ;  /* 0x0000001b1800720c */ /* 0x080fe40003f06270 */
[----:B------:R-:W-:-:S02]  /*8e60*/  ISETP.GE.AND P3, PT, R25, R27, PT ;  /* 0x0000001b1900720c */ /* 0x000fc40003f66270 */
[----:B------:R-:W-:-:S07]  /*8e70*/  ISETP.GE.AND P4, PT, R26, R27, PT ;  /* 0x0000001b1a00720c */ /* 0x000fce0003f86270 */
[----:B------:R-:W-:Y:S06]  /*8e80*/  @!P5 BRA `(.L_x_3802) ;  /* 0x0000000000b8d947 */ /* 0x000fec0003800000 */
[----:B------:R-:W-:Y:S01]  /*8e90*/  IABS R21, R27 ;  /* 0x0000001b00157213 */ /* 0x000fe20000000000 */
[----:B------:R-:W-:Y:S01]  /*8ea0*/  ULDC.64 UR20, c[0x0][0x258] ;  /* 0x0000960000147ab9 */ /* 0x000fe20000000a00 */
[----:B------:R-:W-:Y:S01]  /*8eb0*/  IABS R28, R14 ;  /* 0x0000000e001c7213 */ /* 0x000fe20000000000 */
[----:B------:R-:W-:Y:S01]  /*8ec0*/  ULDC UR19, c[0x0][0x288] ;  /* 0x0000a20000137ab9 */ /* 0x000fe20000000800 */
[----:B------:R-:W0:Y:S08]  /*8ed0*/  I2F.RP R20, R21 ;  /* 0x0000001500147306 */ /* 0x000e300000209400 */
        /* <DEDUP_REMOVED lines=12> */
[----:B------:R-:W-:Y:S01]  /*8fa0*/  @!P5 IMAD.IADD R18, R18, 0x1, -R21 ;  /* 0x000000011212d824 */ /* 0x000fe200078e0a15 */
[----:B------:R-:W-:-:S04]  /*8fb0*/  ISETP.GE.AND P5, PT, R14, RZ, PT ;  /* 0x000000ff0e00720c */ /* 0x000fc80003fa6270 */
[----:B------:R-:W-:-:S13]  /*8fc0*/  ISETP.GT.U32.AND P6, PT, R21, R18, PT ;  /* 0x000000121500720c */ /* 0x000fda0003fc4070 */
[----:B------:R-:W-:Y:S01]  /*8fd0*/  @!P6 IMAD.IADD R18, R18, 0x1, -R21 ;  /* 0x000000011212e824 */ /* 0x000fe200078e0a15 */
[C---:B------:R-:W-:Y:S01]  /*8fe0*/  ISETP.NE.AND P6, PT, R27.reuse, RZ, PT ;  /* 0x000000ff1b00720c */ /* 0x040fe20003fc5270 */
[----:B------:R-:W-:Y:S02]  /*8ff0*/  IMAD R21, R27, UR45, RZ ;  /* 0x0000002d1b157c24 */ /* 0x000fe4000f8e02ff */
[----:B------:R-:W-:-:S04]  /*9000*/  IMAD.MOV.U32 R20, RZ, RZ, R18 ;  /* 0x000000ffff147224 */ /* 0x000fc800078e0012 */
[----:B------:R-:W-:-:S06]  /*9010*/  @!P5 IMAD.MOV R20, RZ, RZ, -R20 ;  /* 0x000000ffff14d224 */ /* 0x000fcc00078e0a14 */
        /* <DEDUP_REMOVED lines=15> */
[----:B------:R-:W-:-:S06]  /*9110*/  LEA.HI.X R21, R22, UR21, R21, 0x2, P5 ;  /* 0x0000001516157c11 */ /* 0x000fcc000a8f1415 */
[----:B------:R-:W0:Y:S02]  /*9120*/  LDG.E.128 R20, desc[UR36][R20.64] ;  /* 0x0000002414147981 */ /* 0x000e24000c1e1d00 */
[-C--:B0-----:R-:W-:Y:S01]  /*9130*/  FFMA.FTZ R8, R20, R18.reuse, R8 ;  /* 0x0000001214087223 */ /* 0x081fe20000010008 */
[-C--:B------:R-:W-:Y:S01]  /*9140*/  FFMA.FTZ R9, R21, R18.reuse, R9 ;  /* 0x0000001215097223 */ /* 0x080fe20000010009 */
[-C--:B------:R-:W-:Y:S01]  /*9150*/  FFMA.FTZ R10, R22, R18.reuse, R10 ;  /* 0x00000012160a7223 */ /* 0x080fe2000001000a */
[----:B------:R-:W-:-:S07]  /*9160*/  FFMA.FTZ R11, R23, R18, R11 ;  /* 0x00000012170b7223 */ /* 0x000fce000001000b */
.L_x_3802:
[----:B------:R-:W-:Y:S05]  /*9170*/  BSYNC B1 ;  /* 0x0000000000017941 */ /* 0x000fea0003800000 */
.L_x_3801:
        /* <DEDUP_REMOVED lines=13> */
[----:B------:R-:W-:Y:S02]  /*9250*/  IMAD R23, R18, R21, RZ ;  /* 0x0000001512177224 */ /* 0x000fe400078e02ff */
[----:B------:R-:W-:-:S04]  /*9260*/  IMAD.MOV.U32 R18, RZ, RZ, RZ ;  /* 0x000000ffff127224 */ /* 0x000fc800078e00ff */
        /* <DEDUP_REMOVED lines=33> */
.L_x_3804:
[----:B------:R-:W-:Y:S05]  /*9480*/  BSYNC B1 ;  /* 0x0000000000017941 */ /* 0x000fea0003800000 */
.L_x_3803:
        /* <DEDUP_REMOVED lines=48> */
.L_x_3806:
[----:B------:R-:W-:Y:S05]  /*9790*/  BSYNC B1 ;  /* 0x0000000000017941 */ /* 0x000fea0003800000 */
.L_x_3805:
        /* <DEDUP_REMOVED lines=48> */
.L_x_3808:
[----:B------:R-:W-:Y:S05]  /*9aa0*/  BSYNC B1 ;  /* 0x0000000000017941 */ /* 0x000fea0003800000 */
.L_x_3807:
[----:B------:R-:W-:Y:S01]  /*9ab0*/  VIADD R14, R14, 0x8 ;  /* 0x000000080e0e7836 */ /* 0x000fe20000000000 */
[----:B------:R-:W-:-:S04]  /*9ac0*/  IADD3 R15, R15, 0x20, RZ ;  /* 0x000000200f0f7810 */ /* 0x000fc80007ffe0ff */
[----:B------:R-:W-:-:S13]  /*9ad0*/  ISETP.GE.AND P0, PT, R14, UR40, PT ;  /* 0x000000280e007c0c */ /* 0x000fda000bf06270 */
[----:B------:R-:W-:Y:S05]  /*9ae0*/  @!P0 BRA `(.L_x_3809) ;  /* 0xfffffff000c08947 */ /* 0x000fea000383ffff */
.L_x_3789:
[----:B------:R-:W-:Y:S05]  /*9af0*/  BSYNC B0 ;  /* 0x0000000000007941 */ /* 0x000fea0003800000 */
.L_x_3788:
[----:B------:R-:W-:Y:S01]  /*9b00*/  VIADD R12, R16, 0x3f ;  /* 0x0000003f100c7836 */ /* 0x000fe20000000000 */
[----:B------:R-:W-:Y:S04]  /*9b10*/  BSSY B0, `(.L_x_3810) ;  /* 0x000004d000007945 */ /* 0x000fe80003800000 */
[----:B------:R-:W-:Y:S01]  /*9b20*/  ISETP.GT.U32.OR P0, PT, R12, 0x7e, P2 ;  /* 0x0000007e0c00780c */ /* 0x000fe20001704470 */
[----:B------:R-:W-:-:S12]  /*9b30*/  @P1 BRA `(.L_x_3811) ;  /* 0x0000000400281947 */ /* 0x000fd80003800000 */
[----:B------:R-:W0:Y:S01]  /*9b40*/  LDC R0, c[0x0][0x308] ;  /* 0x0000c200ff007b82 */ /* 0x000e220000000800 */
[----:B------:R-:W-:Y:S01]  /*9b50*/  UIMAD UR5, UR46, 0xc0, URZ ;  /* 0x000000c02e0578a4 */ /* 0x000fe2000f8e023f */
[----:B------:R-:W-:Y:S01]  /*9b60*/  ULDC UR6, c[0x0][0x278] ;  /* 0x00009e0000067ab9 */ /* 0x000fe20000000800 */
[----:B------:R-:W-:Y:S02]  /*9b70*/  UIMAD UR4, UR7, 0xc0, URZ ;  /* 0x000000c0070478a4 */ /* 0x000fe4000f8e023f */
[----:B------:R-:W-:Y:S02]  /*9b80*/  UIMAD UR5, UR45, UR6, UR5 ;  /* 0x000000062d0572a4 */ /* 0x000fe4000f8e0205 */
[----:B------:R-:W-:-:S04]  /*9b90*/  UISETP.NE.AND UP0, UPT, UR6, URZ, UPT ;  /* 0x0000003f0600728c */ /* 0x000fc8000bf05270 */
[----:B------:R-:W-:-:S06]  /*9ba0*/  USEL UR4, UR4, UR5, !UP0 ;  /* 0x0000000504047287 */ /* 0x000fcc000c000000 */
[----:B------:R-:W-:Y:S01]  /*9bb0*/  VIADD R21, R2, UR4 ;  /* 0x0000000402157c36 */ /* 0x000fe20008000000 */
[----:B------:R-:W-:Y:S01]  /*9bc0*/  ULDC.64 UR4, c[0x0][0x2f0] ;  /* 0x0000bc0000047ab9 */ /* 0x000fe20000000a00 */
[----:B0-----:R-:W-:-:S13]  /*9bd0*/  ISETP.NE.AND P3, PT, R0, 0x2, PT ;  /* 0x000000020000780c */ /* 0x001fda0003f65270 */
[----:B------:R-:W0:Y:S01]  /*9be0*/  @!P3 LDC.64 R14, c[0x0][0x238] ;  /* 0x00008e00ff0ebb82 */ /* 0x000e220000000a00 */
[----:B------:R-:W-:-:S07]  /*9bf0*/  UISETP.NE.U32.AND UP0, UPT, UR4, URZ, UPT ;  /* 0x0000003f0400728c */ /* 0x000fce000bf05070 */
[----:B------:R-:W1:Y:S01]  /*9c00*/  @P3 LDC.64 R12, c[0x0][0x238] ;  /* 0x00008e00ff0c3b82 */ /* 0x000e620000000a00 */
[----:B------:R-:W-:Y:S01]  /*9c10*/  UISETP.NE.AND.EX UP0, UPT, UR5, URZ, UPT, UP0 ;  /* 0x0000003f0500728c */ /* 0x000fe2000bf05300 */
[----:B0-----:R-:W-:-:S06]  /*9c20*/  @!P3 IADD3 R14, P1, R21, R14, RZ ;  /* 0x0000000e150eb210 */ /* 0x001fcc0007f3e0ff */
[----:B------:R-:W0:Y:S01]  /*9c30*/  @!P3 LDC.64 R18, c[0x0][0x2f8] ;  /* 0x0000be00ff12bb82 */ /* 0x000e220000000a00 */
[----:B------:R-:W-:-:S03]  /*9c40*/  PLOP3.LUT P4, PT, PT, PT, UP0, 0x80, 0x0 ;  /* 0x000000000000781c */ /* 0x000fc60003f8f008 */
[----:B------:R-:W-:Y:S01]  /*9c50*/  @UP0 ULDC UR4, c[0x0][0x288] ;  /* 0x0000a20000040ab9 */ /* 0x000fe20000000800 */
[----:B------:R-:W-:-:S05]  /*9c60*/  @!P3 LEA.HI.X.SX32 R15, R21, R15, 0x1, P1 ;  /* 0x0000000f150fb211 */ /* 0x000fca00008f0eff */
[----:B------:R3:W4:Y:S01]  /*9c70*/  @!P3 LDG.E R0, desc[UR36][R14.64] ;  /* 0x000000240e00b981 */ /* 0x000722000c1e1900 */
[----:B------:R-:W-:Y:S01]  /*9c80*/  @UP0 UIMAD UR4, UR38, UR4, UR46 ;  /* 0x00000004260402a4 */ /* 0x000fe2000f8e022e */
[----:B-1----:R-:W-:-:S05]  /*9c90*/  @P3 IMAD.WIDE R12, R21, 0x4, R12 ;  /* 0x00000004150c3825 */ /* 0x002fca00078e020c */
[----:B------:R-:W-:Y:S01]  /*9ca0*/  IMAD.U32 R23, RZ, RZ, UR4 ;  /* 0x00000004ff177e24 */ /* 0x000fe2000f8e00ff */
[----:B------:R-:W-:Y:S01]  /*9cb0*/  @UP0 ULDC.64 UR4, c[0x0][0x2e8] ;  /* 0x0000ba0000040ab9 */ /* 0x000fe20000000a00 */
[----:B--2---:R1:W2:Y:S01]  /*9cc0*/  @P3 LDG.E.128 R24, desc[UR36][R12.64] ;  /* 0x000000240c183981 */ /* 0x0042a2000c1e1d00 */
[----:B---3--:R-:W-:Y:S02]  /*9cd0*/  IMAD.U32 R14, RZ, RZ, UR4 ;  /* 0x00000004ff0e7e24 */ /* 0x008fe4000f8e00ff */
[----:B------:R-:W-:Y:S02]  /*9ce0*/  IMAD.U32 R15, RZ, RZ, UR5 ;  /* 0x00000005ff0f7e24 */ /* 0x000fe4000f8e00ff */
[----:B------:R-:W-:Y:S01]  /*9cf0*/  @P4 IMAD R21, R23, 0xc0, R2 ;  /* 0x000000c017154824 */ /* 0x000fe200078e0202 */
[----:B0-----:R0:W3:Y:S03]  /*9d00*/  @!P3 LDG.E R18, desc[UR36][R18.64+0x8] ;  /* 0x000008241212b981 */ /* 0x0010e6000c1e1900 */
[----:B------:R-:W-:-:S05]  /*9d10*/  @P4 IMAD.WIDE R14, R21, 0x4, R14 ;  /* 0x00000004150e4825 */ /* 0x000fca00078e020e */
[----:B------:R4:W2:Y:S01]  /*9d20*/  @P4 LDG.E.128 R28, desc[UR36][R14.64] ;  /* 0x000000240e1c4981 */ /* 0x0008a2000c1e1d00 */
[----:B------:R-:W0:Y:S01]  /*9d30*/  S2UR UR5, SR_CgaCtaId ;  /* 0x00000000000579c3 */ /* 0x000e220000008800 */
[----:B------:R-:W-:Y:S02]  /*9d40*/  UMOV UR4, 0x400 ;  /* 0x0000040000047882 */ /* 0x000fe40000000000 */
[----:B------:R-:W-:Y:S01]  /*9d50*/  UIADD3 UR4, UR4, 0x420, URZ ;  /* 0x0000042004047890 */ /* 0x000fe2000fffe03f */
[----:B------:R-:W-:Y:S01]  /*9d60*/  IADD3 R17, -R17, UR40, RZ ;  /* 0x0000002811117c10 */ /* 0x000fe2000fffe1ff */
[----:B-1----:R-:W-:Y:S02]  /*9d70*/  IMAD.U32 R13, RZ, RZ, UR16 ;  /* 0x00000010ff0d7e24 */ /* 0x002fe4000f8e00ff */
[----:B0-----:R-:W-:Y:S02]  /*9d80*/  ULEA UR4, UR5, UR4, 0x18 ;  /* 0x0000000405047291 */ /* 0x001fe4000f8ec03f */
[----:B------:R-:W-:Y:S01]  /*9d90*/  IMAD R13, R13, 0xc0, R2 ;  /* 0x000000c00d0d7824 */ /* 0x000fe200078e0202 */
[----:B------:R-:W-:-:S04]  /*9da0*/  UIMAD UR5, UR41, 0xc0, URZ ;  /* 0x000000c0290578a4 */ /* 0x000fc8000f8e023f */
[----:B------:R-:W-:Y:S02]  /*9db0*/  SHF.R.S32.HI R19, RZ, 0x1f, R13 ;  /* 0x0000001fff137819 */ /* 0x000fe4000001140d */
[----:B------:R-:W-:Y:S01]  /*9dc0*/  IMAD.U32 R22, RZ, RZ, UR5 ;  /* 0x00000005ff167e24 */ /* 0x000fe2000f8e00ff */
[----:B------:R-:W-:-:S04]  /*9dd0*/  IADD3 R13, P1, R13, UR5, RZ ;  /* 0x000000050d0d7c10 */ /* 0x000fc8000ff3e0ff */
[----:B------:R-:W-:Y:S02]  /*9de0*/  LEA.HI.X.SX32 R22, R22, R19, 0x1, P1 ;  /* 0x0000001316167211 */ /* 0x000fe400008f0eff */
[----:B----4-:R-:W-:Y:S02]  /*9df0*/  @!P3 PRMT R14, R0, 0x9910, RZ ;  /* 0x00009910000eb816 */ /* 0x010fe400000000ff */
[----:B------:R-:W-:Y:S02]  /*9e00*/  @!P3 SHF.R.U32.HI R20, RZ, 0x10, R0 ;  /* 0x00000010ff14b819 */ /* 0x000fe40000011600 */
[----:B------:R-:W-:Y:S01]  /*9e10*/  @!P3 SHF.R.S32.HI R14, RZ, 0x8, R14 ;  /* 0x00000008ff0eb819 */ /* 0x000fe2000001140e */
[----:B------:R0:W3:Y:S01]  /*9e20*/  @!P3 I2F.S8 R21, R0 ;  /* 0x000000000015b306 */ /* 0x0000e20000001400 */
[----:B------:R-:W-:Y:S02]  /*9e30*/  @!P3 SHF.R.U32.HI R12, RZ, 0x18, R0 ;  /* 0x00000018ff0cb819 */ /* 0x000fe40000011600 */
[----:B0-----:R-:W-:-:S05]  /*9e40*/  MOV R0, UR4 ;  /* 0x0000000400007c02 */ /* 0x001fca0008000f00 */
[----:B------:R-:W0:Y:S01]  /*9e50*/  @!P3 I2F.S8 R20, R20 ;  /* 0x000000140014b306 */ /* 0x000e220000001400 */
[----:B------:R-:W-:Y:S01]  /*9e60*/  ULDC.64 UR4, c[0x0][0x250] ;  /* 0x0000940000047ab9 */ /* 0x000fe20000000a00 */
[----:B------:R-:W-:-:S06]  /*9e70*/  IMAD R17, R17, 0x4, R0 ;  /* 0x0000000411117824 */ /* 0x000fcc00078e0200 */
[----:B------:R1:W4:Y:S01]  /*9e80*/  @!P3 I2F.S8 R15, R12 ;  /* 0x0000000c000fb306 */ /* 0x0003220000001400 */
[----:B------:R-:W2:Y:S07]  /*9e90*/  LDS R17, [R17] ;  /* 0x0000000011117984 */ /* 0x000eae0000000800 */
[----:B------:R-:W2:Y:S01]  /*9ea0*/  @!P3 I2F.S16 R14, R14 ;  /* 0x0000000e000eb306 */ /* 0x000ea20000101400 */
[-C--:B---3--:R-:W-:Y:S01]  /*9eb0*/  @!P3 FMUL.FTZ R24, R21, R18.reuse ;  /* 0x000000121518b220 */ /* 0x088fe20000410000 */
[-C--:B0-----:R-:W-:Y:S01]  /*9ec0*/  @!P3 FMUL.FTZ R26, R20, R18.reuse ;  /* 0x00000012141ab220 */ /* 0x081fe20000410000 */
[----:B-1----:R-:W-:Y:S01]  /*9ed0*/  LEA R12, P1, R13, UR4, 0x2 ;  /* 0x000000040d0c7c11 */ /* 0x002fe2000f8210ff */
[----:B----4-:R-:W-:Y:S01]  /*9ee0*/  @!P3 FMUL.FTZ R27, R15, R18 ;  /* 0x000000120f1bb220 */ /* 0x010fe20000410000 */
[----:B--2--5:R-:W-:Y:S01]  /*9ef0*/  FADD.FTZ R4, R24, R4 ;  /* 0x0000000418047221 */ /* 0x024fe20000010000 */
        /* <DEDUP_REMOVED lines=14> */
.L_x_3811:
[----:B------:R-:W-:Y:S05]  /*9fe0*/  BSYNC B0 ;  /* 0x0000000000007941 */ /* 0x000fea0003800000 */
.L_x_3810:
[----:B------:R-:W-:Y:S06]  /*9ff0*/  BAR.SYNC.DEFER_BLOCKING 0x0 ;  /* 0x0000000000007b1d */ /* 0x000fec0000010000 */
[----:B------:R-:W-:Y:S05]  /*a000*/  @P2 BRA `(.L_x_3812) ;  /* 0x0000000000382947 */ /* 0x000fea0003800000 */
[----:B0----5:R-:W-:Y:S01]  /*a010*/  LOP3.LUT R4, R16, 0xffffffc0, RZ, 0xc0, !PT ;  /* 0xffffffc010047812 */ /* 0x021fe200078ec0ff */
[----:B------:R-:W-:Y:S01]  /*a020*/  IMAD R3, R3, 0xc0, R2 ;  /* 0x000000c003037824 */ /* 0x000fe200078e0202 */
[----:B------:R-:W-:Y:S05]  /*a030*/  WARPSYNC.ALL ;  /* 0x0000000000007948 */ /* 0x000fea0003800000 */
[----:B------:R-:W-:Y:S01]  /*a040*/  ISETP.NE.AND P1, PT, R4, 0x40, PT ;  /* 0x000000400400780c */ /* 0x000fe20003f25270 */
[----:B------:R-:W-:Y:S01]  /*a050*/  IMAD R3, R3, 0x4, R0 ;  /* 0x0000000403037824 */ /* 0x000fe200078e0200 */
[----:B------:R-:W-:-:S11]  /*a060*/  ISETP.GT.AND P2, PT, R16, 0x3f, PT ;  /* 0x0000003f1000780c */ /* 0x000fd60003f44270 */
[----:B------:R-:W-:Y:S01]  /*a070*/  @!P1 STS.128 [R3+-0x300], R8 ;  /* 0xfffd000803009388 */ /* 0x000fe20000000c00 */
[----:B------:R-:W-:Y:S06]  /*a080*/  BAR.SYNC.DEFER_BLOCKING 0x0 ;  /* 0x0000000000007b1d */ /* 0x000fec0000010000 */
[----:B------:R-:W0:Y:S02]  /*a090*/  @!P2 LDS.128 R4, [R3] ;  /* 0x000000000304a984 */ /* 0x000e240000000c00 */
[----:B0-----:R-:W-:Y:S01]  /*a0a0*/  @!P2 FADD.FTZ R8, R8, R4 ;  /* 0x000000040808a221 */ /* 0x001fe20000010000 */
[----:B------:R-:W-:Y:S01]  /*a0b0*/  @!P2 FADD.FTZ R9, R9, R5 ;  /* 0x000000050909a221 */ /* 0x000fe20000010000 */
[----:B------:R-:W-:Y:S01]  /*a0c0*/  @!P2 FADD.FTZ R10, R10, R6 ;  /* 0x000000060a0aa221 */ /* 0x000fe20000010000 */
[----:B------:R-:W-:Y:S01]  /*a0d0*/  @!P2 FADD.FTZ R11, R11, R7 ;  /* 0x000000070b0ba221 */ /* 0x000fe20000010000 */
[----:B------:R-:W-:Y:S06]  /*a0e0*/  BAR.SYNC.DEFER_BLOCKING 0x0 ;  /* 0x0000000000007b1d */ /* 0x000fec0000010000 */
.L_x_3812:
[----:B------:R-:W-:Y:S05]  /*a0f0*/  @P0 EXIT ;  /* 0x000000000000094d */ /* 0x000fea0003800000 */
[----:B------:R-:W1:Y:S01]  /*a100*/  LDC R0, c[0x0][0x308] ;  /* 0x0000c200ff007b82 */ /* 0x000e620000000800 */
[----:B0----5:R-:W-:Y:S01]  /*a110*/  IMAD.U32 R7, RZ, RZ, UR7 ;  /* 0x00000007ff077e24 */ /* 0x021fe2000f8e00ff */
[----:B-1----:R-:W-:-:S13]  /*a120*/  ISETP.NE.AND P0, PT, R0, 0x2, PT ;  /* 0x000000020000780c */ /* 0x002fda0003f05270 */
        /* <DEDUP_REMOVED lines=8> */
[----:B0-----:R-:W3:Y:S02]  /*a1b0*/  LDG.E R4, desc[UR36][R4.64] ;  /* 0x0000002404047981 */ /* 0x001ee4000c1e1900 */
[C---:B---3--:R-:W-:Y:S01]  /*a1c0*/  FMUL.FTZ R8, R4.reuse, R8 ;  /* 0x0000000804087220 */ /* 0x048fe20000410000 */
        /* <DEDUP_REMOVED lines=23> */
.L_x_3772:
[----:B------:R-:W-:Y:S01]  /*a340*/  HFMA2.MMA R11, -RZ, RZ, 0, 1.847743988037109375e-06 ;  /* 0x0000001fff0b7435 */ /* 0x000fe200000001ff */
[----:B------:R-:W-:Y:S01]  /*a350*/  BSSY B1, `(.L_x_3813) ;  /* 0x0000007000017945 */ /* 0x000fe20003800000 */
[----:B------:R-:W-:Y:S02]  /*a360*/  IMAD.MOV.U32 R13, RZ, RZ, R10 ;  /* 0x000000ffff0d7224 */ /* 0x000fe400078e000a */
[----:B------:R-:W-:Y:S02]  /*a370*/  IMAD.MOV.U32 R12, RZ, RZ, 0x1 ;  /* 0x00000001ff0c7424 */ /* 0x000fe400078e00ff */
[----:B------:R-:W-:-:S07]  /*a380*/  IMAD.MOV.U32 R15, RZ, RZ, -0x1 ;  /* 0xffffffffff0f7424 */ /* 0x000fce00078e00ff */
[----:B-----5:R-:W-:Y:S05]  /*a390*/  WARPSYNC.COLLECTIVE R15, `(.L_x_3814) ;  /* 0x000000000f087348 */ /* 0x020fea0003c00000 */
[----:B------:R0:W1:Y:S02]  /*a3a0*/  SHFL.BFLY P6, R14, R13, R12, R11 ;  /* 0x0c00000c0d0e7389 */ /* 0x00006400000c000b */
[----:B01---5:R-:W-:Y:S01]  /*a3b0*/  ENDCOLLECTIVE ;  /* 0x000000000000791b */ /* 0x023fe20003800000 */
.L_x_3814:
[----:B------:R-:W-:Y:S05]  /*a3c0*/  BSYNC B1 ;  /* 0x0000000000017941 */ /* 0x000fea0003800000 */
.L_x_3813:
[----:B------:R-:W-:Y:S05]  /*a3d0*/  BRA `(.L_x_3815) ;  /* 0xffffffd000007947 */ /* 0x000fea000383ffff */
.L_x_3776:
[----:B------:R-:W-:Y:S01]  /*a3e0*/  BSSY B0, `(.L_x_3816) ;  /* 0x0000008000007945 */ /* 0x000fe20003800000 */
[----:B0----5:R-:W-:Y:S02]  /*a3f0*/  IMAD.MOV.U32 R13, RZ, RZ, R251 ;  /* 0x000000ffff0d7224 */ /* 0x021fe400078e00fb */
[----:B------:R-:W-:Y:S02]  /*a400*/  IMAD.MOV.U32 R12, RZ, RZ, 0x10 ;  /* 0x00000010ff0c7424 */ /* 0x000fe400078e00ff */
[----:B------:R-:W-:Y:S02]  /*a410*/  IMAD.MOV.U32 R11, RZ, RZ, 0x1f ;  /* 0x0000001fff0b7424 */ /* 0x000fe400078e00ff */
[----:B------:R-:W-:-:S07]  /*a420*/  IMAD.MOV.U32 R15, RZ, RZ, -0x1 ;  /* 0xffffffffff0f7424 */ /* 0x000fce00078e00ff */
[----:B-12---:R-:W-:Y:S05]  /*a430*/  WARPSYNC.COLLECTIVE R15, `(.L_x_3817) ;  /* 0x000000000f087348 */ /* 0x006fea0003c00000 */
[----:B------:R0:W3:Y:S02]  /*a440*/  SHFL.BFLY P6, R14, R13, R12, R11 ;  /* 0x0c00000c0d0e7389 */ /* 0x0000e400000c000b */
[----:B0123--:R-:W-:Y:S01]  /*a450*/  ENDCOLLECTIVE ;  /* 0x000000000000791b */ /* 0x00ffe20003800000 */
.L_x_3817:
[----:B------:R-:W-:Y:S05]  /*a460*/  BSYNC B0 ;  /* 0x0000000000007941 */ /* 0x000fea0003800000 */
.L_x_3816:
[----:B------:R-:W-:Y:S01]  /*a470*/  FMNMX.FTZ R13, R14, R251, !PT ;  /* 0x000000fb0e0d7209 */ /* 0x000fe20007810000 */
[----:B------:R-:W-:Y:S01]  /*a480*/  IMAD.MOV.U32 R12, RZ, RZ, 0x8 ;  /* 0x00000008ff0c7424 */ /* 0x000fe200078e00ff */
[----:B------:R-:W-:Y:S01]  /*a490*/  MOV R11, 0x1f ;  /* 0x0000001f000b7802 */ /* 0x000fe20000000f00 */
[----:B------:R-:W-:-:S07]  /*a4a0*/  IMAD.MOV.U32 R15, RZ, RZ, -0x1 ;  /* 0xffffffffff0f7424 */ /* 0x000fce00078e00ff */
[----:B------:R-:W-:Y:S05]  /*a4b0*/  WARPSYNC.COLLECTIVE R15, `(.L_x_3818) ;  /* 0x000000000f087348 */ /* 0x000fea0003c00000 */
[----:B------:R0:W1:Y:S02]  /*a4c0*/  SHFL.BFLY P6, R14, R13, R12, R11 ;  /* 0x0c00000c0d0e7389 */ /* 0x00006400000c000b */
[----:B01----:R-:W-:Y:S01]  /*a4d0*/  ENDCOLLECTIVE ;  /* 0x000000000000791b */ /* 0x003fe20003800000 */
.L_x_3818:
[----:B------:R-:W-:Y:S01]  /*a4e0*/  IMAD.MOV.U32 R12, RZ, RZ, 0x4 ;  /* 0x00000004ff0c7424 */ /* 0x000fe200078e00ff */
[----:B------:R-:W-:-:S05]  /*a4f0*/  FMNMX.FTZ R2, R13, R14, !PT ;  /* 0x0000000e0d027209 */ /* 0x000fca0007810000 */
[----:B------:R-:W-:-:S07]  /*a500*/  IMAD.MOV.U32 R13, RZ, RZ, R2 ;  /* 0x000000ffff0d7224 */ /* 0x000fce00078e0002 */
[----:B------:R-:W-:Y:S05]  /*a510*/  WARPSYNC.COLLECTIVE R15, `(.L_x_3819) ;  /* 0x000000000f087348 */ /* 0x000fea0003c00000 */
[----:B------:R0:W1:Y:S02]  /*a520*/  SHFL.BFLY P6, R14, R13, R12, R11 ;  /* 0x0c00000c0d0e7389 */ /* 0x00006400000c000b */
[----:B01----:R-:W-:Y:S01]  /*a530*/  ENDCOLLECTIVE ;  /* 0x000000000000791b */ /* 0x003fe20003800000 */
.L_x_3819:
[----:B------:R-:W-:Y:S01]  /*a540*/  IMAD.MOV.U32 R12, RZ, RZ, 0x2 ;  /* 0x00000002ff0c7424 */ /* 0x000fe200078e00ff */
[----:B------:R-:W-:-:S05]  /*a550*/  FMNMX.FTZ R3, R2, R14, !PT ;  /* 0x0000000e02037209 */ /* 0x000fca0007810000 */
[----:B------:R-:W-:-:S07]  /*a560*/  IMAD.MOV.U32 R13, RZ, RZ, R3 ;  /* 0x000000ffff0d7224 */ /* 0x000fce00078e0003 */
[----:B------:R-:W-:Y:S05]  /*a570*/  WARPSYNC.COLLECTIVE R15, `(.L_x_3820) ;  /* 0x000000000f087348 */ /* 0x000fea0003c00000 */
[----:B------:R0:W1:Y:S02]  /*a580*/  SHFL.BFLY P6, R14, R13, R12, R11 ;  /* 0x0c00000c0d0e7389 */ /* 0x00006400000c000b */
[----:B01----:R-:W-:Y:S01]  /*a590*/  ENDCOLLECTIVE ;  /* 0x000000000000791b */ /* 0x003fe20003800000 */
.L_x_3820:
[----:B------:R-:W-:Y:S05]  /*a5a0*/  BRA `(.L_x_3821) ;  /* 0xffffffd000747947 */ /* 0x000fea000383ffff */
.L_x_3822:
        /* <DEDUP_REMOVED lines=13> */
.L_x_4257:


//--------------------- .text._ZN4mmha33masked_multihead_attention_kernelIfLi192ELi256ELi4ELi64ELi64ELb0ELb1EEEv26Multihead_attention_paramsIT_XT5_EE --------------------------
	.section	.text._ZN4mmha33masked_multihead_attention_kernelIfLi192ELi256ELi4ELi64ELi64ELb0ELb1EEEv26Multihead_attention_paramsIT_XT5_EE,"ax",@progbits
	.align	128
        .global         _ZN4mmha33masked_multihead_attention_kernelIfLi192ELi256ELi4ELi64ELi64ELb0ELb1EEEv26Multihead_attention_paramsIT_XT5_EE
        .type           _ZN4mmha33masked_multihead_attention_kernelIfLi192ELi256ELi4ELi64ELi64ELb0ELb1EEEv26Multihead_attention_paramsIT_XT5_EE,@function
        .size           _ZN4mmha33masked_multihead_attention_kernelIfLi192ELi256ELi4ELi64ELi64ELb0ELb1EEEv26Multihead_attention_paramsIT_XT5_EE,(.L_x_4258 - _ZN4mmha33masked_multihead_attention_kernelIfLi192ELi256ELi4ELi64ELi64ELb0ELb1EEEv26Multihead_attention_paramsIT_XT5_EE)
        .other          _ZN4mmha33masked_multihead_attention_kernelIfLi192ELi256ELi4ELi64ELi64ELb0ELb1EEEv26Multihead_attention_paramsIT_XT5_EE,@"STO_CUDA_ENTRY STV_DEFAULT"
_ZN4mmha33masked_multihead_attention_kernelIfLi192ELi256ELi4ELi64ELi64ELb0ELb1EEEv26Multihead_attention_paramsIT_XT5_EE:
.text._ZN4mmha33masked_multihead_attention_kernelIfLi192ELi256ELi4ELi64ELi64ELb0ELb1EEEv26Multihead_attention_paramsIT_XT5_EE:
        /* <DEDUP_REMOVED lines=12> */
.L_x_3823:
[----:B------:R-:W0:Y:S08]  /*00c0*/  LDC.64 R4, c[0x0][0x330] ;  /* 0x0000cc00ff047b82 */ /* 0x000e300000000a00 */
[----:B------:R-:W1:Y:S08]  /*00d0*/  LDC R11, c[0x0][0x280] ;  /* 0x0000a000ff0b7b82 */ /* 0x000e700000000800 */
[----:B------:R-:W2:Y:S01]  /*00e0*/  LDC R26, c[0x0][0x284] ;  /* 0x0000a100ff1a7b82 */ /* 0x000ea20000000800 */
[----:B------:R-:W3:Y:S01]  /*00f0*/  S2R R18, SR_TID.X ;  /* 0x0000000000127919 */ /* 0x000ee20000002100 */
[----:B------:R-:W-:Y:S01]  /*0100*/  HFMA2.MMA R16, -RZ, RZ, 0, 0 ;  /* 0x00000000ff107435 */ /* 0x000fe200000001ff */
        /* <DEDUP_REMOVED lines=34> */
[----:B------:R-:W-:-:S04]  /*0330*/  @P2 VIADD R7, R7, 0x1 ;  /* 0x0000000107072836 */ /* 0x000fc80000000000 */
[----:B------:R-:W-:-:S04]  /*0340*/  IMAD.MOV.U32 R27, RZ, RZ, R7 ;  /* 0x000000ffff1b7224 */ /* 0x000fc800078e0007 */
[----:B------:R-:W-:Y:S01]  /*0350*/  @!P4 IMAD.MOV R27, RZ, RZ, -R27 ;  /* 0x000000ffff1bc224 */ /* 0x000fe200078e0a1b */
[----:B------:R-:W-:Y:S01]  /*0360*/  @!P3 LOP3.LUT R27, RZ, R11, RZ, 0x33, !PT ;  /* 0x0000000bff1bb212 */ /* 0x000fe200078e33ff */
[----:B----4-:R-:W4:Y:S01]  /*0370*/  MUFU.RCP R0, R0 ;  /* 0x0000000000007308 */ /* 0x010f220000001000 */
[----:B---3--:R-:W-:-:S03]  /*0380*/  ISETP.GE.AND P4, PT, R18, 0x30, PT ;  /* 0x000000301200780c */ /* 0x008fc60003f86270 */
[----:B-1----:R-:W-:-:S04]  /*0390*/  @P1 IMAD.WIDE R4, R27, 0x4, R4 ;  /* 0x000000041b041825 */ /* 0x002fc800078e0204 */
[----:B0-----:R-:W-:Y:S01]  /*03a0*/  IMAD R22, R2, UR4, R19 ;  /* 0x0000000402167c24 */ /* 0x001fe2000f8e0213 */
[----:B------:R0:W5:Y:S01]  /*03b0*/  @P1 LDG.E R16, desc[UR36][R4.64] ;  /* 0x0000002404101981 */ /* 0x000162000c1e1900 */
[----:B------:R-:W-:Y:S01]  /*03c0*/  ISETP.NE.AND P1, PT, R26, RZ, PT ;  /* 0x000000ff1a00720c */ /* 0x000fe20003f25270 */
[----:B------:R-:W-:Y:S01]  /*03d0*/  IMAD.SHL.U32 R25, R18, 0x4, RZ ;  /* 0x0000000412197824 */ /* 0x000fe200078e00ff */
[----:B------:R-:W-:Y:S01]  /*03e0*/  BSSY B0, `(.L_x_3824) ;  /* 0x0000039000007945 */ /* 0x000fe20003800000 */
[----:B------:R-:W-:Y:S02]  /*03f0*/  IMAD R30, R22, 0xc0, RZ ;  /* 0x000000c0161e7824 */ /* 0x000fe400078e02ff */
[----:B----4-:R-:W-:Y:S02]  /*0400*/  VIADD R6, R0, 0xffffffe ;  /* 0x0ffffffe00067836 */ /* 0x010fe40000000000 */
[----:B------:R-:W1:Y:S02]  /*0410*/  LDC R0, c[0x0][0x308] ;  /* 0x0000c200ff007b82 */ /* 0x000e640000000800 */
[----:B------:R3:W4:Y:S01]  /*0420*/  F2I.FTZ.U32.TRUNC.NTZ R7, R6 ;  /* 0x0000000600077305 */ /* 0x000722000021f000 */
[----:B0-----:R-:W-:Y:S01]  /*0430*/  @P4 CS2R R4, SRZ ;  /* 0x0000000000044805 */ /* 0x001fe2000001ff00 */
[----:B---3--:R-:W-:-:S02]  /*0440*/  IMAD.MOV.U32 R6, RZ, RZ, RZ ;  /* 0x000000ffff067224 */ /* 0x008fc400078e00ff */
[----:B----4-:R-:W-:-:S04]  /*0450*/  IMAD.MOV R3, RZ, RZ, -R7 ;  /* 0x000000ffff037224 */ /* 0x010fc800078e0a07 */
[----:B------:R-:W-:-:S04]  /*0460*/  IMAD R3, R3, R12, RZ ;  /* 0x0000000c03037224 */ /* 0x000fc800078e02ff */
[----:B------:R-:W-:Y:S02]  /*0470*/  IMAD.HI.U32 R7, R7, R3, R6 ;  /* 0x0000000307077227 */ /* 0x000fe400078e0006 */
[----:B------:R-:W0:Y:S02]  /*0480*/  LDC R3, c[0x0][0x278] ;  /* 0x00009e00ff037b82 */ /* 0x000e240000000800 */
[----:B0-----:R-:W-:Y:S01]  /*0490*/  ISETP.NE.AND P3, PT, R3, RZ, PT ;  /* 0x000000ff0300720c */ /* 0x001fe20003f65270 */
[----:B--2---:R-:W-:-:S06]  /*04a0*/  @P0 IMAD.IADD R17, R17, 0x1, R10 ;  /* 0x0000000111110824 */ /* 0x004fcc00078e020a */
[----:B------:R-:W0:Y:S02]  /*04b0*/  @!P0 LDC R17, c[0x0][0x29c] ;  /* 0x0000a700ff118b82 */ /* 0x000e240000000800 */
[----:B0-----:R-:W-:Y:S02]  /*04c0*/  IABS R23, R17 ;  /* 0x0000001100177213 */ /* 0x001fe40000000000 */
[----:B------:R-:W-:-:S03]  /*04d0*/  ISETP.GE.AND P2, PT, R17, RZ, PT ;  /* 0x000000ff1100720c */ /* 0x000fc60003f46270 */
[----:B------:R-:W-:-:S04]  /*04e0*/  IMAD.HI.U32 R7, R7, R23, RZ ;  /* 0x0000001707077227 */ /* 0x000fc800078e00ff */
[----:B------:R-:W-:-:S04]  /*04f0*/  IMAD.MOV R7, RZ, RZ, -R7 ;  /* 0x000000ffff077224 */ /* 0x000fc800078e0a07 */
[----:B------:R-:W-:Y:S01]  /*0500*/  IMAD R23, R12, R7, R23 ;  /* 0x000000070c177224 */ /* 0x000fe200078e0217 */
[----:B------:R-:W-:-:S04]  /*0510*/  @P4 CS2R R6, SRZ ;  /* 0x0000000000064805 */ /* 0x000fc8000001ff00 */
[----:B------:R-:W-:-:S13]  /*0520*/  ISETP.GT.U32.AND P0, PT, R12, R23, PT ;  /* 0x000000170c00720c */ /* 0x000fda0003f04070 */
[----:B------:R-:W-:-:S05]  /*0530*/  @!P0 IMAD.IADD R23, R23, 0x1, -R12 ;  /* 0x0000000117178824 */ /* 0x000fca00078e0a0c */
[----:B------:R-:W-:-:S13]  /*0540*/  ISETP.GT.U32.AND P0, PT, R12, R23, PT ;  /* 0x000000170c00720c */ /* 0x000fda0003f04070 */
[----:B------:R-:W-:Y:S01]  /*0550*/  @!P0 IMAD.IADD R23, R23, 0x1, -R12 ;  /* 0x0000000117178824 */ /* 0x000fe200078e0a0c */
[----:B-1----:R-:W-:Y:S01]  /*0560*/  ISETP.NE.AND P0, PT, R0, 0x2, PT ;  /* 0x000000020000780c */ /* 0x002fe20003f05270 */
[----:B------:R-:W-:-:S03]  /*0570*/  IMAD R0, R19, 0xc0, RZ ;  /* 0x000000c013007824 */ /* 0x000fc600078e02ff */
[----:B------:R-:W-:Y:S01]  /*0580*/  @!P2 IADD3 R23, -R23, RZ, RZ ;  /* 0x000000ff1717a210 */ /* 0x000fe20007ffe1ff */
[----:B------:R-:W-:Y:S01]  /*0590*/  IMAD R3, R2, R3, R0 ;  /* 0x0000000302037224 */ /* 0x000fe200078e0200 */
[----:B------:R-:W-:Y:S01]  /*05a0*/  @!P1 LOP3.LUT R23, RZ, R26, RZ, 0x33, !PT ;  /* 0x0000001aff179212 */ /* 0x000fe200078e33ff */
[----:B------:R-:W-:Y:S01]  /*05b0*/  IMAD.IADD R21, R0, 0x1, R25 ;  /* 0x0000000100157824 */ /* 0x000fe200078e0219 */
[----:B------:R-:W-:Y:S02]  /*05c0*/  IADD3 R26, R17, 0x1, -R26 ;  /* 0x00000001111a7810 */ /* 0x000fe40007ffe81a */
[----:B------:R-:W-:-:S05]  /*05d0*/  SEL R24, R30, R3, !P3 ;  /* 0x000000031e187207 */ /* 0x000fca0005800000 */
[----:B------:R-:W-:Y:S01]  /*05e0*/  IMAD.IADD R3, R25, 0x1, R24 ;  /* 0x0000000119037824 */ /* 0x000fe200078e0218 */
[----:B------:R-:W-:Y:S06]  /*05f0*/  @P4 BRA `(.L_x_3825) ;  /* 0x00000000005c4947 */ /* 0x000fec0003800000 */
        /* <DEDUP_REMOVED lines=23> */
.L_x_3825:
[----:B------:R-:W-:Y:S05]  /*0770*/  BSYNC B0 ;  /* 0x0000000000007941 */ /* 0x000fea0003800000 */
.L_x_3824:
        /* <DEDUP_REMOVED lines=12> */
.L_x_3827:
        /* <DEDUP_REMOVED lines=18> */
.L_x_3828:
[----:B------:R-:W-:Y:S05]  /*0960*/  BSYNC B0 ;  /* 0x0000000000007941 */ /* 0x000fea0003800000 */
.L_x_3826:
[----:B------:R-:W1:Y:S01]  /*0970*/  LDC.64 R14, c[0x0][0x2a8] ;  /* 0x0000aa00ff0e7b82 */ /* 0x000e620000000a00 */
        /* <DEDUP_REMOVED lines=10> */
[----:B------:R-:W-:Y:S02]  /*0a20*/  P2R R0, PR, RZ, 0x1 ;  /* 0x00000001ff007803 */ /* 0x000fe40000000000 */
[----:B------:R-:W-:Y:S02]  /*0a30*/  ISETP.EQ.OR.EX P2, PT, RZ, UR9, P0, P2 ;  /* 0x00000009ff007c0c */ /* 0x000fe40008742720 */
[----:B------:R-:W-:-:S02]  /*0a40*/  ISETP.EQ.U32.AND P0, PT, R8, RZ, PT ;  /* 0x000000ff0800720c */ /* 0x000fc40003f02070 */
[----:B------:R-:W-:-:S04]  /*0a50*/  ISETP.GT.AND P3, PT, R18, 0x3f, PT ;  /* 0x0000003f1200780c */ /* 0x000fc80003f64270 */
[----:B------:R-:W-:Y:S01]  /*0a60*/  ISETP.EQ.OR.EX P0, PT, R9, RZ, P3, P0 ;  /* 0x000000ff0900720c */ /* 0x000fe20001f02700 */
[----:B0-----:R-:W0:Y:S01]  /*0a70*/  @!P1 LDC.64 R10, c[0x0][0x220] ;  /* 0x00008800ff0a9b82 */ /* 0x001e220000000a00 */
[----:B------:R-:W-:Y:S02]  /*0a80*/  P2R R0, PR, RZ, 0x8 ;  /* 0x00000008ff007803 */ /* 0x000fe40000000000 */
[----:B-1----:R-:W-:-:S04]  /*0a90*/  ISETP.NE.U32.AND P3, PT, R14, RZ, PT ;  /* 0x000000ff0e00720c */ /* 0x002fc80003f65070 */
[----:B------:R-:W-:Y:S01]  /*0aa0*/  ISETP.NE.AND.EX P3, PT, R15, RZ, PT, P3 ;  /* 0x000000ff0f00720c */ /* 0x000fe20003f65330 */
[----:B------:R-:W1:Y:S04]  /*0ab0*/  @!P2 LDC.64 R12, c[0x0][0x230] ;  /* 0x00008c00ff0cab82 */ /* 0x000e680000000a00 */
[----:B-----5:R-:W-:Y:S01]  /*0ac0*/  @!P0 IMAD R0, R16, UR4, R19 ;  /* 0x0000000410008c24 */ /* 0x020fe2000f8e0213 */
[----:B------:R-:W-:-:S03]  /*0ad0*/  ULDC.U8 UR4, c[0x0][0x294] ;  /* 0x0000a50000047ab9 */ /* 0x000fc60000000000 */
[----:B------:R-:W2:Y:S01]  /*0ae0*/  @!P0 LDC.64 R14, c[0x0][0x2e0] ;  /* 0x0000b800ff0e8b82 */ /* 0x000ea20000000a00 */
[----:B0-----:R-:W-:-:S05]  /*0af0*/  @!P1 IMAD.WIDE R8, R21, 0x4, R10 ;  /* 0x0000000415089825 */ /* 0x001fca00078e020a */
[----:B------:R-:W3:Y:S01]  /*0b00*/  @!P1 LDG.E.128 R32, desc[UR36][R8.64] ;  /* 0x0000002408209981 */ /* 0x000ee2000c1e1d00 */
[----:B-1----:R-:W-:Y:S02]  /*0b10*/  @!P2 IMAD.WIDE R10, R21, 0x4, R12 ;  /* 0x00000004150aa825 */ /* 0x002fe400078e020c */
[----:B------:R-:W0:Y:S02]  /*0b20*/  @P3 LDC.64 R20, c[0x0][0x2a8] ;  /* 0x0000aa00ff143b82 */ /* 0x000e240000000a00 */
[----:B------:R-:W-:Y:S01]  /*0b30*/  @!P0 IMAD R13, R0, 0xc0, R25 ;  /* 0x000000c0000d8824 */ /* 0x000fe200078e0219 */
[----:B------:R-:W4:Y:S03]  /*0b40*/  @!P2 LDG.E.128 R40, desc[UR36][R10.64] ;  /* 0x000000240a28a981 */ /* 0x000f26000c1e1d00 */
[----:B--2---:R-:W-:-:S05]  /*0b50*/  @!P0 IMAD.WIDE R12, R13, 0x4, R14 ;  /* 0x000000040d0c8825 */ /* 0x004fca00078e020e */
[----:B------:R-:W2:Y:S01]  /*0b60*/  @!P0 LDG.E.128 R44, desc[UR36][R12.64] ;  /* 0x000000240c2c8981 */ /* 0x000ea2000c1e1d00 */
[----:B0-----:R-:W-:Y:S02]  /*0b70*/  @P3 IMAD.WIDE R14, R2, 0x4, R20 ;  /* 0x00000004020e3825 */ /* 0x001fe400078e0214 */
[----:B------:R-:W0:Y:S02]  /*0b80*/  LDC R20, c[0x0][0x290] ;  /* 0x0000a400ff147b82 */ /* 0x000e240000000800 */
[----:B------:R-:W-:Y:S01]  /*0b90*/  IMAD.MOV.U32 R28, RZ, RZ, RZ ;  /* 0x000000ffff1c7224 */ /* 0x000fe200078e00ff */
[----:B------:R-:W-:-:S05]  /*0ba0*/  ISETP.NE.AND P2, PT, RZ, UR4, PT ;  /* 0x00000004ff007c0c */ /* 0x000fca000bf45270 */
[----:B------:R1:W5:Y:S01]  /*0bb0*/  @P3 LDG.E R28, desc[UR36][R14.64] ;  /* 0x000000240e1c3981 */ /* 0x000362000c1e1900 */
[----:B------:R-:W-:Y:S02]  /*0bc0*/  ISETP.GE.AND P1, PT, R18, 0x40, PT ;  /* 0x000000401200780c */ /* 0x000fe40003f26270 */
[----:B0-----:R-:W-:Y:S01]  /*0bd0*/  ISETP.GT.AND P3, PT, R20, RZ, PT ;  /* 0x000000ff1400720c */ /* 0x001fe20003f64270 */
[----:B---3--:R-:W-:Y:S01]  /*0be0*/  FADD.FTZ R32, R32, R4 ;  /* 0x0000000420207221 */ /* 0x008fe20000010000 */
[----:B------:R-:W-:Y:S01]  /*0bf0*/  FADD.FTZ R33, R33, R5 ;  /* 0x0000000521217221 */ /* 0x000fe20000010000 */
[----:B------:R-:W-:Y:S01]  /*0c00*/  FADD.FTZ R34, R34, R6 ;  /* 0x0000000622227221 */ /* 0x000fe20000010000 */
[----:B------:R-:W-:Y:S01]  /*0c10*/  FADD.FTZ R35, R35, R7 ;  /* 0x0000000723237221 */ /* 0x000fe20000010000 */
[----:B----4-:R-:W-:Y:S01]  /*0c20*/  FADD.FTZ R36, R40, R36 ;  /* 0x0000002428247221 */ /* 0x010fe20000010000 */
[----:B------:R-:W-:Y:S01]  /*0c30*/  FADD.FTZ R37, R41, R37 ;  /* 0x0000002529257221 */ /* 0x000fe20000010000 */
[----:B------:R-:W-:Y:S01]  /*0c40*/  FADD.FTZ R38, R42, R38 ;  /* 0x000000262a267221 */ /* 0x000fe20000010000 */
[----:B------:R-:W-:Y:S01]  /*0c50*/  FADD.FTZ R39, R43, R39 ;  /* 0x000000272b277221 */ /* 0x000fe20000010000 */
[----:B--2---:R-:W-:Y:S01]  /*0c60*/  @!P0 FMUL.FTZ R36, R36, R44 ;  /* 0x0000002c24248220 */ /* 0x004fe20000410000 */
[----:B------:R-:W-:Y:S01]  /*0c70*/  @!P0 FMUL.FTZ R37, R37, R45 ;  /* 0x0000002d25258220 */ /* 0x000fe20000410000 */
[----:B------:R-:W-:Y:S01]  /*0c80*/  @!P0 FMUL.FTZ R38, R38, R46 ;  /* 0x0000002e26268220 */ /* 0x000fe20000410000 */
[----:B------:R-:W-:Y:S01]  /*0c90*/  @!P0 FMUL.FTZ R39, R39, R47 ;  /* 0x0000002f27278220 */ /* 0x000fe20000410000 */
        /* <DEDUP_REMOVED lines=45> */
[----:B------:R-:W-:Y:S02]  /*0f70*/  IMAD.U32 R6, RZ, RZ, UR4 ;  /* 0x00000004ff067e24 */ /* 0x000fe4000f8e00ff */
[----:B------:R-:W-:-:S02]  /*0f80*/  IMAD.U32 R7, RZ, RZ, UR5 ;  /* 0x00000005ff077e24 */ /* 0x000fc4000f8e00ff */
[----:B------:R-:W-:Y:S02]  /*0f90*/  IMAD.U32 R10, RZ, RZ, UR6 ;  /* 0x00000006ff0a7e24 */ /* 0x000fe4000f8e00ff */
[----:B------:R-:W-:Y:S02]  /*0fa0*/  IMAD.U32 R11, RZ, RZ, UR7 ;  /* 0x00000007ff0b7e24 */ /* 0x000fe4000f8e00ff */
[----:B------:R-:W-:Y:S02]  /*0fb0*/  IMAD.MOV.U32 R12, RZ, RZ, 0x1 ;  /* 0x00000001ff0c7424 */ /* 0x000fe400078e00ff */
[----:B0-----:R-:W-:-:S07]  /*0fc0*/  IMAD.MOV.U32 R13, RZ, RZ, RZ ;  /* 0x000000ffff0d7224 */ /* 0x001fce00078e00ff */
[----:B------:R-:W-:-:S07]  /*0fd0*/  LEPC R20, `(.L_x_3831) ;  /* 0x000000001014794e */ /* 0x000fce0000000000 */
[----:B-1---5:R-:W-:Y:S05]  /*0fe0*/  CALL.ABS.NOINC R14 ;  /* 0x000000000e007343 */ /* 0x022fea0003c00000 */
.L_x_3831:
        /* <DEDUP_REMOVED lines=28> */
[----:B------:R-:W-:Y:S01]  /*11b0*/  IMAD.SHL.U32 R0, R0, 0x2, RZ ;  /* 0x0000000200007824 */ /* 0x000fe200078e00ff */
[----:B------:R-:W-:Y:S01]  /*11c0*/  LEA R20, R7, R40, 0x2 ;  /* 0x0000002807147211 */ /* 0x000fe200078e10ff */
[----:B------:R0:W2:Y:S03]  /*11d0*/  LDS R34, [R21+0x4] ;  /* 0x0000040015227984 */ /* 0x0000a60000000800 */
[----:B------:R-:W-:Y:S01]  /*11e0*/  LOP3.LUT R5, R0, 0xfffffffc, RZ, 0xc0, !PT ;  /* 0xfffffffc00057812 */ /* 0x000fe200078ec0ff */
[----:B------:R0:W3:Y:S03]  /*11f0*/  LDS R33, [R40] ;  /* 0x0000000028217984 */ /* 0x0000e60000000800 */
[----:B------:R-:W-:Y:S01]  /*1200*/  ISETP.GE.AND P0, PT, R5, R7, PT ;  /* 0x000000070500720c */ /* 0x000fe20003f06270 */
        /* <DEDUP_REMOVED lines=8> */
[----:B------:R-:W-:-:S04]  /*1290*/  ULDC UR4, c[0x0][0x29c] ;  /* 0x0000a70000047ab9 */ /* 0x000fc80000000800 */
[----:B------:R-:W1:Y:S01]  /*12a0*/  MUFU.RCP R3, R3 ;  /* 0x0000000300037308 */ /* 0x000e620000001000 */
[----:B------:R-:W-:-:S05]  /*12b0*/  I2FP.F32.S32 R0, R0 ;  /* 0x0000000000007245 */ /* 0x000fca0000201400 */
[----:B-1----:R-:W-:Y:S01]  /*12c0*/  FMUL.FTZ R4, R0, R3 ;  /* 0x0000000300047220 */ /* 0x002fe20000410000 */
[----:B------:R-:W-:-:S03]  /*12d0*/  I2FP.F32.S32 R0, R5 ;  /* 0x0000000500007245 */ /* 0x000fc60000201400 */
[----:B------:R-:W-:Y:S02]  /*12e0*/  FMUL.FTZ R5, R4, 13.28771209716796875 ;  /* 0x41549a7804057820 */ /* 0x000fe40000410000 */
[----:B------:R-:W-:-:S04]  /*12f0*/  FMUL.FTZ R0, R0, R3 ;  /* 0x0000000300007220 */ /* 0x000fc80000410000 */
[----:B------:R-:W1:Y:S01]  /*1300*/  MUFU.EX2 R5, -R5 ;  /* 0x8000000500057308 */ /* 0x000e620000000800 */
[----:B------:R-:W-:Y:S01]  /*1310*/  FMUL.FTZ R4, R0, 13.28771209716796875 ;  /* 0x41549a7800047820 */ /* 0x000fe20000410000 */
[----:B-----5:R-:W-:-:S04]  /*1320*/  IADD3 R0, -R28, UR4, RZ ;  /* 0x000000041c007c10 */ /* 0x020fc8000fffe1ff */
[----:B------:R-:W-:Y:S02]  /*1330*/  I2FP.F32.S32 R0, R0 ;  /* 0x0000000000007245 */ /* 0x000fe40000201400 */
[----:B------:R-:W2:Y:S03]  /*1340*/  MUFU.EX2 R7, -R4 ;  /* 0x8000000400077308 */ /* 0x000ea60000000800 */
[----:B-1----:R-:W-:-:S04]  /*1350*/  FMUL.FTZ R3, R0, R5 ;  /* 0x0000000500037220 */ /* 0x002fc80000410000 */
[----:B------:R-:W-:Y:S01]  /*1360*/  FMUL.RZ R13, R3, 0.15915493667125701904 ;  /* 0x3e22f983030d7820 */ /* 0x000fe2000040c000 */
[----:B--2---:R-:W-:-:S03]  /*1370*/  FMUL.FTZ R0, R0, R7 ;  /* 0x0000000700007220 */ /* 0x004fc60000410000 */
[----:B------:R-:W4:Y:S01]  /*1380*/  MUFU.SIN R6, R13 ;  /* 0x0000000d00067308 */ /* 0x000f220000000400 */
[----:B------:R-:W-:-:S07]  /*1390*/  FMUL.RZ R11, R0, 0.15915493667125701904 ;  /* 0x3e22f983000b7820 */ /* 0x000fce000040c000 */
[----:B------:R-:W1:Y:S08]  /*13a0*/  MUFU.COS R8, R13 ;  /* 0x0000000d00087308 */ /* 0x000e700000000000 */
[----:B------:R-:W3:Y:S01]  /*13b0*/  MUFU.SIN R3, R11 ;  /* 0x0000000b00037308 */ /* 0x000ee20000000400 */
[-C--:B----4-:R-:W-:Y:S01]  /*13c0*/  FMUL.FTZ R5, R35, R6.reuse ;  /* 0x0000000623057220 */ /* 0x090fe20000410000 */
[-C--:B0-----:R-:W-:Y:S01]  /*13d0*/  FMUL.FTZ R7, R39, R6.reuse ;  /* 0x0000000627077220 */ /* 0x081fe20000410000 */
        /* <DEDUP_REMOVED lines=17> */
.L_x_3835:
[----:B------:R-:W-:Y:S05]  /*14f0*/  BSYNC B1 ;  /* 0x0000000000017941 */ /* 0x000fea0003800000 */
.L_x_3834:
        /* <DEDUP_REMOVED lines=8> */
.L_x_3833:
[----:B------:R-:W-:Y:S05]  /*1580*/  BSYNC B0 ;  /* 0x0000000000007941 */ /* 0x000fea0003800000 */
.L_x_3832:
[----:B------:R-:W-:Y:S06]  /*1590*/  BAR.SYNC.DEFER_BLOCKING 0x0 ;  /* 0x0000000000007b1d */ /* 0x000fec0000010000 */
[----:B0-----:R0:W1:Y:S04]  /*15a0*/  @P6 LDS.128 R32, [R14] ;  /* 0x000000000e206984 */ /* 0x0010680000000c00 */
[----:B------:R0:W2:Y:S01]  /*15b0*/  @P6 LDS.128 R36, [R15] ;  /* 0x000000000f246984 */ /* 0x0000a20000000c00 */
[----:B------:R-:W-:Y:S06]  /*15c0*/  BAR.SYNC.DEFER_BLOCKING 0x0 ;  /* 0x0000000000007b1d */ /* 0x000fec0000010000 */
[----:B------:R-:W-:Y:S05]  /*15d0*/  BRA `(.L_x_3830) ;  /* 0x0000000000b07947 */ /* 0x000fea0003800000 */
.L_x_3829:
[----:B------:R-:W-:Y:S01]  /*15e0*/  ISETP.GE.AND P0, PT, R25, R20, PT ;  /* 0x000000141900720c */ /* 0x000fe20003f06270 */
[----:B------:R-:W-:-:S12]  /*15f0*/  BSSY B0, `(.L_x_3830) ;  /* 0x000002a000007945 */ /* 0x000fd80003800000 */
[----:B------:R-:W-:Y:S05]  /*1600*/  @P0 BRA `(.L_x_3836) ;  /* 0x0000000000a00947 */ /* 0x000fea0003800000 */
[----:B------:R-:W-:Y:S01]  /*1610*/  I2FP.F32.S32 R20, R20 ;  /* 0x0000001400147245 */ /* 0x000fe20000201400 */
[----:B------:R-:W-:Y:S01]  /*1620*/  VIADD R0, R25, 0x2 ;  /* 0x0000000219007836 */ /* 0x000fe20000000000 */
[----:B------:R-:W-:Y:S02]  /*1630*/  ULDC UR4, c[0x0][0x29c] ;  /* 0x0000a70000047ab9 */ /* 0x000fe40000000800 */
[----:B------:R-:W0:Y:S02]  /*1640*/  MUFU.RCP R5, R20 ;  /* 0x0000001400057308 */ /* 0x000e240000001000 */
[----:B------:R-:W-:-:S05]  /*1650*/  I2FP.F32.S32 R0, R0 ;  /* 0x0000000000007245 */ /* 0x000fca0000201400 */
[----:B0-----:R-:W-:Y:S01]  /*1660*/  FMUL.FTZ R3, R0, R5 ;  /* 0x0000000500037220 */ /* 0x001fe20000410000 */
[----:B------:R-:W-:-:S03]  /*1670*/  I2FP.F32.S32 R0, R25 ;  /* 0x0000001900007245 */ /* 0x000fc60000201400 */
[----:B------:R-:W-:Y:S02]  /*1680*/  FMUL.FTZ R4, R3, 13.28771209716796875 ;  /* 0x41549a7803047820 */ /* 0x000fe40000410000 */
[----:B------:R-:W-:Y:S01]  /*1690*/  FMUL.FTZ R0, R0, R5 ;  /* 0x0000000500007220 */ /* 0x000fe20000410000 */
[----:B-----5:R-:W-:Y:S01]  /*16a0*/  IADD3 R5, -R28, UR4, RZ ;  /* 0x000000041c057c10 */ /* 0x020fe2000fffe1ff */
[----:B------:R-:W0:Y:S02]  /*16b0*/  MUFU.EX2 R3, -R4 ;  /* 0x8000000400037308 */ /* 0x000e240000000800 */
[----:B------:R-:W-:Y:S01]  /*16c0*/  FMUL.FTZ R0, R0, 13.28771209716796875 ;  /* 0x41549a7800007820 */ /* 0x000fe20000410000 */
[----:B------:R-:W-:-:S05]  /*16d0*/  I2FP.F32.S32 R5, R5 ;  /* 0x0000000500057245 */ /* 0x000fca0000201400 */
        /* <DEDUP_REMOVED lines=27> */
.L_x_3836:
[----:B------:R-:W-:Y:S05]  /*1890*/  BSYNC B0 ;  /* 0x0000000000007941 */ /* 0x000fea0003800000 */
.L_x_3830:
[----:B------:R-:W-:Y:S01]  /*18a0*/  ISETP.GT.AND P0, PT, R18, 0x3f, PT ;  /* 0x0000003f1200780c */ /* 0x000fe20003f04270 */
[----:B------:R-:W-:Y:S01]  /*18b0*/  BSSY B0, `(.L_x_3837) ;  /* 0x0000015000007945 */ /* 0x000fe20003800000 */
[----:B------:R-:W-:-:S11]  /*18c0*/  IMAD.MOV.U32 R0, RZ, RZ, RZ ;  /* 0x000000ffff007224 */ /* 0x000fd600078e00ff */
[----:B------:R-:W-:Y:S05]  /*18d0*/  @P0 BRA `(.L_x_3838) ;  /* 0x0000000000480947 */ /* 0x000fea0003800000 */
[----:B------:R-:W-:Y:S01]  /*18e0*/  ISETP.GT.AND P0, PT, R18, 0x2f, PT ;  /* 0x0000002f1200780c */ /* 0x000fe20003f04270 */
[----:B------:R-:W3:Y:S01]  /*18f0*/  S2UR UR5, SR_CgaCtaId ;  /* 0x00000000000579c3 */ /* 0x000ee20000008800 */
[----:B------:R-:W-:Y:S01]  /*1900*/  UMOV UR4, 0x400 ;  /* 0x0000040000047882 */ /* 0x000fe20000000000 */
[----:B------:R-:W-:Y:S01]  /*1910*/  IMAD.IADD R25, R30, 0x1, R25 ;  /* 0x000000011e197824 */ /* 0x000fe200078e0219 */
[----:B------:R-:W-:-:S09]  /*1920*/  UIADD3 UR4, UR4, 0x10, URZ ;  /* 0x0000001004047890 */ /* 0x000fd2000fffe03f */
[----:B------:R-:W4:Y:S01]  /*1930*/  @!P0 LDC R3, c[0x0][0x284] ;  /* 0x0000a100ff038b82 */ /* 0x000f220000000800 */
[----:B------:R-:W-:-:S07]  /*1940*/  @!P0 IMAD.SHL.U32 R0, R23, 0x4, RZ ;  /* 0x0000000417008824 */ /* 0x000fce00078e00ff */
[----:B------:R-:W0:Y:S01]  /*1950*/  @!P0 LDC.64 R4, c[0x0][0x248] ;  /* 0x00009200ff048b82 */ /* 0x000e220000000a00 */
[----:B---3--:R-:W-:Y:S01]  /*1960*/  ULEA UR4, UR5, UR4, 0x18 ;  /* 0x0000000405047291 */ /* 0x008fe2000f8ec03f */
[----:B----4-:R-:W-:-:S05]  /*1970*/  @!P0 IMAD R25, R25, R3, R0 ;  /* 0x0000000319198224 */ /* 0x010fca00078e0200 */
[----:B------:R-:W-:Y:S01]  /*1980*/  LEA R3, R18, UR4, 0x4 ;  /* 0x0000000412037c11 */ /* 0x000fe2000f8e20ff */
[----:B-12---:R-:W-:-:S04]  /*1990*/  FMUL.FTZ R0, R36, R32 ;  /* 0x0000002024007220 */ /* 0x006fc80000410000 */
[----:B------:R3:W-:Y:S01]  /*19a0*/  STS.128 [R3], R32 ;  /* 0x0000002003007388 */ /* 0x0007e20000000c00 */
[----:B------:R-:W-:Y:S01]  /*19b0*/  FFMA.FTZ R7, R37, R33, R0 ;  /* 0x0000002125077223 */ /* 0x000fe20000010000 */
[----:B0-----:R-:W-:-:S04]  /*19c0*/  @!P0 IMAD.WIDE R4, R25, 0x4, R4 ;  /* 0x0000000419048825 */ /* 0x001fc800078e0204 */
[----:B------:R-:W-:Y:S01]  /*19d0*/  FFMA.FTZ R0, R38, R34, R7 ;  /* 0x0000002226007223 */ /* 0x000fe20000010007 */
[----:B------:R3:W-:Y:S03]  /*19e0*/  @!P0 STG.E.128 desc[UR36][R4.64], R36 ;  /* 0x0000002404008986 */ /* 0x0007e6000c101d24 */
[----:B------:R-:W-:-:S07]  /*19f0*/  FFMA.FTZ R0, R39, R35, R0 ;  /* 0x0000002327007223 */ /* 0x000fce0000010000 */
.L_x_3838:
[----:B------:R-:W-:Y:S05]  /*1a00*/  BSYNC B0 ;  /* 0x0000000000007941 */ /* 0x000fea0003800000 */
.L_x_3837:
[----:B---3--:R-:W3:Y:S01]  /*1a10*/  SHFL.BFLY PT, R3, R0, 0x10, 0x1f ;  /* 0x0e001f0000037f89 */ /* 0x008ee200000e0000 */
[----:B------:R-:W-:Y:S01]  /*1a20*/  LOP3.LUT P0, R8, R18, 0x1f, RZ, 0xc0, !PT ;  /* 0x0000001f12087812 */ /* 0x000fe2000780c0ff */
[----:B------:R-:W4:Y:S01]  /*1a30*/  S2UR UR11, SR_CgaCtaId ;  /* 0x00000000000b79c3 */ /* 0x000f220000008800 */
[----:B------:R-:W-:Y:S01]  /*1a40*/  UMOV UR10, 0x400 ;  /* 0x00000400000a7882 */ /* 0x000fe20000000000 */
[----:B------:R-:W-:Y:S01]  /*1a50*/  BSSY B0, `(.L_x_3839) ;  /* 0x000002f000007945 */ /* 0x000fe20003800000 */
[----:B------:R-:W-:-:S09]  /*1a60*/  ISETP.GT.U32.AND P1, PT, R8, 0x1, PT ;  /* 0x000000010800780c */ /* 0x000fd20003f24070 */
[----:B------:R-:W-:-:S04]  /*1a70*/  VOTEU.ALL UP0, P0 ;  /* 0x00000000003f7886 */ /* 0x000fc80000000000 */
[----:B------:R-:W0:Y:S01]  /*1a80*/  @!P1 S2R R10, SR_CgaCtaId ;  /* 0x00000000000a9919 */ /* 0x000e220000008800 */
[----:B---3--:R-:W-:Y:S01]  /*1a90*/  FADD.FTZ R3, R3, R0 ;  /* 0x0000000003037221 */ /* 0x008fe20000010000 */
[----:B------:R-:W-:Y:S01]  /*1aa0*/  @!P0 SHF.R.U32.HI R0, RZ, 0x3, R18 ;  /* 0x00000003ff008819 */ /* 0x000fe20000011612 */
[----:B----4-:R-:W-:-:S03]  /*1ab0*/  @!UP0 ULEA UR4, UR11, UR10, 0x18 ;  /* 0x0000000a0b048291 */ /* 0x010fc6000f8ec03f */
[----:B------:R-:W3:Y:S01]  /*1ac0*/  SHFL.BFLY PT, R4, R3, 0x8, 0x1f ;  /* 0x0d001f0003047f89 */ /* 0x000ee200000e0000 */
[----:B------:R-:W-:Y:S01]  /*1ad0*/  @!P0 LOP3.LUT R0, R0, 0x1ffffffc, RZ, 0xc0, !PT ;  /* 0x1ffffffc00008812 */ /* 0x000fe200078ec0ff */
[----:B---3--:R-:W-:Y:S01]  /*1ae0*/  FADD.FTZ R4, R3, R4 ;  /* 0x0000000403047221 */ /* 0x008fe20000010000 */
[----:B------:R-:W-:-:S04]  /*1af0*/  @!P1 MOV R3, 0x400 ;  /* 0x0000040000039802 */ /* 0x000fc80000000f00 */
[----:B------:R-:W3:Y:S01]  /*1b00*/  SHFL.BFLY PT, R5, R4, 0x4, 0x1f ;  /* 0x0c801f0004057f89 */ /* 0x000ee200000e0000 */
[----:B0-----:R-:W-:-:S04]  /*1b10*/  @!P1 LEA R3, R10, R3, 0x18 ;  /* 0x000000030a039211 */ /* 0x001fc800078ec0ff */
[----:B------:R-:W-:Y:S01]  /*1b20*/  @!P1 LEA R8, R8, R3, 0x2 ;  /* 0x0000000308089211 */ /* 0x000fe200078e10ff */
[----:B---3--:R-:W-:-:S05]  /*1b30*/  FADD.FTZ R5, R4, R5 ;  /* 0x0000000504057221 */ /* 0x008fca0000010000 */
[----:B------:R-:W0:Y:S02]  /*1b40*/  SHFL.BFLY PT, R6, R5, 0x2, 0x1f ;  /* 0x0c401f0005067f89 */ /* 0x000e2400000e0000 */
[----:B0-----:R-:W-:-:S05]  /*1b50*/  FADD.FTZ R6, R5, R6 ;  /* 0x0000000605067221 */ /* 0x001fca0000010000 */
[----:B------:R-:W0:Y:S02]  /*1b60*/  SHFL.BFLY PT, R7, R6, 0x1, 0x1f ;  /* 0x0c201f0006077f89 */ /* 0x000e2400000e0000 */
[----:B0-----:R-:W-:Y:S01]  /*1b70*/  FADD.FTZ R7, R6, R7 ;  /* 0x0000000706077221 */ /* 0x001fe20000010000 */
[----:B------:R-:W-:-:S04]  /*1b80*/  IMAD.IADD R6, R17, 0x1, -R26 ;  /* 0x0000000111067824 */ /* 0x000fc800078e0a1a */
[----:B------:R-:W-:Y:S01]  /*1b90*/  @!P0 STS [R0+UR4+0x8], R7 ;  /* 0x0000080700008988 */ /* 0x000fe20008000804 */
[----:B------:R-:W-:Y:S01]  /*1ba0*/  BAR.SYNC.DEFER_BLOCKING 0x0 ;  /* 0x0000000000007b1d */ /* 0x000fe20000010000 */
[----:B------:R-:W-:Y:S01]  /*1bb0*/  ISETP.NE.AND P0, PT, R18, RZ, PT ;  /* 0x000000ff1200720c */ /* 0x000fe20003f05270 */
[----:B------:R-:W-:-:S04]  /*1bc0*/  UIADD3 UR4, UR10, 0x410, URZ ;  /* 0x000004100a047890 */ /* 0x000fc8000fffe03f */
[----:B------:R-:W-:-:S08]  /*1bd0*/  ULEA UR4, UR11, UR4, 0x18 ;  /* 0x000000040b047291 */ /* 0x000fd0000f8ec03f */
[----:B------:R-:W-:Y:S01]  /*1be0*/  @P0 IMAD.MOV.U32 R151, RZ, RZ, -0x800001 ;  /* 0xff7fffffff970424 */ /* 0x000fe200078e00ff */
        /* <DEDUP_REMOVED lines=13> */
[----:B-----5:R-:W-:Y:S01]  /*1cc0*/  IMAD.IADD R0, R17, 0x1, -R28 ;  /* 0x0000000111007824 */ /* 0x020fe200078e0a1c */
[----:B------:R-:W-:-:S03]  /*1cd0*/  ULDC UR5, c[0x0][0x2d0] ;  /* 0x0000b40000057ab9 */ /* 0x000fc60000000800 */
[----:B------:R-:W-:-:S04]  /*1ce0*/  IMAD R3, R19, UR5, R0 ;  /* 0x0000000513037c24 */ /* 0x000fc8000f8e0200 */
[----:B------:R-:W-:-:S04]  /*1cf0*/  IMAD R3, R3, UR5, R0 ;  /* 0x0000000503037c24 */ /* 0x000fc8000f8e0200 */
[----:B0-----:R-:W-:-:S06]  /*1d00*/  IMAD.WIDE R4, R3, 0x4, R4 ;  /* 0x0000000403047825 */ /* 0x001fcc00078e0204 */
[----:B------:R-:W3:Y:S02]  /*1d10*/  LDG.E R4, desc[UR36][R4.64] ;  /* 0x0000002404047981 */ /* 0x000ee4000c1e1900 */
[----:B---3--:R-:W-:-:S07]  /*1d20*/  FADD.FTZ R151, R151, R4 ;  /* 0x0000000497977221 */ /* 0x008fce0000010000 */
.L_x_3841:
[----:B------:R3:W-:Y:S02]  /*1d30*/  STS [R8], R151 ;  /* 0x0000009708007388 */ /* 0x0007e40000000800 */
.L_x_3840:
[----:B------:R-:W-:Y:S05]  /*1d40*/  BSYNC B0 ;  /* 0x0000000000007941 */ /* 0x000fea0003800000 */
.L_x_3839:
[----:B------:R-:W-:Y:S01]  /*1d50*/  VIADD R0, R6, 0x7 ;  /* 0x0000000706007836 */ /* 0x000fe20000000000 */
[----:B------:R-:W-:Y:S01]  /*1d60*/  SHF.R.S32.HI R3, RZ, 0x1f, R18 ;  /* 0x0000001fff037819 */ /* 0x000fe20000011412 */
[----:B------:R-:W0:Y:S01]  /*1d70*/  LDC.64 R86, c[0x0][0x280] ;  /* 0x0000a000ff567b82 */ /* 0x000e220000000a00 */
[----:B------:R-:W-:Y:S01]  /*1d80*/  ULDC UR12, c[0x0][0x2a0] ;  /* 0x0000a800000c7ab9 */ /* 0x000fe20000000800 */
[----:B------:R-:W-:Y:S01]  /*1d90*/  ULDC.64 UR8, c[0x0][0x258] ;  /* 0x0000960000087ab9 */ /* 0x000fe20000000a00 */
[----:B------:R-:W-:Y:S01]  /*1da0*/  SHF.R.S32.HI R5, RZ, 0x1f, R0 ;  /* 0x0000001fff057819 */ /* 0x000fe20000011400 */
[----:B------:R-:W-:Y:S01]  /*1db0*/  ULDC.64 UR6, c[0x0][0x2b0] ;  /* 0x0000ac0000067ab9 */ /* 0x000fe20000000a00 */
[----:B------:R-:W-:Y:S01]  /*1dc0*/  ULDC.64 UR14, c[0x0][0x2c8] ;  /* 0x0000b200000e7ab9 */ /* 0x000fe20000000a00 */
[----:B------:R-:W-:Y:S01]  /*1dd0*/  BSSY B0, `(.L_x_3842) ;  /* 0x00004a3000007945 */ /* 0x000fe20003800000 */
[----:B------:R-:W-:Y:S02]  /*1de0*/  LEA.HI R0, R5, R0, RZ, 0x3 ;  /* 0x0000000005007211 */ /* 0x000fe400078f18ff */
[----:B------:R-:W-:-:S02]  /*1df0*/  LEA.HI R5, R3, R18, RZ, 0x2 ;  /* 0x0000001203057211 */ /* 0x000fc400078f10ff */
[----:B------:R-:W-:Y:S02]  /*1e00*/  LOP3.LUT R3, R0, 0xfffffff8, RZ, 0xc0, !PT ;  /* 0xfffffff800037812 */ /* 0x000fe400078ec0ff */
[----:B------:R-:W-:-:S03]  /*1e10*/  LEA.HI.SX32 R154, R5, R26, 0x1e ;  /* 0x0000001a059a7211 */ /* 0x000fc600078ff2ff */
[----:B------:R-:W-:Y:S01]  /*1e20*/  IMAD.IADD R0, R26, 0x1, R3 ;  /* 0x000000011a007824 */ /* 0x000fe200078e0203 */
[----:B------:R-:W-:Y:S04]  /*1e30*/  BAR.SYNC.DEFER_BLOCKING 0x0 ;  /* 0x0000000000007b1d */ /* 0x000fe80000010000 */
[----:B------:R-:W-:Y:S01]  /*1e40*/  ISETP.GE.AND P0, PT, R154, R0, PT ;  /* 0x000000009a00720c */ /* 0x000fe20003f06270 */
[----:B0-----:R-:W-:-:S04]  /*1e50*/  IMAD R4, R27, R86, R19 ;  /* 0x000000561b047224 */ /* 0x001fc800078e0213 */
[----:B------:R-:W-:-:S08]  /*1e60*/  IMAD R4, R4, 0xc0, RZ ;  /* 0x000000c004047824 */ /* 0x000fd000078e02ff */
[----:B------:R-:W-:Y:S05]  /*1e70*/  @P0 BRA `(.L_x_3843) ;  /* 0x0000004800600947 */ /* 0x000fea0003800000 */
[----:B------:R-:W-:Y:S01]  /*1e80*/  IABS R3, R87 ;  /* 0x0000005700037213 */ /* 0x000fe20000000000 */
[----:B------:R-:W-:Y:S01]  /*1e90*/  UIADD3 UR5, UR10, 0x10, URZ ;  /* 0x000000100a057890 */ /* 0x000fe2000fffe03f */
[----:B------:R-:W-:Y:S01]  /*1ea0*/  LOP3.LUT R5, R5, 0xfffffffc, RZ, 0xc0, !PT ;  /* 0xfffffffc05057812 */ /* 0x000fe200078ec0ff */
[----:B------:R-:W0:Y:S01]  /*1eb0*/  LDC R10, c[0x0][0x2c0] ;  /* 0x0000b000ff0a7b82 */ /* 0x000e220000000800 */
[----:B------:R-:W4:Y:S01]  /*1ec0*/  I2F.RP R6, R3 ;  /* 0x0000000300067306 */ /* 0x000f220000209400 */
[----:B------:R-:W-:Y:S02]  /*1ed0*/  ULEA UR5, UR11, UR5, 0x18 ;  /* 0x000000050b057291 */ /* 0x000fe4000f8ec03f */
[----:B---3--:R-:W-:-:S05]  /*1ee0*/  IMAD.IADD R8, R18, 0x1, -R5 ;  /* 0x0000000112087824 */ /* 0x008fca00078e0a05 */
[----:B------:R-:W-:Y:S01]  /*1ef0*/  LEA R9, R8, UR5, 0x2 ;  /* 0x0000000508097c11 */ /* 0x000fe2000f8e10ff */
[----:B------:R-:W-:-:S04]  /*1f00*/  ULDC UR5, c[0x0][0x298] ;  /* 0x0000a60000057ab9 */ /* 0x000fc80000000800 */
[----:B------:R3:W0:Y:S01]  /*1f10*/  LDS R152, [R9] ;  /* 0x0000000009987984 */ /* 0x0006220000000800 */
[----:B----4-:R-:W4:Y:S03]  /*1f20*/  MUFU.RCP R6, R6 ;  /* 0x0000000600067308 */ /* 0x010f260000001000 */
[----:B------:R3:W0:Y:S04]  /*1f30*/  LDS R150, [R9+0x10] ;  /* 0x0000100009967984 */ /* 0x0006280000000800 */
[----:B------:R3:W0:Y:S04]  /*1f40*/  LDS R149, [R9+0x20] ;  /* 0x0000200009957984 */ /* 0x0006280000000800 */
[----:B------:R3:W0:Y:S04]  /*1f50*/  LDS R147, [R9+0x30] ;  /* 0x0000300009937984 */ /* 0x0006280000000800 */
[----:B------:R3:W0:Y:S01]  /*1f60*/  LDS R148, [R9+0x40] ;  /* 0x0000400009947984 */ /* 0x0006220000000800 */
[----:B----4-:R-:W-:-:S03]  /*1f70*/  VIADD R7, R6, 0xffffffe ;  /* 0x0ffffffe06077836 */ /* 0x010fc60000000000 */
[----:B------:R3:W4:Y:S04]  /*1f80*/  LDS R146, [R9+0x50] ;  /* 0x0000500009927984 */ /* 0x0007280000000800 */
[----:B------:R3:W1:Y:S01]  /*1f90*/  LDS R144, [R9+0x60] ;  /* 0x0000600009907984 */ /* 0x0006620000000800 */
[----:B------:R-:W2:Y:S03]  /*1fa0*/  F2I.FTZ.U32.TRUNC.NTZ R7, R7 ;  /* 0x0000000700077305 */ /* 0x000ea6000021f000 */
[----:B------:R3:W1:Y:S04]  /*1fb0*/  LDS R142, [R9+0x70] ;  /* 0x00007000098e7984 */ /* 0x0006680000000800 */
[----:B------:R3:W1:Y:S04]  /*1fc0*/  LDS R145, [R9+0x80] ;  /* 0x0000800009917984 */ /* 0x0006680000000800 */
[----:B------:R3:W1:Y:S04]  /*1fd0*/  LDS R140, [R9+0x90] ;  /* 0x00009000098c7984 */ /* 0x0006680000000800 */
[----:B------:R3:W1:Y:S01]  /*1fe0*/  LDS R143, [R9+0xa0] ;  /* 0x0000a000098f7984 */ /* 0x0006620000000800 */
[----:B--2---:R-:W-:-:S03]  /*1ff0*/  IMAD.MOV R6, RZ, RZ, -R7 ;  /* 0x000000ffff067224 */ /* 0x004fc600078e0a07 */
[----:B------:R3:W2:Y:S01]  /*2000*/  LDS R138, [R9+0xb0] ;  /* 0x0000b000098a7984 */ /* 0x0006a20000000800 */
[----:B------:R-:W-:Y:S01]  /*2010*/  IMAD R5, R6, R3, RZ ;  /* 0x0000000306057224 */ /* 0x000fe200078e02ff */
[----:B------:R-:W-:Y:S02]  /*2020*/  MOV R6, RZ ;  /* 0x000000ff00067202 */ /* 0x000fe40000000f00 */
[----:B------:R3:W1:Y:S03]  /*2030*/  LDS R141, [R9+0xc0] ;  /* 0x0000c000098d7984 */ /* 0x0006660000000800 */
[----:B------:R-:W-:Y:S01]  /*2040*/  IMAD.HI.U32 R5, R7, R5, R6 ;  /* 0x0000000507057227 */ /* 0x000fe200078e0006 */
[----:B------:R3:W1:Y:S03]  /*2050*/  LDS R136, [R9+0xd0] ;  /* 0x0000d00009887984 */ /* 0x0006660000000800 */
[----:B------:R-:W-:Y:S01]  /*2060*/  IMAD R6, R4, R87, R8 ;  /* 0x0000005704067224 */ /* 0x000fe200078e0208 */
[----:B------:R3:W1:Y:S01]  /*2070*/  LDS R139, [R9+0xe0] ;  /* 0x0000e000098b7984 */ /* 0x0006620000000800 */
[----:B------:R-:W-:-:S02]  /*2080*/  IMAD R87, R87, 0xc0, RZ ;  /* 0x000000c057577824 */ /* 0x000fc400078e02ff */
[----:B0-----:R-:W-:Y:S01]  /*2090*/  VIADD R7, R10, UR5 ;  /* 0x000000050a077c36 */ /* 0x001fe20008000000 */
[----:B------:R3:W0:Y:S01]  /*20a0*/  LDS R134, [R9+0xf0] ;  /* 0x0000f00009867984 */ /* 0x0006220000000800 */
[----:B------:R-:W-:-:S03]  /*20b0*/  SHF.R.S32.HI R8, RZ, 0x1f, R6 ;  /* 0x0000001fff087819 */ /* 0x000fc60000011406 */
        /* <DEDUP_REMOVED lines=48> */
.L_x_3847:
[----:B01----:R-:W1:Y:S01]  /*23c0*/  LDC R13, c[0x0][0x284] ;  /* 0x0000a100ff0d7b82 */ /* 0x003e620000000800 */
[----:B------:R-:W-:Y:S02]  /*23d0*/  IABS R12, R154 ;  /* 0x0000009a000c7213 */ /* 0x000fe40000000000 */
[----:B------:R-:W-:-:S03]  /*23e0*/  ISETP.GE.AND P1, PT, R154, RZ, PT ;  /* 0x000000ff9a00720c */ /* 0x000fc60003f26270 */
[----:B------:R-:W-:-:S04]  /*23f0*/  IMAD.HI.U32 R11, R5, R12, RZ ;  /* 0x0000000c050b7227 */ /* 0x000fc800078e00ff */
[----:B------:R-:W-:Y:S01]  /*2400*/  IMAD.MOV R11, RZ, RZ, -R11 ;  /* 0x000000ffff0b7224 */ /* 0x000fe200078e0a0b */
[----:B-1----:R-:W-:-:S05]  /*2410*/  IABS R15, R13 ;  /* 0x0000000d000f7213 */ /* 0x002fca0000000000 */
[----:B------:R-:W-:Y:S02]  /*2420*/  IMAD R12, R15, R11, R12 ;  /* 0x0000000b0f0c7224 */ /* 0x000fe400078e020c */
[----:B------:R-:W-:-:S03]  /*2430*/  IMAD R11, R2, R13, RZ ;  /* 0x0000000d020b7224 */ /* 0x000fc600078e02ff */
[----:B------:R-:W-:-:S13]  /*2440*/  ISETP.GT.U32.AND P0, PT, R3, R12, PT ;  /* 0x0000000c0300720c */ /* 0x000fda0003f04070 */
[----:B------:R-:W-:-:S05]  /*2450*/  @!P0 IMAD.IADD R12, R12, 0x1, -R15 ;  /* 0x000000010c0c8824 */ /* 0x000fca00078e0a0f */
[----:B------:R-:W-:-:S13]  /*2460*/  ISETP.GT.U32.AND P0, PT, R3, R12, PT ;  /* 0x0000000c0300720c */ /* 0x000fda0003f04070 */
[----:B------:R-:W-:Y:S01]  /*2470*/  @!P0 IMAD.IADD R12, R12, 0x1, -R15 ;  /* 0x000000010c0c8824 */ /* 0x000fe200078e0a0f */
[----:B------:R-:W-:-:S03]  /*2480*/  ISETP.NE.AND P0, PT, R13, RZ, PT ;  /* 0x000000ff0d00720c */ /* 0x000fc60003f05270 */
[----:B------:R-:W-:-:S10]  /*2490*/  @!P1 IMAD.MOV R12, RZ, RZ, -R12 ;  /* 0x000000ffff0c9224 */ /* 0x000fd400078e0a0c */
[----:B------:R-:W-:Y:S02]  /*24a0*/  @!P0 LOP3.LUT R12, RZ, R13, RZ, 0x33, !PT ;  /* 0x0000000dff0c8212 */ /* 0x000fe400078e33ff */
[----:B------:R-:W-:Y:S02]  /*24b0*/  ISETP.GE.AND P0, PT, R154, R17, PT ;  /* 0x000000119a00720c */ /* 0x000fe40003f06270 */
        /* <DEDUP_REMOVED lines=9> */
[----:B------:R-:W-:Y:S01]  /*2550*/  IMAD.IADD R162, R160, 0x1, R13 ;  /* 0x00000001a0a27824 */ /* 0x000fe200078e020d */
[----:B------:R-:W2:Y:S04]  /*2560*/  @!P1 LDC R158, c[0x0][0x288] ;  /* 0x0000a200ff9e9b82 */ /* 0x000ea80000000800 */
[----:B------:R-:W-:-:S04]  /*2570*/  SHF.L.U32 R160, R162, 0x2, RZ ;  /* 0x00000002a2a07819 */ /* 0x000fc800000006ff */
[----:B------:R-:W-:-:S13]  /*2580*/  ISETP.GE.OR P4, PT, R160, R87, P0 ;  /* 0x00000057a000720c */ /* 0x000fda0000786670 */
[----:B------:R-:W4:Y:S01]  /*2590*/  @!P4 LDG.E R155, desc[UR36][R156.64] ;  /* 0x000000249c9bc981 */ /* 0x000f22000c1e1900 */
[----:B------:R-:W-:-:S04]  /*25a0*/  IMAD.IADD R162, R162, 0x1, R13 ;  /* 0x00000001a2a27824 */ /* 0x000fc800078e020d */
[----:B------:R-:W-:-:S05]  /*25b0*/  IMAD.SHL.U32 R162, R162, 0x4, RZ ;  /* 0x00000004a2a27824 */ /* 0x000fca00078e00ff */
[----:B------:R-:W-:-:S13]  /*25c0*/  ISETP.GE.OR P3, PT, R162, R87, P0 ;  /* 0x00000057a200720c */ /* 0x000fda0000766670 */
[----:B------:R-:W3:Y:S01]  /*25d0*/  @!P3 LDG.E R153, desc[UR36][R156.64] ;  /* 0x000000249c99b981 */ /* 0x000ee2000c1e1900 */
[----:B--2---:R-:W-:-:S04]  /*25e0*/  @!P1 IMAD R15, R15, R158, RZ ;  /* 0x0000009e0f0f9224 */ /* 0x004fc800078e02ff */
[----:B------:R-:W-:-:S04]  /*25f0*/  @!P1 IMAD R15, R15, 0xc0, RZ ;  /* 0x000000c00f0f9824 */ /* 0x000fc800078e02ff */
[----:B------:R-:W-:Y:S02]  /*2600*/  @!P1 IMAD R159, R15, R13, R14 ;  /* 0x0000000d0f9f9224 */ /* 0x000fe400078e020e */
[----:B------:R-:W1:Y:S03]  /*2610*/  @!P1 LDC.64 R14, c[0x0][0x248] ;  /* 0x00009200ff0e9b82 */ /* 0x000e660000000a00 */
[----:B------:R-:W-:-:S04]  /*2620*/  @!P1 IADD3 R161, P2, R6, R159, RZ ;  /* 0x0000009f06a19210 */ /* 0x000fc80007f5e0ff */
[----:B------:R-:W-:Y:S02]  /*2630*/  @!P1 LEA.HI.X.SX32 R164, R159, R8, 0x1, P2 ;  /* 0x000000089fa49211 */ /* 0x000fe400010f0eff */
[C---:B-1----:R-:W-:Y:S02]  /*2640*/  @!P1 LEA R158, P2, R161.reuse, R14, 0x2 ;  /* 0x0000000ea19e9211 */ /* 0x042fe400078410ff */
[----:B------:R-:W4:Y:S02]  /*2650*/  @!P4 LDC R14, c[0x0][0x288] ;  /* 0x0000a200ff0ecb82 */ /* 0x000f240000000800 */
[----:B------:R-:W-:Y:S01]  /*2660*/  @!P1 LEA.HI.X R159, R161, R15, R164, 0x2, P2 ;  /* 0x0000000fa19f9211 */ /* 0x000fe200010f14a4 */
[----:B----4-:R-:W-:-:S04]  /*2670*/  @!P4 IMAD R14, R155, R14, RZ ;  /* 0x0000000e9b0ec224 */ /* 0x010fc800078e02ff */
[----:B------:R-:W-:-:S04]  /*2680*/  @!P4 IMAD R14, R14, 0xc0, RZ ;  /* 0x000000c00e0ec824 */ /* 0x000fc800078e02ff */
[----:B------:R-:W-:Y:S02]  /*2690*/  @!P4 IMAD R155, R14, R13, R160 ;  /* 0x0000000d0e9bc224 */ /* 0x000fe400078e02a0 */
[----:B------:R-:W1:Y:S03]  /*26a0*/  @!P4 LDC.64 R14, c[0x0][0x248] ;  /* 0x00009200ff0ecb82 */ /* 0x000e660000000a00 */
[----:B------:R-:W-:-:S04]  /*26b0*/  @!P4 IADD3 R161, P2, R6, R155, RZ ;  /* 0x0000009b06a1c210 */ /* 0x000fc80007f5e0ff */
[----:B------:R-:W-:Y:S01]  /*26c0*/  @!P4 LEA.HI.X.SX32 R164, R155, R8, 0x1, P2 ;  /* 0x000000089ba4c211 */ /* 0x000fe200010f0eff */
[----:B------:R-:W-:Y:S01]  /*26d0*/  IMAD R155, R13, 0x4, R12 ;  /* 0x000000040d9b7824 */ /* 0x000fe200078e020c */
[C---:B-1----:R-:W-:Y:S02]  /*26e0*/  @!P4 LEA R160, P2, R161.reuse, R14, 0x2 ;  /* 0x0000000ea1a0c211 */ /* 0x042fe400078410ff */
[----:B------:R-:W1:Y:S02]  /*26f0*/  @!P3 LDC R14, c[0x0][0x288] ;  /* 0x0000a200ff0ebb82 */ /* 0x000e640000000800 */
[----:B------:R-:W-:Y:S01]  /*2700*/  @!P4 LEA.HI.X R161, R161, R15, R164, 0x2, P2 ;  /* 0x0000000fa1a1c211 */ /* 0x000fe200010f14a4 */
[----:B------:R-:W-:Y:S01]  /*2710*/  IMAD.SHL.U32 R164, R155, 0x4, RZ ;  /* 0x000000049ba47824 */ /* 0x000fe200078e00ff */
[----:B------:R-:W-:-:S04]  /*2720*/  ISETP.GE.AND P2, PT, R154, R17, PT ;  /* 0x000000119a00720c */ /* 0x000fc80003f46270 */
[----:B------:R-:W-:Y:S02]  /*2730*/  ISETP.GE.OR P5, PT, R164, R87, P0 ;  /* 0x00000057a400720c */ /* 0x000fe400007a6670 */
[----:B---3--:R-:W-:-:S06]  /*2740*/  FSEL R9, R9, RZ, P2 ;  /* 0x000000ff09097208 */ /* 0x008fcc0001000000 */
[----:B------:R2:W3:Y:S01]  /*2750*/  @!P1 LDG.E R9, desc[UR36][R158.64] ;  /* 0x000000249e099981 */ /* 0x0004e2000c1e1900 */
[----:B------:R-:W-:-:S06]  /*2760*/  FSEL R10, R10, RZ, P2 ;  /* 0x000000ff0a0a7208 */ /* 0x000fcc0001000000 */
[----:B------:R4:W3:Y:S01]  /*2770*/  @!P4 LDG.E R10, desc[UR36][R160.64] ;  /* 0x00000024a00ac981 */ /* 0x0008e2000c1e1900 */
[----:B-1----:R-:W-:Y:S02]  /*2780*/  @!P3 IMAD R163, R153, R14, RZ ;  /* 0x0000000e99a3b224 */ /* 0x002fe400078e02ff */
[----:B------:R-:W1:Y:S01]  /*2790*/  @!P3 LDC.64 R14, c[0x0][0x248] ;  /* 0x00009200ff0ebb82 */ /* 0x000e620000000a00 */
[----:B------:R-:W3:Y:S01]  /*27a0*/  @!P5 LDG.E R153, desc[UR36][R156.64] ;  /* 0x000000249c99d981 */ /* 0x000ee2000c1e1900 */
[----:B------:R-:W-:-:S04]  /*27b0*/  @!P3 IMAD R163, R163, 0xc0, RZ ;  /* 0x000000c0a3a3b824 */ /* 0x000fc800078e02ff */
[----:B--2---:R-:W-:-:S05]  /*27c0*/  @!P3 IMAD R159, R163, R13, R162 ;  /* 0x0000000da39fb224 */ /* 0x004fca00078e02a2 */
[----:B------:R-:W-:-:S04]  /*27d0*/  @!P3 IADD3 R162, P1, R6, R159, RZ ;  /* 0x0000009f06a2b210 */ /* 0x000fc80007f3e0ff */
[----:B------:R-:W-:Y:S02]  /*27e0*/  @!P3 LEA.HI.X.SX32 R159, R159, R8, 0x1, P1 ;  /* 0x000000089f9fb211 */ /* 0x000fe400008f0eff */
[C---:B-1----:R-:W-:Y:S02]  /*27f0*/  @!P3 LEA R158, P1, R162.reuse, R14, 0x2 ;  /* 0x0000000ea29eb211 */ /* 0x042fe400078210ff */
[----:B------:R-:W3:Y:S02]  /*2800*/  @!P5 LDC R14, c[0x0][0x288] ;  /* 0x0000a200ff0edb82 */ /* 0x000ee40000000800 */
[----:B------:R-:W-:Y:S01]  /*2810*/  @!P3 LEA.HI.X R159, R162, R15, R159, 0x2, P1 ;  /* 0x0000000fa29fb211 */ /* 0x000fe200008f149f */
[----:B------:R-:W-:-:S04]  /*2820*/  IMAD.IADD R162, R155, 0x1, R13 ;  /* 0x000000019ba27824 */ /* 0x000fc800078e020d */
[----:B----4-:R-:W-:-:S05]  /*2830*/  IMAD.SHL.U32 R160, R162, 0x4, RZ ;  /* 0x00000004a2a07824 */ /* 0x010fca00078e00ff */
[----:B------:R-:W-:-:S13]  /*2840*/  ISETP.GE.OR P1, PT, R160, R87, P0 ;  /* 0x00000057a000720c */ /* 0x000fda0000726670 */
[----:B------:R-:W2:Y:S01]  /*2850*/  @!P1 LDG.E R155, desc[UR36][R156.64] ;  /* 0x000000249c9b9981 */ /* 0x000ea2000c1e1900 */
[----:B------:R-:W-:Y:S01]  /*2860*/  IMAD.IADD R162, R162, 0x1, R13 ;  /* 0x00000001a2a27824 */ /* 0x000fe200078e020d */
[----:B------:R-:W-:-:S03]  /*2870*/  FSEL R20, R20, RZ, P2 ;  /* 0x000000ff14147208 */ /* 0x000fc60001000000 */
[----:B------:R-:W-:-:S03]  /*2880*/  IMAD.SHL.U32 R162, R162, 0x4, RZ ;  /* 0x00000004a2a27824 */ /* 0x000fc600078e00ff */
[----:B------:R1:W4:Y:S02]  /*2890*/  @!P3 LDG.E R20, desc[UR36][R158.64] ;  /* 0x000000249e14b981 */ /* 0x000324000c1e1900 */
[----:B------:R-:W-:Y:S01]  /*28a0*/  ISETP.GE.OR P4, PT, R162, R87, P0 ;  /* 0x00000057a200720c */ /* 0x000fe20000786670 */
[----:B------:R-:W-:Y:S02]  /*28b0*/  IMAD R163, R13, 0x7, R12 ;  /* 0x000000070da37824 */ /* 0x000fe400078e020c */
[----:B---3--:R-:W-:Y:S02]  /*28c0*/  @!P5 IMAD R153, R153, R14, RZ ;  /* 0x0000000e9999d224 */ /* 0x008fe400078e02ff */
[----:B------:R-:W1:Y:S02]  /*28d0*/  @!P5 LDC.64 R14, c[0x0][0x248] ;  /* 0x00009200ff0edb82 */ /* 0x000e640000000a00 */
[----:B------:R-:W-:-:S04]  /*28e0*/  @!P5 IMAD R153, R153, 0xc0, RZ ;  /* 0x000000c09999d824 */ /* 0x000fc800078e02ff */
[----:B------:R-:W-:-:S05]  /*28f0*/  @!P5 IMAD R153, R153, R13, R164 ;  /* 0x0000000d9999d224 */ /* 0x000fca00078e02a4 */
[----:B------:R-:W-:-:S04]  /*2900*/  @!P5 IADD3 R161, P3, R6, R153, RZ ;  /* 0x0000009906a1d210 */ /* 0x000fc80007f7e0ff */
[----:B------:R-:W-:Y:S02]  /*2910*/  @!P5 LEA.HI.X.SX32 R164, R153, R8, 0x1, P3 ;  /* 0x0000000899a4d211 */ /* 0x000fe400018f0eff */
[----:B------:R-:W3:Y:S01]  /*2920*/  @!P4 LDG.E R153, desc[UR36][R156.64] ;  /* 0x000000249c99c981 */ /* 0x000ee2000c1e1900 */
[C---:B-1----:R-:W-:Y:S02]  /*2930*/  @!P5 LEA R158, P3, R161.reuse, R14, 0x2 ;  /* 0x0000000ea19ed211 */ /* 0x042fe400078610ff */
[----:B------:R-:W2:Y:S02]  /*2940*/  @!P1 LDC R14, c[0x0][0x288] ;  /* 0x0000a200ff0e9b82 */ /* 0x000ea40000000800 */
[----:B------:R-:W-:Y:S01]  /*2950*/  @!P5 LEA.HI.X R159, R161, R15, R164, 0x2, P3 ;  /* 0x0000000fa19fd211 */ /* 0x000fe200018f14a4 */
[----:B--2---:R-:W-:-:S04]  /*2960*/  @!P1 IMAD R14, R155, R14, RZ ;  /* 0x0000000e9b0e9224 */ /* 0x004fc800078e02ff */
[----:B------:R-:W-:-:S04]  /*2970*/  @!P1 IMAD R14, R14, 0xc0, RZ ;  /* 0x000000c00e0e9824 */ /* 0x000fc800078e02ff */
[----:B------:R-:W-:Y:S02]  /*2980*/  @!P1 IMAD R155, R14, R13, R160 ;  /* 0x0000000d0e9b9224 */ /* 0x000fe400078e02a0 */
[----:B------:R-:W1:Y:S03]  /*2990*/  @!P1 LDC.64 R14, c[0x0][0x248] ;  /* 0x00009200ff0e9b82 */ /* 0x000e660000000a00 */
[----:B------:R-:W-:-:S04]  /*29a0*/  @!P1 IADD3 R161, P3, R6, R155, RZ ;  /* 0x0000009b06a19210 */ /* 0x000fc80007f7e0ff */
[----:B------:R-:W-:Y:S02]  /*29b0*/  @!P1 LEA.HI.X.SX32 R164, R155, R8, 0x1, P3 ;  /* 0x000000089ba49211 */ /* 0x000fe400018f0eff */
[C---:B-1----:R-:W-:Y:S02]  /*29c0*/  @!P1 LEA R160, P3, R161.reuse, R14, 0x2 ;  /* 0x0000000ea1a09211 */ /* 0x042fe400078610ff */
[----:B------:R-:W3:Y:S02]  /*29d0*/  @!P4 LDC R14, c[0x0][0x288] ;  /* 0x0000a200ff0ecb82 */ /* 0x000ee40000000800 */
[----:B------:R-:W-:Y:S02]  /*29e0*/  @!P1 LEA.HI.X R161, R161, R15, R164, 0x2, P3 ;  /* 0x0000000fa1a19211 */ /* 0x000fe400018f14a4 */
[----:B------:R-:W-:-:S04]  /*29f0*/  SHF.L.U32 R164, R163, 0x2, RZ ;  /* 0x00000002a3a47819 */ /* 0x000fc800000006ff */
[----:B------:R-:W-:-:S13]  /*2a00*/  ISETP.GE.OR P3, PT, R164, R87, P0 ;  /* 0x00000057a400720c */ /* 0x000fda0000766670 */
[----:B------:R-:W2:Y:S01]  /*2a10*/  @!P3 LDG.E R155, desc[UR36][R156.64] ;  /* 0x000000249c9bb981 */ /* 0x000ea2000c1e1900 */
[----:B------:R-:W-:Y:S02]  /*2a20*/  FSEL R21, R21, RZ, P2 ;  /* 0x000000ff15157208 */ /* 0x000fe40001000000 */
[----:B------:R-:W-:-:S04]  /*2a30*/  FSEL R25, R25, RZ, P2 ;  /* 0x000000ff19197208 */ /* 0x000fc80001000000 */
[----:B------:R1:W4:Y:S04]  /*2a40*/  @!P5 LDG.E R21, desc[UR36][R158.64] ;  /* 0x000000249e15d981 */ /* 0x000328000c1e1900 */
[----:B------:R0:W4:Y:S01]  /*2a50*/  @!P1 LDG.E R25, desc[UR36][R160.64] ;  /* 0x00000024a0199981 */ /* 0x000122000c1e1900 */
[----:B------:R-:W-:Y:S01]  /*2a60*/  FSEL R27, R27, RZ, P2 ;  /* 0x000000ff1b1b7208 */ /* 0x000fe20001000000 */
[----:B---3--:R-:W-:Y:S02]  /*2a70*/  @!P4 IMAD R153, R153, R14, RZ ;  /* 0x0000000e9999c224 */ /* 0x008fe400078e02ff */
[----:B------:R-:W3:Y:S02]  /*2a80*/  @!P4 LDC.64 R14, c[0x0][0x248] ;  /* 0x00009200ff0ecb82 */ /* 0x000ee40000000a00 */
[----:B------:R-:W-:-:S04]  /*2a90*/  @!P4 IMAD R153, R153, 0xc0, RZ ;  /* 0x000000c09999c824 */ /* 0x000fc800078e02ff */
[----:B------:R-:W-:-:S05]  /*2aa0*/  @!P4 IMAD R153, R153, R13, R162 ;  /* 0x0000000d9999c224 */ /* 0x000fca00078e02a2 */
[----:B-1----:R-:W-:-:S04]  /*2ab0*/  @!P4 IADD3 R159, P1, R6, R153, RZ ;  /* 0x00000099069fc210 */ /* 0x002fc80007f3e0ff */
[----:B------:R-:W-:Y:S02]  /*2ac0*/  @!P4 LEA.HI.X.SX32 R162, R153, R8, 0x1, P1 ;  /* 0x0000000899a2c211 */ /* 0x000fe400008f0eff */
[C---:B---3--:R-:W-:Y:S02]  /*2ad0*/  @!P4 LEA R158, P1, R159.reuse, R14, 0x2 ;  /* 0x0000000e9f9ec211 */ /* 0x048fe400078210ff */
[----:B------:R-:W2:Y:S02]  /*2ae0*/  @!P3 LDC R14, c[0x0][0x288] ;  /* 0x0000a200ff0ebb82 */ /* 0x000ea40000000800 */
[----:B------:R-:W-:Y:S01]  /*2af0*/  @!P4 LEA.HI.X R159, R159, R15, R162, 0x2, P1 ;  /* 0x0000000f9f9fc211 */ /* 0x000fe200008f14a2 */
[----:B------:R-:W-:-:S04]  /*2b00*/  IMAD.IADD R162, R163, 0x1, R13 ;  /* 0x00000001a3a27824 */ /* 0x000fc800078e020d */
[----:B0-----:R-:W-:Y:S01]  /*2b10*/  IMAD.SHL.U32 R160, R162, 0x4, RZ ;  /* 0x00000004a2a07824 */ /* 0x001fe200078e00ff */
[----:B------:R0:W3:Y:S04]  /*2b20*/  @!P4 LDG.E R27, desc[UR36][R158.64] ;  /* 0x000000249e1bc981 */ /* 0x0000e8000c1e1900 */
[----:B------:R-:W-:-:S13]  /*2b30*/  ISETP.GE.OR P5, PT, R160, R87, P0 ;  /* 0x00000057a000720c */ /* 0x000fda00007a6670 */
[----:B------:R-:W4:Y:S01]  /*2b40*/  @!P5 LDG.E R153, desc[UR36][R156.64] ;  /* 0x000000249c99d981 */ /* 0x000f22000c1e1900 */
[----:B------:R-:W-:-:S04]  /*2b50*/  IMAD.IADD R162, R162, 0x1, R13 ;  /* 0x00000001a2a27824 */ /* 0x000fc800078e020d */
[----:B------:R-:W-:-:S05]  /*2b60*/  IMAD.SHL.U32 R162, R162, 0x4, RZ ;  /* 0x00000004a2a27824 */ /* 0x000fca00078e00ff */
[----:B------:R-:W-:Y:S01]  /*2b70*/  ISETP.GE.OR P1, PT, R162, R87, P0 ;  /* 0x00000057a200720c */ /* 0x000fe20000726670 */
[----:B--2---:R-:W-:Y:S02]  /*2b80*/  @!P3 IMAD R155, R155, R14, RZ ;  /* 0x0000000e9b9bb224 */ /* 0x004fe400078e02ff */
[----:B------:R-:W0:Y:S02]  /*2b90*/  @!P3 LDC.64 R14, c[0x0][0x248] ;  /* 0x00009200ff0ebb82 */ /* 0x000e240000000a00 */
[----:B------:R-:W-:-:S04]  /*2ba0*/  @!P3 IMAD R155, R155, 0xc0, RZ ;  /* 0x000000c09b9bb824 */ /* 0x000fc800078e02ff */
[----:B------:R-:W-:-:S05]  /*2bb0*/  @!P3 IMAD R155, R155, R13, R164 ;  /* 0x0000000d9b9bb224 */ /* 0x000fca00078e02a4 */
[----:B------:R-:W-:-:S04]  /*2bc0*/  @!P3 IADD3 R161, P4, R6, R155, RZ ;  /* 0x0000009b06a1b210 */ /* 0x000fc80007f9e0ff */
[----:B------:R-:W-:Y:S02]  /*2bd0*/  @!P3 LEA.HI.X.SX32 R164, R155, R8, 0x1, P4 ;  /* 0x000000089ba4b211 */ /* 0x000fe400020f0eff */
[----:B------:R-:W2:Y:S01]  /*2be0*/  @!P1 LDG.E R155, desc[UR36][R156.64] ;  /* 0x000000249c9b9981 */ /* 0x000ea2000c1e1900 */
[C---:B0-----:R-:W-:Y:S02]  /*2bf0*/  @!P3 LEA R158, P4, R161.reuse, R14, 0x2 ;  /* 0x0000000ea19eb211 */ /* 0x041fe400078810ff */
[----:B------:R-:W4:Y:S02]  /*2c00*/  @!P5 LDC R14, c[0x0][0x288] ;  /* 0x0000a200ff0edb82 */ /* 0x000f240000000800 */
[----:B------:R-:W-:Y:S02]  /*2c10*/  @!P3 LEA.HI.X R159, R161, R15, R164, 0x2, P4 ;  /* 0x0000000fa19fb211 */ /* 0x000fe400020f14a4 */
[----:B------:R-:W-:-:S06]  /*2c20*/  FSEL R29, R29, RZ, P2 ;  /* 0x000000ff1d1d7208 */ /* 0x000fcc0001000000 */
[----:B------:R0:W3:Y:S01]  /*2c30*/  @!P3 LDG.E R29, desc[UR36][R158.64] ;  /* 0x000000249e1db981 */ /* 0x0000e2000c1e1900 */
[----:B------:R-:W-:Y:S01]  /*2c40*/  FSEL R30, R30, RZ, P2 ;  /* 0x000000ff1e1e7208 */ /* 0x000fe20001000000 */
        /* <DEDUP_REMOVED lines=8> */
[----:B------:R-:W2:Y:S02]  /*2cd0*/  @!P1 LDC R14, c[0x0][0x288] ;  /* 0x0000a200ff0e9b82 */ /* 0x000ea40000000800 */
[----:B------:R-:W-:Y:S01]  /*2ce0*/  @!P5 LEA.HI.X R161, R161, R15, R164, 0x2, P3 ;  /* 0x0000000fa1a1d211 */ /* 0x000fe200018f14a4 */
[----:B------:R-:W-:-:S04]  /*2cf0*/  IMAD.SHL.U32 R164, R153, 0x4, RZ ;  /* 0x0000000499a47824 */ /* 0x000fc800078e00ff */
[----:B------:R1:W4:Y:S01]  /*2d00*/  @!P5 LDG.E R30, desc[UR36][R160.64] ;  /* 0x00000024a01ed981 */ /* 0x000322000c1e1900 */
[----:B------:R-:W-:-:S13]  /*2d10*/  ISETP.GE.OR P4, PT, R164, R87, P0 ;  /* 0x00000057a400720c */ /* 0x000fda0000786670 */
[----:B------:R-:W3:Y:S01]  /*2d20*/  @!P4 LDG.E R163, desc[UR36][R156.64] ;  /* 0x000000249ca3c981 */ /* 0x000ee2000c1e1900 */
[----:B--2---:R-:W-:Y:S02]  /*2d30*/  @!P1 IMAD R155, R155, R14, RZ ;  /* 0x0000000e9b9b9224 */ /* 0x004fe400078e02ff */
[----:B------:R-:W2:Y:S02]  /*2d40*/  @!P1 LDC.64 R14, c[0x0][0x248] ;  /* 0x00009200ff0e9b82 */ /* 0x000ea40000000a00 */
[----:B------:R-:W-:-:S04]  /*2d50*/  @!P1 IMAD R155, R155, 0xc0, RZ ;  /* 0x000000c09b9b9824 */ /* 0x000fc800078e02ff */
[----:B------:R-:W-:-:S05]  /*2d60*/  @!P1 IMAD R155, R155, R13, R162 ;  /* 0x0000000d9b9b9224 */ /* 0x000fca00078e02a2 */
[----:B0-----:R-:W-:-:S04]  /*2d70*/  @!P1 IADD3 R159, P3, R6, R155, RZ ;  /* 0x0000009b069f9210 */ /* 0x001fc80007f7e0ff */
[----:B------:R-:W-:Y:S02]  /*2d80*/  @!P1 LEA.HI.X.SX32 R162, R155, R8, 0x1, P3 ;  /* 0x000000089ba29211 */ /* 0x000fe400018f0eff */
[C---:B--2---:R-:W-:Y:S02]  /*2d90*/  @!P1 LEA R158, P3, R159.reuse, R14, 0x2 ;  /* 0x0000000e9f9e9211 */ /* 0x044fe400078610ff */
[----:B------:R-:W3:Y:S02]  /*2da0*/  @!P4 LDC R14, c[0x0][0x288] ;  /* 0x0000a200ff0ecb82 */ /* 0x000ee40000000800 */
[----:B------:R-:W-:Y:S01]  /*2db0*/  @!P1 LEA.HI.X R159, R159, R15, R162, 0x2, P3 ;  /* 0x0000000f9f9f9211 */ /* 0x000fe200018f14a2 */
[----:B------:R-:W-:-:S04]  /*2dc0*/  IMAD.IADD R162, R153, 0x1, R13 ;  /* 0x0000000199a27824 */ /* 0x000fc800078e020d */
[----:B-1----:R-:W-:-:S05]  /*2dd0*/  IMAD.SHL.U32 R160, R162, 0x4, RZ ;  /* 0x00000004a2a07824 */ /* 0x002fca00078e00ff */
[----:B------:R-:W-:-:S13]  /*2de0*/  ISETP.GE.OR P3, PT, R160, R87, P0 ;  /* 0x00000057a000720c */ /* 0x000fda0000766670 */
[----:B------:R-:W2:Y:S01]  /*2df0*/  @!P3 LDG.E R155, desc[UR36][R156.64] ;  /* 0x000000249c9bb981 */ /* 0x000ea2000c1e1900 */
[----:B------:R-:W-:-:S05]  /*2e00*/  IMAD.IADD R162, R162, 0x1, R13 ;  /* 0x00000001a2a27824 */ /* 0x000fca00078e020d */
[----:B------:R-:W-:Y:S02]  /*2e10*/  SHF.L.U32 R162, R162, 0x2, RZ ;  /* 0x00000002a2a27819 */ /* 0x000fe400000006ff */
[----:B------:R-:W-:Y:S02]  /*2e20*/  FSEL R31, R31, RZ, P2 ;  /* 0x000000ff1f1f7208 */ /* 0x000fe40001000000 */
[----:B------:R-:W-:-:S04]  /*2e30*/  ISETP.GE.OR P5, PT, R162, R87, P0 ;  /* 0x00000057a200720c */ /* 0x000fc800007a6670 */
[----:B------:R0:W4:Y:S01]  /*2e40*/  @!P1 LDG.E R31, desc[UR36][R158.64] ;  /* 0x000000249e1f9981 */ /* 0x000122000c1e1900 */
[----:B---3--:R-:W-:Y:S02]  /*2e50*/  @!P4 IMAD R163, R163, R14, RZ ;  /* 0x0000000ea3a3c224 */ /* 0x008fe400078e02ff */
[----:B------:R-:W0:Y:S02]  /*2e60*/  @!P4 LDC.64 R14, c[0x0][0x248] ;  /* 0x00009200ff0ecb82 */ /* 0x000e240000000a00 */
[----:B------:R-:W-:-:S04]  /*2e70*/  @!P4 IMAD R153, R163, 0xc0, RZ ;  /* 0x000000c0a399c824 */ /* 0x000fc800078e02ff */
[----:B------:R-:W-:-:S05]  /*2e80*/  @!P4 IMAD R153, R153, R13, R164 ;  /* 0x0000000d9999c224 */ /* 0x000fca00078e02a4 */
[----:B------:R-:W-:-:S04]  /*2e90*/  @!P4 IADD3 R161, P1, R6, R153, RZ ;  /* 0x0000009906a1c210 */ /* 0x000fc80007f3e0ff */
[----:B------:R-:W-:Y:S02]  /*2ea0*/  @!P4 LEA.HI.X.SX32 R164, R153, R8, 0x1, P1 ;  /* 0x0000000899a4c211 */ /* 0x000fe400008f0eff */
[----:B------:R-:W3:Y:S01]  /*2eb0*/  @!P5 LDG.E R153, desc[UR36][R156.64] ;  /* 0x000000249c99d981 */ /* 0x000ee2000c1e1900 */
[C---:B0-----:R-:W-:Y:S02]  /*2ec0*/  @!P4 LEA R158, P1, R161.reuse, R14, 0x2 ;  /* 0x0000000ea19ec211 */ /* 0x041fe400078210ff */
[----:B------:R-:W2:Y:S02]  /*2ed0*/  @!P3 LDC R14, c[0x0][0x288] ;  /* 0x0000a200ff0ebb82 */ /* 0x000ea40000000800 */
[----:B------:R-:W-:Y:S01]  /*2ee0*/  @!P4 LEA.HI.X R159, R161, R15, R164, 0x2, P1 ;  /* 0x0000000fa19fc211 */ /* 0x000fe200008f14a4 */
[----:B--2---:R-:W-:-:S04]  /*2ef0*/  @!P3 IMAD R14, R155, R14, RZ ;  /* 0x0000000e9b0eb224 */ /* 0x004fc800078e02ff */
[----:B------:R-:W-:-:S04]  /*2f00*/  @!P3 IMAD R14, R14, 0xc0, RZ ;  /* 0x000000c00e0eb824 */ /* 0x000fc800078e02ff */
[----:B------:R-:W-:Y:S02]  /*2f10*/  @!P3 IMAD R155, R14, R13, R160 ;  /* 0x0000000d0e9bb224 */ /* 0x000fe400078e02a0 */
[----:B------:R-:W0:Y:S03]  /*2f20*/  @!P3 LDC.64 R14, c[0x0][0x248] ;  /* 0x00009200ff0ebb82 */ /* 0x000e260000000a00 */
[----:B------:R-:W-:Y:S01]  /*2f30*/  @!P3 IADD3 R161, P1, R6, R155, RZ ;  /* 0x0000009b06a1b210 */ /* 0x000fe20007f3e0ff */
[----:B------:R-:W-:-:S03]  /*2f40*/  IMAD R163, R13, 0xd, R12 ;  /* 0x0000000d0da37824 */ /* 0x000fc600078e020c */
[----:B------:R-:W-:Y:S02]  /*2f50*/  @!P3 LEA.HI.X.SX32 R164, R155, R8, 0x1, P1 ;  /* 0x000000089ba4b211 */ /* 0x000fe400008f0eff */
[C---:B0-----:R-:W-:Y:S02]  /*2f60*/  @!P3 LEA R160, P1, R161.reuse, R14, 0x2 ;  /* 0x0000000ea1a0b211 */ /* 0x041fe400078210ff */
[----:B------:R-:W3:Y:S02]  /*2f70*/  @!P5 LDC R14, c[0x0][0x288] ;  /* 0x0000a200ff0edb82 */ /* 0x000ee40000000800 */
[----:B------:R-:W-:Y:S01]  /*2f80*/  @!P3 LEA.HI.X R161, R161, R15, R164, 0x2, P1 ;  /* 0x0000000fa1a1b211 */ /* 0x000fe200008f14a4 */
[----:B------:R-:W-:-:S05]  /*2f90*/  IMAD.SHL.U32 R164, R163, 0x4, RZ ;  /* 0x00000004a3a47824 */ /* 0x000fca00078e00ff */
        /* <DEDUP_REMOVED lines=11> */
[----:B0-----:R-:W-:-:S04]  /*3050*/  @!P5 IADD3 R159, P3, R6, R153, RZ ;  /* 0x00000099069fd210 */ /* 0x001fc80007f7e0ff */
[----:B------:R-:W-:Y:S02]  /*3060*/  @!P5 LEA.HI.X.SX32 R162, R153, R8, 0x1, P3 ;  /* 0x0000000899a2d211 */ /* 0x000fe400018f0eff */
[C---:B---3--:R-:W-:Y:S02]  /*3070*/  @!P5 LEA R158, P3, R159.reuse, R14, 0x2 ;  /* 0x0000000e9f9ed211 */ /* 0x048fe400078610ff */
[----:B------:R-:W2:Y:S02]  /*3080*/  @!P1 LDC R14, c[0x0][0x288] ;  /* 0x0000a200ff0e9b82 */ /* 0x000ea40000000800 */
[----:B------:R-:W-:Y:S01]  /*3090*/  @!P5 LEA.HI.X R159, R159, R15, R162, 0x2, P3 ;  /* 0x0000000f9f9fd211 */ /* 0x000fe200018f14a2 */
[----:B------:R-:W-:-:S04]  /*30a0*/  IMAD.IADD R162, R163, 0x1, R13 ;  /* 0x00000001a3a27824 */ /* 0x000fc800078e020d */
[----:B-1----:R-:W-:Y:S01]  /*30b0*/  IMAD.SHL.U32 R160, R162, 0x4, RZ ;  /* 0x00000004a2a07824 */ /* 0x002fe200078e00ff */
        /* <DEDUP_REMOVED lines=42> */
[----:B------:R-:W-:-:S05]  /*3360*/  IMAD.IADD R162, R153, 0x1, R13 ;  /* 0x0000000199a27824 */ /* 0x000fca00078e020d */
[----:B-1----:R-:W-:-:S04]  /*3370*/  SHF.L.U32 R160, R162, 0x2, RZ ;  /* 0x00000002a2a07819 */ /* 0x002fc800000006ff */
[----:B------:R-:W-:-:S13]  /*3380*/  ISETP.GE.OR P1, PT, R160, R87, P0 ;  /* 0x00000057a000720c */ /* 0x000fda0000726670 */
[----:B------:R-:W2:Y:S01]  /*3390*/  @!P1 LDG.E R155, desc[UR36][R156.64] ;  /* 0x000000249c9b9981 */ /* 0x000ea2000c1e1900 */
[----:B------:R-:W-:-:S04]  /*33a0*/  IMAD.IADD R162, R162, 0x1, R13 ;  /* 0x00000001a2a27824 */ /* 0x000fc800078e020d */
[----:B------:R-:W-:Y:S01]  /*33b0*/  IMAD.SHL.U32 R162, R162, 0x4, RZ ;  /* 0x00000004a2a27824 */ /* 0x000fe200078e00ff */
[----:B------:R-:W-:-:S04]  /*33c0*/  FSEL R37, R37, RZ, P2 ;  /* 0x000000ff25257208 */ /* 0x000fc80001000000 */
[----:B------:R-:W-:Y:S02]  /*33d0*/  ISETP.GE.OR P4, PT, R162, R87, P0 ;  /* 0x00000057a200720c */ /* 0x000fe40000786670 */
        /* <DEDUP_REMOVED lines=81> */
[----:B------:R-:W-:Y:S02]  /*38f0*/  @!P1 LEA.HI.X R159, R159, R15, R162, 0x2, P3 ;  /* 0x0000000f9f9f9211 */ /* 0x000fe400018f14a2 */
[----:B------:R-:W-:-:S05]  /*3900*/  IADD3 R162, R153, R13, RZ ;  /* 0x0000000d99a27210 */ /* 0x000fca0007ffe0ff */
[----:B-1----:R-:W-:-:S05]  /*3910*/  IMAD.SHL.U32 R160, R162, 0x4, RZ ;  /* 0x00000004a2a07824 */ /* 0x002fca00078e00ff */
        /* <DEDUP_REMOVED lines=74> */
[----:B------:R-:W-:Y:S02]  /*3dc0*/  @!P4 LEA.HI.X R161, R161, R15, R164, 0x2, P1 ;  /* 0x0000000fa1a1c211 */ /* 0x000fe400008f14a4 */
[----:B------:R-:W-:-:S03]  /*3dd0*/  SHF.L.U32 R164, R153, 0x2, RZ ;  /* 0x0000000299a47819 */ /* 0x000fc600000006ff */
        /* <DEDUP_REMOVED lines=63> */
[----:B------:R-:W-:-:S05]  /*41d0*/  IMAD.IADD R162, R162, 0x1, R13 ;  /* 0x00000001a2a27824 */ /* 0x000fca00078e020d */
[----:B------:R-:W-:-:S04]  /*41e0*/  SHF.L.U32 R162, R162, 0x2, RZ ;  /* 0x00000002a2a27819 */ /* 0x000fc800000006ff */
        /* <DEDUP_REMOVED lines=88> */
[----:B------:R-:W-:-:S05]  /*4770*/  IADD3 R162, R162, R13, RZ ;  /* 0x0000000da2a27210 */ /* 0x000fca0007ffe0ff */
        /* <DEDUP_REMOVED lines=85> */
[----:B------:R0:W3:Y:S01]  /*4cd0*/  @!P4 LDG.E R64, desc[UR36][R158.64] ;  /* 0x000000249e40c981 */ /* 0x0000e2000c1e1900 */
[----:B-1----:R-:W-:-:S04]  /*4ce0*/  SHF.L.U32 R160, R162, 0x2, RZ ;  /* 0x00000002a2a07819 */ /* 0x002fc800000006ff */
        /* <DEDUP_REMOVED lines=86> */
[----:B------:R-:W-:Y:S02]  /*5250*/  @!P5 LEA.HI.X R159, R159, R15, R162, 0x2, P3 ;  /* 0x0000000f9f9fd211 */ /* 0x000fe400018f14a2 */
[----:B------:R-:W-:-:S03]  /*5260*/  IADD3 R162, R163, R13, RZ ;  /* 0x0000000da3a27210 */ /* 0x000fc60007ffe0ff */
[----:B------:R0:W3:Y:S02]  /*5270*/  @!P5 LDG.E R70, desc[UR36][R158.64] ;  /* 0x000000249e46d981 */ /* 0x0000e4000c1e1900 */
[----:B-1----:R-:W-:-:S05]  /*5280*/  IMAD.SHL.U32 R160, R162, 0x4, RZ ;  /* 0x00000004a2a07824 */ /* 0x002fca00078e00ff */
        /* <DEDUP_REMOVED lines=69> */
[----:B------:R-:W-:Y:S02]  /*56e0*/  @!P1 LEA.HI.X R161, R161, R15, R164, 0x2, P3 ;  /* 0x0000000fa1a19211 */ /* 0x000fe400018f14a4 */
[----:B------:R-:W-:-:S04]  /*56f0*/  SHF.L.U32 R164, R163, 0x2, RZ ;  /* 0x00000002a3a47819 */ /* 0x000fc800000006ff */
[----:B------:R-:W-:-:S13]  /*5700*/  ISETP.GE.OR P3, PT, R164, R87, P0 ;  /* 0x00000057a400720c */ /* 0x000fda0000766670 */
[----:B------:R-:W2:Y:S01]  /*5710*/  @!P3 LDG.E R155, desc[UR36][R156.64] ;  /* 0x000000249c9bb981 */ /* 0x000ea2000c1e1900 */
[----:B------:R-:W-:Y:S02]  /*5720*/  FSEL R72, R72, RZ, P2 ;  /* 0x000000ff48487208 */ /* 0x000fe40001000000 */
[----:B------:R-:W-:-:S04]  /*5730*/  FSEL R80, R80, RZ, P2 ;  /* 0x000000ff50507208 */ /* 0x000fc80001000000 */
[----:B------:R-:W4:Y:S04]  /*5740*/  @!P5 LDG.E R72, desc[UR36][R158.64] ;  /* 0x000000249e48d981 */ /* 0x000f28000c1e1900 */
[----:B------:R0:W4:Y:S01]  /*5750*/  @!P1 LDG.E R80, desc[UR36][R160.64] ;  /* 0x00000024a0509981 */ /* 0x000122000c1e1900 */
[----:B------:R-:W-:-:S04]  /*5760*/  IMAD.IADD R163, R163, 0x1, R13 ;  /* 0x00000001a3a37824 */ /* 0x000fc800078e020d */
[----:B0-----:R-:W-:-:S04]  /*5770*/  IMAD.IADD R160, R163, 0x1, R13 ;  /* 0x00000001a3a07824 */ /* 0x001fc800078e020d */
[----:B------:R-:W-:Y:S01]  /*5780*/  IMAD.SHL.U32 R160, R160, 0x4, RZ ;  /* 0x00000004a0a07824 */ /* 0x000fe200078e00ff */
[----:B------:R-:W-:Y:S01]  /*5790*/  FSEL R76, R76, RZ, P2 ;  /* 0x000000ff4c4c7208 */ /* 0x000fe20001000000 */
[----:B---3--:R-:W-:Y:S02]  /*57a0*/  @!P4 IMAD R153, R153, R14, RZ ;  /* 0x0000000e9999c224 */ /* 0x008fe400078e02ff */
[----:B------:R-:W0:Y:S02]  /*57b0*/  @!P4 LDC.64 R14, c[0x0][0x248] ;  /* 0x00009200ff0ecb82 */ /* 0x000e240000000a00 */
[----:B------:R-:W-:-:S04]  /*57c0*/  @!P4 IMAD R153, R153, 0xc0, RZ ;  /* 0x000000c09999c824 */ /* 0x000fc800078e02ff */
[----:B------:R-:W-:-:S05]  /*57d0*/  @!P4 IMAD R153, R153, R13, R162 ;  /* 0x0000000d9999c224 */ /* 0x000fca00078e02a2 */
[----:B------:R-:W-:-:S04]  /*57e0*/  @!P4 IADD3 R159, P1, R6, R153, RZ ;  /* 0x00000099069fc210 */ /* 0x000fc80007f3e0ff */
[----:B------:R-:W-:Y:S02]  /*57f0*/  @!P4 LEA.HI.X.SX32 R162, R153, R8, 0x1, P1 ;  /* 0x0000000899a2c211 */ /* 0x000fe400008f0eff */
[C---:B0-----:R-:W-:Y:S02]  /*5800*/  @!P4 LEA R158, P1, R159.reuse, R14, 0x2 ;  /* 0x0000000e9f9ec211 */ /* 0x041fe400078210ff */
[----:B------:R-:W2:Y:S02]  /*5810*/  @!P3 LDC R14, c[0x0][0x288] ;  /* 0x0000a200ff0ebb82 */ /* 0x000ea40000000800 */
[----:B------:R-:W-:Y:S01]  /*5820*/  @!P4 LEA.HI.X R159, R159, R15, R162, 0x2, P1 ;  /* 0x0000000f9f9fc211 */ /* 0x000fe200008f14a2 */
[----:B------:R-:W-:Y:S01]  /*5830*/  IMAD.SHL.U32 R162, R163, 0x4, RZ ;  /* 0x00000004a3a27824 */ /* 0x000fe200078e00ff */
[----:B------:R-:W-:-:S03]  /*5840*/  ISETP.GE.OR P1, PT, R160, R87, P0 ;  /* 0x00000057a000720c */ /* 0x000fc60000726670 */
[----:B------:R0:W3:Y:S01]  /*5850*/  @!P4 LDG.E R76, desc[UR36][R158.64] ;  /* 0x000000249e4cc981 */ /* 0x0000e2000c1e1900 */
        /* <DEDUP_REMOVED lines=14> */
[----:B------:R-:W-:Y:S02]  /*5940*/  IMAD R165, R13, 0x3a, R12 ;  /* 0x0000003a0da57824 */ /* 0x000fe400078e020c */
[----:B----4-:R-:W-:-:S04]  /*5950*/  @!P5 IMAD R14, R153, R14, RZ ;  /* 0x0000000e990ed224 */ /* 0x010fc800078e02ff */
[----:B------:R-:W-:-:S04]  /*5960*/  @!P5 IMAD R14, R14, 0xc0, RZ ;  /* 0x000000c00e0ed824 */ /* 0x000fc800078e02ff */
[----:B------:R-:W-:Y:S02]  /*5970*/  @!P5 IMAD R153, R14, R13, R162 ;  /* 0x0000000d0e99d224 */ /* 0x000fe400078e02a2 */
[----:B------:R-:W1:Y:S03]  /*5980*/  @!P5 LDC.64 R14, c[0x0][0x248] ;  /* 0x00009200ff0edb82 */ /* 0x000e660000000a00 */
[----:B------:R-:W-:-:S04]  /*5990*/  @!P5 IADD3 R161, P3, R6, R153, RZ ;  /* 0x0000009906a1d210 */ /* 0x000fc80007f7e0ff */
[----:B------:R-:W-:Y:S02]  /*59a0*/  @!P5 LEA.HI.X.SX32 R164, R153, R8, 0x1, P3 ;  /* 0x0000000899a4d211 */ /* 0x000fe400018f0eff */
[C---:B-1----:R-:W-:Y:S02]  /*59b0*/  @!P5 LEA R162, P3, R161.reuse, R14, 0x2 ;  /* 0x0000000ea1a2d211 */ /* 0x042fe400078610ff */
[----:B------:R-:W2:Y:S02]  /*59c0*/  @!P1 LDC R14, c[0x0][0x288] ;  /* 0x0000a200ff0e9b82 */ /* 0x000ea40000000800 */
[----:B------:R-:W-:Y:S01]  /*59d0*/  @!P5 LEA.HI.X R163, R161, R15, R164, 0x2, P3 ;  /* 0x0000000fa1a3d211 */ /* 0x000fe200018f14a4 */
[----:B------:R-:W-:-:S05]  /*59e0*/  IMAD.SHL.U32 R164, R165, 0x4, RZ ;  /* 0x00000004a5a47824 */ /* 0x000fca00078e00ff */
[----:B------:R-:W-:-:S13]  /*59f0*/  ISETP.GE.OR P4, PT, R164, R87, P0 ;  /* 0x00000057a400720c */ /* 0x000fda0000786670 */
[----:B------:R-:W0:Y:S01]  /*5a00*/  @!P4 LDG.E R158, desc[UR36][R156.64] ;  /* 0x000000249c9ec981 */ /* 0x000e22000c1e1900 */
[----:B--2---:R-:W-:Y:S02]  /*5a10*/  @!P1 IMAD R155, R155, R14, RZ ;  /* 0x0000000e9b9b9224 */ /* 0x004fe400078e02ff */
[----:B------:R-:W1:Y:S02]  /*5a20*/  @!P1 LDC.64 R14, c[0x0][0x248] ;  /* 0x00009200ff0e9b82 */ /* 0x000e640000000a00 */
[----:B------:R-:W-:-:S04]  /*5a30*/  @!P1 IMAD R153, R155, 0xc0, RZ ;  /* 0x000000c09b999824 */ /* 0x000fc800078e02ff */
[----:B------:R-:W-:-:S05]  /*5a40*/  @!P1 IMAD R153, R153, R13, R160 ;  /* 0x0000000d99999224 */ /* 0x000fca00078e02a0 */
[----:B------:R-:W-:Y:S01]  /*5a50*/  @!P1 IADD3 R155, P3, R6, R153, RZ ;  /* 0x00000099069b9210 */ /* 0x000fe20007f7e0ff */
[----:B------:R-:W-:-:S03]  /*5a60*/  IMAD.IADD R165, R165, 0x1, R13 ;  /* 0x00000001a5a57824 */ /* 0x000fc600078e020d */
[----:B------:R-:W-:Y:S02]  /*5a70*/  @!P1 LEA.HI.X.SX32 R153, R153, R8, 0x1, P3 ;  /* 0x0000000899999211 */ /* 0x000fe400018f0eff */
[----:B-1----:R-:W-:-:S04]  /*5a80*/  @!P1 LEA R160, P3, R155, R14, 0x2 ;  /* 0x0000000e9ba09211 */ /* 0x002fc800078610ff */
[----:B------:R-:W-:Y:S01]  /*5a90*/  @!P1 LEA.HI.X R161, R155, R15, R153, 0x2, P3 ;  /* 0x0000000f9ba19211 */ /* 0x000fe200018f1499 */
[----:B------:R-:W-:Y:S01]  /*5aa0*/  IMAD.SHL.U32 R153, R165, 0x4, RZ ;  /* 0x00000004a5997824 */ /* 0x000fe200078e00ff */
[----:B------:R-:W0:Y:S04]  /*5ab0*/  @!P4 LDC R15, c[0x0][0x288] ;  /* 0x0000a200ff0fcb82 */ /* 0x000e280000000800 */
[----:B------:R-:W-:-:S13]  /*5ac0*/  ISETP.GE.OR P3, PT, R153, R87, P0 ;  /* 0x000000579900720c */ /* 0x000fda0000766670 */
[----:B------:R-:W2:Y:S01]  /*5ad0*/  @!P3 LDG.E R155, desc[UR36][R156.64] ;  /* 0x000000249c9bb981 */ /* 0x000ea2000c1e1900 */
[----:B------:R-:W-:Y:S02]  /*5ae0*/  FSEL R77, R77, RZ, P2 ;  /* 0x000000ff4d4d7208 */ /* 0x000fe40001000000 */
[----:B------:R-:W-:-:S04]  /*5af0*/  FSEL R86, R86, RZ, P2 ;  /* 0x000000ff56567208 */ /* 0x000fc80001000000 */
[----:B------:R1:W4:Y:S04]  /*5b00*/  @!P5 LDG.E R77, desc[UR36][R162.64] ;  /* 0x00000024a24dd981 */ /* 0x000328000c1e1900 */
[----:B------:R2:W4:Y:S01]  /*5b10*/  @!P1 LDG.E R86, desc[UR36][R160.64] ;  /* 0x00000024a0569981 */ /* 0x000522000c1e1900 */
[----:B------:R-:W-:Y:S01]  /*5b20*/  FSEL R79, R79, RZ, P2 ;  /* 0x000000ff4f4f7208 */ /* 0x000fe20001000000 */
[----:B0-----:R-:W-:Y:S02]  /*5b30*/  @!P4 IMAD R158, R158, R15, RZ ;  /* 0x0000000f9e9ec224 */ /* 0x001fe400078e02ff */
[----:B------:R-:W0:Y:S02]  /*5b40*/  @!P4 LDC.64 R14, c[0x0][0x248] ;  /* 0x00009200ff0ecb82 */ /* 0x000e240000000a00 */
[----:B------:R-:W-:-:S04]  /*5b50*/  @!P4 IMAD R158, R158, 0xc0, RZ ;  /* 0x000000c09e9ec824 */ /* 0x000fc800078e02ff */
[----:B------:R-:W-:-:S05]  /*5b60*/  @!P4 IMAD R159, R158, R13, R164 ;  /* 0x0000000d9e9fc224 */ /* 0x000fca00078e02a4 */
[----:B-1----:R-:W-:-:S04]  /*5b70*/  @!P4 IADD3 R162, P1, R6, R159, RZ ;  /* 0x0000009f06a2c210 */ /* 0x002fc80007f3e0ff */
[----:B------:R-:W-:Y:S02]  /*5b80*/  @!P4 LEA.HI.X.SX32 R159, R159, R8, 0x1, P1 ;  /* 0x000000089f9fc211 */ /* 0x000fe400008f0eff */
[C---:B0-----:R-:W-:Y:S02]  /*5b90*/  @!P4 LEA R158, P1, R162.reuse, R14, 0x2 ;  /* 0x0000000ea29ec211 */ /* 0x041fe400078210ff */
[----:B------:R-:W2:Y:S02]  /*5ba0*/  @!P3 LDC R14, c[0x0][0x288] ;  /* 0x0000a200ff0ebb82 */ /* 0x000ea40000000800 */
[----:B------:R-:W-:Y:S01]  /*5bb0*/  @!P4 LEA.HI.X R159, R162, R15, R159, 0x2, P1 ;  /* 0x0000000fa29fc211 */ /* 0x000fe200008f149f */
[----:B------:R-:W-:Y:S02]  /*5bc0*/  IMAD.IADD R162, R165, 0x1, R13 ;  /* 0x00000001a5a27824 */ /* 0x000fe400078e020d */
[----:B------:R-:W-:Y:S02]  /*5bd0*/  IMAD.SHL.U32 R164, R12, 0x4, RZ ;  /* 0x000000040ca47824 */ /* 0x000fe400078e00ff */
[----:B------:R-:W4:Y:S01]  /*5be0*/  @!P4 LDG.E R79, desc[UR36][R158.64] ;  /* 0x000000249e4fc981 */ /* 0x000f22000c1e1900 */
[----:B------:R-:W-:-:S04]  /*5bf0*/  SHF.L.U32 R162, R162, 0x2, RZ ;  /* 0x00000002a2a27819 */ /* 0x000fc800000006ff */
[----:B------:R-:W-:Y:S01]  /*5c00*/  ISETP.GE.OR P1, PT, R162, R87, P0 ;  /* 0x00000057a200720c */ /* 0x000fe20000726670 */
[----:B--2---:R-:W-:-:S12]  /*5c10*/  @!P3 IMAD R160, R155, R14, RZ ;  /* 0x0000000e9ba0b224 */ /* 0x004fd800078e02ff */
[----:B------:R-:W2:Y:S01]  /*5c20*/  @!P1 LDG.E R155, desc[UR36][R156.64] ;  /* 0x000000249c9b9981 */ /* 0x000ea2000c1e1900 */
[----:B------:R-:W0:Y:S01]  /*5c30*/  @!P3 LDC.64 R14, c[0x0][0x248] ;  /* 0x00009200ff0ebb82 */ /* 0x000e220000000a00 */
[----:B------:R-:W-:Y:S01]  /*5c40*/  @!P3 IMAD R160, R160, 0xc0, RZ ;  /* 0x000000c0a0a0b824 */ /* 0x000fe200078e02ff */
[----:B------:R-:W-:-:S03]  /*5c50*/  ISETP.GE.OR P5, PT, R164, R87, P0 ;  /* 0x00000057a400720c */ /* 0x000fc600007a6670 */
[----:B------:R-:W-:-:S05]  /*5c60*/  @!P3 IMAD R153, R160, R13, R153 ;  /* 0x0000000da099b224 */ /* 0x000fca00078e0299 */
[----:B------:R-:W-:-:S04]  /*5c70*/  @!P3 IADD3 R161, P4, R6, R153, RZ ;  /* 0x0000009906a1b210 */ /* 0x000fc80007f9e0ff */
[----:B------:R-:W-:Y:S02]  /*5c80*/  @!P3 LEA.HI.X.SX32 R153, R153, R8, 0x1, P4 ;  /* 0x000000089999b211 */ /* 0x000fe400020f0eff */
[C---:B0-----:R-:W-:Y:S02]  /*5c90*/  @!P3 LEA R160, P4, R161.reuse, R14, 0x2 ;  /* 0x0000000ea1a0b211 */ /* 0x041fe400078810ff */
[----:B------:R-:W2:Y:S02]  /*5ca0*/  @!P1 LDC R14, c[0x0][0x288] ;  /* 0x0000a200ff0e9b82 */ /* 0x000ea40000000800 */
[----:B------:R-:W-:Y:S02]  /*5cb0*/  @!P3 LEA.HI.X R161, R161, R15, R153, 0x2, P4 ;  /* 0x0000000fa1a1b211 */ /* 0x000fe400020f1499 */
[----:B------:R-:W3:Y:S01]  /*5cc0*/  @!P5 LDG.E R153, desc[UR36][R156.64] ;  /* 0x000000249c99d981 */ /* 0x000ee2000c1e1900 */
[----:B------:R-:W-:-:S06]  /*5cd0*/  FSEL R78, R78, RZ, P2 ;  /* 0x000000ff4e4e7208 */ /* 0x000fcc0001000000 */
[----:B------:R0:W4:Y:S01]  /*5ce0*/  @!P3 LDG.E R78, desc[UR36][R160.64] ;  /* 0x00000024a04eb981 */ /* 0x000122000c1e1900 */
[----:B------:R-:W-:-:S04]  /*5cf0*/  IMAD R12, R13, 0x3d, R12 ;  /* 0x0000003d0d0c7824 */ /* 0x000fc800078e020c */
[----:B0-----:R-:W-:-:S05]  /*5d00*/  IMAD.SHL.U32 R160, R12, 0x4, RZ ;  /* 0x000000040ca07824 */ /* 0x001fca00078e00ff */
[----:B------:R-:W-:-:S13]  /*5d10*/  ISETP.GE.OR P4, PT, R160, R87, P0 ;  /* 0x00000057a000720c */ /* 0x000fda0000786670 */
[----:B------:R-:W4:Y:S01]  /*5d20*/  @!P4 LDG.E R161, desc[UR36][R156.64] ;  /* 0x000000249ca1c981 */ /* 0x000f22000c1e1900 */
[----:B------:R-:W-:Y:S01]  /*5d30*/  FSEL R81, R81, RZ, P2 ;  /* 0x000000ff51517208 */ /* 0x000fe20001000000 */
[----:B--2---:R-:W-:Y:S02]  /*5d40*/  @!P1 IMAD R158, R155, R14, RZ ;  /* 0x0000000e9b9e9224 */ /* 0x004fe400078e02ff */
[----:B------:R-:W0:Y:S02]  /*5d50*/  @!P1 LDC.64 R14, c[0x0][0x248] ;  /* 0x00009200ff0e9b82 */ /* 0x000e240000000a00 */
[----:B------:R-:W-:-:S06]  /*5d60*/  @!P1 IMAD R158, R158, 0xc0, RZ ;  /* 0x000000c09e9e9824 */ /* 0x000fcc00078e02ff */
[----:B------:R-:W3:Y:S01]  /*5d70*/  @!P5 LDC R155, c[0x0][0x288] ;  /* 0x0000a200ff9bdb82 */ /* 0x000ee20000000800 */
[----:B------:R-:W-:-:S05]  /*5d80*/  @!P1 IMAD R159, R158, R13, R162 ;  /* 0x0000000d9e9f9224 */ /* 0x000fca00078e02a2 */
[----:B------:R-:W-:-:S04]  /*5d90*/  @!P1 IADD3 R162, P3, R6, R159, RZ ;  /* 0x0000009f06a29210 */ /* 0x000fc80007f7e0ff */
[----:B------:R-:W-:Y:S02]  /*5da0*/  @!P1 LEA.HI.X.SX32 R159, R159, R8, 0x1, P3 ;  /* 0x000000089f9f9211 */ /* 0x000fe400018f0eff */
[----:B0-----:R-:W-:-:S04]  /*5db0*/  @!P1 LEA R158, P3, R162, R14, 0x2 ;  /* 0x0000000ea29e9211 */ /* 0x001fc800078610ff */
[----:B------:R-:W-:Y:S02]  /*5dc0*/  @!P1 LEA.HI.X R159, R162, R15, R159, 0x2, P3 ;  /* 0x0000000fa29f9211 */ /* 0x000fe400018f149f */
[----:B------:R-:W0:Y:S01]  /*5dd0*/  @!P5 LDC.64 R14, c[0x0][0x248] ;  /* 0x00009200ff0edb82 */ /* 0x000e220000000a00 */
[----:B---3--:R-:W-:-:S04]  /*5de0*/  @!P5 IMAD R153, R153, R155, RZ ;  /* 0x0000009b9999d224 */ /* 0x008fc800078e02ff */
[----:B------:R-:W-:-:S04]  /*5df0*/  @!P5 IMAD R153, R153, 0xc0, RZ ;  /* 0x000000c09999d824 */ /* 0x000fc800078e02ff */
[----:B------:R-:W-:Y:S02]  /*5e00*/  @!P5 IMAD R153, R153, R13, R164 ;  /* 0x0000000d9999d224 */ /* 0x000fe400078e02a4 */
[----:B------:R-:W4:Y:S03]  /*5e10*/  @!P4 LDC R164, c[0x0][0x288] ;  /* 0x0000a200ffa4cb82 */ /* 0x000f260000000800 */
[----:B------:R-:W-:-:S04]  /*5e20*/  @!P5 IADD3 R155, P3, R6, R153, RZ ;  /* 0x00000099069bd210 */ /* 0x000fc80007f7e0ff */
[----:B------:R-:W-:Y:S02]  /*5e30*/  @!P5 LEA.HI.X.SX32 R162, R153, R8, 0x1, P3 ;  /* 0x0000000899a2d211 */ /* 0x000fe400018f0eff */
[----:B0-----:R-:W-:-:S04]  /*5e40*/  @!P5 LEA R14, P3, R155, R14, 0x2 ;  /* 0x0000000e9b0ed211 */ /* 0x001fc800078610ff */
[----:B------:R-:W-:Y:S01]  /*5e50*/  @!P5 LEA.HI.X R15, R155, R15, R162, 0x2, P3 ;  /* 0x0000000f9b0fd211 */ /* 0x000fe200018f14a2 */
[----:B------:R-:W-:-:S04]  /*5e60*/  IMAD.IADD R162, R12, 0x1, R13 ;  /* 0x000000010ca27824 */ /* 0x000fc800078e020d */
[----:B------:R-:W-:Y:S01]  /*5e70*/  IMAD.SHL.U32 R12, R162, 0x4, RZ ;  /* 0x00000004a20c7824 */ /* 0x000fe200078e00ff */
[----:B------:R0:W2:Y:S04]  /*5e80*/  @!P5 LDG.E R81, desc[UR36][R14.64] ;  /* 0x000000240e51d981 */ /* 0x0000a8000c1e1900 */
[-C--:B------:R-:W-:Y:S01]  /*5e90*/  ISETP.GE.OR P3, PT, R12, R87.reuse, P0 ;  /* 0x000000570c00720c */ /* 0x080fe20000766670 */
[----:B------:R-:W-:Y:S01]  /*5ea0*/  IMAD.IADD R162, R162, 0x1, R13 ;  /* 0x00000001a2a27824 */ /* 0x000fe200078e020d */
[----:B0-----:R-:W0:Y:S11]  /*5eb0*/  @!P4 LDC.64 R14, c[0x0][0x248] ;  /* 0x00009200ff0ecb82 */ /* 0x001e360000000a00 */
[----:B------:R-:W3:Y:S01]  /*5ec0*/  @!P3 LDG.E R155, desc[UR36][R156.64] ;  /* 0x000000249c9bb981 */ /* 0x000ee2000c1e1900 */
[----:B------:R-:W-:Y:S01]  /*5ed0*/  IMAD.SHL.U32 R162, R162, 0x4, RZ ;  /* 0x00000004a2a27824 */ /* 0x000fe200078e00ff */
[----:B------:R-:W3:Y:S04]  /*5ee0*/  @!P3 LDC R163, c[0x0][0x288] ;  /* 0x0000a200ffa3bb82 */ /* 0x000ee80000000800 */
[----:B------:R-:W-:-:S13]  /*5ef0*/  ISETP.GE.OR P0, PT, R162, R87, P0 ;  /* 0x00000057a200720c */ /* 0x000fda0000706670 */
[----:B------:R-:W2:Y:S01]  /*5f00*/  @!P0 LDG.E R153, desc[UR36][R156.64] ;  /* 0x000000249c998981 */ /* 0x000ea2000c1e1900 */
[----:B----4-:R-:W-:Y:S01]  /*5f10*/  @!P4 IMAD R161, R161, R164, RZ ;  /* 0x000000a4a1a1c224 */ /* 0x010fe200078e02ff */
[----:B------:R-:W-:-:S03]  /*5f20*/  FSEL R84, R84, RZ, P2 ;  /* 0x000000ff54547208 */ /* 0x000fc60001000000 */
[----:B------:R-:W-:-:S03]  /*5f30*/  @!P4 IMAD R161, R161, 0xc0, RZ ;  /* 0x000000c0a1a1c824 */ /* 0x000fc600078e02ff */
[----:B------:R1:W4:Y:S01]  /*5f40*/  @!P1 LDG.E R84, desc[UR36][R158.64] ;  /* 0x000000249e549981 */ /* 0x000322000c1e1900 */
[----:B------:R-:W-:Y:S01]  /*5f50*/  @!P4 IMAD R161, R161, R13, R160 ;  /* 0x0000000da1a1c224 */ /* 0x000fe200078e02a0 */
[----:B-1----:R-:W2:Y:S01]  /*5f60*/  @!P0 LDC R158, c[0x0][0x288] ;  /* 0x0000a200ff9e8b82 */ /* 0x002ea20000000800 */
[----:B------:R-:W-:Y:S02]  /*5f70*/  FSEL R85, R85, RZ, P2 ;  /* 0x000000ff55557208 */ /* 0x000fe40001000000 */
[----:B------:R-:W-:Y:S02]  /*5f80*/  FSEL R82, R82, RZ, P2 ;  /* 0x000000ff52527208 */ /* 0x000fe40001000000 */
[----:B------:R-:W-:Y:S01]  /*5f90*/  FSEL R83, R83, RZ, P2 ;  /* 0x000000ff53537208 */ /* 0x000fe20001000000 */
[----:B---3--:R-:W-:Y:S01]  /*5fa0*/  @!P3 IMAD R163, R155, R163, RZ ;  /* 0x000000a39ba3b224 */ /* 0x008fe200078e02ff */
[----:B------:R-:W-:-:S04]  /*5fb0*/  @!P4 IADD3 R155, P1, R6, R161, RZ ;  /* 0x000000a1069bc210 */ /* 0x000fc80007f3e0ff */
[----:B------:R-:W-:Y:S02]  /*5fc0*/  @!P4 LEA.HI.X.SX32 R156, R161, R8, 0x1, P1 ;  /* 0x00000008a19cc211 */ /* 0x000fe400008f0eff */
[----:B0-----:R-:W-:-:S04]  /*5fd0*/  @!P4 LEA R160, P1, R155, R14, 0x2 ;  /* 0x0000000e9ba0c211 */ /* 0x001fc800078210ff */
[----:B------:R-:W-:Y:S02]  /*5fe0*/  @!P4 LEA.HI.X R161, R155, R15, R156, 0x2, P1 ;  /* 0x0000000f9ba1c211 */ /* 0x000fe400008f149c */
[----:B------:R-:W0:Y:S01]  /*5ff0*/  @!P3 LDC.64 R14, c[0x0][0x248] ;  /* 0x00009200ff0ebb82 */ /* 0x000e220000000a00 */
[----:B------:R-:W-:Y:S02]  /*6000*/  @!P3 IMAD R155, R163, 0xc0, RZ ;  /* 0x000000c0a39bb824 */ /* 0x000fe400078e02ff */
[----:B------:R-:W3:Y:S02]  /*6010*/  @!P4 LDG.E R85, desc[UR36][R160.64] ;  /* 0x00000024a055c981 */ /* 0x000ee4000c1e1900 */
[----:B------:R-:W-:-:S05]  /*6020*/  @!P3 IMAD R155, R155, R13, R12 ;  /* 0x0000000d9b9bb224 */ /* 0x000fca00078e020c */
[----:B------:R-:W-:-:S04]  /*6030*/  @!P3 IADD3 R12, P1, R6, R155, RZ ;  /* 0x0000009b060cb210 */ /* 0x000fc80007f3e0ff */
[----:B------:R-:W-:Y:S02]  /*6040*/  @!P3 LEA.HI.X.SX32 R155, R155, R8, 0x1, P1 ;  /* 0x000000089b9bb211 */ /* 0x000fe400008f0eff */
[----:B0-----:R-:W-:-:S04]  /*6050*/  @!P3 LEA R156, P1, R12, R14, 0x2 ;  /* 0x0000000e0c9cb211 */ /* 0x001fc800078210ff */
[----:B------:R-:W-:Y:S02]  /*6060*/  @!P3 LEA.HI.X R157, R12, R15, R155, 0x2, P1 ;  /* 0x0000000f0c9db211 */ /* 0x000fe400008f149b */
[----:B------:R-:W-:Y:S01]  /*6070*/  ISETP.NE.U32.AND P1, PT, RZ, UR6, PT ;  /* 0x00000006ff007c0c */ /* 0x000fe2000bf25070 */
[----:B------:R-:W0:Y:S01]  /*6080*/  @!P0 LDC.64 R14, c[0x0][0x248] ;  /* 0x00009200ff0e8b82 */ /* 0x000e220000000a00 */
[----:B--2---:R-:W-:Y:S01]  /*6090*/  @!P0 IMAD R153, R153, R158, RZ ;  /* 0x0000009e99998224 */ /* 0x004fe200078e02ff */
[----:B------:R1:W2:Y:S01]  /*60a0*/  @!P3 LDG.E R82, desc[UR36][R156.64] ;  /* 0x000000249c52b981 */ /* 0x0002a2000c1e1900 */
[----:B------:R-:W-:Y:S02]  /*60b0*/  ISETP.NE.AND.EX P1, PT, RZ, UR7, PT, P1 ;  /* 0x00000007ff007c0c */ /* 0x000fe4000bf25310 */
[----:B------:R-:W-:-:S04]  /*60c0*/  @!P0 IMAD R153, R153, 0xc0, RZ ;  /* 0x000000c099998824 */ /* 0x000fc800078e02ff */
[----:B------:R-:W-:-:S07]  /*60d0*/  @!P0 IMAD R153, R153, R13, R162 ;  /* 0x0000000d99998224 */ /* 0x000fce00078e02a2 */
[--C-:B------:R-:W-:Y:S02]  /*60e0*/  @P1 SHF.R.S32.HI R158, RZ, 0x1f, R11.reuse ;  /* 0x0000001fff9e1819 */ /* 0x100fe4000001140b */
[----:B------:R-:W-:Y:S02]  /*60f0*/  @P1 IADD3 R12, P4, P5, R154, UR6, R11 ;  /* 0x000000069a0c1c10 */ /* 0x000fe4000fd9e00b */
[----:B------:R-:W-:-:S04]  /*6100*/  @P1 SHF.R.S32.HI R11, RZ, 0x1f, R154 ;  /* 0x0000001fff0b1819 */ /* 0x000fc8000001149a */
[----:B------:R-:W-:Y:S02]  /*6110*/  @P1 IADD3.X R13, R11, UR7, R158, P4, P5 ;  /* 0x000000070b0d1c10 */ /* 0x000fe4000a7ea49e */
[----:B------:R-:W-:-:S03]  /*6120*/  @!P0 IADD3 R11, P3, R6, R153, RZ ;  /* 0x00000099060b8210 */ /* 0x000fc60007f7e0ff */
[----:B------:R-:W3:Y:S01]  /*6130*/  @P1 LDG.E.U8 R12, desc[UR36][R12.64] ;  /* 0x000000240c0c1981 */ /* 0x000ee2000c1e1100 */
[----:B------:R-:W-:Y:S02]  /*6140*/  @!P0 LEA.HI.X.SX32 R158, R153, R8, 0x1, P3 ;  /* 0x00000008999e8211 */ /* 0x000fe400018f0eff */
[----:B0-----:R-:W-:-:S04]  /*6150*/  @!P0 LEA R14, P3, R11, R14, 0x2 ;  /* 0x0000000e0b0e8211 */ /* 0x001fc800078610ff */
[----:B------:R-:W-:-:S05]  /*6160*/  @!P0 LEA.HI.X R15, R11, R15, R158, 0x2, P3 ;  /* 0x0000000f0b0f8211 */ /* 0x000fca00018f149e */
[----:B------:R0:W2:Y:S01]  /*6170*/  @!P0 LDG.E R83, desc[UR36][R14.64] ;  /* 0x000000240e538981 */ /* 0x0000a2000c1e1900 */
[----:B------:R-:W-:-:S04]  /*6180*/  FMUL.FTZ R11, R150, R9 ;  /* 0x00000009960b7220 */ /* 0x000fc80000410000 */
[----:B------:R-:W-:-:S04]  /*6190*/  FFMA.FTZ R158, R152, R81, R11 ;  /* 0x00000051989e7223 */ /* 0x000fc8000001000b */
[----:B------:R-:W-:-:S04]  /*61a0*/  FFMA.FTZ R158, R149, R10, R158 ;  /* 0x0000000a959e7223 */ /* 0x000fc8000001009e */
[----:B------:R-:W-:-:S04]  /*61b0*/  FFMA.FTZ R11, R147, R20, R158 ;  /* 0x00000014930b7223 */ /* 0x000fc8000001009e */
[----:B------:R-:W-:-:S04]  /*61c0*/  FFMA.FTZ R11, R148, R21, R11 ;  /* 0x00000015940b7223 */ /* 0x000fc8000001000b */
[----:B------:R-:W-:-:S04]  /*61d0*/  FFMA.FTZ R11, R146, R25, R11 ;  /* 0x00000019920b7223 */ /* 0x000fc8000001000b */
[----:B------:R-:W-:-:S04]  /*61e0*/  FFMA.FTZ R11, R144, R27, R11 ;  /* 0x0000001b900b7223 */ /* 0x000fc8000001000b */
[----:B-1----:R-:W-:-:S04]  /*61f0*/  FFMA.FTZ R156, R142, R29, R11 ;  /* 0x0000001d8e9c7223 */ /* 0x002fc8000001000b */
[----:B------:R-:W-:-:S04]  /*6200*/  FFMA.FTZ R11, R145, R30, R156 ;  /* 0x0000001e910b7223 */ /* 0x000fc8000001009c */
[----:B------:R-:W-:-:S04]  /*6210*/  FFMA.FTZ R156, R140, R31, R11 ;  /* 0x0000001f8c9c7223 */ /* 0x000fc8000001000b */
[----:B------:R-:W-:-:S04]  /*6220*/  FFMA.FTZ R11, R143, R32, R156 ;  /* 0x000000208f0b7223 */ /* 0x000fc8000001009c */
[----:B0-----:R-:W-:-:S04]  /*6230*/  FFMA.FTZ R14, R138, R33, R11 ;  /* 0x000000218a0e7223 */ /* 0x001fc8000001000b */
        /* <DEDUP_REMOVED lines=48> */
[----:B----4-:R-:W-:Y:S01]  /*6540*/  FFMA.FTZ R11, R91, R84, R14 ;  /* 0x000000545b0b7223 */ /* 0x010fe2000001000e */
[----:B------:R-:W-:Y:S01]  /*6550*/  UMOV UR5, 0xffffffff ;  /* 0xffffffff00057882 */ /* 0x000fe20000000000 */
[----:B---3--:R-:W-:Y:S02]  /*6560*/  ISETP.NE.AND P0, PT, R12, RZ, P1 ;  /* 0x000000ff0c00720c */ /* 0x008fe40000f05270 */
[----:B------:R-:W-:-:S04]  /*6570*/  FFMA.FTZ R12, R90, R85, R11 ;  /* 0x000000555a0c7223 */ /* 0x000fc8000001000b */
[----:B--2---:R-:W-:Y:S01]  /*6580*/  FFMA.FTZ R13, R89, R82, R12 ;  /* 0x00000052590d7223 */ /* 0x004fe2000001000c */
[----:B------:R-:W-:-:S03]  /*6590*/  LOP3.LUT P1, RZ, R18, 0x3, RZ, 0xc0, !PT ;  /* 0x0000000312ff7812 */ /* 0x000fc6000782c0ff */
[----:B------:R-:W-:Y:S01]  /*65a0*/  FFMA.FTZ R13, R88, R83, R13 ;  /* 0x00000053580d7223 */ /* 0x000fe2000001000d */
[----:B------:R-:W-:Y:S09]  /*65b0*/  BRA.DIV UR5, `(.L_x_3844) ;  /* 0x0000002a05f07947 */ /* 0x000ff2000b800000 */
[----:B------:R-:W0:Y:S02]  /*65c0*/  SHFL.BFLY PT, R14, R13, 0x2, 0x1f ;  /* 0x0c401f000d0e7f89 */ /* 0x000e2400000e0000 */
[----:B0-----:R-:W-:-:S05]  /*65d0*/  FADD.FTZ R13, R13, R14 ;  /* 0x0000000e0d0d7221 */ /* 0x001fca0000010000 */
[----:B------:R0:W1:Y:S02]  /*65e0*/  SHFL.BFLY PT, R14, R13, 0x1, 0x1f ;  /* 0x0c201f000d0e7f89 */ /* 0x00006400000e0000 */
.L_x_3887:
        /* <DEDUP_REMOVED lines=16> */
[----:B------:R-:W2:Y:S01]  /*66f0*/  @P2 LDG.E R12, desc[UR36][R12.64] ;  /* 0x000000240c0c2981 */ /* 0x000ea2000c1e1900 */
[----:B-1----:R-:W-:-:S06]  /*6700*/  @P1 IMAD.WIDE R14, R19, 0x4, R14 ;  /* 0x00000004130e1825 */ /* 0x002fcc00078e020e */
[----:B------:R-:W3:Y:S01]  /*6710*/  @P1 LDG.E R14, desc[UR36][R14.64] ;  /* 0x000000240e0e1981 */ /* 0x000ee2000c1e1900 */
[----:B------:R-:W-:-:S04]  /*6720*/  @P1 ISETP.GE.AND P3, PT, R154, R7, PT ;  /* 0x000000079a00120c */ /* 0x000fc80003f66270 */
[----:B-----5:R-:W-:-:S04]  /*6730*/  @P1 SEL R153, R28, RZ, !P3 ;  /* 0x000000ff1c991207 */ /* 0x020fc80005800000 */
[----:B------:R-:W-:-:S04]  /*6740*/  @P1 IADD3 R153, R153, R154, -R17 ;  /* 0x0000009a99991210 */ /* 0x000fc80007ffe811 */
[----:B------:R-:W-:Y:S01]  /*6750*/  @P1 I2FP.F32.S32 R156, R153 ;  /* 0x00000099009c1245 */ /* 0x000fe20000201400 */
[----:B------:R-:W-:Y:S02]  /*6760*/  IMAD.IADD R153, R154, 0x1, -R26 ;  /* 0x000000019a997824 */ /* 0x000fe400078e0a1a */
[----:B--2---:R-:W-:-:S03]  /*6770*/  @P2 FADD.FTZ R11, R11, R12 ;  /* 0x0000000c0b0b2221 */ /* 0x004fc60000010000 */
[----:B------:R-:W-:Y:S01]  /*6780*/  LEA R12, R153, UR4, 0x2 ;  /* 0x00000004990c7c11 */ /* 0x000fe2000f8e10ff */
[----:B---3--:R-:W-:-:S05]  /*6790*/  @P1 FFMA.FTZ R11, R156, R14, R11 ;  /* 0x0000000e9c0b1223 */ /* 0x008fca000001000b */
[----:B------:R1:W-:Y:S01]  /*67a0*/  STS [R12], R11 ;  /* 0x0000000b0c007388 */ /* 0x0003e20000000800 */
[----:B------:R-:W-:-:S07]  /*67b0*/  @!P0 FMNMX.FTZ R151, R151, R11, !PT ;  /* 0x0000000b97978209 */ /* 0x000fce0007810000 */
.L_x_3846:
[----:B------:R-:W-:Y:S05]  /*67c0*/  BSYNC B1 ;  /* 0x0000000000017941 */ /* 0x000fea0003800000 */
.L_x_3845:
[----:B------:R-:W-:-:S05]  /*67d0*/  VIADD R154, R154, 0x10 ;  /* 0x000000109a9a7836 */ /* 0x000fca0000000000 */
[----:B------:R-:W-:-:S13]  /*67e0*/  ISETP.GE.AND P0, PT, R154, R0, PT ;  /* 0x000000009a00720c */ /* 0x000fda0003f06270 */
[----:B------:R-:W-:Y:S05]  /*67f0*/  @!P0 BRA `(.L_x_3847) ;  /* 0xffffffb800f08947 */ /* 0x000fea000383ffff */
.L_x_3843:
[----:B------:R-:W-:Y:S05]  /*6800*/  BSYNC B0 ;  /* 0x0000000000007941 */ /* 0x000fea0003800000 */
.L_x_3842:
[----:B------:R-:W-:Y:S01]  /*6810*/  UMOV UR5, 0xffffffff ;  /* 0xffffffff00057882 */ /* 0x000fe20000000000 */
[----:B------:R-:W-:Y:S02]  /*6820*/  SHF.R.S32.HI R3, RZ, 0x1f, R18 ;  /* 0x0000001fff037819 */ /* 0x000fe40000011412 */
[----:B------:R-:W-:Y:S05]  /*6830*/  BRA.DIV UR5, `(.L_x_3848) ;  /* 0x0000002a05907947 */ /* 0x000fea000b800000 */
[----:B------:R-:W0:Y:S02]  /*6840*/  SHFL.BFLY PT, R14, R151, 0x10, 0x1f ;  /* 0x0e001f00970e7f89 */ /* 0x000e2400000e0000 */
[----:B0-----:R-:W-:-:S05]  /*6850*/  FMNMX.FTZ R13, R14, R151, !PT ;  /* 0x000000970e0d7209 */ /* 0x001fca0007810000 */
[----:B------:R-:W0:Y:S02]  /*6860*/  SHFL.BFLY PT, R14, R13, 0x8, 0x1f ;  /* 0x0d001f000d0e7f89 */ /* 0x000e2400000e0000 */
[----:B0-----:R-:W-:-:S05]  /*6870*/  FMNMX.FTZ R0, R13, R14, !PT ;  /* 0x0000000e0d007209 */ /* 0x001fca0007810000 */
[----:B------:R0:W4:Y:S02]  /*6880*/  SHFL.BFLY PT, R14, R0, 0x4, 0x1f ;  /* 0x0c801f00000e7f89 */ /* 0x00012400000e0000 */
.L_x_3892:
[----:B------:R-:W-:Y:S01]  /*6890*/  LEA.HI R3, R3, R18, RZ, 0x5 ;  /* 0x0000001203037211 */ /* 0x000fe200078f28ff */
[----:B------:R-:W-:Y:S05]  /*68a0*/  WARPSYNC.ALL ;  /* 0x0000000000007948 */ /* 0x000fea0003800000 */
[----:B------:R-:W-:Y:S02]  /*68b0*/  LOP3.LUT R5, R3, 0xffffffe0, RZ, 0xc0, !PT ;  /* 0xffffffe003057812 */ /* 0x000fe400078ec0ff */
[----:B----4-:R-:W-:Y:S02]  /*68c0*/  FMNMX.FTZ R14, R0, R14, !PT ;  /* 0x0000000e000e7209 */ /* 0x010fe40007810000 */
[----:B------:R-:W-:-:S04]  /*68d0*/  IADD3 R5, -R5, R18, RZ ;  /* 0x0000001205057210 */ /* 0x000fc80007ffe1ff */
[----:B------:R-:W-:-:S13]  /*68e0*/  ISETP.NE.AND P0, PT, R5, RZ, PT ;  /* 0x000000ff0500720c */ /* 0x000fda0003f05270 */
[----:B------:R-:W4:Y:S01]  /*68f0*/  @!P0 S2R R7, SR_CgaCtaId ;  /* 0x0000000000078919 */ /* 0x000f220000008800 */
[----:B------:R-:W-:Y:S02]  /*6900*/  @!P0 MOV R6, 0x400 ;  /* 0x0000040000068802 */ /* 0x000fe40000000f00 */
[----:B------:R-:W-:Y:S02]  /*6910*/  @!P0 SHF.R.S32.HI R3, RZ, 0x5, R3 ;  /* 0x00000005ff038819 */ /* 0x000fe40000011403 */
[----:B----4-:R-:W-:-:S05]  /*6920*/  @!P0 LEA R6, R7, R6, 0x18 ;  /* 0x0000000607068211 */ /* 0x010fca00078ec0ff */
[----:B------:R-:W-:-:S05]  /*6930*/  @!P0 IMAD R3, R3, 0x4, R6 ;  /* 0x0000000403038824 */ /* 0x000fca00078e0206 */
[----:B------:R4:W-:Y:S01]  /*6940*/  @!P0 STS [R3], R14 ;  /* 0x0000000e03008388 */ /* 0x0009e20000000800 */
[----:B------:R-:W-:Y:S01]  /*6950*/  BAR.SYNC.DEFER_BLOCKING 0x0 ;  /* 0x0000000000007b1d */ /* 0x000fe20000010000 */
[----:B------:R-:W-:Y:S01]  /*6960*/  ISETP.GT.AND P0, PT, R5, 0x1, PT ;  /* 0x000000010500780c */ /* 0x000fe20003f04270 */
[----:B-1----:R-:W-:Y:S02]  /*6970*/  IMAD.IADD R11, R26, 0x1, R18 ;  /* 0x000000011a0b7824 */ /* 0x002fe400078e0212 */
[----:B---3--:R-:W-:Y:S02]  /*6980*/  IMAD.MOV.U32 R8, RZ, RZ, RZ ;  /* 0x000000ffff087224 */ /* 0x008fe400078e00ff */
[----:B------:R-:W-:Y:S01]  /*6990*/  ULDC UR5, c[0x0][0x284] ;  /* 0x0000a10000057ab9 */ /* 0x000fe20000000800 */
[----:B------:R-:W-:Y:S01]  /*69a0*/  ISETP.GT.AND P1, PT, R11, R17, PT ;  /* 0x000000110b00720c */ /* 0x000fe20003f24270 */
[----:B------:R-:W-:Y:S01]  /*69b0*/  ULDC.64 UR8, c[0x0][0x2b0] ;  /* 0x0000ac0000087ab9 */ /* 0x000fe20000000a00 */
[----:B------:R-:W-:Y:S05]  /*69c0*/  BSSY B0, `(.L_x_3849) ;  /* 0x0000027000007945 */ /* 0x000fea0003800000 */
[----:B----4-:R-:W1:Y:S01]  /*69d0*/  @!P0 S2R R3, SR_CgaCtaId ;  /* 0x0000000000038919 */ /* 0x010e620000008800 */
        /* <DEDUP_REMOVED lines=9> */
[----:B------:R-:W-:Y:S01]  /*6a70*/  ULDC.64 UR6, c[0x0][0x2b0] ;  /* 0x0000ac0000067ab9 */ /* 0x000fe20000000a00 */
[----:B------:R-:W-:Y:S01]  /*6a80*/  IMAD.MOV.U32 R8, RZ, RZ, RZ ;  /* 0x000000ffff087224 */ /* 0x000fe200078e00ff */
[----:B------:R-:W-:Y:S01]  /*6a90*/  ISETP.NE.U32.AND P0, PT, RZ, UR6, PT ;  /* 0x00000006ff007c0c */ /* 0x000fe2000bf05070 */
[----:B------:R-:W-:-:S03]  /*6aa0*/  IMAD.MOV.U32 R0, RZ, RZ, R11 ;  /* 0x000000ffff007224 */ /* 0x000fc600078e000b */
[----:B------:R-:W-:-:S13]  /*6ab0*/  ISETP.NE.AND.EX P0, PT, RZ, UR7, PT, P0 ;  /* 0x00000007ff007c0c */ /* 0x000fda000bf05300 */
.L_x_3854:
[----:B0-----:R-:W-:Y:S01]  /*6ac0*/  IMAD.IADD R3, R0, 0x1, -R26 ;  /* 0x0000000100037824 */ /* 0x001fe200078e0a1a */
[----:B------:R-:W-:Y:S04]  /*6ad0*/  BSSY B1, `(.L_x_3851) ;  /* 0x0000010000017945 */ /* 0x000fe80003800000 */
[----:B------:R-:W-:Y:S01]  /*6ae0*/  LEA R12, R3, UR4, 0x2 ;  /* 0x00000004030c7c11 */ /* 0x000fe2000f8e10ff */
[----:B------:R-:W-:Y:S06]  /*6af0*/  @!P0 BRA `(.L_x_3852) ;  /* 0x0000000000248947 */ /* 0x000fec0003800000 */
[----:B------:R-:W-:Y:S01]  /*6b00*/  IMAD R7, R2, UR5, RZ ;  /* 0x0000000502077c24 */ /* 0x000fe2000f8e02ff */
[----:B------:R-:W-:-:S04]  /*6b10*/  SHF.R.S32.HI R3, RZ, 0x1f, R0 ;  /* 0x0000001fff037819 */ /* 0x000fc80000011400 */
[--C-:B------:R-:W-:Y:S02]  /*6b20*/  SHF.R.S32.HI R14, RZ, 0x1f, R7.reuse ;  /* 0x0000001fff0e7819 */ /* 0x100fe40000011407 */
[----:B------:R-:W-:-:S04]  /*6b30*/  IADD3 R6, P2, P3, R0, UR8, R7 ;  /* 0x0000000800067c10 */ /* 0x000fc8000fb5e007 */
[----:B------:R-:W-:-:S05]  /*6b40*/  IADD3.X R7, R3, UR9, R14, P2, P3 ;  /* 0x0000000903077c10 */ /* 0x000fca00097e640e */
[----:B------:R-:W3:Y:S02]  /*6b50*/  LDG.E.U8 R6, desc[UR36][R6.64] ;  /* 0x0000002406067981 */ /* 0x000ee4000c1e1100 */
[----:B---3--:R-:W-:-:S13]  /*6b60*/  ISETP.NE.AND P2, PT, R6, RZ, PT ;  /* 0x000000ff0600720c */ /* 0x008fda0003f45270 */
[----:B------:R-:W-:Y:S01]  /*6b70*/  @P2 MOV R3, RZ ;  /* 0x000000ff00032202 */ /* 0x000fe20000000f00 */
[----:B------:R-:W-:Y:S06]  /*6b80*/  @P2 BRA `(.L_x_3853) ;  /* 0x0000000000102947 */ /* 0x000fec0003800000 */
.L_x_3852:
[----:B------:R-:W1:Y:S02]  /*6b90*/  LDS R3, [R12] ;  /* 0x000000000c037984 */ /* 0x000e640000000800 */
[----:B-1----:R-:W-:-:S04]  /*6ba0*/  FADD.FTZ R3, -R10, R3 ;  /* 0x000000030a037221 */ /* 0x002fc80000010100 */
[----:B------:R-:W-:-:S06]  /*6bb0*/  FMUL.FTZ R3, R3, 1.4426950216293334961 ;  /* 0x3fb8aa3b03037820 */ /* 0x000fcc0000410000 */
[----:B------:R-:W0:Y:S02]  /*6bc0*/  MUFU.EX2 R3, R3 ;  /* 0x0000000300037308 */ /* 0x000e240000000800 */
.L_x_3853:
[----:B------:R-:W-:Y:S05]  /*6bd0*/  BSYNC B1 ;  /* 0x0000000000017941 */ /* 0x000fea0003800000 */
.L_x_3851:
[----:B0-----:R3:W-:Y:S01]  /*6be0*/  STS [R12], R3 ;  /* 0x000000030c007388 */ /* 0x0017e20000000800 */
[----:B------:R-:W-:Y:S02]  /*6bf0*/  VIADD R0, R0, 0x40 ;  /* 0x0000004000007836 */ /* 0x000fe40000000000 */
[----:B------:R-:W-:-:S03]  /*6c00*/  FADD.FTZ R8, R3, R8 ;  /* 0x0000000803087221 */ /* 0x000fc60000010000 */
[----:B------:R-:W-:-:S13]  /*6c10*/  ISETP.GT.AND P2, PT, R0, R17, PT ;  /* 0x000000110000720c */ /* 0x000fda0003f44270 */
[----:B---3--:R-:W-:Y:S05]  /*6c20*/  @!P2 BRA `(.L_x_3854) ;  /* 0xfffffffc00a4a947 */ /* 0x008fea000383ffff */
.L_x_3850:
[----:B------:R-:W-:Y:S05]  /*6c30*/  BSYNC B0 ;  /* 0x0000000000007941 */ /* 0x000fea0003800000 */
.L_x_3849:
[----:B0-----:R-:W0:Y:S01]  /*6c40*/  SHFL.BFLY PT, R3, R8, 0x10, 0x1f ;  /* 0x0e001f0008037f89 */ /* 0x001e2200000e0000 */
[C---:B------:R-:W-:Y:S01]  /*6c50*/  LOP3.LUT P0, RZ, R18.reuse, 0x1f, RZ, 0xc0, !PT ;  /* 0x0000001f12ff7812 */ /* 0x040fe2000780c0ff */
[----:B------:R-:W-:Y:S01]  /*6c60*/  ULDC.U8 UR5, c[0x0][0x31c] ;  /* 0x0000c70000057ab9 */ /* 0x000fe20000000000 */
[----:B------:R-:W-:-:S04]  /*6c70*/  LOP3.LUT R7, R18, 0x1f, RZ, 0xc0, !PT ;  /* 0x0000001f12077812 */ /* 0x000fc800078ec0ff */
[----:B------:R-:W-:-:S07]  /*6c80*/  ISETP.GT.U32.AND P2, PT, R7, 0x1, PT ;  /* 0x000000010700780c */ /* 0x000fce0003f44070 */
[----:B-1----:R-:W1:Y:S01]  /*6c90*/  @!P0 S2R R10, SR_CgaCtaId ;  /* 0x00000000000a8919 */ /* 0x002e620000008800 */
[----:B------:R-:W-:-:S05]  /*6ca0*/  @!P0 MOV R7, 0x400 ;  /* 0x0000040000078802 */ /* 0x000fca0000000f00 */
[----:B------:R-:W3:Y:S01]  /*6cb0*/  @!P2 S2R R9, SR_CgaCtaId ;  /* 0x000000000009a919 */ /* 0x000ee20000008800 */
[----:B0-----:R-:W-:Y:S01]  /*6cc0*/  FADD.FTZ R3, R3, R8 ;  /* 0x0000000803037221 */ /* 0x001fe20000010000 */
[----:B------:R-:W-:-:S04]  /*6cd0*/  @!P2 MOV R8, 0x400 ;  /* 0x000004000008a802 */ /* 0x000fc80000000f00 */
[----:B------:R-:W0:Y:S01]  /*6ce0*/  SHFL.BFLY PT, R0, R3, 0x8, 0x1f ;  /* 0x0d001f0003007f89 */ /* 0x000e2200000e0000 */
[----:B-1----:R-:W-:Y:S01]  /*6cf0*/  @!P0 LEA R10, R10, R7, 0x18 ;  /* 0x000000070a0a8211 */ /* 0x002fe200078ec0ff */
[----:B------:R-:W-:Y:S01]  /*6d00*/  @!P2 IMAD.SHL.U32 R7, R18, 0x4, RZ ;  /* 0x000000041207a824 */ /* 0x000fe200078e00ff */
[----:B---3--:R-:W-:Y:S01]  /*6d10*/  @!P2 LEA R9, R9, R8, 0x18 ;  /* 0x000000080909a211 */ /* 0x008fe200078ec0ff */
        /* <DEDUP_REMOVED lines=19> */
[----:B------:R-:W0:Y:S01]  /*6e50*/  SHFL.IDX PT, R5, R5, RZ, 0x1f ;  /* 0x00001fff05057589 */ /* 0x000e2200000e0000 */
[----:B------:R-:W-:Y:S05]  /*6e60*/  @!P0 BRA `(.L_x_3855) ;  /* 0x0000000000188947 */ /* 0x000fea0003800000 */
[----:B------:R-:W1:Y:S08]  /*6e70*/  LDC R3, c[0x0][0x318] ;  /* 0x0000c600ff037b82 */ /* 0x000e700000000800 */
[----:B------:R-:W1:Y:S08]  /*6e80*/  LDC R0, c[0x0][0x29c] ;  /* 0x0000a700ff007b82 */ /* 0x000e700000000800 */
[----:B------:R-:W3:Y:S01]  /*6e90*/  LDC R7, c[0x0][0x284] ;  /* 0x0000a100ff077b82 */ /* 0x000ee20000000800 */
[----:B-1----:R-:W-:-:S04]  /*6ea0*/  IMAD R0, R22, R3, R0 ;  /* 0x0000000316007224 */ /* 0x002fc800078e0200 */
[----:B---3--:R-:W-:-:S05]  /*6eb0*/  IMAD R6, R0, R7, RZ ;  /* 0x0000000700067224 */ /* 0x008fca00078e02ff */
[----:B------:R-:W-:-:S07]  /*6ec0*/  SHF.R.S32.HI R7, RZ, 0x1f, R6 ;  /* 0x0000001fff077819 */ /* 0x000fce0000011406 */
.L_x_3855:
[----:B------:R-:W-:Y:S01]  /*6ed0*/  ULDC.64 UR6, c[0x0][0x310] ;  /* 0x0000c40000067ab9 */ /* 0x000fe20000000a00 */
[----:B------:R-:W-:Y:S04]  /*6ee0*/  BSSY B0, `(.L_x_3856) ;  /* 0x0000012000007945 */ /* 0x000fe80003800000 */
[----:B------:R-:W-:Y:S05]  /*6ef0*/  @P1 BRA `(.L_x_3857) ;  /* 0x0000000000401947 */ /* 0x000fea0003800000 */
[----:B0-----:R-:W-:-:S04]  /*6f00*/  FADD.FTZ R0, R5, 9.9999999747524270788e-07 ;  /* 0x358637bd05007421 */ /* 0x001fc80000010000 */
[----:B------:R0:W1:Y:S03]  /*6f10*/  MUFU.RCP R5, R0 ;  /* 0x0000000000057308 */ /* 0x0000660000001000 */
.L_x_3859:
[----:B0-----:R-:W-:-:S05]  /*6f20*/  IMAD.IADD R0, R11, 0x1, -R26 ;  /* 0x000000010b007824 */ /* 0x001fca00078e0a1a */
[----:B------:R-:W-:-:S05]  /*6f30*/  LEA R3, R0, UR4, 0x2 ;  /* 0x0000000400037c11 */ /* 0x000fca000f8e10ff */
[----:B-1----:R-:W1:Y:S02]  /*6f40*/  LDS R0, [R3] ;  /* 0x0000000003007984 */ /* 0x002e640000000800 */
[----:B-1----:R-:W-:-:S05]  /*6f50*/  FMUL.FTZ R10, R0, R5 ;  /* 0x00000005000a7220 */ /* 0x002fca0000410000 */
[----:B------:R0:W-:Y:S01]  /*6f60*/  STS [R3], R10 ;  /* 0x0000000a03007388 */ /* 0x0001e20000000800 */
[----:B------:R-:W-:Y:S05]  /*6f70*/  @!P0 BRA `(.L_x_3858) ;  /* 0x0000000000148947 */ /* 0x000fea0003800000 */
[----:B------:R-:W-:-:S04]  /*6f80*/  IADD3 R0, P1, R11, R6, RZ ;  /* 0x000000060b007210 */ /* 0x000fc80007f3e0ff */
[----:B0-----:R-:W-:Y:S02]  /*6f90*/  LEA.HI.X.SX32 R3, R11, R7, 0x1, P1 ;  /* 0x000000070b037211 */ /* 0x001fe400008f0eff */
[----:B------:R-:W-:-:S04]  /*6fa0*/  LEA R8, P1, R0, UR6, 0x2 ;  /* 0x0000000600087c11 */ /* 0x000fc8000f8210ff */
[----:B------:R-:W-:-:S05]  /*6fb0*/  LEA.HI.X R9, R0, UR7, R3, 0x2, P1 ;  /* 0x0000000700097c11 */ /* 0x000fca00088f1403 */
[----:B------:R1:W-:Y:S04]  /*6fc0*/  STG.E desc[UR36][R8.64], R10 ;  /* 0x0000000a08007986 */ /* 0x0003e8000c101924 */
.L_x_3858:
[----:B------:R-:W-:-:S05]  /*6fd0*/  VIADD R11, R11, 0x40 ;  /* 0x000000400b0b7836 */ /* 0x000fca0000000000 */
[----:B------:R-:W-:-:S13]  /*6fe0*/  ISETP.GT.AND P1, PT, R11, R17, PT ;  /* 0x000000110b00720c */ /* 0x000fda0003f24270 */
[----:B------:R-:W-:Y:S05]  /*6ff0*/  @!P1 BRA `(.L_x_3859) ;  /* 0xfffffffc00c89947 */ /* 0x000fea000383ffff */
.L_x_3857:
[----:B------:R-:W-:Y:S05]  /*7000*/  BSYNC B0 ;  /* 0x0000000000007941 */ /* 0x000fea0003800000 */
.L_x_3856:
[----:B------:R-:W-:Y:S01]  /*7010*/  SHF.R.S32.HI R27, RZ, 0x1f, R18 ;  /* 0x0000001fff1b7819 */ /* 0x000fe20000011412 */
[----:B------:R-:W-:Y:S01]  /*7020*/  ULDC.64 UR6, c[0x0][0x240] ;  /* 0x0000900000067ab9 */ /* 0x000fe20000000a00 */
[----:B------:R-:W-:Y:S02]  /*7030*/  CS2R R14, SRZ ;  /* 0x00000000000e7805 */ /* 0x000fe4000001ff00 */
[----:B------:R-:W-:Y:S02]  /*7040*/  ISETP.EQ.U32.AND P1, PT, RZ, UR6, PT ;  /* 0x00000006ff007c0c */ /* 0x000fe4000bf22070 */
[----:B------:R-:W-:Y:S02]  /*7050*/  CS2R R12, SRZ ;  /* 0x00000000000c7805 */ /* 0x000fe4000001ff00 */
[----:B------:R-:W-:Y:S01]  /*7060*/  LEA.HI R27, R27, R18, RZ, 0x6 ;  /* 0x000000121b1b7211 */ /* 0x000fe200078f30ff */
[----:B------:R-:W-:Y:S01]  /*7070*/  ULDC UR5, c[0x0][0x284] ;  /* 0x0000a10000057ab9 */ /* 0x000fe20000000800 */
[----:B------:R-:W-:Y:S01]  /*7080*/  ULDC UR10, c[0x0][0x288] ;  /* 0x0000a200000a7ab9 */ /* 0x000fe20000000800 */
[----:B------:R-:W-:Y:S01]  /*7090*/  ULDC UR11, c[0x0][0x288] ;  /* 0x0000a200000b7ab9 */ /* 0x000fe20000000800 */
[----:B0-----:R-:W-:Y:S01]  /*70a0*/  LOP3.LUT R3, R27, 0xffffffc0, RZ, 0xc0, !PT ;  /* 0xffffffc01b037812 */ /* 0x001fe200078ec0ff */
[----:B------:R-:W-:Y:S01]  /*70b0*/  ULDC.64 UR8, c[0x0][0x258] ;  /* 0x0000960000087ab9 */ /* 0x000fe20000000a00 */
[----:B------:R-:W-:Y:S01]  /*70c0*/  ULDC.64 UR16, c[0x0][0x258] ;  /* 0x0000960000107ab9 */ /* 0x000fe20000000a00 */
[----:B------:R-:W-:Y:S01]  /*70d0*/  ULDC.64 UR14, c[0x0][0x250] ;  /* 0x00009400000e7ab9 */ /* 0x000fe20000000a00 */
[----:B------:R-:W-:Y:S01]  /*70e0*/  ULDC.64 UR18, c[0x0][0x250] ;  /* 0x0000940000127ab9 */ /* 0x000fe20000000a00 */
[----:B------:R-:W-:-:S02]  /*70f0*/  IMAD.IADD R20, R18, 0x1, -R3 ;  /* 0x0000000112147824 */ /* 0x000fc400078e0a03 */
[----:B------:R-:W-:-:S03]  /*7100*/  VIADD R18, R18, 0x3f ;  /* 0x0000003f12127836 */ /* 0x000fc60000000000 */
[C---:B------:R-:W-:Y:S02]  /*7110*/  ISETP.GT.AND P2, PT, R20.reuse, 0x2f, PT ;  /* 0x0000002f1400780c */ /* 0x040fe40003f44270 */
[----:B------:R-:W-:Y:S02]  /*7120*/  SHF.L.U32 R3, R20, 0x2, RZ ;  /* 0x0000000214037819 */ /* 0x000fe400000006ff */
[----:B------:R-:W-:-:S04]  /*7130*/  ISETP.GT.U32.OR P0, PT, R18, 0x7e, P2 ;  /* 0x0000007e1200780c */ /* 0x000fc80001704470 */
[----:B------:R-:W-:Y:S01]  /*7140*/  ISETP.EQ.OR.EX P0, PT, RZ, UR7, P0, P1 ;  /* 0x00000007ff007c0c */ /* 0x000fe20008702710 */
[----:B------:R-:W-:-:S12]  /*7150*/  ULDC.64 UR6, c[0x0][0x250] ;  /* 0x0000940000067ab9 */ /* 0x000fd80000000a00 */
[----:B------:R-:W0:Y:S01]  /*7160*/  @!P0 LDC.64 R6, c[0x0][0x240] ;  /* 0x00009000ff068b82 */ /* 0x000e220000000a00 */
[----:B------:R-:W-:Y:S01]  /*7170*/  @!P0 IMAD R5, R19, 0xc0, R3 ;  /* 0x000000c013058824 */ /* 0x000fe200078e0203 */
[----:B------:R-:W-:Y:S01]  /*7180*/  BSSY B0, `(.L_x_3860) ;  /* 0x0000198000007945 */ /* 0x000fe20003800000 */
[----:B-1----:R-:W-:Y:S02]  /*7190*/  CS2R R10, SRZ ;  /* 0x00000000000a7805 */ /* 0x002fe4000001ff00 */
[----:B------:R-:W-:Y:S01]  /*71a0*/  CS2R R8, SRZ ;  /* 0x0000000000087805 */ /* 0x000fe2000001ff00 */
[----:B------:R-:W-:Y:S02]  /*71b0*/  IMAD R0, R22, UR5, RZ ;  /* 0x0000000516007c24 */ /* 0x000fe4000f8e02ff */
[----:B0-----:R-:W-:-:S05]  /*71c0*/  @!P0 IMAD.WIDE R6, R5, 0x4, R6 ;  /* 0x0000000405068825 */ /* 0x001fca00078e0206 */
[----:B------:R0:W5:Y:S01]  /*71d0*/  @!P0 LDG.E.128 R12, desc[UR36][R6.64] ;  /* 0x00000024060c8981 */ /* 0x000162000c1e1d00 */
[----:B------:R-:W-:Y:S06]  /*71e0*/  BAR.SYNC.DEFER_BLOCKING 0x0 ;  /* 0x0000000000007b1d */ /* 0x000fec0000010000 */
[----:B------:R-:W-:Y:S05]  /*71f0*/  @P2 BRA `(.L_x_3861) ;  /* 0x0000001800402947 */ /* 0x000fea0003800000 */
[----:B------:R-:W-:Y:S01]  /*7200*/  SHF.R.S32.HI R27, RZ, 0x6, R27 ;  /* 0x00000006ff1b7819 */ /* 0x000fe2000001141b */
[----:B------:R-:W-:Y:S01]  /*7210*/  IMAD R21, R4, UR5, R3 ;  /* 0x0000000504157c24 */ /* 0x000fe2000f8e0203 */
[----:B------:R-:W-:Y:S01]  /*7220*/  VIMNMX R52, R17, UR5, PT ;  /* 0x0000000511347c48 */ /* 0x000fe2000bfe0100 */
[----:B------:R-:W-:Y:S01]  /*7230*/  BSSY B1, `(.L_x_3862) ;  /* 0x000007b000017945 */ /* 0x000fe20003800000 */
[----:B------:R-:W-:Y:S01]  /*7240*/  CS2R R10, SRZ ;  /* 0x00000000000a7805 */ /* 0x000fe2000001ff00 */
[----:B------:R-:W-:Y:S01]  /*7250*/  IMAD.IADD R32, R26, 0x1, R27 ;  /* 0x000000011a207824 */ /* 0x000fe200078e021b */
[----:B------:R-:W-:Y:S02]  /*7260*/  CS2R R8, SRZ ;  /* 0x0000000000087805 */ /* 0x000fe4000001ff00 */
[----:B------:R-:W-:Y:S02]  /*7270*/  SHF.R.S32.HI R25, RZ, 0x1f, R21 ;  /* 0x0000001fff197819 */ /* 0x000fe40000011415 */
[----:B------:R-:W-:-:S13]  /*7280*/  ISETP.GE.AND P0, PT, R32, R52, PT ;  /* 0x000000342000720c */ /* 0x000fda0003f06270 */
[----:B------:R-:W-:Y:S05]  /*7290*/  @P0 BRA `(.L_x_3863) ;  /* 0x0000000400d00947 */ /* 0x000fea0003800000 */
[----:B------:R-:W-:Y:S01]  /*72a0*/  LOP3.LUT R5, RZ, R27, RZ, 0x33, !PT ;  /* 0x0000001bff057212 */ /* 0x000fe200078e33ff */
[----:B------:R-:W-:Y:S01]  /*72b0*/  BSSY B2, `(.L_x_3864) ;  /* 0x0000028000027945 */ /* 0x000fe20003800000 */
[----:B------:R-:W-:Y:S01]  /*72c0*/  LOP3.LUT R4, RZ, R52, RZ, 0x33, !PT ;  /* 0x00000034ff047212 */ /* 0x000fe200078e33ff */
[----:B------:R-:W-:Y:S01]  /*72d0*/  IMAD.MOV.U32 R33, RZ, RZ, R32 ;  /* 0x000000ffff217224 */ /* 0x000fe200078e0020 */
[----:B0-----:R-:W-:Y:S02]  /*72e0*/  IADD3 R7, -R26, -0x2, -R27 ;  /* 0xfffffffe1a077810 */ /* 0x001fe40007ffe91b */
[----:B------:R-:W-:Y:S02]  /*72f0*/  CS2R R8, SRZ ;  /* 0x0000000000087805 */ /* 0x000fe4000001ff00 */
[----:B------:R-:W-:Y:S02]  /*7300*/  IADD3 R5, -R4, R5, -R26 ;  /* 0x0000000504057210 */ /* 0x000fe40007ffe91a */
[----:B------:R-:W-:Y:S01]  /*7310*/  CS2R R10, SRZ ;  /* 0x00000000000a7805 */ /* 0x000fe2000001ff00 */
[----:B------:R-:W-:Y:S01]  /*7320*/  IMAD.IADD R7, R7, 0x1, -R4 ;  /* 0x0000000107077824 */ /* 0x000fe200078e0a04 */
[----:B------:R-:W-:-:S04]  /*7330*/  LOP3.LUT P1, R5, R5, 0x3, RZ, 0xc0, !PT ;  /* 0x0000000305057812 */ /* 0x000fc8000782c0ff */
[----:B------:R-:W-:-:S09]  /*7340*/  ISETP.GE.U32.AND P0, PT, R7, 0x3, PT ;  /* 0x000000030700780c */ /* 0x000fd20003f06070 */
[----:B------:R-:W-:Y:S05]  /*7350*/  @!P1 BRA `(.L_x_3865) ;  /* 0x0000000000749947 */ /* 0x000fea0003800000 */
[----:B-----5:R-:W-:Y:S02]  /*7360*/  IMAD.MOV.U32 R28, RZ, RZ, R5 ;  /* 0x000000ffff1c7224 */ /* 0x020fe400078e0005 */
[----:B------:R-:W-:Y:S02]  /*7370*/  IMAD R31, R2, UR5, RZ ;  /* 0x00000005021f7c24 */ /* 0x000fe4000f8e02ff */
[----:B------:R-:W-:Y:S02]  /*7380*/  IMAD.MOV.U32 R33, RZ, RZ, R32 ;  /* 0x000000ffff217224 */ /* 0x000fe400078e0020 */
[----:B------:R-:W-:-:S07]  /*7390*/  IMAD.MOV.U32 R8, RZ, RZ, RZ ;  /* 0x000000ffff087224 */ /* 0x000fce00078e00ff */
.L_x_3866:
[----:B------:R-:W-:Y:S02]  /*73a0*/  SHF.R.S32.HI R4, RZ, 0x1f, R33 ;  /* 0x0000001fff047819 */ /* 0x000fe40000011421 */
[----:B------:R-:W-:-:S04]  /*73b0*/  IADD3 R5, P1, R31, R33, RZ ;  /* 0x000000211f057210 */ /* 0x000fc80007f3e0ff */
[----:B------:R-:W-:Y:S02]  /*73c0*/  LEA.HI.X.SX32 R6, R31, R4, 0x1, P1 ;  /* 0x000000041f067211 */ /* 0x000fe400008f0eff */
[----:B------:R-:W-:-:S04]  /*73d0*/  LEA R4, P1, R5, UR8, 0x2 ;  /* 0x0000000805047c11 */ /* 0x000fc8000f8210ff */
[----:B------:R-:W-:-:S05]  /*73e0*/  LEA.HI.X R5, R5, UR9, R6, 0x2, P1 ;  /* 0x0000000905057c11 */ /* 0x000fca00088f1406 */
[----:B------:R-:W3:Y:S01]  /*73f0*/  LDG.E R4, desc[UR36][R4.64] ;  /* 0x0000002404047981 */ /* 0x000ee2000c1e1900 */
[----:B------:R-:W-:-:S05]  /*7400*/  IMAD.IADD R29, R33, 0x1, -R26 ;  /* 0x00000001211d7824 */ /* 0x000fca00078e0a1a */
[----:B------:R-:W-:-:S06]  /*7410*/  LEA R29, R29, UR4, 0x2 ;  /* 0x000000041d1d7c11 */ /* 0x000fcc000f8e10ff */
[----:B------:R-:W0:Y:S01]  /*7420*/  LDS R29, [R29] ;  /* 0x000000001d1d7984 */ /* 0x000e220000000800 */
[----:B---3--:R-:W-:-:S04]  /*7430*/  IMAD R6, R4, UR10, RZ ;  /* 0x0000000a04067c24 */ /* 0x008fc8000f8e02ff */
[----:B------:R-:W-:-:S04]  /*7440*/  IMAD R6, R6, UR5, R33 ;  /* 0x0000000506067c24 */ /* 0x000fc8000f8e0221 */
[----:B------:R-:W-:-:S05]  /*7450*/  IMAD R6, R6, 0xc0, RZ ;  /* 0x000000c006067824 */ /* 0x000fca00078e02ff */
[----:B------:R-:W-:-:S04]  /*7460*/  IADD3 R7, P1, R21, R6, RZ ;  /* 0x0000000615077210 */ /* 0x000fc80007f3e0ff */
[----:B------:R-:W-:Y:S02]  /*7470*/  LEA.HI.X.SX32 R30, R6, R25, 0x1, P1 ;  /* 0x00000019061e7211 */ /* 0x000fe400008f0eff */
[----:B------:R-:W-:-:S04]  /*7480*/  LEA R6, P1, R7, UR6, 0x2 ;  /* 0x0000000607067c11 */ /* 0x000fc8000f8210ff */
[----:B------:R-:W-:-:S05]  /*7490*/  LEA.HI.X R7, R7, UR7, R30, 0x2, P1 ;  /* 0x0000000707077c11 */ /* 0x000fca00088f141e */
[----:B--2---:R-:W0:Y:S01]  /*74a0*/  LDG.E.128 R36, desc[UR36][R6.64] ;  /* 0x0000002406247981 */ /* 0x004e22000c1e1d00 */
[----:B------:R-:W-:Y:S01]  /*74b0*/  VIADD R28, R28, 0xffffffff ;  /* 0xffffffff1c1c7836 */ /* 0x000fe20000000000 */
[----:B------:R-:W-:-:S04]  /*74c0*/  IADD3 R33, R33, 0x1, RZ ;  /* 0x0000000121217810 */ /* 0x000fc80007ffe0ff */
[----:B------:R-:W-:Y:S01]  /*74d0*/  ISETP.NE.AND P1, PT, R28, RZ, PT ;  /* 0x000000ff1c00720c */ /* 0x000fe20003f25270 */
[-C--:B0-----:R-:W-:Y:S01]  /*74e0*/  FFMA.FTZ R8, R36, R29.reuse, R8 ;  /* 0x0000001d24087223 */ /* 0x081fe20000010008 */
[-C--:B------:R-:W-:Y:S01]  /*74f0*/  FFMA.FTZ R9, R37, R29.reuse, R9 ;  /* 0x0000001d25097223 */ /* 0x080fe20000010009 */
[-C--:B------:R-:W-:Y:S01]  /*7500*/  FFMA.FTZ R10, R38, R29.reuse, R10 ;  /* 0x0000001d260a7223 */ /* 0x080fe2000001000a */
[----:B------:R-:W-:-:S09]  /*7510*/  FFMA.FTZ R11, R39, R29, R11 ;  /* 0x0000001d270b7223 */ /* 0x000fd2000001000b */
[----:B------:R-:W-:Y:S05]  /*7520*/  @P1 BRA `(.L_x_3866) ;  /* 0xfffffffc009c1947 */ /* 0x000fea000383ffff */
.L_x_3865:
[----:B------:R-:W-:Y:S05]  /*7530*/  BSYNC B2 ;  /* 0x0000000000027941 */ /* 0x000fea0003800000 */
.L_x_3864:
[----:B------:R-:W-:Y:S05]  /*7540*/  @!P0 BRA `(.L_x_3863) ;  /* 0x0000000400248947 */ /* 0x000fea0003800000 */
[----:B------:R-:W0:Y:S01]  /*7550*/  LDC R7, c[0x0][0x288] ;  /* 0x0000a200ff077b82 */ /* 0x000e220000000800 */
[----:B------:R-:W-:Y:S01]  /*7560*/  IMAD R6, R2, UR5, RZ ;  /* 0x0000000502067c24 */ /* 0x000fe2000f8e02ff */
[----:B------:R-:W-:Y:S01]  /*7570*/  SHF.R.S32.HI R4, RZ, 0x1f, R33 ;  /* 0x0000001fff047819 */ /* 0x000fe20000011421 */
[----:B------:R-:W-:Y:S01]  /*7580*/  ULDC.64 UR12, c[0x0][0x258] ;  /* 0x00009600000c7ab9 */ /* 0x000fe20000000a00 */
[C---:B------:R-:W-:Y:S01]  /*7590*/  LEA R5, R33.reuse, 0x8, 0x2 ;  /* 0x0000000821057811 */ /* 0x040fe200078e10ff */
[----:B------:R-:W-:Y:S01]  /*75a0*/  IMAD R45, R33, 0xc0, RZ ;  /* 0x000000c0212d7824 */ /* 0x000fe200078e02ff */
[----:B------:R-:W-:-:S03]  /*75b0*/  IADD3 R51, P0, R6, R33, RZ ;  /* 0x0000002106337210 */ /* 0x000fc60007f1e0ff */
[----:B------:R-:W-:Y:S01]  /*75c0*/  IMAD R5, R26, -0x4, R5 ;  /* 0xfffffffc1a057824 */ /* 0x000fe200078e0205 */
[----:B------:R-:W-:Y:S02]  /*75d0*/  LEA.HI.X.SX32 R6, R6, R4, 0x1, P0 ;  /* 0x0000000406067211 */ /* 0x000fe400000f0eff */
[----:B------:R-:W-:Y:S01]  /*75e0*/  LEA R34, P0, R51, UR12, 0x2 ;  /* 0x0000000c33227c11 */ /* 0x000fe2000f8010ff */
[----:B------:R-:W-:-:S03]  /*75f0*/  VIADD R46, R5, UR4 ;  /* 0x00000004052e7c36 */ /* 0x000fc60008000000 */
[----:B------:R-:W-:Y:S01]  /*7600*/  LEA.HI.X R51, R51, UR13, R6, 0x2, P0 ;  /* 0x0000000d33337c11 */ /* 0x000fe200080f1406 */
[----:B0-----:R-:W-:-:S04]  /*7610*/  IMAD R4, R7, UR5, RZ ;  /* 0x0000000507047c24 */ /* 0x001fc8000f8e02ff */
[----:B------:R-:W-:-:S07]  /*7620*/  IMAD R44, R4, 0xc0, RZ ;  /* 0x000000c0042c7824 */ /* 0x000fce00078e02ff */
.L_x_3867:
[----:B------:R-:W-:Y:S01]  /*7630*/  IMAD.MOV.U32 R35, RZ, RZ, R51 ;  /* 0x000000ffff237224 */ /* 0x000fe200078e0033 */
[----:B------:R-:W0:Y:S04]  /*7640*/  LDS R47, [R46+-0x8] ;  /* 0xfffff8002e2f7984 */ /* 0x000e280000000800 */
[----:B------:R-:W3:Y:S04]  /*7650*/  LDG.E R4, desc[UR36][R34.64] ;  /* 0x0000002422047981 */ /* 0x000ee8000c1e1900 */
[----:B------:R-:W4:Y:S04]  /*7660*/  LDG.E R5, desc[UR36][R34.64+0x4] ;  /* 0x0000042422057981 */ /* 0x000f28000c1e1900 */
[----:B------:R-:W2:Y:S04]  /*7670*/  LDG.E R6, desc[UR36][R34.64+0x8] ;  /* 0x0000082422067981 */ /* 0x000ea8000c1e1900 */
[----:B-----5:R-:W2:Y:S04]  /*7680*/  LDG.E R28, desc[UR36][R34.64+0xc] ;  /* 0x00000c24221c7981 */ /* 0x020ea8000c1e1900 */
[----:B------:R-:W1:Y:S04]  /*7690*/  LDS R48, [R46+-0x4] ;  /* 0xfffffc002e307984 */ /* 0x000e680000000800 */
[----:B------:R-:W1:Y:S04]  /*76a0*/  LDS R49, [R46] ;  /* 0x000000002e317984 */ /* 0x000e680000000800 */
[----:B------:R0:W1:Y:S01]  /*76b0*/  LDS R50, [R46+0x4] ;  /* 0x000004002e327984 */ /* 0x0000620000000800 */
[----:B---3--:R-:W-:-:S02]  /*76c0*/  IMAD R4, R44, R4, R45 ;  /* 0x000000042c047224 */ /* 0x008fc400078e022d */
[----:B----4-:R-:W-:-:S03]  /*76d0*/  IMAD R5, R44, R5, R45 ;  /* 0x000000052c057224 */ /* 0x010fc600078e022d */
[----:B------:R-:W-:Y:S01]  /*76e0*/  IADD3 R29, P0, R21, R4, RZ ;  /* 0x00000004151d7210 */ /* 0x000fe20007f1e0ff */
[----:B--2---:R-:W-:-:S03]  /*76f0*/  IMAD R7, R44, R6, R45 ;  /* 0x000000062c077224 */ /* 0x004fc600078e022d */
[----:B------:R-:W-:Y:S01]  /*7700*/  LEA.HI.X.SX32 R30, R4, R25, 0x1, P0 ;  /* 0x00000019041e7211 */ /* 0x000fe200000f0eff */
[----:B------:R-:W-:Y:S01]  /*7710*/  VIADD R6, R5, 0xc0 ;  /* 0x000000c005067836 */ /* 0x000fe20000000000 */
[----:B------:R-:W-:Y:S01]  /*7720*/  LEA R40, P0, R29, UR14, 0x2 ;  /* 0x0000000e1d287c11 */ /* 0x000fe2000f8010ff */
[----:B------:R-:W-:Y:S02]  /*7730*/  VIADD R4, R7, 0x180 ;  /* 0x0000018007047836 */ /* 0x000fe40000000000 */
[----:B------:R-:W-:Y:S01]  /*7740*/  IMAD R28, R44, R28, R45 ;  /* 0x0000001c2c1c7224 */ /* 0x000fe200078e022d */
[----:B------:R-:W-:Y:S02]  /*7750*/  IADD3 R7, P1, R21, R6, RZ ;  /* 0x0000000615077210 */ /* 0x000fe40007f3e0ff */
[----:B------:R-:W-:Y:S01]  /*7760*/  LEA.HI.X R41, R29, UR15, R30, 0x2, P0 ;  /* 0x0000000f1d297c11 */ /* 0x000fe200080f141e */
[----:B------:R-:W-:Y:S01]  /*7770*/  VIADD R28, R28, 0x240 ;  /* 0x000002401c1c7836 */ /* 0x000fe20000000000 */
[----:B------:R-:W-:-:S02]  /*7780*/  IADD3 R5, P2, R21, R4, RZ ;  /* 0x0000000415057210 */ /* 0x000fc40007f5e0ff */
[-C--:B------:R-:W-:Y:S02]  /*7790*/  LEA.HI.X.SX32 R6, R6, R25.reuse, 0x1, P1 ;  /* 0x0000001906067211 */ /* 0x080fe400008f0eff */
[C---:B------:R-:W-:Y:S01]  /*77a0*/  LEA R36, P0, R7.reuse, UR14, 0x2 ;  /* 0x0000000e07247c11 */ /* 0x040fe2000f8010ff */
[----:B------:R-:W2:Y:S01]  /*77b0*/  LDG.E.128 R40, desc[UR36][R40.64] ;  /* 0x0000002428287981 */ /* 0x000ea2000c1e1d00 */
[----:B------:R-:W-:Y:S02]  /*77c0*/  LEA.HI.X.SX32 R30, R4, R25, 0x1, P2 ;  /* 0x00000019041e7211 */ /* 0x000fe400010f0eff */
[----:B------:R-:W-:Y:S02]  /*77d0*/  LEA.HI.X R37, R7, UR15, R6, 0x2, P0 ;  /* 0x0000000f07257c11 */ /* 0x000fe400080f1406 */
[----:B------:R-:W-:Y:S02]  /*77e0*/  LEA R4, P1, R5, UR14, 0x2 ;  /* 0x0000000e05047c11 */ /* 0x000fe4000f8210ff */
[----:B------:R-:W-:-:S02]  /*77f0*/  IADD3 R6, P0, R21, R28, RZ ;  /* 0x0000001c15067210 */ /* 0x000fc40007f1e0ff */
[----:B------:R-:W-:Y:S01]  /*7800*/  LEA.HI.X R5, R5, UR15, R30, 0x2, P1 ;  /* 0x0000000f05057c11 */ /* 0x000fe200088f141e */
[----:B------:R-:W1:Y:S01]  /*7810*/  LDG.E.128 R36, desc[UR36][R36.64] ;  /* 0x0000002424247981 */ /* 0x000e62000c1e1d00 */
[----:B------:R-:W-:Y:S02]  /*7820*/  LEA.HI.X.SX32 R7, R28, R25, 0x1, P0 ;  /* 0x000000191c077211 */ /* 0x000fe400000f0eff */
[----:B------:R-:W-:-:S04]  /*7830*/  LEA R28, P0, R6, UR14, 0x2 ;  /* 0x0000000e061c7c11 */ /* 0x000fc8000f8010ff */
[----:B------:R-:W-:Y:S02]  /*7840*/  LEA.HI.X R29, R6, UR15, R7, 0x2, P0 ;  /* 0x0000000f061d7c11 */ /* 0x000fe400080f1407 */
[----:B------:R-:W3:Y:S04]  /*7850*/  LDG.E.128 R4, desc[UR36][R4.64] ;  /* 0x0000002404047981 */ /* 0x000ee8000c1e1d00 */
[----:B------:R-:W4:Y:S01]  /*7860*/  LDG.E.128 R28, desc[UR36][R28.64] ;  /* 0x000000241c1c7981 */ /* 0x000f22000c1e1d00 */
[----:B------:R-:W-:Y:S01]  /*7870*/  IADD3 R34, P0, R34, 0x10, RZ ;  /* 0x0000001022227810 */ /* 0x000fe20007f1e0ff */
[----:B------:R-:W-:-:S04]  /*7880*/  VIADD R33, R33, 0x4 ;  /* 0x0000000421217836 */ /* 0x000fc80000000000 */
[----:B------:R-:W-:Y:S01]  /*7890*/  IMAD.X R51, RZ, RZ, R35, P0 ;  /* 0x000000ffff337224 */ /* 0x000fe200000e0623 */
[----:B------:R-:W-:Y:S01]  /*78a0*/  ISETP.GE.AND P0, PT, R33, R52, PT ;  /* 0x000000342100720c */ /* 0x000fe20003f06270 */
[----:B0-----:R-:W-:Y:S01]  /*78b0*/  VIADD R46, R46, 0x10 ;  /* 0x000000102e2e7836 */ /* 0x001fe20000000000 */
[----:B------:R-:W-:Y:S01]  /*78c0*/  IADD3 R45, R45, 0x300, RZ ;  /* 0x000003002d2d7810 */ /* 0x000fe20007ffe0ff */
[-C--:B--2---:R-:W-:Y:S01]  /*78d0*/  FFMA.FTZ R35, R40, R47.reuse, R8 ;  /* 0x0000002f28237223 */ /* 0x084fe20000010008 */
[-C--:B------:R-:W-:Y:S01]  /*78e0*/  FFMA.FTZ R8, R41, R47.reuse, R9 ;  /* 0x0000002f29087223 */ /* 0x080fe20000010009 */
[-C--:B------:R-:W-:Y:S01]  /*78f0*/  FFMA.FTZ R9, R42, R47.reuse, R10 ;  /* 0x0000002f2a097223 */ /* 0x080fe2000001000a */
[----:B------:R-:W-:Y:S01]  /*7900*/  FFMA.FTZ R10, R43, R47, R11 ;  /* 0x0000002f2b0a7223 */ /* 0x000fe2000001000b */
[-C--:B-1----:R-:W-:Y:S01]  /*7910*/  FFMA.FTZ R35, R36, R48.reuse, R35 ;  /* 0x0000003024237223 */ /* 0x082fe20000010023 */
[-C--:B------:R-:W-:Y:S01]  /*7920*/  FFMA.FTZ R8, R37, R48.reuse, R8 ;  /* 0x0000003025087223 */ /* 0x080fe20000010008 */
[-C--:B------:R-:W-:Y:S01]  /*7930*/  FFMA.FTZ R9, R38, R48.reuse, R9 ;  /* 0x0000003026097223 */ /* 0x080fe20000010009 */
[----:B------:R-:W-:Y:S01]  /*7940*/  FFMA.FTZ R10, R39, R48, R10 ;  /* 0x00000030270a7223 */ /* 0x000fe2000001000a */
[-C--:B---3--:R-:W-:Y:S01]  /*7950*/  FFMA.FTZ R35, R4, R49.reuse, R35 ;  /* 0x0000003104237223 */ /* 0x088fe20000010023 */
[-C--:B------:R-:W-:Y:S01]  /*7960*/  FFMA.FTZ R4, R5, R49.reuse, R8 ;  /* 0x0000003105047223 */ /* 0x080fe20000010008 */
[-C--:B------:R-:W-:Y:S01]  /*7970*/  FFMA.FTZ R5, R6, R49.reuse, R9 ;  /* 0x0000003106057223 */ /* 0x080fe20000010009 */
[----:B------:R-:W-:Y:S01]  /*7980*/  FFMA.FTZ R6, R7, R49, R10 ;  /* 0x0000003107067223 */ /* 0x000fe2000001000a */
[-C--:B----4-:R-:W-:Y:S01]  /*7990*/  FFMA.FTZ R8, R28, R50.reuse, R35 ;  /* 0x000000321c087223 */ /* 0x090fe20000010023 */
[-C--:B------:R-:W-:Y:S01]  /*79a0*/  FFMA.FTZ R9, R29, R50.reuse, R4 ;  /* 0x000000321d097223 */ /* 0x080fe20000010004 */
[-C--:B------:R-:W-:Y:S01]  /*79b0*/  FFMA.FTZ R10, R30, R50.reuse, R5 ;  /* 0x000000321e0a7223 */ /* 0x080fe20000010005 */
[----:B------:R-:W-:Y:S01]  /*79c0*/  FFMA.FTZ R11, R31, R50, R6 ;  /* 0x000000321f0b7223 */ /* 0x000fe20000010006 */
[----:B------:R-:W-:Y:S06]  /*79d0*/  @!P0 BRA `(.L_x_3867) ;  /* 0xfffffffc00148947 */ /* 0x000fec000383ffff */
.L_x_3863:
[----:B------:R-:W-:Y:S05]  /*79e0*/  BSYNC B1 ;  /* 0x0000000000017941 */ /* 0x000fea0003800000 */
.L_x_3862:
[----:B------:R-:W-:-:S13]  /*79f0*/  ISETP.GE.AND P0, PT, R32, R17, PT ;  /* 0x000000112000720c */ /* 0x000fda0003f06270 */
[----:B------:R-:W-:Y:S05]  /*7a00*/  @P0 BRA `(.L_x_3861) ;  /* 0x00000010003c0947 */ /* 0x000fea0003800000 */
[----:B------:R-:W-:Y:S01]  /*7a10*/  IADD3 R4, -R26, R17, -R27 ;  /* 0x000000111a047210 */ /* 0x000fe20007ffe91b */
[----:B------:R-:W-:Y:S03]  /*7a20*/  BSSY B1, `(.L_x_3868) ;  /* 0x000003a000017945 */ /* 0x000fe60003800000 */
[----:B------:R-:W-:-:S13]  /*7a30*/  LOP3.LUT P0, R4, R4, 0x3, RZ, 0xc0, !PT ;  /* 0x0000000304047812 */ /* 0x000fda000780c0ff */
[----:B------:R-:W-:Y:S05]  /*7a40*/  @!P0 BRA `(.L_x_3869) ;  /* 0x0000000000dc8947 */ /* 0x000fea0003800000 */
[----:B-----5:R-:W-:Y:S01]  /*7a50*/  IMAD.MOV.U32 R28, RZ, RZ, R4 ;  /* 0x000000ffff1c7224 */ /* 0x020fe200078e0004 */
[----:B------:R-:W-:-:S07]  /*7a60*/  LEA R29, R27, UR4, 0x2 ;  /* 0x000000041b1d7c11 */ /* 0x000fce000f8e10ff */
.L_x_3872:
[----:B------:R-:W1:Y:S01]  /*7a70*/  LDC R31, c[0x0][0x284] ;  /* 0x0000a100ff1f7b82 */ /* 0x000e620000000800 */
[----:B------:R-:W-:Y:S01]  /*7a80*/  VIADD R28, R28, 0xffffffff ;  /* 0xffffffff1c1c7836 */ /* 0x000fe20000000000 */
[----:B------:R-:W-:Y:S04]  /*7a90*/  BSSY B2, `(.L_x_3870) ;  /* 0x000002f000027945 */ /* 0x000fe80003800000 */
[----:B------:R-:W-:Y:S02]  /*7aa0*/  ISETP.NE.AND P0, PT, R28, RZ, PT ;  /* 0x000000ff1c00720c */ /* 0x000fe40003f05270 */
[----:B-1----:R-:W-:-:S13]  /*7ab0*/  ISETP.GE.AND P1, PT, R32, R31, PT ;  /* 0x0000001f2000720c */ /* 0x002fda0003f26270 */
[----:B------:R-:W-:Y:S05]  /*7ac0*/  @!P1 BRA `(.L_x_3871) ;  /* 0x0000000000ac9947 */ /* 0x000fea0003800000 */
[----:B0-----:R-:W-:Y:S02]  /*7ad0*/  IABS R7, R31 ;  /* 0x0000001f00077213 */ /* 0x001fe40000000000 */
        /* <DEDUP_REMOVED lines=18> */
[----:B------:R-:W-:Y:S01]  /*7c00*/  @!P1 IADD3 R4, R4, -R7, RZ ;  /* 0x8000000704049210 */ /* 0x000fe20007ffe0ff */
[----:B------:R-:W-:-:S04]  /*7c10*/  IMAD R7, R2, R31, RZ ;  /* 0x0000001f02077224 */ /* 0x000fc800078e02ff */
        /* <DEDUP_REMOVED lines=8> */
[----:B------:R-:W3:Y:S02]  /*7ca0*/  LDG.E R4, desc[UR36][R4.64] ;  /* 0x0000002404047981 */ /* 0x000ee4000c1e1900 */
[----:B---3--:R-:W-:-:S04]  /*7cb0*/  IMAD R7, R4, UR11, RZ ;  /* 0x0000000b04077c24 */ /* 0x008fc8000f8e02ff */
[----:B------:R-:W-:-:S04]  /*7cc0*/  IMAD R7, R7, R31, R6 ;  /* 0x0000001f07077224 */ /* 0x000fc800078e0206 */
[----:B------:R-:W-:-:S05]  /*7cd0*/  IMAD R6, R7, 0xc0, RZ ;  /* 0x000000c007067824 */ /* 0x000fca00078e02ff */
[----:B------:R-:W-:-:S04]  /*7ce0*/  IADD3 R7, P1, R21, R6, RZ ;  /* 0x0000000615077210 */ /* 0x000fc80007f3e0ff */
[----:B------:R-:W-:Y:S02]  /*7cf0*/  LEA.HI.X.SX32 R30, R6, R25, 0x1, P1 ;  /* 0x00000019061e7211 */ /* 0x000fe400008f0eff */
[----:B------:R-:W-:-:S04]  /*7d00*/  LEA R6, P1, R7, UR18, 0x2 ;  /* 0x0000001207067c11 */ /* 0x000fc8000f8210ff */
[----:B------:R-:W-:Y:S02]  /*7d10*/  LEA.HI.X R7, R7, UR19, R30, 0x2, P1 ;  /* 0x0000001307077c11 */ /* 0x000fe400088f141e */
[----:B------:R-:W0:Y:S04]  /*7d20*/  LDS R30, [R29] ;  /* 0x000000001d1e7984 */ /* 0x000e280000000800 */
[----:B--2---:R-:W0:Y:S02]  /*7d30*/  LDG.E.128 R36, desc[UR36][R6.64] ;  /* 0x0000002406247981 */ /* 0x004e24000c1e1d00 */
[-C--:B0-----:R-:W-:Y:S01]  /*7d40*/  FFMA.FTZ R8, R36, R30.reuse, R8 ;  /* 0x0000001e24087223 */ /* 0x081fe20000010008 */
[-C--:B------:R-:W-:Y:S01]  /*7d50*/  FFMA.FTZ R9, R37, R30.reuse, R9 ;  /* 0x0000001e25097223 */ /* 0x080fe20000010009 */
[-C--:B------:R-:W-:Y:S01]  /*7d60*/  FFMA.FTZ R10, R38, R30.reuse, R10 ;  /* 0x0000001e260a7223 */ /* 0x080fe2000001000a */
[----:B------:R-:W-:-:S07]  /*7d70*/  FFMA.FTZ R11, R39, R30, R11 ;  /* 0x0000001e270b7223 */ /* 0x000fce000001000b */
.L_x_3871:
[----:B------:R-:W-:Y:S05]  /*7d80*/  BSYNC B2 ;  /* 0x0000000000027941 */ /* 0x000fea0003800000 */
.L_x_3870:
[----:B------:R-:W-:Y:S02]  /*7d90*/  VIADD R32, R32, 0x1 ;  /* 0x0000000120207836 */ /* 0x000fe40000000000 */
[----:B------:R-:W-:Y:S01]  /*7da0*/  VIADD R29, R29, 0x4 ;  /* 0x000000041d1d7836 */ /* 0x000fe20000000000 */
[----:B------:R-:W-:Y:S06]  /*7db0*/  @P0 BRA `(.L_x_3872) ;  /* 0xfffffffc002c0947 */ /* 0x000fec000383ffff */
.L_x_3869:
[----:B------:R-:W-:Y:S05]  /*7dc0*/  BSYNC B1 ;  /* 0x0000000000017941 */ /* 0x000fea0003800000 */
.L_x_3868:
[----:B------:R-:W-:-:S04]  /*7dd0*/  LOP3.LUT R4, RZ, R27, RZ, 0x33, !PT ;  /* 0x0000001bff047212 */ /* 0x000fc800078e33ff */
[----:B------:R-:W-:-:S04]  /*7de0*/  IADD3 R4, -R26, R17, R4 ;  /* 0x000000111a047210 */ /* 0x000fc80007ffe104 */
[----:B------:R-:W-:-:S13]  /*7df0*/  ISETP.GE.U32.AND P0, PT, R4, 0x3, PT ;  /* 0x000000030400780c */ /* 0x000fda0003f06070 */
[----:B------:R-:W-:Y:S05]  /*7e00*/  @!P0 BRA `(.L_x_3861) ;  /* 0x0000000c003c8947 */ /* 0x000fea0003800000 */
[----:B------:R-:W-:-:S05]  /*7e10*/  LEA R5, R32, 0x8, 0x2 ;  /* 0x0000000820057811 */ /* 0x000fca00078e10ff */
[----:B------:R-:W-:-:S04]  /*7e20*/  IMAD R5, R26, -0x4, R5 ;  /* 0xfffffffc1a057824 */ /* 0x000fc800078e0205 */
[----:B------:R-:W-:-:S07]  /*7e30*/  VIADD R4, R5, UR4 ;  /* 0x0000000405047c36 */ /* 0x000fce0008000000 */
.L_x_3881:
[----:B------:R-:W1:Y:S01]  /*7e40*/  LDC R35, c[0x0][0x284] ;  /* 0x0000a100ff237b82 */ /* 0x000e620000000800 */
[C---:B------:R-:W-:Y:S01]  /*7e50*/  VIADD R27, R32.reuse, 0x1 ;  /* 0x00000001201b7836 */ /* 0x040fe20000000000 */
[----:B------:R-:W-:Y:S01]  /*7e60*/  BSSY B1, `(.L_x_3873) ;  /* 0x0000035000017945 */ /* 0x000fe20003800000 */
[C---:B------:R-:W-:Y:S02]  /*7e70*/  VIADD R33, R32.reuse, 0x2 ;  /* 0x0000000220217836 */ /* 0x040fe40000000000 */
[C---:B------:R-:W-:Y:S01]  /*7e80*/  VIADD R34, R32.reuse, 0x3 ;  /* 0x0000000320227836 */ /* 0x040fe20000000000 */
[-C--:B-1----:R-:W-:Y:S02]  /*7e90*/  ISETP.GE.AND P3, PT, R32, R35.reuse, PT ;  /* 0x000000232000720c */ /* 0x082fe40003f66270 */
[-C--:B------:R-:W-:Y:S02]  /*7ea0*/  ISETP.GE.AND P0, PT, R27, R35.reuse, PT ;  /* 0x000000231b00720c */ /* 0x080fe40003f06270 */
[----:B------:R-:W-:-:S02]  /*7eb0*/  ISETP.GE.AND P1, PT, R33, R35, PT ;  /* 0x000000232100720c */ /* 0x000fc40003f26270 */
[----:B------:R-:W-:-:S07]  /*7ec0*/  ISETP.GE.AND P2, PT, R34, R35, PT ;  /* 0x000000232200720c */ /* 0x000fce0003f46270 */
[----:B------:R-:W-:Y:S06]  /*7ed0*/  @!P3 BRA `(.L_x_3874) ;  /* 0x0000000000b4b947 */ /* 0x000fec0003800000 */
[----:B-----5:R-:W-:Y:S01]  /*7ee0*/  IABS R28, R35 ;  /* 0x00000023001c7213 */ /* 0x020fe20000000000 */
[----:B0-----:R-:W-:Y:S01]  /*7ef0*/  IMAD.MOV.U32 R6, RZ, RZ, RZ ;  /* 0x000000ffff067224 */ /* 0x001fe200078e00ff */
        /* <DEDUP_REMOVED lines=8> */
[----:B0-----:R-:W-:-:S04]  /*7f80*/  IMAD.MOV R5, RZ, RZ, -R7 ;  /* 0x000000ffff057224 */ /* 0x001fc800078e0a07 */
        /* <DEDUP_REMOVED lines=21> */
[----:B------:R-:W-:-:S03]  /*80e0*/  ULDC.64 UR12, c[0x0][0x250] ;  /* 0x00009400000c7ab9 */ /* 0x000fc60000000a00 */
[----:B------:R-:W-:-:S04]  /*80f0*/  IMAD R28, R28, R35, R5 ;  /* 0x000000231c1c7224 */ /* 0x000fc800078e0205 */
[----:B------:R-:W-:-:S05]  /*8100*/  IMAD R28, R28, 0xc0, RZ ;  /* 0x000000c01c1c7824 */ /* 0x000fca00078e02ff */
[----:B------:R-:W-:-:S04]  /*8110*/  IADD3 R5, P3, R21, R28, RZ ;  /* 0x0000001c15057210 */ /* 0x000fc80007f7e0ff */
[----:B------:R-:W-:Y:S02]  /*8120*/  LEA.HI.X.SX32 R30, R28, R25, 0x1, P3 ;  /* 0x000000191c1e7211 */ /* 0x000fe400018f0eff */
[----:B------:R-:W-:-:S04]  /*8130*/  LEA R28, P3, R5, UR12, 0x2 ;  /* 0x0000000c051c7c11 */ /* 0x000fc8000f8610ff */
[----:B------:R-:W-:Y:S02]  /*8140*/  LEA.HI.X R29, R5, UR13, R30, 0x2, P3 ;  /* 0x0000000d051d7c11 */ /* 0x000fe400098f141e */
[----:B------:R-:W0:Y:S04]  /*8150*/  LDS R5, [R4+-0x8] ;  /* 0xfffff80004057984 */ /* 0x000e280000000800 */
[----:B------:R-:W0:Y:S02]  /*8160*/  LDG.E.128 R28, desc[UR36][R28.64] ;  /* 0x000000241c1c7981 */ /* 0x000e24000c1e1d00 */
[-C--:B0-----:R-:W-:Y:S01]  /*8170*/  FFMA.FTZ R8, R28, R5.reuse, R8 ;  /* 0x000000051c087223 */ /* 0x081fe20000010008 */
[-C--:B------:R-:W-:Y:S01]  /*8180*/  FFMA.FTZ R9, R29, R5.reuse, R9 ;  /* 0x000000051d097223 */ /* 0x080fe20000010009 */
[-C--:B------:R-:W-:Y:S01]  /*8190*/  FFMA.FTZ R10, R30, R5.reuse, R10 ;  /* 0x000000051e0a7223 */ /* 0x080fe2000001000a */
[----:B------:R-:W-:-:S07]  /*81a0*/  FFMA.FTZ R11, R31, R5, R11 ;  /* 0x000000051f0b7223 */ /* 0x000fce000001000b */
.L_x_3874:
[----:B------:R-:W-:Y:S05]  /*81b0*/  BSYNC B1 ;  /* 0x0000000000017941 */ /* 0x000fea0003800000 */
.L_x_3873:
[----:B------:R-:W-:Y:S04]  /*81c0*/  BSSY B1, `(.L_x_3875) ;  /* 0x000002f000017945 */ /* 0x000fe80003800000 */
[----:B------:R-:W-:Y:S05]  /*81d0*/  @!P0 BRA `(.L_x_3876) ;  /* 0x0000000000b48947 */ /* 0x000fea0003800000 */
        /* <DEDUP_REMOVED lines=8> */
[----:B0-----:R-:W-:-:S06]  /*8260*/  VIADD R7, R29, 0xffffffe ;  /* 0x0ffffffe1d077836 */ /* 0x001fcc0000000000 */
[----:B------:R-:W0:Y:S02]  /*8270*/  F2I.FTZ.U32.TRUNC.NTZ R7, R7 ;  /* 0x0000000700077305 */ /* 0x000e24000021f000 */
[----:B0-----:R-:W-:-:S05]  /*8280*/  IADD3 R5, RZ, -R7, RZ ;  /* 0x80000007ff057210 */ /* 0x001fca0007ffe0ff */
        /* <DEDUP_REMOVED lines=34> */
.L_x_3876:
[----:B------:R-:W-:Y:S05]  /*84b0*/  BSYNC B1 ;  /* 0x0000000000017941 */ /* 0x000fea0003800000 */
.L_x_3875:
[----:B------:R-:W-:Y:S04]  /*84c0*/  BSSY B1, `(.L_x_3877) ;  /* 0x000002f000017945 */ /* 0x000fe80003800000 */
[----:B------:R-:W-:Y:S05]  /*84d0*/  @!P1 BRA `(.L_x_3878) ;  /* 0x0000000000b49947 */ /* 0x000fea0003800000 */
[----:B-----5:R-:W-:Y:S01]  /*84e0*/  IABS R28, R35 ;  /* 0x00000023001c7213 */ /* 0x020fe20000000000 */
[----:B0-----:R-:W-:Y:S01]  /*84f0*/  HFMA2.MMA R6, -RZ, RZ, 0, 0 ;  /* 0x00000000ff067435 */ /* 0x001fe200000001ff */
        /* <DEDUP_REMOVED lines=43> */
.L_x_3878:
[----:B------:R-:W-:Y:S05]  /*87b0*/  BSYNC B1 ;  /* 0x0000000000017941 */ /* 0x000fea0003800000 */
.L_x_3877:
        /* <DEDUP_REMOVED lines=41> */
[----:B------:R-:W0:Y:S04]  /*8a50*/  LDS R5, [R4+0x4] ;  /* 0x0000040004057984 */ /* 0x000e280000000800 */
[----:B------:R-:W0:Y:S02]  /*8a60*/  LDG.E.128 R28, desc[UR36][R28.64] ;  /* 0x000000241c1c7981 */ /* 0x000e24000c1e1d00 */
[-C--:B0-----:R-:W-:Y:S01]  /*8a70*/  FFMA.FTZ R8, R28, R5.reuse, R8 ;  /* 0x000000051c087223 */ /* 0x081fe20000010008 */
[-C--:B------:R-:W-:Y:S01]  /*8a80*/  FFMA.FTZ R9, R29, R5.reuse, R9 ;  /* 0x000000051d097223 */ /* 0x080fe20000010009 */
[-C--:B------:R-:W-:Y:S01]  /*8a90*/  FFMA.FTZ R10, R30, R5.reuse, R10 ;  /* 0x000000051e0a7223 */ /* 0x080fe2000001000a */
[----:B------:R-:W-:-:S07]  /*8aa0*/  FFMA.FTZ R11, R31, R5, R11 ;  /* 0x000000051f0b7223 */ /* 0x000fce000001000b */
.L_x_3880:
[----:B------:R-:W-:Y:S05]  /*8ab0*/  BSYNC B1 ;  /* 0x0000000000017941 */ /* 0x000fea0003800000 */
.L_x_3879:
[----:B------:R-:W-:Y:S02]  /*8ac0*/  VIADD R32, R32, 0x4 ;  /* 0x0000000420207836 */ /* 0x000fe40000000000 */
[----:B------:R-:W-:-:S03]  /*8ad0*/  VIADD R4, R4, 0x10 ;  /* 0x0000001004047836 */ /* 0x000fc60000000000 */
[----:B------:R-:W-:-:S13]  /*8ae0*/  ISETP.GE.AND P0, PT, R32, R17, PT ;  /* 0x000000112000720c */ /* 0x000fda0003f06270 */
[----:B------:R-:W-:Y:S05]  /*8af0*/  @!P0 BRA `(.L_x_3881) ;  /* 0xfffffff000d08947 */ /* 0x000fea000383ffff */
.L_x_3861:
[----:B------:R-:W-:Y:S05]  /*8b00*/  BSYNC B0 ;  /* 0x0000000000007941 */ /* 0x000fea0003800000 */
.L_x_3860:
[----:B------:R-:W-:Y:S01]  /*8b10*/  ISETP.GE.AND P0, PT, R20, 0x30, PT ;  /* 0x000000301400780c */ /* 0x000fe20003f06270 */
[----:B------:R-:W-:Y:S03]  /*8b20*/  BSSY B0, `(.L_x_3882) ;  /* 0x0000040000007945 */ /* 0x000fe60003800000 */
[----:B------:R-:W-:-:S13]  /*8b30*/  ISETP.LT.U32.AND P0, PT, R18, 0x7f, !P0 ;  /* 0x0000007f1200780c */ /* 0x000fda0004701070 */
[----:B------:R-:W-:Y:S05]  /*8b40*/  @!P0 BRA `(.L_x_3883) ;  /* 0x0000000000f48947 */ /* 0x000fea0003800000 */
[----:B------:R-:W1:Y:S01]  /*8b50*/  LDC R2, c[0x0][0x308] ;  /* 0x0000c200ff027b82 */ /* 0x000e620000000800 */
[----:B------:R-:W-:Y:S01]  /*8b60*/  ULDC.64 UR4, c[0x0][0x2f0] ;  /* 0x0000bc0000047ab9 */ /* 0x000fe20000000a00 */
[----:B------:R-:W-:Y:S01]  /*8b70*/  IMAD.IADD R27, R24, 0x1, R3 ;  /* 0x00000001181b7824 */ /* 0x000fe200078e0203 */
[----:B------:R-:W-:-:S04]  /*8b80*/  ISETP.NE.U32.AND P1, PT, RZ, UR4, PT ;  /* 0x00000004ff007c0c */ /* 0x000fc8000bf25070 */
[----:B------:R-:W-:Y:S01]  /*8b90*/  ISETP.NE.AND.EX P1, PT, RZ, UR5, PT, P1 ;  /* 0x00000005ff007c0c */ /* 0x000fe2000bf25310 */
[----:B--2---:R-:W2:Y:S01]  /*8ba0*/  S2R R36, SR_CgaCtaId ;  /* 0x0000000000247919 */ /* 0x004ea20000008800 */
[----:B------:R-:W-:Y:S01]  /*8bb0*/  IADD3 R17, -R26, R17, RZ ;  /* 0x000000111a117210 */ /* 0x000fe20007ffe1ff */
[----:B------:R-:W-:Y:S01]  /*8bc0*/  IMAD R23, R23, 0xc0, RZ ;  /* 0x000000c017177824 */ /* 0x000fe200078e02ff */
[----:B------:R-:W-:-:S09]  /*8bd0*/  ULDC.64 UR4, c[0x0][0x250] ;  /* 0x0000940000047ab9 */ /* 0x000fd20000000a00 */
[----:B0-----:R-:W0:Y:S01]  /*8be0*/  @P1 LDC.64 R6, c[0x0][0x2e8] ;  /* 0x0000ba00ff061b82 */ /* 0x001e220000000a00 */
[----:B-1----:R-:W-:-:S07]  /*8bf0*/  ISETP.NE.AND P2, PT, R2, 0x2, PT ;  /* 0x000000020200780c */ /* 0x002fce0003f45270 */
[----:B------:R-:W1:Y:S08]  /*8c00*/  @P1 LDC R2, c[0x0][0x288] ;  /* 0x0000a200ff021b82 */ /* 0x000e700000000800 */
[----:B------:R-:W3:Y:S08]  /*8c10*/  @!P2 LDC.64 R20, c[0x0][0x238] ;  /* 0x00008e00ff14ab82 */ /* 0x000ef00000000a00 */
[----:B------:R-:W4:Y:S01]  /*8c20*/  @P2 LDC.64 R4, c[0x0][0x238] ;  /* 0x00008e00ff042b82 */ /* 0x000f220000000a00 */
[----:B---3--:R-:W-:-:S04]  /*8c30*/  @!P2 IADD3 R20, P3, R27, R20, RZ ;  /* 0x000000141b14a210 */ /* 0x008fc80007f7e0ff */
[----:B------:R-:W-:-:S03]  /*8c40*/  @!P2 LEA.HI.X.SX32 R21, R27, R21, 0x1, P3 ;  /* 0x000000151b15a211 */ /* 0x000fc600018f0eff */
[----:B------:R-:W3:Y:S02]  /*8c50*/  @!P2 LDC.64 R24, c[0x0][0x2f8] ;  /* 0x0000be00ff18ab82 */ /* 0x000ee40000000a00 */
[----:B------:R-:W2:Y:S01]  /*8c60*/  @!P2 LDG.E R20, desc[UR36][R20.64] ;  /* 0x000000241414a981 */ /* 0x000ea2000c1e1900 */
[----:B----4-:R-:W-:-:S04]  /*8c70*/  @P2 IMAD.WIDE R4, R27, 0x4, R4 ;  /* 0x000000041b042825 */ /* 0x010fc800078e0204 */
[----:B-1----:R-:W-:Y:S01]  /*8c80*/  @P1 IMAD R2, R16, R2, R19 ;  /* 0x0000000210021224 */ /* 0x002fe200078e0213 */
[----:B-----5:R1:W4:Y:S03]  /*8c90*/  @P2 LDG.E.128 R28, desc[UR36][R4.64] ;  /* 0x00000024041c2981 */ /* 0x020326000c1e1d00 */
[----:B------:R-:W-:-:S04]  /*8ca0*/  @P1 IMAD R19, R2, 0xc0, R3 ;  /* 0x000000c002131824 */ /* 0x000fc800078e0203 */
[----:B0-----:R-:W-:-:S05]  /*8cb0*/  @P1 IMAD.WIDE R6, R19, 0x4, R6 ;  /* 0x0000000413061825 */ /* 0x001fca00078e0206 */
[----:B------:R2:W4:Y:S04]  /*8cc0*/  @P1 LDG.E.128 R32, desc[UR36][R6.64] ;  /* 0x0000002406201981 */ /* 0x000528000c1e1d00 */
[----:B---3--:R-:W3:Y:S01]  /*8cd0*/  @!P2 LDG.E R25, desc[UR36][R24.64+0x8] ;  /* 0x000008241819a981 */ /* 0x008ee2000c1e1900 */
[----:B------:R-:W-:Y:S01]  /*8ce0*/  MOV R19, 0x400 ;  /* 0x0000040000137802 */ /* 0x000fe20000000f00 */
[----:B-1----:R-:W-:-:S04]  /*8cf0*/  IMAD R4, R0, 0xc0, R3 ;  /* 0x000000c000047824 */ /* 0x002fc800078e0203 */
[----:B------:R-:W-:-:S05]  /*8d00*/  VIADD R19, R19, 0x410 ;  /* 0x0000041013137836 */ /* 0x000fca0000000000 */
[----:B--2---:R-:W-:-:S05]  /*8d10*/  LEA R6, R36, R19, 0x18 ;  /* 0x0000001324067211 */ /* 0x004fca00078ec0ff */
[----:B------:R-:W-:-:S05]  /*8d20*/  IMAD R6, R17, 0x4, R6 ;  /* 0x0000000411067824 */ /* 0x000fca00078e0206 */
[----:B------:R-:W0:Y:S01]  /*8d30*/  LDS R7, [R6] ;  /* 0x0000000006077984 */ /* 0x000e220000000800 */
[----:B------:R-:W-:Y:S02]  /*8d40*/  @!P2 PRMT R5, R20, 0x9910, RZ ;  /* 0x000099101405a816 */ /* 0x000fe400000000ff */
[--C-:B------:R-:W-:Y:S02]  /*8d50*/  @!P2 SHF.R.U32.HI R2, RZ, 0x10, R20.reuse ;  /* 0x00000010ff02a819 */ /* 0x100fe40000011614 */
[----:B------:R-:W-:Y:S02]  /*8d60*/  @!P2 SHF.R.U32.HI R16, RZ, 0x18, R20 ;  /* 0x00000018ff10a819 */ /* 0x000fe40000011614 */
[----:B------:R-:W-:Y:S01]  /*8d70*/  @!P2 SHF.R.S32.HI R0, RZ, 0x8, R5 ;  /* 0x00000008ff00a819 */ /* 0x000fe20000011405 */
[----:B------:R1:W3:Y:S08]  /*8d80*/  @!P2 I2F.S8 R18, R20 ;  /* 0x000000140012a306 */ /* 0x0002f00000001400 */
[----:B------:R-:W2:Y:S08]  /*8d90*/  @!P2 I2F.S8 R2, R2 ;  /* 0x000000020002a306 */ /* 0x000eb00000001400 */
[----:B------:R-:W0:Y:S08]  /*8da0*/  @!P2 I2F.S8 R16, R16 ;  /* 0x000000100010a306 */ /* 0x000e300000001400 */
[----:B------:R-:W4:Y:S01]  /*8db0*/  @!P2 I2F.S16 R0, R0 ;  /* 0x000000000000a306 */ /* 0x000f220000101400 */
[----:B-1----:R-:W-:Y:S01]  /*8dc0*/  SHF.R.S32.HI R20, RZ, 0x1f, R4 ;  /* 0x0000001fff147819 */ /* 0x002fe20000011404 */
[-C--:B---3--:R-:W-:Y:S01]  /*8dd0*/  @!P2 FMUL.FTZ R28, R18, R25.reuse ;  /* 0x00000019121ca220 */ /* 0x088fe20000410000 */
[----:B------:R-:W-:Y:S01]  /*8de0*/  IADD3 R5, P3, R23, R4, RZ ;  /* 0x0000000417057210 */ /* 0x000fe20007f7e0ff */
[-C--:B--2---:R-:W-:Y:S01]  /*8df0*/  @!P2 FMUL.FTZ R30, R2, R25.reuse ;  /* 0x00000019021ea220 */ /* 0x084fe20000410000 */
[----:B0-----:R-:W-:-:S02]  /*8e00*/  @!P2 FMUL.FTZ R31, R16, R25 ;  /* 0x00000019101fa220 */ /* 0x001fc40000410000 */
[----:B------:R-:W-:Y:S01]  /*8e10*/  LEA.HI.X.SX32 R20, R23, R20, 0x1, P3 ;  /* 0x0000001417147211 */ /* 0x000fe200018f0eff */
[----:B----4-:R-:W-:Y:S01]  /*8e20*/  FADD.FTZ R12, R28, R12 ;  /* 0x0000000c1c0c7221 */ /* 0x010fe20000010000 */
[----:B------:R-:W-:Y:S01]  /*8e30*/  LEA R4, P3, R5, UR4, 0x2 ;  /* 0x0000000405047c11 */ /* 0x000fe2000f8610ff */
[----:B------:R-:W-:Y:S01]  /*8e40*/  FADD.FTZ R14, R30, R14 ;  /* 0x0000000e1e0e7221 */ /* 0x000fe20000010000 */
[----:B------:R-:W-:Y:S01]  /*8e50*/  @!P2 FMUL.FTZ R29, R0, R25 ;  /* 0x00000019001da220 */ /* 0x000fe20000410000 */
[----:B------:R-:W-:-:S03]  /*8e60*/  FADD.FTZ R15, R31, R15 ;  /* 0x0000000f1f0f7221 */ /* 0x000fc60000010000 */
        /* <DEDUP_REMOVED lines=11> */
.L_x_3883:
[----:B------:R-:W-:Y:S05]  /*8f20*/  BSYNC B0 ;  /* 0x0000000000007941 */ /* 0x000fea0003800000 */
.L_x_3882:
[----:B------:R-:W-:Y:S06]  /*8f30*/  BAR.SYNC.DEFER_BLOCKING 0x0 ;  /* 0x0000000000007b1d */ /* 0x000fec0000010000 */
[----:B------:R-:W-:Y:S05]  /*8f40*/  @!P0 EXIT ;  /* 0x000000000000894d */ /* 0x000fea0003800000 */
[----:B------:R-:W3:Y:S02]  /*8f50*/  LDC R0, c[0x0][0x308] ;  /* 0x0000c200ff007b82 */ /* 0x000ee40000000800 */
[----:B---3--:R-:W-:-:S13]  /*8f60*/  ISETP.NE.AND P0, PT, R0, 0x2, PT ;  /* 0x000000020000780c */ /* 0x008fda0003f05270 */
[----:B-1----:R-:W1:Y:S01]  /*8f70*/  @P0 LDC.64 R4, c[0x0][0x210] ;  /* 0x00008400ff040b82 */ /* 0x002e620000000a00 */
[----:B0-----:R-:W-:-:S04]  /*8f80*/  @P0 IMAD R7, R22, 0xc0, R3 ;  /* 0x000000c016070824 */ /* 0x001fc800078e0203 */
[----:B-1----:R-:W-:-:S05]  /*8f90*/  @P0 IMAD.WIDE R4, R7, 0x4, R4 ;  /* 0x0000000407040825 */ /* 0x002fca00078e0204 */
        /* <DEDUP_REMOVED lines=30> */
.L_x_3844:
[----:B------:R-:W-:Y:S01]  /*9180*/  BSSY B1, `(.L_x_3884) ;  /* 0x0000007000017945 */ /* 0x000fe20003800000 */
[----:B------:R-:W-:Y:S02]  /*9190*/  IMAD.MOV.U32 R12, RZ, RZ, 0x2 ;  /* 0x00000002ff0c7424 */ /* 0x000fe400078e00ff */
[----:B------:R-:W-:Y:S02]  /*91a0*/  IMAD.MOV.U32 R11, RZ, RZ, 0x1f ;  /* 0x0000001fff0b7424 */ /* 0x000fe400078e00ff */
[----:B------:R-:W-:-:S07]  /*91b0*/  IMAD.MOV.U32 R15, RZ, RZ, -0x1 ;  /* 0xffffffffff0f7424 */ /* 0x000fce00078e00ff */
[----:B-----5:R-:W-:Y:S05]  /*91c0*/  WARPSYNC.COLLECTIVE R15, `(.L_x_3885) ;  /* 0x000000000f087348 */ /* 0x020fea0003c00000 */
[----:B------:R0:W1:Y:S02]  /*91d0*/  SHFL.BFLY P6, R14, R13, R12, R11 ;  /* 0x0c00000c0d0e7389 */ /* 0x00006400000c000b */
[----:B01---5:R-:W-:Y:S01]  /*91e0*/  ENDCOLLECTIVE ;  /* 0x000000000000791b */ /* 0x023fe20003800000 */
.L_x_3885:
[----:B------:R-:W-:Y:S05]  /*91f0*/  BSYNC B1 ;  /* 0x0000000000017941 */ /* 0x000fea0003800000 */
.L_x_3884:
[----:B------:R-:W-:Y:S01]  /*9200*/  FADD.FTZ R13, R13, R14 ;  /* 0x0000000e0d0d7221 */ /* 0x000fe20000010000 */
[----:B------:R-:W-:Y:S02]  /*9210*/  IMAD.MOV.U32 R12, RZ, RZ, 0x1 ;  /* 0x00000001ff0c7424 */ /* 0x000fe400078e00ff */
[----:B------:R-:W-:Y:S02]  /*9220*/  IMAD.MOV.U32 R11, RZ, RZ, 0x1f ;  /* 0x0000001fff0b7424 */ /* 0x000fe400078e00ff */
[----:B------:R-:W-:-:S07]  /*9230*/  IMAD.MOV.U32 R15, RZ, RZ, -0x1 ;  /* 0xffffffffff0f7424 */ /* 0x000fce00078e00ff */
[----:B------:R-:W-:Y:S05]  /*9240*/  WARPSYNC.COLLECTIVE R15, `(.L_x_3886) ;  /* 0x000000000f087348 */ /* 0x000fea0003c00000 */
[----:B------:R0:W1:Y:S02]  /*9250*/  SHFL.BFLY P6, R14, R13, R12, R11 ;  /* 0x0c00000c0d0e7389 */ /* 0x00006400000c000b */
[----:B01----:R-:W-:Y:S01]  /*9260*/  ENDCOLLECTIVE ;  /* 0x000000000000791b */ /* 0x003fe20003800000 */
.L_x_3886:
[----:B------:R-:W-:Y:S05]  /*9270*/  BRA `(.L_x_3887) ;  /* 0xffffffd000dc7947 */ /* 0x000fea000383ffff */
.L_x_3848:
[----:B-1----:R-:W-:Y:S01]  /*9280*/  HFMA2.MMA R12, -RZ, RZ, 0, 9.5367431640625e-07 ;  /* 0x00000010ff0c7435 */ /* 0x002fe200000001ff */
[----:B------:R-:W-:Y:S01]  /*9290*/  BSSY B0, `(.L_x_3888) ;  /* 0x0000007000007945 */ /* 0x000fe20003800000 */
[----:B0-----:R-:W-:Y:S02]  /*92a0*/  IMAD.MOV.U32 R13, RZ, RZ, R151 ;  /* 0x000000ffff0d7224 */ /* 0x001fe400078e0097 */
[----:B------:R-:W-:Y:S02]  /*92b0*/  IMAD.MOV.U32 R11, RZ, RZ, 0x1f ;  /* 0x0000001fff0b7424 */ /* 0x000fe400078e00ff */
[----:B------:R-:W-:-:S07]  /*92c0*/  IMAD.MOV.U32 R15, RZ, RZ, -0x1 ;  /* 0xffffffffff0f7424 */ /* 0x000fce00078e00ff */
[----:B--23-5:R-:W-:Y:S05]  /*92d0*/  WARPSYNC.COLLECTIVE R15, `(.L_x_3889) ;  /* 0x000000000f087348 */ /* 0x02cfea0003c00000 */
[----:B------:R0:W1:Y:S02]  /*92e0*/  SHFL.BFLY P6, R14, R13, R12, R11 ;  /* 0x0c00000c0d0e7389 */ /* 0x00006400000c000b */
[----:B0123-5:R-:W-:Y:S01]  /*92f0*/  ENDCOLLECTIVE ;  /* 0x000000000000791b */ /* 0x02ffe20003800000 */
.L_x_3889:
[----:B------:R-:W-:Y:S05]  /*9300*/  BSYNC B0 ;  /* 0x0000000000007941 */ /* 0x000fea0003800000 */
.L_x_3888:
[----:B------:R-:W-:Y:S01]  /*9310*/  FMNMX.FTZ R13, R14, R151, !PT ;  /* 0x000000970e0d7209 */ /* 0x000fe20007810000 */
[----:B------:R-:W-:Y:S02]  /*9320*/  IMAD.MOV.U32 R12, RZ, RZ, 0x8 ;  /* 0x00000008ff0c7424 */ /* 0x000fe400078e00ff */
[----:B------:R-:W-:Y:S02]  /*9330*/  IMAD.MOV.U32 R11, RZ, RZ, 0x1f ;  /* 0x0000001fff0b7424 */ /* 0x000fe400078e00ff */
[----:B------:R-:W-:-:S07]  /*9340*/  IMAD.MOV.U32 R15, RZ, RZ, -0x1 ;  /* 0xffffffffff0f7424 */ /* 0x000fce00078e00ff */
[----:B------:R-:W-:Y:S05]  /*9350*/  WARPSYNC.COLLECTIVE R15, `(.L_x_3890) ;  /* 0x000000000f087348 */ /* 0x000fea0003c00000 */
[----:B------:R0:W1:Y:S02]  /*9360*/  SHFL.BFLY P6, R14, R13, R12, R11 ;  /* 0x0c00000c0d0e7389 */ /* 0x00006400000c000b */
[----:B01----:R-:W-:Y:S01]  /*9370*/  ENDCOLLECTIVE ;  /* 0x000000000000791b */ /* 0x003fe20003800000 */
.L_x_3890:
[----:B------:R-:W-:Y:S01]  /*9380*/  IMAD.MOV.U32 R12, RZ, RZ, 0x4 ;  /* 0x00000004ff0c7424 */ /* 0x000fe200078e00ff */
[----:B------:R-:W-:-:S05]  /*9390*/  FMNMX.FTZ R0, R13, R14, !PT ;  /* 0x0000000e0d007209 */ /* 0x000fca0007810000 */
[----:B------:R-:W-:-:S07]  /*93a0*/  IMAD.MOV.U32 R13, RZ, RZ, R0 ;  /* 0x000000ffff0d7224 */ /* 0x000fce00078e0000 */
[----:B------:R-:W-:Y:S05]  /*93b0*/  WARPSYNC.COLLECTIVE R15, `(.L_x_3891) ;  /* 0x000000000f087348 */ /* 0x000fea0003c00000 */
[----:B------:R0:W1:Y:S02]  /*93c0*/  SHFL.BFLY P6, R14, R13, R12, R11 ;  /* 0x0c00000c0d0e7389 */ /* 0x00006400000c000b */
[----:B01----:R-:W-:Y:S01]  /*93d0*/  ENDCOLLECTIVE ;  /* 0x000000000000791b */ /* 0x003fe20003800000 */
.L_x_3891:
[----:B------:R-:W-:Y:S05]  /*93e0*/  BRA `(.L_x_3892) ;  /* 0xffffffd400287947 */ /* 0x000fea000383ffff */
.L_x_3893:
        /* <DEDUP_REMOVED lines=9> */
.L_x_4258:


//--------------------- .text._ZN4mmha33masked_multihead_attention_kernelIfLi192ELi256ELi1ELi64ELi256ELb0ELb0EEEv26Multihead_attention_paramsIT_XT5_EE --------------------------
	.section	.text._ZN4mmha33masked_multihead_attention_kernelIfLi192ELi256ELi1ELi64ELi256ELb0ELb0EEEv26Multihead_attention_paramsIT_XT5_EE,"ax",@progbits
	.align	128
        .global         _ZN4mmha33masked_multihead_attention_kernelIfLi192ELi256ELi1ELi64ELi256ELb0ELb0EEEv26Multihead_attention_paramsIT_XT5_EE
        .type           _ZN4mmha33masked_multihead_attention_kernelIfLi192ELi256ELi1ELi64ELi256ELb0ELb0EEEv26Multihead_attention_paramsIT_XT5_EE,@function
        .size           _ZN4mmha33masked_multihead_attention_kernelIfLi192ELi256ELi1ELi64ELi256ELb0ELb0EEEv26Multihead_attention_paramsIT_XT5_EE,(.L_x_4259 - _ZN4mmha33masked_multihead_attention_kernelIfLi192ELi256ELi1ELi64ELi256ELb0ELb0EEEv26Multihead_attention_paramsIT_XT5_EE)
        .other          _ZN4mmha33masked_multihead_attention_kernelIfLi192ELi256ELi1ELi64ELi256ELb0ELb0EEEv26Multihead_attention_paramsIT_XT5_EE,@"STO_CUDA_ENTRY STV_DEFAULT"
_ZN4mmha33masked_multihead_attention_kernelIfLi192ELi256ELi1ELi64ELi256ELb0ELb0EEEv26Multihead_attention_paramsIT_XT5_EE:
.text._ZN4mmha33masked_multihead_attention_kernelIfLi192ELi256ELi1ELi64ELi256ELb0ELb0EEEv26Multihead_attention_paramsIT_XT5_EE:
        /* <DEDUP_REMOVED lines=15> */
.L_x_3894:
        /* <DEDUP_REMOVED lines=126> */
.L_x_3896:
[----:B------:R-:W-:Y:S05]  /*08d0*/  BSYNC B0 ;  /* 0x0000000000007941 */ /* 0x000fea0003800000 */
.L_x_3895:
        /* <DEDUP_REMOVED lines=10> */
.L_x_3898:
        /* <DEDUP_REMOVED lines=18> */
.L_x_3899:
[----:B------:R-:W-:Y:S05]  /*0aa0*/  BSYNC B0 ;  /* 0x0000000000007941 */ /* 0x000fea0003800000 */
.L_x_3897:
        /* <DEDUP_REMOVED lines=26> */
[----:B------:R-:W-:Y:S01]  /*0c50*/  @!UP1 UIMAD UR6, UR38, UR6, UR46 ;  /* 0x00000006260692a4 */ /* 0x000fe2000f8e022e */
[----:B------:R-:W-:Y:S01]  /*0c60*/  IMAD.U32 R9, RZ, RZ, UR5 ;  /* 0x00000005ff097e24 */ /* 0x000fe2000f8e00ff */
[----:B------:R-:W-:Y:S01]  /*0c70*/  UMOV UR39, URZ ;  /* 0x0000003f00277c82 */ /* 0x000fe20008000000 */
[----:B------:R-:W-:-:S03]  /*0c80*/  ULDC.U8 UR4, c[0x0][0x294] ;  /* 0x0000a50000047ab9 */ /* 0x000fc60000000000 */
[----:B------:R-:W4:Y:S01]  /*0c90*/  @P3 LDG.E R8, desc[UR36][R8.64] ;  /* 0x0000002408083981 */ /* 0x000f22000c1e1900 */
[----:B------:R-:W-:Y:S01]  /*0ca0*/  MOV R0, UR6 ;  /* 0x0000000600007c02 */ /* 0x000fe20008000f00 */
[----:B0-----:R-:W-:-:S05]  /*0cb0*/  @!P0 IMAD.WIDE R2, R11, 0x4, R2 ;  /* 0x000000040b028825 */ /* 0x001fca00078e0202 */
        /* <DEDUP_REMOVED lines=13> */
[----:B--2---:R-:W-:Y:S01]  /*0d90*/  FADD.FTZ R24, R12, R24 ;  /* 0x000000180c187221 */ /* 0x004fe20000010000 */
[----:B------:R-:W-:Y:S01]  /*0da0*/  FADD.FTZ R25, R13, R25 ;  /* 0x000000190d197221 */ /* 0x000fe20000010000 */
        /* <DEDUP_REMOVED lines=53> */
[----:B------:R-:W-:Y:S01]  /*1100*/  MOV R13, RZ ;  /* 0x000000ff000d7202 */ /* 0x000fe20000000f00 */
[----:B------:R-:W-:-:S02]  /*1110*/  IMAD.U32 R7, RZ, RZ, UR5 ;  /* 0x00000005ff077e24 */ /* 0x000fc4000f8e00ff */
[----:B------:R-:W-:Y:S02]  /*1120*/  IMAD.U32 R11, RZ, RZ, UR7 ;  /* 0x00000007ff0b7e24 */ /* 0x000fe4000f8e00ff */
[----:B------:R-:W-:Y:S02]  /*1130*/  IMAD.MOV.U32 R8, RZ, RZ, 0x53f ;  /* 0x0000053fff087424 */ /* 0x000fe400078e00ff */
[----:B0-----:R-:W-:-:S07]  /*1140*/  IMAD.MOV.U32 R12, RZ, RZ, 0x1 ;  /* 0x00000001ff0c7424 */ /* 0x001fce00078e00ff */
[----:B------:R-:W-:-:S07]  /*1150*/  LEPC R20, `(.L_x_3902) ;  /* 0x000000001014794e */ /* 0x000fce0000000000 */
[----:B-1----:R-:W-:Y:S05]  /*1160*/  CALL.ABS.NOINC R2 ;  /* 0x0000000002007343 */ /* 0x002fea0003c00000 */
.L_x_3902:
        /* <DEDUP_REMOVED lines=22> */
[C---:B------:R-:W-:Y:S01]  /*12d0*/  LEA R15, R2.reuse, R3, 0x2 ;  /* 0x00000003020f7211 */ /* 0x040fe200078e10ff */
[----:B------:R-:W-:Y:S01]  /*12e0*/  BSSY B1, `(.L_x_3905) ;  /* 0x0000039000017945 */ /* 0x000fe20003800000 */
[----:B------:R-:W-:-:S03]  /*12f0*/  LEA.HI R0, R2, R2, RZ, 0x1 ;  /* 0x0000000202007211 */ /* 0x000fc600078f08ff */
        /* <DEDUP_REMOVED lines=55> */
.L_x_3906:
[----:B------:R-:W-:Y:S05]  /*1670*/  BSYNC B1 ;  /* 0x0000000000017941 */ /* 0x000fea0003800000 */
.L_x_3905:
        /* <DEDUP_REMOVED lines=8> */
.L_x_3904:
[----:B------:R-:W-:Y:S05]  /*1700*/  BSYNC B0 ;  /* 0x0000000000007941 */ /* 0x000fea0003800000 */
.L_x_3903:
[----:B------:R-:W-:Y:S06]  /*1710*/  BAR.SYNC.DEFER_BLOCKING 0x0 ;  /* 0x0000000000007b1d */ /* 0x000fec0000010000 */
[----:B0-----:R0:W1:Y:S04]  /*1720*/  @P6 LDS.128 R16, [R13] ;  /* 0x000000000d106984 */ /* 0x0010680000000c00 */
[----:B------:R0:W2:Y:S01]  /*1730*/  @P6 LDS.128 R24, [R14] ;  /* 0x000000000e186984 */ /* 0x0000a20000000c00 */
[----:B------:R-:W-:Y:S06]  /*1740*/  BAR.SYNC.DEFER_BLOCKING 0x0 ;  /* 0x0000000000007b1d */ /* 0x000fec0000010000 */
[----:B------:R-:W-:Y:S05]  /*1750*/  BRA `(.L_x_3901) ;  /* 0x0000000000b07947 */ /* 0x000fea0003800000 */
.L_x_3900:
[----:B------:R-:W-:Y:S01]  /*1760*/  ISETP.GE.AND P0, PT, R23, R10, PT ;  /* 0x0000000a1700720c */ /* 0x000fe20003f06270 */
[----:B------:R-:W-:-:S12]  /*1770*/  BSSY B0, `(.L_x_3901) ;  /* 0x000002a000007945 */ /* 0x000fd80003800000 */
[----:B------:R-:W-:Y:S05]  /*1780*/  @P0 BRA `(.L_x_3907) ;  /* 0x0000000000a00947 */ /* 0x000fea0003800000 */
[----:B------:R-:W-:Y:S01]  /*1790*/  I2FP.F32.S32 R10, R10 ;  /* 0x0000000a000a7245 */ /* 0x000fe20000201400 */
[----:B------:R-:W-:Y:S01]  /*17a0*/  ULDC UR4, c[0x0][0x29c] ;  /* 0x0000a70000047ab9 */ /* 0x000fe20000000800 */
[----:B------:R-:W-:Y:S01]  /*17b0*/  IADD3 R0, R23, 0x2, RZ ;  /* 0x0000000217007810 */ /* 0x000fe20007ffe0ff */
[----:B------:R-:W-:Y:S01]  /*17c0*/  UIADD3 UR4, -UR39, UR4, URZ ;  /* 0x0000000427047290 */ /* 0x000fe2000fffe13f */
[----:B------:R-:W0:Y:S02]  /*17d0*/  MUFU.RCP R5, R10 ;  /* 0x0000000a00057308 */ /* 0x000e240000001000 */
        /* <DEDUP_REMOVED lines=35> */
.L_x_3907:
[----:B------:R-:W-:Y:S05]  /*1a10*/  BSYNC B0 ;  /* 0x0000000000007941 */ /* 0x000fea0003800000 */
.L_x_3901:
[----:B------:R-:W-:Y:S01]  /*1a20*/  ISETP.GT.AND P0, PT, R22, 0x3f, PT ;  /* 0x0000003f1600780c */ /* 0x000fe20003f04270 */
[----:B------:R-:W-:Y:S01]  /*1a30*/  BSSY B0, `(.L_x_3908) ;  /* 0x0000016000007945 */ /* 0x000fe20003800000 */
[----:B------:R-:W-:-:S11]  /*1a40*/  IMAD.MOV.U32 R0, RZ, RZ, RZ ;  /* 0x000000ffff007224 */ /* 0x000fd600078e00ff */
[----:B------:R-:W-:Y:S05]  /*1a50*/  @P0 BRA `(.L_x_3909) ;  /* 0x00000000004c0947 */ /* 0x000fea0003800000 */
[----:B------:R-:W-:Y:S01]  /*1a60*/  ISETP.GT.AND P0, PT, R22, 0x2f, PT ;  /* 0x0000002f1600780c */ /* 0x000fe20003f04270 */
[----:B------:R-:W3:Y:S01]  /*1a70*/  S2UR UR5, SR_CgaCtaId ;  /* 0x00000000000579c3 */ /* 0x000ee20000008800 */
[----:B------:R-:W-:Y:S01]  /*1a80*/  UMOV UR4, 0x400 ;  /* 0x0000040000047882 */ /* 0x000fe20000000000 */
[----:B------:R-:W-:Y:S01]  /*1a90*/  IADD3 R23, R23, UR44, RZ ;  /* 0x0000002c17177c10 */ /* 0x000fe2000fffe0ff */
        /* <DEDUP_REMOVED lines=15> */
.L_x_3909:
[----:B------:R-:W-:Y:S05]  /*1b90*/  BSYNC B0 ;  /* 0x0000000000007941 */ /* 0x000fea0003800000 */
.L_x_3908:
        /* <DEDUP_REMOVED lines=54> */
[----:B---3--:R-:W-:Y:S01]  /*1f00*/  IMAD.U32 R2, RZ, RZ, UR4 ;  /* 0x00000004ff027e24 */ /* 0x008fe2000f8e00ff */
[----:B------:R-:W-:-:S05]  /*1f10*/  MOV R3, UR5 ;  /* 0x0000000500037c02 */ /* 0x000fca0008000f00 */
[----:B------:R-:W3:Y:S02]  /*1f20*/  LDG.E R2, desc[UR36][R2.64] ;  /* 0x0000002402027981 */ /* 0x000ee4000c1e1900 */
[----:B---3--:R-:W-:-:S05]  /*1f30*/  FADD.FTZ R4, R4, R2 ;  /* 0x0000000204047221 */ /* 0x008fca0000010000 */
[----:B------:R4:W-:Y:S02]  /*1f40*/  STL [R1+0x3c], R4 ;  /* 0x00003c0401007387 */ /* 0x0009e40000100800 */
.L_x_3912:
[----:B---3--:R-:W3:Y:S04]  /*1f50*/  LDL R2, [R1+0x3c] ;  /* 0x00003c0001027983 */ /* 0x008ee80000100800 */
[----:B---3--:R3:W-:Y:S02]  /*1f60*/  STS [R0], R2 ;  /* 0x0000000200007388 */ /* 0x0087e40000000800 */
.L_x_3911:
[----:B------:R-:W-:Y:S05]  /*1f70*/  BSYNC B0 ;  /* 0x0000000000007941 */ /* 0x000fea0003800000 */
.L_x_3910:
[----:B------:R-:W-:Y:S01]  /*1f80*/  UIADD3 UR4, UR7, 0x1f, URZ ;  /* 0x0000001f07047890 */ /* 0x000fe2000fffe03f */
[----:B---3--:R-:W-:Y:S01]  /*1f90*/  VIADD R0, R22, UR42 ;  /* 0x0000002a16007c36 */ /* 0x008fe20008000000 */
[----:B------:R-:W-:Y:S01]  /*1fa0*/  ULDC.64 UR8, c[0x0][0x280] ;  /* 0x0000a00000087ab9 */ /* 0x000fe20000000a00 */
[----:B------:R-:W-:Y:S01]  /*1fb0*/  ULDC.64 UR12, c[0x0][0x248] ;  /* 0x00009200000c7ab9 */ /* 0x000fe20000000a00 */
        /* <DEDUP_REMOVED lines=11> */
[----:B------:R-:W-:Y:S03]  /*2070*/  BAR.SYNC.DEFER_BLOCKING 0x0 ;  /* 0x0000000000007b1d */ /* 0x000fe60000010000 */
[----:B------:R-:W-:-:S13]  /*2080*/  ISETP.GE.AND P0, PT, R0, UR7, PT ;  /* 0x0000000700007c0c */ /* 0x000fda000bf06270 */
[----:B------:R-:W-:Y:S05]  /*2090*/  @P0 BRA `(.L_x_3914) ;  /* 0x0000008800480947 */ /* 0x000fea0003800000 */
[----:B------:R-:W-:Y:S01]  /*20a0*/  IMAD.U32 R3, RZ, RZ, UR9 ;  /* 0x00000009ff037e24 */ /* 0x000fe2000f8e00ff */
[----:B------:R-:W-:-:S03]  /*20b0*/  ULEA UR4, UR17, UR16, 0x18 ;  /* 0x0000001011047291 */ /* 0x000fc6000f8ec03f */
[C---:B------:R-:W-:Y:S01]  /*20c0*/  IMAD R252, R3.reuse, UR6, RZ ;  /* 0x0000000603fc7c24 */ /* 0x040fe2000f8e02ff */
[----:B------:R-:W-:Y:S01]  /*20d0*/  IABS R2, R3 ;  /* 0x0000000300027213 */ /* 0x000fe20000000000 */
[----:B------:R-:W-:-:S04]  /*20e0*/  IMAD R3, R3, 0xc0, RZ ;  /* 0x000000c003037824 */ /* 0x000fc800078e02ff */
[----:B------:R-:W-:Y:S01]  /*20f0*/  IMAD.MOV.U32 R6, RZ, RZ, R2 ;  /* 0x000000ffff067224 */ /* 0x000fe200078e0002 */
[----:B0-----:R-:W0:Y:S03]  /*2100*/  LDS.128 R12, [UR4+0x40] ;  /* 0x00004004ff0c7984 */ /* 0x001e260008000c00 */
[----:B------:R-:W3:Y:S01]  /*2110*/  I2F.RP R2, R6 ;  /* 0x0000000600027306 */ /* 0x000ee20000209400 */
[----:B------:R-:W5:Y:S07]  /*2120*/  LDS.128 R8, [UR4+0x50] ;  /* 0x00005004ff087984 */ /* 0x000f6e0008000c00 */
[----:B---3--:R-:W4:Y:S02]  /*2130*/  MUFU.RCP R2, R2 ;  /* 0x0000000200027308 */ /* 0x008f240000001000 */
[----:B----4-:R-:W-:-:S06]  /*2140*/  IADD3 R4, R2, 0xffffffe, RZ ;  /* 0x0ffffffe02047810 */ /* 0x010fcc0007ffe0ff */
[----:B------:R3:W4:Y:S01]  /*2150*/  F2I.FTZ.U32.TRUNC.NTZ R5, R4 ;  /* 0x0000000400057305 */ /* 0x000722000021f000 */
[----:B0-----:R-:W-:Y:S04]  /*2160*/  STL.64 [R1+0x430], R12 ;  /* 0x0004300c01007387 */ /* 0x001fe80000100a00 */
[----:B------:R-:W-:Y:S01]  /*2170*/  STL.64 [R1+0x438], R14 ;  /* 0x0004380e01007387 */ /* 0x000fe20000100a00 */
[----:B---3--:R-:W-:-:S03]  /*2180*/  IMAD.MOV.U32 R4, RZ, RZ, RZ ;  /* 0x000000ffff047224 */ /* 0x008fc600078e00ff */
[----:B-----5:R-:W-:Y:S04]  /*2190*/  STL.64 [R1+0x420], R8 ;  /* 0x0004200801007387 */ /* 0x020fe80000100a00 */
[----:B------:R-:W-:Y:S01]  /*21a0*/  STL.64 [R1+0x428], R10 ;  /* 0x0004280a01007387 */ /* 0x000fe20000100a00 */
[----:B----4-:R-:W-:-:S03]  /*21b0*/  IMAD.MOV R7, RZ, RZ, -R5 ;  /* 0x000000ffff077224 */ /* 0x010fc600078e0a05 */
[----:B------:R-:W0:Y:S01]  /*21c0*/  LDS.128 R8, [UR4+0x60] ;  /* 0x00006004ff087984 */ /* 0x000e220008000c00 */
[----:B------:R-:W-:-:S03]  /*21d0*/  IMAD R7, R7, R6, RZ ;  /* 0x0000000607077224 */ /* 0x000fc600078e02ff */
[----:B------:R-:W-:Y:S01]  /*21e0*/  LDS.128 R12, [UR4+0x80] ;  /* 0x00008004ff0c7984 */ /* 0x000fe20008000c00 */
[----:B------:R-:W-:-:S03]  /*21f0*/  IMAD.HI.U32 R2, R5, R7, R4 ;  /* 0x0000000705027227 */ /* 0x000fc600078e0004 */
[----:B------:R-:W3:Y:S04]  /*2200*/  LDS.128 R4, [UR4+0x70] ;  /* 0x00007004ff047984 */ /* 0x000ee80008000c00 */
[----:B------:R4:W-:Y:S02]  /*2210*/  STL [R1+0x444], R2 ;  /* 0x0004440201007387 */ /* 0x0009e40000100800 */
[----:B----4-:R-:W4:Y:S02]  /*2220*/  LDC R2, c[0x0][0x2c0] ;  /* 0x0000b000ff027b82 */ /* 0x010f240000000800 */
[----:B0-----:R-:W-:Y:S04]  /*2230*/  STL.64 [R1+0x410], R8 ;  /* 0x0004100801007387 */ /* 0x001fe80000100a00 */
[----:B------:R-:W-:Y:S04]  /*2240*/  STL.64 [R1+0x418], R10 ;  /* 0x0004180a01007387 */ /* 0x000fe80000100a00 */
[----:B------:R-:W0:Y:S04]  /*2250*/  LDS.128 R8, [UR4+0x90] ;  /* 0x00009004ff087984 */ /* 0x000e280008000c00 */
[----:B---3--:R-:W-:Y:S04]  /*2260*/  STL.64 [R1+0x400], R4 ;  /* 0x0004000401007387 */ /* 0x008fe80000100a00 */
[----:B------:R-:W-:Y:S04]  /*2270*/  STL.64 [R1+0x408], R6 ;  /* 0x0004080601007387 */ /* 0x000fe80000100a00 */
[----:B------:R-:W3:Y:S04]  /*2280*/  LDS.128 R4, [UR4+0xa0] ;  /* 0x0000a004ff047984 */ /* 0x000ee80008000c00 */
[----:B------:R-:W-:Y:S04]  /*2290*/  STL.64 [R1+0x3f0], R12 ;  /* 0x0003f00c01007387 */ /* 0x000fe80000100a00 */
[----:B------:R-:W-:Y:S04]  /*22a0*/  STL.64 [R1+0x3f8], R14 ;  /* 0x0003f80e01007387 */ /* 0x000fe80000100a00 */
[----:B------:R-:W5:Y:S04]  /*22b0*/  LDS.128 R12, [UR4+0xb0] ;  /* 0x0000b004ff0c7984 */ /* 0x000f680008000c00 */
[----:B0-----:R-:W-:Y:S04]  /*22c0*/  STL.64 [R1+0x3e0], R8 ;  /* 0x0003e00801007387 */ /* 0x001fe80000100a00 */
[----:B------:R-:W-:Y:S04]  /*22d0*/  STL.64 [R1+0x3e8], R10 ;  /* 0x0003e80a01007387 */ /* 0x000fe80000100a00 */
[----:B------:R-:W0:Y:S04]  /*22e0*/  LDS.128 R8, [UR4+0xc0] ;  /* 0x0000c004ff087984 */ /* 0x000e280008000c00 */
[----:B---3--:R-:W-:Y:S04]  /*22f0*/  STL.64 [R1+0x3d0], R4 ;  /* 0x0003d00401007387 */ /* 0x008fe80000100a00 */
[----:B------:R-:W-:Y:S04]  /*2300*/  STL.64 [R1+0x3d8], R6 ;  /* 0x0003d80601007387 */ /* 0x000fe80000100a00 */
[----:B------:R-:W3:Y:S04]  /*2310*/  LDS.128 R4, [UR4+0xd0] ;  /* 0x0000d004ff047984 */ /* 0x000ee80008000c00 */
[----:B-----5:R-:W-:Y:S04]  /*2320*/  STL.64 [R1+0x3c0], R12 ;  /* 0x0003c00c01007387 */ /* 0x020fe80000100a00 */
        /* <DEDUP_REMOVED lines=160> */
[----:B------:R-:W3:Y:S01]  /*2d30*/  LDS.128 R4, [UR4+0x430] ;  /* 0x00043004ff047984 */ /* 0x000ee20008000c00 */
[----:B------:R-:W-:-:S03]  /*2d40*/  ULDC UR4, c[0x0][0x298] ;  /* 0x0000a60000047ab9 */ /* 0x000fc60000000800 */
[----:B-----5:R-:W-:Y:S04]  /*2d50*/  STL.64 [R1+0x60], R12 ;  /* 0x0000600c01007387 */ /* 0x020fe80000100a00 */
[----:B------:R-:W-:Y:S04]  /*2d60*/  STL.64 [R1+0x68], R14 ;  /* 0x0000680e01007387 */ /* 0x000fe80000100a00 */
[----:B0-----:R-:W-:Y:S04]  /*2d70*/  STL.64 [R1+0x50], R8 ;  /* 0x0000500801007387 */ /* 0x001fe80000100a00 */
[----:B------:R-:W-:Y:S04]  /*2d80*/  STL.64 [R1+0x58], R10 ;  /* 0x0000580a01007387 */ /* 0x000fe80000100a00 */
[----:B---3--:R-:W-:Y:S04]  /*2d90*/  STL.64 [R1+0x40], R4 ;  /* 0x0000400401007387 */ /* 0x008fe80000100a00 */
[----:B------:R-:W-:Y:S04]  /*2da0*/  STL.64 [R1+0x48], R6 ;  /* 0x0000480601007387 */ /* 0x000fe80000100a00 */
[----:B------:R4:W-:Y:S02]  /*2db0*/  STL [R1+0x20], R0 ;  /* 0x0000200001007387 */ /* 0x0009e40000100800 */
[----:B----4-:R-:W-:Y:S01]  /*2dc0*/  VIADD R0, R2, UR4 ;  /* 0x0000000402007c36 */ /* 0x010fe20008000000 */
[----:B------:R-:W-:-:S07]  /*2dd0*/  SHF.R.S32.HI R2, RZ, 0x1f, R252 ;  /* 0x0000001fff027819 */ /* 0x000fce00000114fc */
.L_x_4045:
[----:B0-----:R0:W-:Y:S04]  /*2de0*/  STL [R1+0x460], R7 ;  /* 0x0004600701007387 */ /* 0x0011e80000100800 */
[----:B0--3--:R-:W3:Y:S04]  /*2df0*/  LDL R7, [R1+0x444] ;  /* 0x0004440001077983 */ /* 0x009ee80000100800 */
[----:B------:R-:W-:Y:S04]  /*2e00*/  STL [R1+0x45c], R6 ;  /* 0x00045c0601007387 */ /* 0x000fe80000100800 */
[----:B-----5:R-:W-:Y:S04]  /*2e10*/  STL [R1+0x458], R5 ;  /* 0x0004580501007387 */ /* 0x020fe80000100800 */
[----:B------:R-:W-:Y:S04]  /*2e20*/  STL [R1+0x454], R4 ;  /* 0x0004540401007387 */ /* 0x000fe80000100800 */
[----:B------:R0:W-:Y:S04]  /*2e30*/  STL [R1+0x450], R3 ;  /* 0x0004500301007387 */ /* 0x0001e80000100800 */
[----:B0---4-:R-:W4:Y:S01]  /*2e40*/  LDL R3, [R1+0x20] ;  /* 0x0000200001037983 */ /* 0x011f220000100800 */
[----:B------:R-:W-:-:S03]  /*2e50*/  ISETP.NE.U32.AND P0, PT, RZ, UR10, PT ;  /* 0x0000000aff007c0c */ /* 0x000fc6000bf05070 */
[----:B------:R0:W-:Y:S01]  /*2e60*/  STL [R1+0x44c], R2 ;  /* 0x00044c0201007387 */ /* 0x0001e20000100800 */
[----:B------:R-:W-:Y:S01]  /*2e70*/  ISETP.NE.AND.EX P0, PT, RZ, UR11, PT, P0 ;  /* 0x0000000bff007c0c */ /* 0x000fe2000bf05300 */
[----:B0-----:R-:W0:-:S12]  /*2e80*/  LDC R2, c[0x0][0x284] ;  /* 0x0000a100ff027b82 */ /* 0x001e180000000800 */
[----:B0-----:R-:W-:-:S05]  /*2e90*/  @P0 IMAD R6, R2, UR45, RZ ;  /* 0x0000002d02060c24 */ /* 0x001fca000f8e02ff */
[--C-:B------:R-:W-:Y:S02]  /*2ea0*/  @P0 SHF.R.S32.HI R0, RZ, 0x1f, R6.reuse ;  /* 0x0000001fff000819 */ /* 0x100fe40000011406 */
[----:B----4-:R-:W-:Y:S02]  /*2eb0*/  @P0 IADD3 R4, P1, P2, R3, UR10, R6 ;  /* 0x0000000a03040c10 */ /* 0x010fe4000fa3e006 */
[----:B------:R-:W-:-:S04]  /*2ec0*/  @P0 SHF.R.S32.HI R6, RZ, 0x1f, R3 ;  /* 0x0000001fff060819 */ /* 0x000fc80000011403 */
[----:B------:R-:W-:-:S05]  /*2ed0*/  @P0 IADD3.X R5, R6, UR11, R0, P1, P2 ;  /* 0x0000000b06050c10 */ /* 0x000fca0008fe4400 */
[----:B------:R0:W4:Y:S01]  /*2ee0*/  @P0 LDG.E.U8 R4, desc[UR36][R4.64] ;  /* 0x0000002404040981 */ /* 0x000122000c1e1100 */
[----:B------:R-:W-:Y:S02]  /*2ef0*/  IABS R0, R3 ;  /* 0x0000000300007213 */ /* 0x000fe40000000000 */
[----:B------:R-:W-:-:S03]  /*2f00*/  MOV R6, UR9 ;  /* 0x0000000900067c02 */ /* 0x000fc60008000f00 */
[----:B---3--:R-:W-:Y:S01]  /*2f10*/  IMAD.HI.U32 R7, R7, R0, RZ ;  /* 0x0000000007077227 */ /* 0x008fe200078e00ff */
[----:B------:R-:W-:Y:S02]  /*2f20*/  IABS R6, R6 ;  /* 0x0000000600067213 */ /* 0x000fe40000000000 */
[----:B0-----:R-:W-:Y:S01]  /*2f30*/  IABS R5, R2 ;  /* 0x0000000200057213 */ /* 0x001fe20000000000 */
[----:B------:R-:W-:-:S04]  /*2f40*/  IMAD.MOV R7, RZ, RZ, -R7 ;  /* 0x000000ffff077224 */ /* 0x000fc800078e0a07 */
[----:B------:R-:W-:Y:S01]  /*2f50*/  IMAD R0, R5, R7, R0 ;  /* 0x0000000705007224 */ /* 0x000fe200078e0200 */
[----:B------:R-:W-:Y:S01]  /*2f60*/  ISETP.GE.AND P2, PT, R3, RZ, PT ;  /* 0x000000ff0300720c */ /* 0x000fe20003f46270 */
[----:B------:R0:W5:Y:S03]  /*2f70*/  LDL.LU R7, [R1+0x460] ;  /* 0x0004600001077983 */ /* 0x0001660000300800 */
[----:B------:R-:W-:Y:S02]  /*2f80*/  ISETP.GT.U32.AND P1, PT, R6, R0, PT ;  /* 0x000000000600720c */ /* 0x000fe40003f24070 */
[----:B------:R-:W-:-:S11]  /*2f90*/  ISETP.NE.AND P3, PT, R2, RZ, PT ;  /* 0x000000ff0200720c */ /* 0x000fd60003f65270 */
[----:B------:R-:W-:-:S05]  /*2fa0*/  @!P1 IMAD.IADD R0, R0, 0x1, -R5 ;  /* 0x0000000100009824 */ /* 0x000fca00078e0a05 */
[----:B------:R-:W-:Y:S02]  /*2fb0*/  ISETP.GT.U32.AND P1, PT, R6, R0, PT ;  /* 0x000000000600720c */ /* 0x000fe40003f24070 */
[----:B------:R0:W5:Y:S11]  /*2fc0*/  LDL.LU R6, [R1+0x45c] ;  /* 0x00045c0001067983 */ /* 0x0001760000300800 */
[----:B------:R-:W-:Y:S01]  /*2fd0*/  @!P1 IMAD.IADD R0, R0, 0x1, -R5 ;  /* 0x0000000100009824 */ /* 0x000fe200078e0a05 */
[----:B------:R-:W-:Y:S01]  /*2fe0*/  ISETP.GE.AND P1, PT, R3, UR40, PT ;  /* 0x0000002803007c0c */ /* 0x000fe2000bf26270 */
[----:B------:R0:W5:Y:S03]  /*2ff0*/  LDL.LU R5, [R1+0x458] ;  /* 0x0004580001057983 */ /* 0x0001660000300800 */
[----:B------:R-:W-:-:S02]  /*3000*/  @!P2 IADD3 R0, -R0, RZ, RZ ;  /* 0x000000ff0000a210 */ /* 0x000fc40007ffe1ff */
[----:B------:R-:W-:Y:S02]  /*3010*/  @!P3 LOP3.LUT R0, RZ, R2, RZ, 0x33, !PT ;  /* 0x00000002ff00b212 */ /* 0x000fe400078e33ff */
[----:B----4-:R-:W-:Y:S02]  /*3020*/  ISETP.NE.AND P0, PT, R4, RZ, P0 ;  /* 0x000000ff0400720c */ /* 0x010fe40000705270 */
[----:B------:R0:W5:Y:S04]  /*3030*/  LDL.LU R4, [R1+0x454] ;  /* 0x0004540001047983 */ /* 0x0001680000300800 */
[----:B------:R0:W5:Y:S04]  /*3040*/  LDL.LU R3, [R1+0x450] ;  /* 0x0004500001037983 */ /* 0x0001680000300800 */
[----:B------:R0:W5:Y:S01]  /*3050*/  LDL.LU R2, [R1+0x44c] ;  /* 0x00044c0001027983 */ /* 0x0001620000300800 */
[----:B------:R-:W-:Y:S04]  /*3060*/  BSSY B1, `(.L_x_3915) ;  /* 0x0000017000017945 */ /* 0x000fe80003800000 */
[----:B-1----:R-:W-:Y:S05]  /*3070*/  @P1 BRA `(.L_x_3916) ;  /* 0x0000000000541947 */ /* 0x002fea0003800000 */
[----:B-----5:R3:W-:Y:S02]  /*3080*/  STL [R1+0x44c], R2 ;  /* 0x00044c0201007387 */ /* 0x0207e40000100800 */
[----:B---3--:R-:W-:-:S05]  /*3090*/  IMAD.SHL.U32 R2, R0, 0x4, RZ ;  /* 0x0000000400027824 */ /* 0x008fca00078e00ff */
[----:B------:R-:W-:Y:S02]  /*30a0*/  ISETP.GE.AND P2, PT, R2, R3, PT ;  /* 0x000000030200720c */ /* 0x000fe40003f46270 */
[----:B------:R3:W5:Y:S04]  /*30b0*/  LDL.LU R2, [R1+0x44c] ;  /* 0x00044c0001027983 */ /* 0x0007680000300800 */
[----:B------:R3:W-:Y:S04]  /*30c0*/  STL [R1+0x1c], RZ ;  /* 0x00001cff01007387 */ /* 0x0007e80000100800 */
[----:B------:R3:W-:Y:S04]  /*30d0*/  STL [R1+0x18], RZ ;  /* 0x000018ff01007387 */ /* 0x0007e80000100800 */
[----:B------:R3:W-:Y:S04]  /*30e0*/  STL [R1+0x14], RZ ;  /* 0x000014ff01007387 */ /* 0x0007e80000100800 */
[----:B------:R3:W-:Y:S01]  /*30f0*/  STL [R1+0x10], RZ ;  /* 0x000010ff01007387 */ /* 0x0007e20000100800 */
[----:B------:R-:W-:Y:S05]  /*3100*/  @P2 BRA `(.L_x_3916) ;  /* 0x0000000000302947 */ /* 0x000fea0003800000 */
[----:B------:R4:W-:Y:S04]  /*3110*/  STL.64 [R1+0x458], R6 ;  /* 0x0004580601007387 */ /* 0x0009e80000100a00 */
[----:B------:R0:W-:Y:S01]  /*3120*/  STL.64 [R1+0x450], R4 ;  /* 0x0004500401007387 */ /* 0x0001e20000100a00 */
[----:B----4-:R-:W-:-:S05]  /*3130*/  IMAD.SHL.U32 R6, R0, 0x4, RZ ;  /* 0x0000000400067824 */ /* 0x010fca00078e00ff */
[----:B------:R-:W-:-:S04]  /*3140*/  IADD3 R7, P2, R252, R6, RZ ;  /* 0x00000006fc077210 */ /* 0x000fc80007f5e0ff */
[----:B-----5:R-:W-:Y:S02]  /*3150*/  LEA.HI.X.SX32 R6, R6, R2, 0x1, P2 ;  /* 0x0000000206067211 */ /* 0x020fe400010f0eff */
[----:B0-----:R-:W-:-:S04]  /*3160*/  LEA R4, P2, R7, UR12, 0x2 ;  /* 0x0000000c07047c11 */ /* 0x001fc8000f8410ff */
[----:B------:R-:W-:-:S06]  /*3170*/  LEA.HI.X R5, R7, UR13, R6, 0x2, P2 ;  /* 0x0000000d07057c11 */ /* 0x000fcc00090f1406 */
[----:B------:R-:W4:Y:S04]  /*3180*/  LDG.E.128 R4, desc[UR36][R4.64] ;  /* 0x0000002404047981 */ /* 0x000f28000c1e1d00 */
[----:B----4-:R-:W-:Y:S04]  /*3190*/  STL.64 [R1+0x10], R4 ;  /* 0x0000100401007387 */ /* 0x010fe80000100a00 */
[----:B------:R0:W-:Y:S04]  /*31a0*/  STL.64 [R1+0x18], R6 ;  /* 0x0000180601007387 */ /* 0x0001e80000100a00 */
[----:B0-----:R4:W5:Y:S04]  /*31b0*/  LDL.LU.64 R6, [R1+0x458] ;  /* 0x0004580001067983 */ /* 0x0019680000300a00 */
[----:B------:R4:W5:Y:S02]  /*31c0*/  LDL.LU.64 R4, [R1+0x450] ;  /* 0x0004500001047983 */ /* 0x0009640000300a00 */
.L_x_3916:
[----:B------:R-:W-:Y:S05]  /*31d0*/  BSYNC B1 ;  /* 0x0000000000017941 */ /* 0x000fea0003800000 */
.L_x_3915:
[----:B-----5:R0:W-:Y:S02]  /*31e0*/  STL [R1+0x44c], R2 ;  /* 0x00044c0201007387 */ /* 0x0201e40000100800 */
[----:B0-----:R-:W0:Y:S02]  /*31f0*/  LDC R2, c[0x0][0x284] ;  /* 0x0000a100ff027b82 */ /* 0x001e240000000800 */
[----:B0-----:R-:W-:-:S05]  /*3200*/  IMAD.IADD R2, R0, 0x1, R2 ;  /* 0x0000000100027824 */ /* 0x001fca00078e0202 */
[----:B------:R0:W-:Y:S04]  /*3210*/  STL [R1+0x24], R2 ;  /* 0x0000240201007387 */ /* 0x0001e80000100800 */
[----:B0-----:R0:W5:Y:S01]  /*3220*/  LDL.LU R2, [R1+0x44c] ;  /* 0x00044c0001027983 */ /* 0x0011620000300800 */
[----:B------:R-:W-:Y:S04]  /*3230*/  BSSY B1, `(.L_x_3917) ;  /* 0x0000019000017945 */ /* 0x000fe80003800000 */
[----:B------:R-:W-:Y:S05]  /*3240*/  @P1 BRA `(.L_x_3918) ;  /* 0x00000000005c1947 */ /* 0x000fea0003800000 */
[----:B------:R0:W-:Y:S04]  /*3250*/  STL [R1+0x44c], R0 ;  /* 0x00044c0001007387 */ /* 0x0001e80000100800 */
[----:B0-----:R-:W2:Y:S02]  /*3260*/  LDL R0, [R1+0x24] ;  /* 0x0000240001007983 */ /* 0x001ea40000100800 */
[----:B--2---:R-:W-:-:S04]  /*3270*/  SHF.L.U32 R0, R0, 0x2, RZ ;  /* 0x0000000200007819 */ /* 0x004fc800000006ff */
[----:B------:R-:W-:Y:S01]  /*3280*/  ISETP.GE.AND P2, PT, R0, R3, PT ;  /* 0x000000030000720c */ /* 0x000fe20003f46270 */
[----:B------:R0:W-:Y:S04]  /*3290*/  STL [R1+0x28], R0 ;  /* 0x0000280001007387 */ /* 0x0001e80000100800 */
[----:B0-----:R0:W5:Y:S04]  /*32a0*/  LDL.LU R0, [R1+0x44c] ;  /* 0x00044c0001007983 */ /* 0x0011680000300800 */
[----:B------:R0:W-:Y:S04]  /*32b0*/  STL [R1+0xc], RZ ;  /* 0x00000cff01007387 */ /* 0x0001e80000100800 */
[----:B------:R0:W-:Y:S04]  /*32c0*/  STL [R1+0x8], RZ ;  /* 0x000008ff01007387 */ /* 0x0001e80000100800 */
[----:B------:R0:W-:Y:S04]  /*32d0*/  STL [R1+0x4], RZ ;  /* 0x000004ff01007387 */ /* 0x0001e80000100800 */
[----:B------:R0:W-:Y:S01]  /*32e0*/  STL [R1], RZ ;  /* 0x000000ff01007387 */ /* 0x0001e20000100800 */
[----:B------:R-:W-:Y:S05]  /*32f0*/  @P2 BRA `(.L_x_3918) ;  /* 0x0000000000302947 */ /* 0x000fea0003800000 */
[----:B------:R2:W-:Y:S04]  /*3300*/  STL.64 [R1+0x458], R6 ;  /* 0x0004580601007387 */ /* 0x0005e80000100a00 */
[----:B--2---:R-:W2:Y:S04]  /*3310*/  LDL.LU R6, [R1+0x28] ;  /* 0x0000280001067983 */ /* 0x004ea80000300800 */
[----:B------:R1:W-:Y:S01]  /*3320*/  STL.64 [R1+0x450], R4 ;  /* 0x0004500401007387 */ /* 0x0003e20000100a00 */
[----:B--2---:R-:W-:-:S04]  /*3330*/  IADD3 R7, P2, R252, R6, RZ ;  /* 0x00000006fc077210 */ /* 0x004fc80007f5e0ff */
[----:B-----5:R-:W-:Y:S02]  /*3340*/  LEA.HI.X.SX32 R6, R6, R2, 0x1, P2 ;  /* 0x0000000206067211 */ /* 0x020fe400010f0eff */
[----:B-1----:R-:W-:-:S04]  /*3350*/  LEA R4, P2, R7, UR12, 0x2 ;  /* 0x0000000c07047c11 */ /* 0x002fc8000f8410ff */
[----:B------:R-:W-:-:S06]  /*3360*/  LEA.HI.X R5, R7, UR13, R6, 0x2, P2 ;  /* 0x0000000d07057c11 */ /* 0x000fcc00090f1406 */
[----:B------:R-:W2:Y:S04]  /*3370*/  LDG.E.128 R4, desc[UR36][R4.64] ;  /* 0x0000002404047981 */ /* 0x000ea8000c1e1d00 */
[----:B--2---:R-:W-:Y:S04]  /*3380*/  STL.64 [R1], R4 ;  /* 0x0000000401007387 */ /* 0x004fe80000100a00 */
[----:B------:R1:W-:Y:S04]  /*3390*/  STL.64 [R1+0x8], R6 ;  /* 0x0000080601007387 */ /* 0x0003e80000100a00 */
[----:B-1----:R1:W5:Y:S04]  /*33a0*/  LDL.LU.64 R6, [R1+0x458] ;  /* 0x0004580001067983 */ /* 0x0023680000300a00 */
[----:B------:R1:W5:Y:S02]  /*33b0*/  LDL.LU.64 R4, [R1+0x450] ;  /* 0x0004500001047983 */ /* 0x0003640000300a00 */
.L_x_3918:
[----:B------:R-:W-:Y:S05]  /*33c0*/  BSYNC B1 ;  /* 0x0000000000017941 */ /* 0x000fea0003800000 */
.L_x_3917:
[----:B-----5:R0:W-:Y:S04]  /*33d0*/  STL [R1+0x450], R2 ;  /* 0x0004500201007387 */ /* 0x0201e80000100800 */
[----:B------:R2:W-:Y:S01]  /*33e0*/  STL [R1+0x44c], R0 ;  /* 0x00044c0001007387 */ /* 0x0005e20000100800 */
[----:B0-----:R-:W0:Y:S03]  /*33f0*/  LDC R2, c[0x0][0x284] ;  /* 0x0000a100ff027b82 */ /* 0x001e260000000800 */
[----:B--2---:R-:W0:Y:S01]  /*3400*/  LDL.LU R0, [R1+0x24] ;  /* 0x0000240001007983 */ /* 0x004e220000300800 */
[----:B------:R-:W-:Y:S01]  /*3410*/  BSSY B1, `(.L_x_3919) ;  /* 0x0000013000017945 */ /* 0x000fe20003800000 */
[----:B0-----:R-:W-:-:S02]  /*3420*/  IMAD.IADD R0, R0, 0x1, R2 ;  /* 0x0000000100007824 */ /* 0x001fc400078e0202 */
[----:B------:R0:W5:Y:S04]  /*3430*/  LDL.LU R2, [R1+0x450] ;  /* 0x0004500001027983 */ /* 0x0001680000300800 */
[----:B------:R2:W-:Y:S04]  /*3440*/  STL [R1+0x24], R0 ;  /* 0x0000240001007387 */ /* 0x0005e80000100800 */
[----:B--2---:R0:W5:Y:S01]  /*3450*/  LDL.LU R0, [R1+0x44c] ;  /* 0x00044c0001007983 */ /* 0x0041620000300800 */
[----:B------:R-:W-:Y:S05]  /*3460*/  @P1 BRA `(.L_x_3920) ;  /* 0x0000000000341947 */ /* 0x000fea0003800000 */
[----:B------:R-:W2:Y:S01]  /*3470*/  LDL R4, [R1+0x24] ;  /* 0x0000240001047983 */ /* 0x000ea20000100800 */
[----:B------:R-:W-:Y:S01]  /*3480*/  CS2R R6, SRZ ;  /* 0x0000000000067805 */ /* 0x000fe2000001ff00 */
[----:B--2---:R-:W-:-:S05]  /*3490*/  IMAD.SHL.U32 R4, R4, 0x4, RZ ;  /* 0x0000000404047824 */ /* 0x004fca00078e00ff */
[----:B------:R-:W-:Y:S01]  /*34a0*/  ISETP.GE.AND P2, PT, R4, R3, PT ;  /* 0x000000030400720c */ /* 0x000fe20003f46270 */
[----:B------:R2:W-:Y:S02]  /*34b0*/  STL [R1+0x28], R4 ;  /* 0x0000280401007387 */ /* 0x0005e40000100800 */
[----:B--2---:R-:W-:-:S10]  /*34c0*/  CS2R R4, SRZ ;  /* 0x0000000000047805 */ /* 0x004fd4000001ff00 */
[----:B------:R-:W-:Y:S05]  /*34d0*/  @P2 BRA `(.L_x_3920) ;  /* 0x0000000000182947 */ /* 0x000fea0003800000 */
[----:B------:R-:W2:Y:S02]  /*34e0*/  LDL.LU R4, [R1+0x28] ;  /* 0x0000280001047983 */ /* 0x000ea40000300800 */
[----:B--2---:R-:W-:-:S04]  /*34f0*/  IADD3 R5, P2, R252, R4, RZ ;  /* 0x00000004fc057210 */ /* 0x004fc80007f5e0ff */
[----:B-----5:R-:W-:Y:S02]  /*3500*/  LEA.HI.X.SX32 R6, R4, R2, 0x1, P2 ;  /* 0x0000000204067211 */ /* 0x020fe400010f0eff */
[----:B------:R-:W-:-:S04]  /*3510*/  LEA R4, P2, R5, UR12, 0x2 ;  /* 0x0000000c05047c11 */ /* 0x000fc8000f8410ff */
[----:B------:R-:W-:-:S06]  /*3520*/  LEA.HI.X R5, R5, UR13, R6, 0x2, P2 ;  /* 0x0000000d05057c11 */ /* 0x000fcc00090f1406 */
[----:B------:R-:W5:Y:S03]  /*3530*/  LDG.E.128 R4, desc[UR36][R4.64] ;  /* 0x0000002404047981 */ /* 0x000f66000c1e1d00 */
.L_x_3920:
[----:B------:R-:W-:Y:S05]  /*3540*/  BSYNC B1 ;  /* 0x0000000000017941 */ /* 0x000fea0003800000 */
.L_x_3919:
[----:B------:R-:W-:Y:S04]  /*3550*/  BSSY B1, `(.L_x_3921) ;  /* 0x0000011000017945 */ /* 0x000fe80003800000 */
[----:B------:R-:W-:Y:S05]  /*3560*/  @P1 BRA `(.L_x_3922) ;  /* 0x00000000003c1947 */ /* 0x000fea0003800000 */
[----:B------:R-:W2:Y:S01]  /*3570*/  LDL.LU R8, [R1+0x24] ;  /* 0x0000240001087983 */ /* 0x000ea20000300800 */
[----:B------:R-:W2:Y:S01]  /*3580*/  LDC R9, c[0x0][0x284] ;  /* 0x0000a100ff097b82 */ /* 0x000ea20000000800 */
[----:B------:R-:W-:Y:S01]  /*3590*/  CS2R R10, SRZ ;  /* 0x00000000000a7805 */ /* 0x000fe2000001ff00 */
[----:B--2---:R-:W-:-:S05]  /*35a0*/  IMAD.IADD R8, R8, 0x1, R9 ;  /* 0x0000000108087824 */ /* 0x004fca00078e0209 */
[----:B------:R-:W-:-:S04]  /*35b0*/  SHF.L.U32 R9, R8, 0x2, RZ ;  /* 0x0000000208097819 */ /* 0x000fc800000006ff */
        /* <DEDUP_REMOVED lines=10> */
.L_x_3922:
[----:B------:R-:W-:Y:S05]  /*3660*/  BSYNC B1 ;  /* 0x0000000000017941 */ /* 0x000fea0003800000 */
.L_x_3921:
[----:B-----5:R2:W-:Y:S02]  /*3670*/  STL [R1+0x44c], R2 ;  /* 0x00044c0201007387 */ /* 0x0205e40000100800 */
[----:B--2---:R-:W2:Y:S02]  /*3680*/  LDC R2, c[0x0][0x284] ;  /* 0x0000a100ff027b82 */ /* 0x004ea40000000800 */
[----:B--2---:R-:W-:-:S05]  /*3690*/  IMAD R2, R2, 0x4, R0 ;  /* 0x0000000402027824 */ /* 0x004fca00078e0200 */
[----:B------:R2:W-:Y:S04]  /*36a0*/  STL [R1+0x24], R2 ;  /* 0x0000240201007387 */ /* 0x0005e80000100800 */
[----:B--2---:R2:W5:Y:S01]  /*36b0*/  LDL.LU R2, [R1+0x44c] ;  /* 0x00044c0001027983 */ /* 0x0045620000300800 */
[----:B------:R-:W-:Y:S04]  /*36c0*/  BSSY B1, `(.L_x_3923) ;  /* 0x000000f000017945 */ /* 0x000fe80003800000 */
        /* <DEDUP_REMOVED lines=14> */
.L_x_3924:
[----:B------:R-:W-:Y:S05]  /*37b0*/  BSYNC B1 ;  /* 0x0000000000017941 */ /* 0x000fea0003800000 */
.L_x_3923:
[----:B-----5:R0:W-:Y:S04]  /*37c0*/  STL [R1+0x450], R2 ;  /* 0x0004500201007387 */ /* 0x0201e80000100800 */
[----:B------:R1:W-:Y:S01]  /*37d0*/  STL [R1+0x44c], R0 ;  /* 0x00044c0001007387 */ /* 0x0003e20000100800 */
[----:B0-----:R-:W0:Y:S03]  /*37e0*/  LDC R2, c[0x0][0x284] ;  /* 0x0000a100ff027b82 */ /* 0x001e260000000800 */
[----:B-1----:R-:W0:Y:S01]  /*37f0*/  LDL.LU R0, [R1+0x24] ;  /* 0x0000240001007983 */ /* 0x002e220000300800 */
[----:B------:R-:W-:Y:S01]  /*3800*/  BSSY B1, `(.L_x_3925) ;  /* 0x0000013000017945 */ /* 0x000fe20003800000 */
[----:B0-----:R-:W-:-:S02]  /*3810*/  IMAD.IADD R0, R0, 0x1, R2 ;  /* 0x0000000100007824 */ /* 0x001fc400078e0202 */
[----:B------:R0:W5:Y:S04]  /*3820*/  LDL.LU R2, [R1+0x450] ;  /* 0x0004500001027983 */ /* 0x0001680000300800 */
[----:B------:R1:W-:Y:S04]  /*3830*/  STL [R1+0x24], R0 ;  /* 0x0000240001007387 */ /* 0x0003e80000100800 */
[----:B-1----:R0:W5:Y:S01]  /*3840*/  LDL.LU R0, [R1+0x44c] ;  /* 0x00044c0001007983 */ /* 0x0021620000300800 */
[----:B------:R-:W-:Y:S05]  /*3850*/  @P1 BRA `(.L_x_3926) ;  /* 0x0000000000341947 */ /* 0x000fea0003800000 */
[----:B------:R-:W2:Y:S01]  /*3860*/  LDL R16, [R1+0x24] ;  /* 0x0000240001107983 */ /* 0x000ea20000100800 */
[----:B------:R-:W-:Y:S02]  /*3870*/  CS2R R18, SRZ ;  /* 0x0000000000127805 */ /* 0x000fe4000001ff00 */
[----:B--2---:R-:W-:-:S04]  /*3880*/  SHF.L.U32 R16, R16, 0x2, RZ ;  /* 0x0000000210107819 */ /* 0x004fc800000006ff */
[----:B------:R-:W-:Y:S01]  /*3890*/  ISETP.GE.AND P2, PT, R16, R3, PT ;  /* 0x000000031000720c */ /* 0x000fe20003f46270 */
[----:B------:R1:W-:Y:S02]  /*38a0*/  STL [R1+0x28], R16 ;  /* 0x0000281001007387 */ /* 0x0003e40000100800 */
[----:B-1----:R-:W-:-:S10]  /*38b0*/  CS2R R16, SRZ ;  /* 0x0000000000107805 */ /* 0x002fd4000001ff00 */
[----:B------:R-:W-:Y:S05]  /*38c0*/  @P2 BRA `(.L_x_3926) ;  /* 0x0000000000182947 */ /* 0x000fea0003800000 */
[----:B------:R-:W2:Y:S02]  /*38d0*/  LDL.LU R16, [R1+0x28] ;  /* 0x0000280001107983 */ /* 0x000ea40000300800 */
[----:B--2---:R-:W-:-:S04]  /*38e0*/  IADD3 R17, P2, R252, R16, RZ ;  /* 0x00000010fc117210 */ /* 0x004fc80007f5e0ff */
[----:B-----5:R-:W-:Y:S02]  /*38f0*/  LEA.HI.X.SX32 R18, R16, R2, 0x1, P2 ;  /* 0x0000000210127211 */ /* 0x020fe400010f0eff */
[----:B------:R-:W-:-:S04]  /*3900*/  LEA R16, P2, R17, UR12, 0x2 ;  /* 0x0000000c11107c11 */ /* 0x000fc8000f8410ff */
[----:B------:R-:W-:-:S06]  /*3910*/  LEA.HI.X R17, R17, UR13, R18, 0x2, P2 ;  /* 0x0000000d11117c11 */ /* 0x000fcc00090f1412 */
[----:B------:R-:W5:Y:S03]  /*3920*/  LDG.E.128 R16, desc[UR36][R16.64] ;  /* 0x0000002410107981 */ /* 0x000f66000c1e1d00 */
.L_x_3926:
[----:B------:R-:W-:Y:S05]  /*3930*/  BSYNC B1 ;  /* 0x0000000000017941 */ /* 0x000fea0003800000 */
.L_x_3925:
[----:B------:R-:W-:Y:S04]  /*3940*/  BSSY B1, `(.L_x_3927) ;  /* 0x0000011000017945 */ /* 0x000fe80003800000 */
[----:B------:R-:W-:Y:S05]  /*3950*/  @P1 BRA `(.L_x_3928) ;  /* 0x00000000003c1947 */ /* 0x000fea0003800000 */
[----:B------:R-:W2:Y:S01]  /*3960*/  LDL.LU R20, [R1+0x24] ;  /* 0x0000240001147983 */ /* 0x000ea20000300800 */
[----:B------:R-:W2:Y:S01]  /*3970*/  LDC R21, c[0x0][0x284] ;  /* 0x0000a100ff157b82 */ /* 0x000ea20000000800 */
[----:B------:R-:W-:Y:S01]  /*3980*/  CS2R R22, SRZ ;  /* 0x0000000000167805 */ /* 0x000fe2000001ff00 */
[----:B--2---:R-:W-:-:S04]  /*3990*/  IMAD.IADD R20, R20, 0x1, R21 ;  /* 0x0000000114147824 */ /* 0x004fc800078e0215 */
[----:B------:R-:W-:-:S05]  /*39a0*/  IMAD.SHL.U32 R21, R20, 0x4, RZ ;  /* 0x0000000414157824 */ /* 0x000fca00078e00ff */
        /* <DEDUP_REMOVED lines=10> */
.L_x_3928:
[----:B------:R-:W-:Y:S05]  /*3a50*/  BSYNC B1 ;  /* 0x0000000000017941 */ /* 0x000fea0003800000 */
.L_x_3927:
[----:B-----5:R1:W-:Y:S02]  /*3a60*/  STL [R1+0x44c], R2 ;  /* 0x00044c0201007387 */ /* 0x0203e40000100800 */
[----:B-1----:R-:W1:Y:S02]  /*3a70*/  LDC R2, c[0x0][0x284] ;  /* 0x0000a100ff027b82 */ /* 0x002e640000000800 */
[----:B-1----:R-:W-:-:S05]  /*3a80*/  IMAD R2, R2, 0x7, R0 ;  /* 0x0000000702027824 */ /* 0x002fca00078e0200 */
[----:B------:R1:W-:Y:S04]  /*3a90*/  STL [R1+0x24], R2 ;  /* 0x0000240201007387 */ /* 0x0003e80000100800 */
[----:B-1----:R1:W5:Y:S01]  /*3aa0*/  LDL.LU R2, [R1+0x44c] ;  /* 0x00044c0001027983 */ /* 0x0023620000300800 */
        /* <DEDUP_REMOVED lines=15> */
.L_x_3930:
[----:B------:R-:W-:Y:S05]  /*3ba0*/  BSYNC B1 ;  /* 0x0000000000017941 */ /* 0x000fea0003800000 */
.L_x_3929:
[----:B-----5:R0:W-:Y:S04]  /*3bb0*/  STL [R1+0x450], R2 ;  /* 0x0004500201007387 */ /* 0x0201e80000100800 */
[----:B------:R1:W-:Y:S01]  /*3bc0*/  STL [R1+0x44c], R0 ;  /* 0x00044c0001007387 */ /* 0x0003e20000100800 */
[----:B0-----:R-:W0:Y:S03]  /*3bd0*/  LDC R2, c[0x0][0x284] ;  /* 0x0000a100ff027b82 */ /* 0x001e260000000800 */
[----:B-1----:R-:W0:Y:S01]  /*3be0*/  LDL.LU R0, [R1+0x24] ;  /* 0x0000240001007983 */ /* 0x002e220000300800 */
[----:B------:R-:W-:Y:S01]  /*3bf0*/  BSSY B1, `(.L_x_3931) ;  /* 0x0000013000017945 */ /* 0x000fe20003800000 */
[----:B0-----:R-:W-:-:S02]  /*3c00*/  IADD3 R0, R0, R2, RZ ;  /* 0x0000000200007210 */ /* 0x001fc40007ffe0ff */
[----:B------:R0:W5:Y:S04]  /*3c10*/  LDL.LU R2, [R1+0x450] ;  /* 0x0004500001027983 */ /* 0x0001680000300800 */
[----:B------:R1:W-:Y:S04]  /*3c20*/  STL [R1+0x24], R0 ;  /* 0x0000240001007387 */ /* 0x0003e80000100800 */
[----:B-1----:R0:W5:Y:S01]  /*3c30*/  LDL.LU R0, [R1+0x44c] ;  /* 0x00044c0001007983 */ /* 0x0021620000300800 */
[----:B------:R-:W-:Y:S05]  /*3c40*/  @P1 BRA `(.L_x_3932) ;  /* 0x0000000000341947 */ /* 0x000fea0003800000 */
[----:B------:R-:W2:Y:S01]  /*3c50*/  LDL R28, [R1+0x24] ;  /* 0x00002400011c7983 */ /* 0x000ea20000100800 */
[----:B------:R-:W-:Y:S01]  /*3c60*/  CS2R R30, SRZ ;  /* 0x00000000001e7805 */ /* 0x000fe2000001ff00 */
[----:B--2---:R-:W-:-:S05]  /*3c70*/  IMAD.SHL.U32 R28, R28, 0x4, RZ ;  /* 0x000000041c1c7824 */ /* 0x004fca00078e00ff */
        /* <DEDUP_REMOVED lines=10> */
.L_x_3932:
[----:B------:R-:W-:Y:S05]  /*3d20*/  BSYNC B1 ;  /* 0x0000000000017941 */ /* 0x000fea0003800000 */
.L_x_3931:
        /* <DEDUP_REMOVED lines=17> */
.L_x_3934:
[----:B------:R-:W-:Y:S05]  /*3e40*/  BSYNC B1 ;  /* 0x0000000000017941 */ /* 0x000fea0003800000 */
.L_x_3933:
        /* <DEDUP_REMOVED lines=8> */
[----:B------:R-:W-:Y:S02]  /*3ed0*/  CS2R R38, SRZ ;  /* 0x0000000000267805 */ /* 0x000fe4000001ff00 */
[----:B--2---:R-:W-:-:S04]  /*3ee0*/  SHF.L.U32 R36, R36, 0x2, RZ ;  /* 0x0000000224247819 */ /* 0x004fc800000006ff */
        /* <DEDUP_REMOVED lines=10> */
.L_x_3936:
[----:B------:R-:W-:Y:S05]  /*3f90*/  BSYNC B1 ;  /* 0x0000000000017941 */ /* 0x000fea0003800000 */
.L_x_3935:
        /* <DEDUP_REMOVED lines=23> */
.L_x_3938:
[----:B------:R-:W-:Y:S05]  /*4110*/  BSYNC B1 ;  /* 0x0000000000017941 */ /* 0x000fea0003800000 */
.L_x_3937:
        /* <DEDUP_REMOVED lines=17> */
.L_x_3940:
[----:B------:R-:W-:Y:S05]  /*4230*/  BSYNC B1 ;  /* 0x0000000000017941 */ /* 0x000fea0003800000 */
.L_x_3939:
        /* <DEDUP_REMOVED lines=20> */
.L_x_3942:
[----:B------:R-:W-:Y:S05]  /*4380*/  BSYNC B1 ;  /* 0x0000000000017941 */ /* 0x000fea0003800000 */
.L_x_3941:
        /* <DEDUP_REMOVED lines=23> */
.L_x_3944:
[----:B------:R-:W-:Y:S05]  /*4500*/  BSYNC B1 ;  /* 0x0000000000017941 */ /* 0x000fea0003800000 */
.L_x_3943:
[----:B------:R-:W-:Y:S04]  /*4510*/  BSSY B1, `(.L_x_3945) ;  /* 0x0000011000017945 */ /* 0x000fe80003800000 */
[----:B------:R-:W-:Y:S05]  /*4520*/  @P1 BRA `(.L_x_3946) ;  /* 0x00000000003c1947 */ /* 0x000fea0003800000 */
[----:B------:R-:W2:Y:S01]  /*4530*/  LDL.LU R56, [R1+0x24] ;  /* 0x0000240001387983 */ /* 0x000ea20000300800 */
[----:B------:R-:W2:Y:S01]  /*4540*/  LDC R57, c[0x0][0x284] ;  /* 0x0000a100ff397b82 */ /* 0x000ea20000000800 */
[----:B------:R-:W-:Y:S02]  /*4550*/  CS2R R58, SRZ ;  /* 0x00000000003a7805 */ /* 0x000fe4000001ff00 */
[----:B--2---:R-:W-:-:S05]  /*4560*/  IADD3 R56, R56, R57, RZ ;  /* 0x0000003938387210 */ /* 0x004fca0007ffe0ff */
        /* <DEDUP_REMOVED lines=11> */
.L_x_3946:
[----:B------:R-:W-:Y:S05]  /*4620*/  BSYNC B1 ;  /* 0x0000000000017941 */ /* 0x000fea0003800000 */
.L_x_3945:
        /* <DEDUP_REMOVED lines=20> */
.L_x_3948:
[----:B------:R-:W-:Y:S05]  /*4770*/  BSYNC B1 ;  /* 0x0000000000017941 */ /* 0x000fea0003800000 */
.L_x_3947:
        /* <DEDUP_REMOVED lines=23> */
.L_x_3950:
[----:B------:R-:W-:Y:S05]  /*48f0*/  BSYNC B1 ;  /* 0x0000000000017941 */ /* 0x000fea0003800000 */
.L_x_3949:
        /* <DEDUP_REMOVED lines=17> */
.L_x_3952:
[----:B------:R-:W-:Y:S05]  /*4a10*/  BSYNC B1 ;  /* 0x0000000000017941 */ /* 0x000fea0003800000 */
.L_x_3951:
        /* <DEDUP_REMOVED lines=20> */
.L_x_3954:
[----:B------:R-:W-:Y:S05]  /*4b60*/  BSYNC B1 ;  /* 0x0000000000017941 */ /* 0x000fea0003800000 */
.L_x_3953:
        /* <DEDUP_REMOVED lines=23> */
.L_x_3956:
[----:B------:R-:W-:Y:S05]  /*4ce0*/  BSYNC B1 ;  /* 0x0000000000017941 */ /* 0x000fea0003800000 */
.L_x_3955:
        /* <DEDUP_REMOVED lines=17> */
.L_x_3958:
[----:B------:R-:W-:Y:S05]  /*4e00*/  BSYNC B1 ;  /* 0x0000000000017941 */ /* 0x000fea0003800000 */
.L_x_3957:
        /* <DEDUP_REMOVED lines=20> */
.L_x_3960:
[----:B------:R-:W-:Y:S05]  /*4f50*/  BSYNC B1 ;  /* 0x0000000000017941 */ /* 0x000fea0003800000 */
.L_x_3959:
        /* <DEDUP_REMOVED lines=23> */
.L_x_3962:
[----:B------:R-:W-:Y:S05]  /*50d0*/  BSYNC B1 ;  /* 0x0000000000017941 */ /* 0x000fea0003800000 */
.L_x_3961:
        /* <DEDUP_REMOVED lines=17> */
.L_x_3964:
[----:B------:R-:W-:Y:S05]  /*51f0*/  BSYNC B1 ;  /* 0x0000000000017941 */ /* 0x000fea0003800000 */
.L_x_3963:
        /* <DEDUP_REMOVED lines=20> */
.L_x_3966:
[----:B------:R-:W-:Y:S05]  /*5340*/  BSYNC B1 ;  /* 0x0000000000017941 */ /* 0x000fea0003800000 */
.L_x_3965:
        /* <DEDUP_REMOVED lines=23> */
.L_x_3968:
[----:B------:R-:W-:Y:S05]  /*54c0*/  BSYNC B1 ;  /* 0x0000000000017941 */ /* 0x000fea0003800000 */
.L_x_3967:
        /* <DEDUP_REMOVED lines=17> */
.L_x_3970:
[----:B------:R-:W-:Y:S05]  /*55e0*/  BSYNC B1 ;  /* 0x0000000000017941 */ /* 0x000fea0003800000 */
.L_x_3969:
        /* <DEDUP_REMOVED lines=20> */
.L_x_3972:
[----:B------:R-:W-:Y:S05]  /*5730*/  BSYNC B1 ;  /* 0x0000000000017941 */ /* 0x000fea0003800000 */
.L_x_3971:
        /* <DEDUP_REMOVED lines=23> */
.L_x_3974:
[----:B------:R-:W-:Y:S05]  /*58b0*/  BSYNC B1 ;  /* 0x0000000000017941 */ /* 0x000fea0003800000 */
.L_x_3973:
        /* <DEDUP_REMOVED lines=17> */
.L_x_3976:
[----:B------:R-:W-:Y:S05]  /*59d0*/  BSYNC B1 ;  /* 0x0000000000017941 */ /* 0x000fea0003800000 */
.L_x_3975:
        /* <DEDUP_REMOVED lines=20> */
.L_x_3978:
[----:B------:R-:W-:Y:S05]  /*5b20*/  BSYNC B1 ;  /* 0x0000000000017941 */ /* 0x000fea0003800000 */
.L_x_3977:
        /* <DEDUP_REMOVED lines=23> */
.L_x_3980:
[----:B------:R-:W-:Y:S05]  /*5ca0*/  BSYNC B1 ;  /* 0x0000000000017941 */ /* 0x000fea0003800000 */
.L_x_3979:
        /* <DEDUP_REMOVED lines=17> */
.L_x_3982:
[----:B------:R-:W-:Y:S05]  /*5dc0*/  BSYNC B1 ;  /* 0x0000000000017941 */ /* 0x000fea0003800000 */
.L_x_3981:
        /* <DEDUP_REMOVED lines=20> */
.L_x_3984:
[----:B------:R-:W-:Y:S05]  /*5f10*/  BSYNC B1 ;  /* 0x0000000000017941 */ /* 0x000fea0003800000 */
.L_x_3983:
        /* <DEDUP_REMOVED lines=23> */
.L_x_3986:
[----:B------:R-:W-:Y:S05]  /*6090*/  BSYNC B1 ;  /* 0x0000000000017941 */ /* 0x000fea0003800000 */
.L_x_3985:
        /* <DEDUP_REMOVED lines=17> */
.L_x_3988:
[----:B------:R-:W-:Y:S05]  /*61b0*/  BSYNC B1 ;  /* 0x0000000000017941 */ /* 0x000fea0003800000 */
.L_x_3987:
        /* <DEDUP_REMOVED lines=20> */
.L_x_3990:
[----:B------:R-:W-:Y:S05]  /*6300*/  BSYNC B1 ;  /* 0x0000000000017941 */ /* 0x000fea0003800000 */
.L_x_3989:
        /* <DEDUP_REMOVED lines=23> */
.L_x_3992:
[----:B------:R-:W-:Y:S05]  /*6480*/  BSYNC B1 ;  /* 0x0000000000017941 */ /* 0x000fea0003800000 */
.L_x_3991:
        /* <DEDUP_REMOVED lines=17> */
.L_x_3994:
[----:B------:R-:W-:Y:S05]  /*65a0*/  BSYNC B1 ;  /* 0x0000000000017941 */ /* 0x000fea0003800000 */
.L_x_3993:
        /* <DEDUP_REMOVED lines=20> */
.L_x_3996:
[----:B------:R-:W-:Y:S05]  /*66f0*/  BSYNC B1 ;  /* 0x0000000000017941 */ /* 0x000fea0003800000 */
.L_x_3995:
        /* <DEDUP_REMOVED lines=23> */
.L_x_3998:
[----:B------:R-:W-:Y:S05]  /*6870*/  BSYNC B1 ;  /* 0x0000000000017941 */ /* 0x000fea0003800000 */
.L_x_3997:
        /* <DEDUP_REMOVED lines=17> */
.L_x_4000:
[----:B------:R-:W-:Y:S05]  /*6990*/  BSYNC B1 ;  /* 0x0000000000017941 */ /* 0x000fea0003800000 */
.L_x_3999:
        /* <DEDUP_REMOVED lines=20> */
.L_x_4002:
[----:B------:R-:W-:Y:S05]  /*6ae0*/  BSYNC B1 ;  /* 0x0000000000017941 */ /* 0x000fea0003800000 */
.L_x_4001:
        /* <DEDUP_REMOVED lines=23> */
.L_x_4004:
[----:B------:R-:W-:Y:S05]  /*6c60*/  BSYNC B1 ;  /* 0x0000000000017941 */ /* 0x000fea0003800000 */
.L_x_4003:
        /* <DEDUP_REMOVED lines=17> */
.L_x_4006:
[----:B------:R-:W-:Y:S05]  /*6d80*/  BSYNC B1 ;  /* 0x0000000000017941 */ /* 0x000fea0003800000 */
.L_x_4005:
        /* <DEDUP_REMOVED lines=20> */
.L_x_4008:
[----:B------:R-:W-:Y:S05]  /*6ed0*/  BSYNC B1 ;  /* 0x0000000000017941 */ /* 0x000fea0003800000 */
.L_x_4007:
        /* <DEDUP_REMOVED lines=23> */
.L_x_4010:
[----:B------:R-:W-:Y:S05]  /*7050*/  BSYNC B1 ;  /* 0x0000000000017941 */ /* 0x000fea0003800000 */
.L_x_4009:
        /* <DEDUP_REMOVED lines=17> */
.L_x_4012:
[----:B------:R-:W-:Y:S05]  /*7170*/  BSYNC B1 ;  /* 0x0000000000017941 */ /* 0x000fea0003800000 */
.L_x_4011:
        /* <DEDUP_REMOVED lines=20> */
.L_x_4014:
[----:B------:R-:W-:Y:S05]  /*72c0*/  BSYNC B1 ;  /* 0x0000000000017941 */ /* 0x000fea0003800000 */
.L_x_4013:
        /* <DEDUP_REMOVED lines=23> */
.L_x_4016:
[----:B------:R-:W-:Y:S05]  /*7440*/  BSYNC B1 ;  /* 0x0000000000017941 */ /* 0x000fea0003800000 */
.L_x_4015:
        /* <DEDUP_REMOVED lines=17> */
.L_x_4018:
[----:B------:R-:W-:Y:S05]  /*7560*/  BSYNC B1 ;  /* 0x0000000000017941 */ /* 0x000fea0003800000 */
.L_x_4017:
        /* <DEDUP_REMOVED lines=20> */
.L_x_4020:
[----:B------:R-:W-:Y:S05]  /*76b0*/  BSYNC B1 ;  /* 0x0000000000017941 */ /* 0x000fea0003800000 */
.L_x_4019:
        /* <DEDUP_REMOVED lines=23> */
.L_x_4022:
[----:B------:R-:W-:Y:S05]  /*7830*/  BSYNC B1 ;  /* 0x0000000000017941 */ /* 0x000fea0003800000 */
.L_x_4021:
        /* <DEDUP_REMOVED lines=17> */
.L_x_4024:
[----:B------:R-:W-:Y:S05]  /*7950*/  BSYNC B1 ;  /* 0x0000000000017941 */ /* 0x000fea0003800000 */
.L_x_4023:
        /* <DEDUP_REMOVED lines=20> */
.L_x_4026:
[----:B------:R-:W-:Y:S05]  /*7aa0*/  BSYNC B1 ;  /* 0x0000000000017941 */ /* 0x000fea0003800000 */
.L_x_4025:
        /* <DEDUP_REMOVED lines=23> */
.L_x_4028:
[----:B------:R-:W-:Y:S05]  /*7c20*/  BSYNC B1 ;  /* 0x0000000000017941 */ /* 0x000fea0003800000 */
.L_x_4027:
        /* <DEDUP_REMOVED lines=17> */
.L_x_4030:
[----:B------:R-:W-:Y:S05]  /*7d40*/  BSYNC B1 ;  /* 0x0000000000017941 */ /* 0x000fea0003800000 */
.L_x_4029:
[----:B------:R-:W-:Y:S04]  /*7d50*/  STL [R1+0x450], R3 ;  /* 0x0004500301007387 */ /* 0x000fe80000100800 */
[----:B-----5:R1:W-:Y:S02]  /*7d60*/  STL [R1+0x44c], R2 ;  /* 0x00044c0201007387 */ /* 0x0203e40000100800 */
[----:B-1----:R-:W1:Y:S02]  /*7d70*/  LDC R2, c[0x0][0x284] ;  /* 0x0000a100ff027b82 */ /* 0x002e640000000800 */
[C-C-:B-1----:R-:W-:Y:S02]  /*7d80*/  IMAD R3, R2.reuse, 0x3d, R0.reuse ;  /* 0x0000003d02037824 */ /* 0x142fe400078e0200 */
[----:B------:R-:W-:-:S03]  /*7d90*/  IMAD R0, R2, 0x3a, R0 ;  /* 0x0000003a02007824 */ /* 0x000fc600078e0200 */
[----:B------:R1:W-:Y:S04]  /*7da0*/  STL [R1+0x28], R3 ;  /* 0x0000280301007387 */ /* 0x0003e80000100800 */
[----:B-1----:R1:W5:Y:S04]  /*7db0*/  LDL.LU R3, [R1+0x450] ;  /* 0x0004500001037983 */ /* 0x0023680000300800 */
[----:B------:R1:W5:Y:S01]  /*7dc0*/  LDL.LU R2, [R1+0x44c] ;  /* 0x00044c0001027983 */ /* 0x0003620000300800 */
[----:B------:R-:W-:Y:S04]  /*7dd0*/  BSSY B1, `(.L_x_4031) ;  /* 0x000000d000017945 */ /* 0x000fe80003800000 */
[----:B------:R-:W-:Y:S05]  /*7de0*/  @P1 BRA `(.L_x_4032) ;  /* 0x00000000002c1947 */ /* 0x000fea0003800000 */
[----:B------:R-:W-:Y:S01]  /*7df0*/  IMAD.SHL.U32 R228, R0, 0x4, RZ ;  /* 0x0000000400e47824 */ /* 0x000fe200078e00ff */
[----:B------:R-:W-:-:S04]  /*7e00*/  CS2R R230, SRZ ;  /* 0x0000000000e67805 */ /* 0x000fc8000001ff00 */
[----:B-----5:R-:W-:Y:S02]  /*7e10*/  ISETP.GE.AND P2, PT, R228, R3, PT ;  /* 0x00000003e400720c */ /* 0x020fe40003f46270 */
[----:B------:R-:W-:-:S11]  /*7e20*/  CS2R R228, SRZ ;  /* 0x0000000000e47805 */ /* 0x000fd6000001ff00 */
[----:B------:R-:W-:Y:S05]  /*7e30*/  @P2 BRA `(.L_x_4032) ;  /* 0x0000000000182947 */ /* 0x000fea0003800000 */
[----:B------:R-:W-:-:S05]  /*7e40*/  IMAD.SHL.U32 R228, R0, 0x4, RZ ;  /* 0x0000000400e47824 */ /* 0x000fca00078e00ff */
[----:B------:R-:W-:-:S04]  /*7e50*/  IADD3 R229, P2, R252, R228, RZ ;  /* 0x000000e4fce57210 */ /* 0x000fc80007f5e0ff */
[----:B------:R-:W-:Y:S02]  /*7e60*/  LEA.HI.X.SX32 R230, R228, R2, 0x1, P2 ;  /* 0x00000002e4e67211 */ /* 0x000fe400010f0eff */
[----:B------:R-:W-:-:S04]  /*7e70*/  LEA R228, P2, R229, UR12, 0x2 ;  /* 0x0000000ce5e47c11 */ /* 0x000fc8000f8410ff */
[----:B------:R-:W-:-:S06]  /*7e80*/  LEA.HI.X R229, R229, UR13, R230, 0x2, P2 ;  /* 0x0000000de5e57c11 */ /* 0x000fcc00090f14e6 */
[----:B------:R-:W5:Y:S03]  /*7e90*/  LDG.E.128 R228, desc[UR36][R228.64] ;  /* 0x00000024e4e47981 */ /* 0x000f66000c1e1d00 */
.L_x_4032:
[----:B------:R-:W-:Y:S05]  /*7ea0*/  BSYNC B1 ;  /* 0x0000000000017941 */ /* 0x000fea0003800000 */
.L_x_4031:
[----:B-----5:R0:W-:Y:S02]  /*7eb0*/  STL [R1+0x44c], R2 ;  /* 0x00044c0201007387 */ /* 0x0201e40000100800 */
[----:B0-----:R-:W0:Y:S02]  /*7ec0*/  LDC R2, c[0x0][0x284] ;  /* 0x0000a100ff027b82 */ /* 0x001e240000000800 */
[----:B0-----:R-:W-:Y:S02]  /*7ed0*/  IMAD.IADD R0, R0, 0x1, R2 ;  /* 0x0000000100007824 */ /* 0x001fe400078e0202 */
[----:B------:R0:W5:Y:S01]  /*7ee0*/  LDL.LU R2, [R1+0x44c] ;  /* 0x00044c0001027983 */ /* 0x0001620000300800 */
[----:B------:R-:W-:Y:S04]  /*7ef0*/  BSSY B1, `(.L_x_4033) ;  /* 0x000000d000017945 */ /* 0x000fe80003800000 */
[----:B------:R-:W-:Y:S05]  /*7f00*/  @P1 BRA `(.L_x_4034) ;  /* 0x00000000002c1947 */ /* 0x000fea0003800000 */
[----:B------:R-:W-:Y:S02]  /*7f10*/  SHF.L.U32 R232, R0, 0x2, RZ ;  /* 0x0000000200e87819 */ /* 0x000fe400000006ff */
[----:B------:R-:W-:Y:S02]  /*7f20*/  CS2R R234, SRZ ;  /* 0x0000000000ea7805 */ /* 0x000fe4000001ff00 */
[----:B------:R-:W-:Y:S02]  /*7f30*/  ISETP.GE.AND P2, PT, R232, R3, PT ;  /* 0x00000003e800720c */ /* 0x000fe40003f46270 */
[----:B------:R-:W-:-:S11]  /*7f40*/  CS2R R232, SRZ ;  /* 0x0000000000e87805 */ /* 0x000fd6000001ff00 */
[----:B------:R-:W-:Y:S05]  /*7f50*/  @P2 BRA `(.L_x_4034) ;  /* 0x0000000000182947 */ /* 0x000fea0003800000 */
[----:B------:R-:W-:-:S05]  /*7f60*/  IMAD.SHL.U32 R232, R0, 0x4, RZ ;  /* 0x0000000400e87824 */ /* 0x000fca00078e00ff */
[----:B------:R-:W-:-:S04]  /*7f70*/  IADD3 R233, P2, R252, R232, RZ ;  /* 0x000000e8fce97210 */ /* 0x000fc80007f5e0ff */
[----:B-----5:R-:W-:Y:S02]  /*7f80*/  LEA.HI.X.SX32 R234, R232, R2, 0x1, P2 ;  /* 0x00000002e8ea7211 */ /* 0x020fe400010f0eff */
[----:B------:R-:W-:-:S04]  /*7f90*/  LEA R232, P2, R233, UR12, 0x2 ;  /* 0x0000000ce9e87c11 */ /* 0x000fc8000f8410ff */
[----:B------:R-:W-:-:S06]  /*7fa0*/  LEA.HI.X R233, R233, UR13, R234, 0x2, P2 ;  /* 0x0000000de9e97c11 */ /* 0x000fcc00090f14ea */
[----:B------:R-:W5:Y:S03]  /*7fb0*/  LDG.E.128 R232, desc[UR36][R232.64] ;  /* 0x00000024e8e87981 */ /* 0x000f66000c1e1d00 */
.L_x_4034:
[----:B------:R-:W-:Y:S05]  /*7fc0*/  BSYNC B1 ;  /* 0x0000000000017941 */ /* 0x000fea0003800000 */
.L_x_4033:
[----:B------:R-:W-:Y:S04]  /*7fd0*/  BSSY B1, `(.L_x_4035) ;  /* 0x000000f000017945 */ /* 0x000fe80003800000 */
[----:B------:R-:W-:Y:S05]  /*7fe0*/  @P1 BRA `(.L_x_4036) ;  /* 0x0000000000341947 */ /* 0x000fea0003800000 */
[----:B------:R-:W0:Y:S01]  /*7ff0*/  LDC R236, c[0x0][0x284] ;  /* 0x0000a100ffec7b82 */ /* 0x000e220000000800 */
[----:B------:R-:W-:Y:S01]  /*8000*/  CS2R R238, SRZ ;  /* 0x0000000000ee7805 */ /* 0x000fe2000001ff00 */
[----:B0-----:R-:W-:Y:S01]  /*8010*/  IMAD.IADD R0, R0, 0x1, R236 ;  /* 0x0000000100007824 */ /* 0x001fe200078e02ec */
[----:B------:R-:W-:-:S03]  /*8020*/  CS2R R236, SRZ ;  /* 0x0000000000ec7805 */ /* 0x000fc6000001ff00 */
[----:B------:R-:W-:-:S05]  /*8030*/  IMAD.SHL.U32 R0, R0, 0x4, RZ ;  /* 0x0000000400007824 */ /* 0x000fca00078e00ff */
[----:B------:R-:W-:-:S13]  /*8040*/  ISETP.GE.AND P2, PT, R0, R3, PT ;  /* 0x000000030000720c */ /* 0x000fda0003f46270 */
[----:B------:R-:W-:Y:S05]  /*8050*/  @P2 BRA `(.L_x_4036) ;  /* 0x0000000000182947 */ /* 0x000fea0003800000 */
[----:B------:R-:W-:-:S04]  /*8060*/  MOV R236, R0 ;  /* 0x0000000000ec7202 */ /* 0x000fc80000000f00 */
[----:B------:R-:W-:-:S04]  /*8070*/  IADD3 R0, P2, R252, R236, RZ ;  /* 0x000000ecfc007210 */ /* 0x000fc80007f5e0ff */
[----:B-----5:R-:W-:Y:S02]  /*8080*/  LEA.HI.X.SX32 R237, R236, R2, 0x1, P2 ;  /* 0x00000002eced7211 */ /* 0x020fe400010f0eff */
[----:B------:R-:W-:-:S04]  /*8090*/  LEA R236, P2, R0, UR12, 0x2 ;  /* 0x0000000c00ec7c11 */ /* 0x000fc8000f8410ff */
[----:B------:R-:W-:-:S06]  /*80a0*/  LEA.HI.X R237, R0, UR13, R237, 0x2, P2 ;  /* 0x0000000d00ed7c11 */ /* 0x000fcc00090f14ed */
[----:B------:R-:W5:Y:S03]  /*80b0*/  LDG.E.128 R236, desc[UR36][R236.64] ;  /* 0x00000024ecec7981 */ /* 0x000f66000c1e1d00 */
.L_x_4036:
[----:B------:R-:W-:Y:S05]  /*80c0*/  BSYNC B1 ;  /* 0x0000000000017941 */ /* 0x000fea0003800000 */
.L_x_4035:
[----:B------:R-:W2:Y:S04]  /*80d0*/  LDL R0, [R1+0x28] ;  /* 0x0000280001007983 */ /* 0x000ea80000100800 */
[----:B-----5:R0:W-:Y:S02]  /*80e0*/  STL [R1+0x44c], R2 ;  /* 0x00044c0201007387 */ /* 0x0201e40000100800 */
[----:B0-----:R-:W2:Y:S02]  /*80f0*/  LDC R2, c[0x0][0x284] ;  /* 0x0000a100ff027b82 */ /* 0x001ea40000000800 */
[----:B--2---:R-:W-:-:S05]  /*8100*/  IMAD.IADD R2, R0, 0x1, R2 ;  /* 0x0000000100027824 */ /* 0x004fca00078e0202 */
[----:B------:R0:W-:Y:S04]  /*8110*/  STL [R1+0x24], R2 ;  /* 0x0000240201007387 */ /* 0x0001e80000100800 */
[----:B0-----:R0:W5:Y:S01]  /*8120*/  LDL.LU R2, [R1+0x44c] ;  /* 0x00044c0001027983 */ /* 0x0011620000300800 */
[----:B------:R-:W-:Y:S04]  /*8130*/  BSSY B1, `(.L_x_4037) ;  /* 0x000000d000017945 */ /* 0x000fe80003800000 */
[----:B------:R-:W-:Y:S05]  /*8140*/  @P1 BRA `(.L_x_4038) ;  /* 0x00000000002c1947 */ /* 0x000fea0003800000 */
[----:B------:R-:W-:Y:S01]  /*8150*/  IMAD.SHL.U32 R0, R0, 0x4, RZ ;  /* 0x0000000400007824 */ /* 0x000fe200078e00ff */
[----:B------:R-:W-:Y:S02]  /*8160*/  CS2R R242, SRZ ;  /* 0x0000000000f27805 */ /* 0x000fe4000001ff00 */
[----:B------:R-:W-:Y:S02]  /*8170*/  CS2R R240, SRZ ;  /* 0x0000000000f07805 */ /* 0x000fe4000001ff00 */
[----:B------:R-:W-:-:S13]  /*8180*/  ISETP.GE.AND P2, PT, R0, R3, PT ;  /* 0x000000030000720c */ /* 0x000fda0003f46270 */
[----:B------:R-:W-:Y:S05]  /*8190*/  @P2 BRA `(.L_x_4038) ;  /* 0x0000000000182947 */ /* 0x000fea0003800000 */
[----:B------:R-:W-:-:S05]  /*81a0*/  IMAD.MOV.U32 R240, RZ, RZ, R0 ;  /* 0x000000fffff07224 */ /* 0x000fca00078e0000 */
[----:B------:R-:W-:-:S04]  /*81b0*/  IADD3 R0, P2, R252, R240, RZ ;  /* 0x000000f0fc007210 */ /* 0x000fc80007f5e0ff */
[----:B-----5:R-:W-:Y:S02]  /*81c0*/  LEA.HI.X.SX32 R241, R240, R2, 0x1, P2 ;  /* 0x00000002f0f17211 */ /* 0x020fe400010f0eff */
[----:B------:R-:W-:-:S04]  /*81d0*/  LEA R240, P2, R0, UR12, 0x2 ;  /* 0x0000000c00f07c11 */ /* 0x000fc8000f8410ff */
[----:B------:R-:W-:-:S06]  /*81e0*/  LEA.HI.X R241, R0, UR13, R241, 0x2, P2 ;  /* 0x0000000d00f17c11 */ /* 0x000fcc00090f14f1 */
[----:B------:R-:W5:Y:S03]  /*81f0*/  LDG.E.128 R240, desc[UR36][R240.64] ;  /* 0x00000024f0f07981 */ /* 0x000f66000c1e1d00 */
.L_x_4038:
[----:B------:R-:W-:Y:S05]  /*8200*/  BSYNC B1 ;  /* 0x0000000000017941 */ /* 0x000fea0003800000 */
.L_x_4037:
[----:B------:R-:W2:Y:S04]  /*8210*/  LDL R0, [R1+0x24] ;  /* 0x0000240001007983 */ /* 0x000ea80000100800 */
[----:B-----5:R0:W-:Y:S02]  /*8220*/  STL [R1+0x44c], R2 ;  /* 0x00044c0201007387 */ /* 0x0201e40000100800 */
[----:B0-----:R-:W2:Y:S02]  /*8230*/  LDC R2, c[0x0][0x284] ;  /* 0x0000a100ff027b82 */ /* 0x001ea40000000800 */
[----:B--2---:R-:W-:-:S05]  /*8240*/  IADD3 R2, R0, R2, RZ ;  /* 0x0000000200027210 */ /* 0x004fca0007ffe0ff */
        /* <DEDUP_REMOVED lines=15> */
.L_x_4040:
[----:B------:R-:W-:Y:S05]  /*8340*/  BSYNC B1 ;  /* 0x0000000000017941 */ /* 0x000fea0003800000 */
.L_x_4039:
[----:B------:R-:W-:Y:S04]  /*8350*/  BSSY B1, `(.L_x_4041) ;  /* 0x000000d000017945 */ /* 0x000fe80003800000 */
[----:B------:R-:W-:Y:S05]  /*8360*/  @P1 BRA `(.L_x_4042) ;  /* 0x00000000002c1947 */ /* 0x000fea0003800000 */
[----:B------:R-:W2:Y:S01]  /*8370*/  LDL.LU R0, [R1+0x28] ;  /* 0x0000280001007983 */ /* 0x000ea20000300800 */
[----:B------:R-:W-:Y:S02]  /*8380*/  CS2R R250, SRZ ;  /* 0x0000000000fa7805 */ /* 0x000fe4000001ff00 */
[----:B------:R-:W-:Y:S01]  /*8390*/  CS2R R248, SRZ ;  /* 0x0000000000f87805 */ /* 0x000fe2000001ff00 */
[----:B--2---:R-:W-:-:S05]  /*83a0*/  IMAD.SHL.U32 R0, R0, 0x4, RZ ;  /* 0x0000000400007824 */ /* 0x004fca00078e00ff */
[----:B------:R-:W-:-:S13]  /*83b0*/  ISETP.GE.AND P2, PT, R0, R3, PT ;  /* 0x000000030000720c */ /* 0x000fda0003f46270 */
[----:B------:R-:W-:Y:S05]  /*83c0*/  @P2 BRA `(.L_x_4042) ;  /* 0x0000000000142947 */ /* 0x000fea0003800000 */
[----:B------:R-:W-:-:S04]  /*83d0*/  IADD3 R249, P2, R252, R0, RZ ;  /* 0x00000000fcf97210 */ /* 0x000fc80007f5e0ff */
[----:B-----5:R-:W-:Y:S02]  /*83e0*/  LEA.HI.X.SX32 R0, R0, R2, 0x1, P2 ;  /* 0x0000000200007211 */ /* 0x020fe400010f0eff */
[----:B------:R-:W-:-:S04]  /*83f0*/  LEA R248, P2, R249, UR12, 0x2 ;  /* 0x0000000cf9f87c11 */ /* 0x000fc8000f8410ff */
[----:B------:R-:W-:-:S06]  /*8400*/  LEA.HI.X R249, R249, UR13, R0, 0x2, P2 ;  /* 0x0000000df9f97c11 */ /* 0x000fcc00090f1400 */
[----:B------:R-:W5:Y:S03]  /*8410*/  LDG.E.128 R248, desc[UR36][R248.64] ;  /* 0x00000024f8f87981 */ /* 0x000f66000c1e1d00 */
.L_x_4042:
[----:B------:R-:W-:Y:S05]  /*8420*/  BSYNC B1 ;  /* 0x0000000000017941 */ /* 0x000fea0003800000 */
.L_x_4041:
[----:B------:R-:W-:Y:S04]  /*8430*/  BSSY B1, `(.L_x_4043) ;  /* 0x0000253000017945 */ /* 0x000fe80003800000 */
[----:B------:R-:W-:Y:S05]  /*8440*/  @P1 BRA `(.L_x_4044) ;  /* 0x0000002400441947 */ /* 0x000fea0003800000 */
[----:B------:R-:W2:Y:S01]  /*8450*/  LDL R0, [R1+0x424] ;  /* 0x0004240001007983 */ /* 0x000ea20000100800 */
[----:B------:R-:W-:Y:S01]  /*8460*/  UISETP.NE.U32.AND UP0, UPT, UR18, URZ, UPT ;  /* 0x0000003f1200728c */ /* 0x000fe2000bf05070 */
[----:B------:R-:W-:Y:S02]  /*8470*/  ULDC UR22, c[0x0][0x298] ;  /* 0x0000a60000167ab9 */ /* 0x000fe40000000800 */
[----:B-----5:R0:W-:Y:S04]  /*8480*/  STL [R1+0x490], R250 ;  /* 0x000490fa01007387 */ /* 0x0201e80000100800 */
[----:B0-----:R-:W3:Y:S04]  /*8490*/  LDL R250, [R1+0x400] ;  /* 0x0004000001fa7983 */ /* 0x001ee80000100800 */
[----:B------:R0:W-:Y:S04]  /*84a0*/  STL [R1+0x48c], R223 ;  /* 0x00048cdf01007387 */ /* 0x0001e80000100800 */
[----:B0-----:R-:W4:Y:S04]  /*84b0*/  LDL R223, [R1+0x410] ;  /* 0x0004100001df7983 */ /* 0x001f280000100800 */
        /* <DEDUP_REMOVED lines=8> */
[----:B------:R0:W-:Y:S04]  /*8540*/  STL [R1+0x478], R243 ;  /* 0x000478f301007387 */ /* 0x0001e80000100800 */
[----:B0-----:R-:W4:Y:S04]  /*8550*/  LDL R243, [R1+0x420] ;  /* 0x0004200001f37983 */ /* 0x001f280000100800 */
[----:B------:R0:W-:Y:S04]  /*8560*/  STL [R1+0x474], R247 ;  /* 0x000474f701007387 */ /* 0x0001e80000100800 */
[----:B0-----:R-:W2:Y:S04]  /*8570*/  LDL R247, [R1+0x4] ;  /* 0x0000040001f77983 */ /* 0x001ea80000100800 */
[----:B------:R0:W-:Y:S04]  /*8580*/  STL [R1+0x470], R251 ;  /* 0x000470fb01007387 */ /* 0x0001e80000100800 */
[----:B0-----:R-:W4:Y:S04]  /*8590*/  LDL R251, [R1] ;  /* 0x0000000001fb7983 */ /* 0x001f280000100800 */
[----:B------:R0:W-:Y:S04]  /*85a0*/  STL [R1+0x454], R252 ;  /* 0x000454fc01007387 */ /* 0x0001e80000100800 */
[----:B0-----:R-:W4:Y:S04]  /*85b0*/  LDL R252, [R1+0x414] ;  /* 0x0004140001fc7983 */ /* 0x001f280000100800 */
[----:B------:R-:W-:Y:S04]  /*85c0*/  STL [R1+0x450], R3 ;  /* 0x0004500301007387 */ /* 0x000fe80000100800 */
[----:B------:R0:W-:Y:S01]  /*85d0*/  STL [R1+0x44c], R2 ;  /* 0x00044c0201007387 */ /* 0x0001e20000100800 */
[----:B--2---:R-:W-:-:S03]  /*85e0*/  FMUL.FTZ R0, R0, R247 ;  /* 0x000000f700007220 */ /* 0x004fc60000410000 */
[----:B------:R-:W2:Y:S01]  /*85f0*/  LDL R247, [R1+0x3f0] ;  /* 0x0003f00001f77983 */ /* 0x000ea20000100800 */
[----:B---3--:R-:W-:-:S03]  /*8600*/  FFMA.FTZ R0, R227, R231, R0 ;  /* 0x000000e7e3007223 */ /* 0x008fc60000010000 */
[----:B------:R-:W3:Y:S04]  /*8610*/  LDL R231, [R1+0x3d0] ;  /* 0x0003d00001e77983 */ /* 0x000ee80000100800 */
[----:B------:R-:W3:Y:S01]  /*8620*/  LDL R227, [R1+0x3d4] ;  /* 0x0003d40001e37983 */ /* 0x000ee20000100800 */
[----:B----4-:R-:W-:-:S03]  /*8630*/  FMUL.FTZ R243, R243, R251 ;  /* 0x000000fbf3f37220 */ /* 0x010fc60000410000 */
[----:B------:R-:W4:Y:S01]  /*8640*/  LDL R251, [R1+0x404] ;  /* 0x0004040001fb7983 */ /* 0x000f220000100800 */
[----:B0-----:R-:W-:-:S03]  /*8650*/  FFMA.FTZ R2, R235, R239, R243 ;  /* 0x000000efeb027223 */ /* 0x001fc600000100f3 */
[----:B------:R-:W3:Y:S01]  /*8660*/  LDL R239, [R1+0x3e0] ;  /* 0x0003e00001ef7983 */ /* 0x000ee20000100800 */
[----:B------:R-:W-:-:S03]  /*8670*/  FFMA.FTZ R3, R223, R4, R2 ;  /* 0x00000004df037223 */ /* 0x000fc60000010002 */
[----:B------:R-:W3:Y:S04]  /*8680*/  LDL R243, [R1+0x3f4] ;  /* 0x0003f40001f37983 */ /* 0x000ee80000100800 */
[----:B------:R-:W3:Y:S04]  /*8690*/  LDL R235, [R1+0x3e4] ;  /* 0x0003e40001eb7983 */ /* 0x000ee80000100800 */
[----:B------:R-:W3:Y:S04]  /*86a0*/  LDL R223, [R1+0x3c0] ;  /* 0x0003c00001df7983 */ /* 0x000ee80000100800 */
[----:B------:R-:W3:Y:S04]  /*86b0*/  LDL R2, [R1+0x3c4] ;  /* 0x0003c40001027983 */ /* 0x000ee80000100800 */
[----:B------:R0:W-:Y:S04]  /*86c0*/  STL [R1+0x458], R4 ;  /* 0x0004580401007387 */ /* 0x0001e80000100800 */
[----:B------:R1:W-:Y:S01]  /*86d0*/  STL [R1+0x45c], R5 ;  /* 0x00045c0501007387 */ /* 0x0003e20000100800 */
[----:B------:R-:W-:Y:S01]  /*86e0*/  FFMA.FTZ R250, R250, R8, R3 ;  /* 0x00000008fafa7223 */ /* 0x000fe20000010003 */
[----:B------:R-:W-:-:S02]  /*86f0*/  FFMA.FTZ R0, R252, R5, R0 ;  /* 0x00000005fc007223 */ /* 0x000fc40000010000 */
[----:B------:R-:W3:Y:S04]  /*8700*/  LDL R3, [R1+0x3a0] ;  /* 0x0003a00001037983 */ /* 0x000ee80000100800 */
[----:B0-----:R-:W3:Y:S04]  /*8710*/  LDL R4, [R1+0x3b0] ;  /* 0x0003b00001047983 */ /* 0x001ee80000100800 */
[----:B-1----:R-:W3:Y:S04]  /*8720*/  LDL R5, [R1+0x3b4] ;  /* 0x0003b40001057983 */ /* 0x002ee80000100800 */
[----:B------:R2:W-:Y:S04]  /*8730*/  STL [R1+0x460], R8 ;  /* 0x0004600801007387 */ /* 0x0005e80000100800 */
[----:B------:R0:W-:Y:S04]  /*8740*/  STL.64 [R1+0x468], R12 ;  /* 0x0004680c01007387 */ /* 0x0001e80000100a00 */
[----:B------:R-:W3:Y:S01]  /*8750*/  LDL R252, [R1+0x104] ;  /* 0x0001040001fc7983 */ /* 0x000ee20000100800 */
[----:B--2---:R-:W-:-:S03]  /*8760*/  FFMA.FTZ R8, R247, R12, R250 ;  /* 0x0000000cf7087223 */ /* 0x004fc600000100fa */
[----:B------:R-:W2:Y:S04]  /*8770*/  LDL R250, [R1+0x3a4] ;  /* 0x0003a40001fa7983 */ /* 0x000ea80000100800 */
[----:B------:R-:W2:Y:S01]  /*8780*/  LDL R247, [R1+0x384] ;  /* 0x0003840001f77983 */ /* 0x000ea20000100800 */
[----:B----4-:R-:W-:Y:S01]  /*8790*/  FFMA.FTZ R0, R251, R9, R0 ;  /* 0x00000009fb007223 */ /* 0x010fe20000010000 */
[----:B---3--:R-:W-:Y:S02]  /*87a0*/  FFMA.FTZ R8, R239, R16, R8 ;  /* 0x00000010ef087223 */ /* 0x008fe40000010008 */
[----:B------:R-:W3:Y:S01]  /*87b0*/  LDL R239, [R1+0x374] ;  /* 0x0003740001ef7983 */ /* 0x000ee20000100800 */
[----:B------:R-:W-:Y:S01]  /*87c0*/  FFMA.FTZ R0, R243, R13, R0 ;  /* 0x0000000df3007223 */ /* 0x000fe20000010000 */
[----:B------:R-:W-:-:S02]  /*87d0*/  FFMA.FTZ R8, R231, R20, R8 ;  /* 0x00000014e7087223 */ /* 0x000fc40000010008 */
[----:B0-----:R-:W4:Y:S01]  /*87e0*/  LDL R13, [R1+0x394] ;  /* 0x00039400010d7983 */ /* 0x001f220000100800 */
[----:B------:R-:W-:-:S03]  /*87f0*/  FFMA.FTZ R0, R235, R17, R0 ;  /* 0x00000011eb007223 */ /* 0x000fc60000010000 */
[----:B------:R-:W3:Y:S01]  /*8800*/  LDL R235, [R1+0x370] ;  /* 0x0003700001eb7983 */ /* 0x000ee20000100800 */
[----:B------:R-:W-:Y:S01]  /*8810*/  FFMA.FTZ R0, R227, R21, R0 ;  /* 0x00000015e3007223 */ /* 0x000fe20000010000 */
[----:B------:R-:W-:Y:S02]  /*8820*/  FFMA.FTZ R12, R223, R24, R8 ;  /* 0x00000018df0c7223 */ /* 0x000fe40000010008 */
[----:B------:R-:W3:Y:S04]  /*8830*/  LDL R227, [R1+0x360] ;  /* 0x0003600001e37983 */ /* 0x000ee80000100800 */
        /* <DEDUP_REMOVED lines=8> */
[----:B------:R-:W-:Y:S02]  /*88c0*/  FFMA.FTZ R0, R5, R29, R0 ;  /* 0x0000001d05007223 */ /* 0x000fe40000010000 */
[----:B------:R-:W3:Y:S04]  /*88d0*/  LDL R4, [R1+0x340] ;  /* 0x0003400001047983 */ /* 0x000ee80000100800 */
[----:B------:R-:W3:Y:S04]  /*88e0*/  LDL R5, [R1+0x344] ;  /* 0x0003440001057983 */ /* 0x000ee80000100800 */
[----:B------:R-:W3:Y:S01]  /*88f0*/  LDL R3, [R1+0x330] ;  /* 0x0003300001037983 */ /* 0x000ee20000100800 */
[----:B--2---:R-:W-:-:S04]  /*8900*/  FFMA.FTZ R0, R250, R33, R0 ;  /* 0x00000021fa007223 */ /* 0x004fc80000010000 */
[----:B----4-:R-:W-:Y:S02]  /*8910*/  FFMA.FTZ R0, R13, R37, R0 ;  /* 0x000000250d007223 */ /* 0x010fe40000010000 */
[----:B------:R-:W2:Y:S02]  /*8920*/  LDL R13, [R1+0x334] ;  /* 0x00033400010d7983 */ /* 0x000ea40000100800 */
[----:B------:R-:W-:Y:S02]  /*8930*/  FFMA.FTZ R0, R247, R41, R0 ;  /* 0x00000029f7007223 */ /* 0x000fe40000010000 */
[----:B------:R-:W4:Y:S01]  /*8940*/  LDL R247, [R1+0x314] ;  /* 0x0003140001f77983 */ /* 0x000f220000100800 */
[----:B---3--:R-:W-:-:S04]  /*8950*/  FFMA.FTZ R8, R8, R36, R243 ;  /* 0x0000002408087223 */ /* 0x008fc800000100f3 */
[----:B------:R-:W-:Y:S02]  /*8960*/  FFMA.FTZ R243, R2, R40, R8 ;  /* 0x0000002802f37223 */ /* 0x000fe40000010008 */
[----:B------:R-:W3:Y:S01]  /*8970*/  LDL R8, [R1+0x320] ;  /* 0x0003200001087983 */ /* 0x000ee20000100800 */
        /* <DEDUP_REMOVED lines=8> */
[----:B------:R-:W4:Y:S02]  /*8a00*/  LDL R243, [R1+0x2f4] ;  /* 0x0002f40001f37983 */ /* 0x000f240000100800 */
        /* <DEDUP_REMOVED lines=13> */
[----:B------:R-:W3:Y:S04]  /*8ae0*/  LDL R12, [R1+0x2c0] ;  /* 0x0002c000010c7983 */ /* 0x000ee80000100800 */
[----:B------:R-:W3:Y:S01]  /*8af0*/  LDL R8, [R1+0x2b0] ;  /* 0x0002b00001087983 */ /* 0x000ee20000100800 */
[----:B----4-:R-:W-:-:S03]  /*8b00*/  FFMA.FTZ R0, R2, R65, R0 ;  /* 0x0000004102007223 */ /* 0x010fc60000010000 */
[----:B------:R-:W4:Y:S01]  /*8b10*/  LDL R2, [R1+0x2b4] ;  /* 0x0002b40001027983 */ /* 0x000f220000100800 */
[----:B------:R-:W-:Y:S01]  /*8b20*/  FFMA.FTZ R0, R247, R69, R0 ;  /* 0x00000045f7007223 */ /* 0x000fe20000010000 */
[----:B------:R-:W-:Y:S02]  /*8b30*/  FFMA.FTZ R5, R5, R68, R250 ;  /* 0x0000004405057223 */ /* 0x000fe400000100fa */
[----:B------:R-:W4:Y:S02]  /*8b40*/  LDL R250, [R1+0x294] ;  /* 0x0002940001fa7983 */ /* 0x000f240000100800 */
[----:B------:R-:W-:Y:S02]  /*8b50*/  FFMA.FTZ R247, R4, R72, R5 ;  /* 0x0000004804f77223 */ /* 0x000fe40000010005 */
[----:B------:R-:W4:Y:S01]  /*8b60*/  LDL R4, [R1+0x2a0] ;  /* 0x0002a00001047983 */ /* 0x000f220000100800 */
[----:B------:R-:W-:-:S03]  /*8b70*/  FFMA.FTZ R0, R3, R73, R0 ;  /* 0x0000004903007223 */ /* 0x000fc60000010000 */
[----:B------:R-:W4:Y:S04]  /*8b80*/  LDL R3, [R1+0x290] ;  /* 0x0002900001037983 */ /* 0x000f280000100800 */
        /* <DEDUP_REMOVED lines=11> */
[----:B------:R-:W4:Y:S01]  /*8c40*/  LDL R231, [R1+0x254] ;  /* 0x0002540001e77983 */ /* 0x000f220000100800 */
[----:B--2---:R-:W-:-:S03]  /*8c50*/  FFMA.FTZ R0, R13, R89, R0 ;  /* 0x000000590d007223 */ /* 0x004fc60000010000 */
        /* <DEDUP_REMOVED lines=14> */
[----:B------:R-:W-:-:S04]  /*8d40*/  FFMA.FTZ R0, R250, R101, R0 ;  /* 0x00000065fa007223 */ /* 0x000fc80000010000 */
[----:B--2---:R-:W-:Y:S02]  /*8d50*/  FFMA.FTZ R0, R13, R105, R0 ;  /* 0x000000690d007223 */ /* 0x004fe40000010000 */
[----:B------:R-:W2:Y:S02]  /*8d60*/  LDL R13, [R1+0x224] ;  /* 0x00022400010d7983 */ /* 0x000ea40000100800 */
[----:B------:R-:W-:Y:S02]  /*8d70*/  FFMA.FTZ R0, R247, R109, R0 ;  /* 0x0000006df7007223 */ /* 0x000fe40000010000 */
[----:B------:R-:W2:Y:S02]  /*8d80*/  LDL R247, [R1+0x204] ;  /* 0x0002040001f77983 */ /* 0x000ea40000100800 */
[----:B------:R-:W-:Y:S02]  /*8d90*/  FFMA.FTZ R0, R239, R113, R0 ;  /* 0x00000071ef007223 */ /* 0x000fe40000010000 */
[----:B------:R-:W2:Y:S01]  /*8da0*/  LDL R239, [R1+0x1e0] ;  /* 0x0001e00001ef7983 */ /* 0x000ea20000100800 */
[----:B---3--:R-:W-:-:S04]  /*8db0*/  FFMA.FTZ R8, R8, R104, R243 ;  /* 0x0000006808087223 */ /* 0x008fc800000100f3 */
[----:B----4-:R-:W-:Y:S02]  /*8dc0*/  FFMA.FTZ R243, R2, R108, R8 ;  /* 0x0000006c02f37223 */ /* 0x010fe40000010008 */
[----:B------:R-:W3:Y:S02]  /*8dd0*/  LDL R8, [R1+0x210] ;  /* 0x0002100001087983 */ /* 0x000ee40000100800 */
[----:B------:R-:W-:Y:S01]  /*8de0*/  FFMA.FTZ R235, R235, R112, R243 ;  /* 0x00000070ebeb7223 */ /* 0x000fe200000100f3 */
[----:B------:R-:W-:Y:S01]  /*8df0*/  FFMA.FTZ R0, R231, R117, R0 ;  /* 0x00000075e7007223 */ /* 0x000fe20000010000 */
[----:B------:R-:W4:Y:S02]  /*8e00*/  LDL R2, [R1+0x214] ;  /* 0x0002140001027983 */ /* 0x000f240000100800 */
[----:B------:R-:W-:Y:S01]  /*8e10*/  FFMA.FTZ R227, R227, R116, R235 ;  /* 0x00000074e3e37223 */ /* 0x000fe200000100eb */
[----:B------:R-:W-:Y:S01]  /*8e20*/  FFMA.FTZ R0, R223, R121, R0 ;  /* 0x00000079df007223 */ /* 0x000fe20000010000 */
        /* <DEDUP_REMOVED lines=55> */
[----:B------:R-:W-:-:S04]  /*91a0*/  FFMA.FTZ R0, R239, R173, R0 ;  /* 0x000000adef007223 */ /* 0x000fc80000010000 */
[----:B------:R-:W-:Y:S02]  /*91b0*/  FFMA.FTZ R0, R243, R177, R0 ;  /* 0x000000b1f3007223 */ /* 0x000fe40000010000 */
[----:B------:R-:W4:Y:S02]  /*91c0*/  LDL R243, [R1+0xf4] ;  /* 0x0000f40001f37983 */ /* 0x000f240000100800 */
[----:B------:R-:W-:Y:S02]  /*91d0*/  FFMA.FTZ R0, R235, R181, R0 ;  /* 0x000000b5eb007223 */ /* 0x000fe40000010000 */
[----:B------:R-:W4:Y:S02]  /*91e0*/  LDL R235, [R1+0xd4] ;  /* 0x0000d40001eb7983 */ /* 0x000f240000100800 */
[----:B------:R-:W-:Y:S02]  /*91f0*/  FFMA.FTZ R0, R227, R185, R0 ;  /* 0x000000b9e3007223 */ /* 0x000fe40000010000 */
[----:B------:R-:W4:Y:S02]  /*9200*/  LDL R227, [R1+0xc4] ;  /* 0x0000c40001e37983 */ /* 0x000f240000100800 */
[----:B--2---:R-:W-:-:S02]  /*9210*/  FFMA.FTZ R0, R13, R189, R0 ;  /* 0x000000bd0d007223 */ /* 0x004fc40000010000 */
        /* <DEDUP_REMOVED lines=41> */
[----:B------:R-:W3:Y:S04]  /*94b0*/  LDL R231, [R1+0x408] ;  /* 0x0004080001e77983 */ /* 0x000ee80000100800 */
[----:B------:R-:W3:Y:S04]  /*94c0*/  LDL R239, [R1+0x64] ;  /* 0x0000640001ef7983 */ /* 0x000ee80000100800 */
[----:B------:R-:W3:Y:S01]  /*94d0*/  LDL R13, [R1+0x50] ;  /* 0x00005000010d7983 */ /* 0x000ee20000100800 */
[----:B----4-:R-:W-:-:S03]  /*94e0*/  FFMA.FTZ R5, R5, R224, R12 ;  /* 0x000000e005057223 */ /* 0x010fc6000001000c */
[----:B------:R-:W4:Y:S01]  /*94f0*/  LDL R12, [R1+0x438] ;  /* 0x00043800010c7983 */ /* 0x000f220000100800 */
[----:B--2---:R-:W-:-:S03]  /*9500*/  FFMA.FTZ R0, R8, R225, R0 ;  /* 0x000000e108007223 */ /* 0x004fc60000010000 */
[----:B------:R-:W2:Y:S01]  /*9510*/  LDL R8, [R1+0x70] ;  /* 0x0000700001087983 */ /* 0x000ea20000100800 */
[----:B---3--:R-:W-:-:S03]  /*9520*/  FMUL.FTZ R250, R2, R250 ;  /* 0x000000fa02fa7220 */ /* 0x008fc60000410000 */
[----:B------:R-:W3:Y:S01]  /*9530*/  LDL R2, [R1+0x74] ;  /* 0x0000740001027983 */ /* 0x000ee20000100800 */
[----:B------:R-:W-:-:S03]  /*9540*/  FFMA.FTZ R223, R4, R228, R5 ;  /* 0x000000e404df7223 */ /* 0x000fc60000010005 */
[----:B------:R-:W3:Y:S04]  /*9550*/  LDL R5, [R1+0x60] ;  /* 0x0000600001057983 */ /* 0x000ee80000100800 */
[----:B------:R-:W3:Y:S01]  /*9560*/  LDL R4, [R1+0x3f8] ;  /* 0x0003f80001047983 */ /* 0x000ee20000100800 */
[----:B------:R-:W-:-:S03]  /*9570*/  FFMA.FTZ R0, R3, R229, R0 ;  /* 0x000000e503007223 */ /* 0x000fc60000010000 */
[----:B------:R-:W3:Y:S01]  /*9580*/  LDL R3, [R1+0x54] ;  /* 0x0000540001037983 */ /* 0x000ee20000100800 */
[----:B------:R-:W-:Y:S01]  /*9590*/  FFMA.FTZ R235, R235, R232, R223 ;  /* 0x000000e8ebeb7223 */ /* 0x000fe200000100df */
[----:B------:R-:W-:Y:S01]  /*95a0*/  FFMA.FTZ R0, R227, R233, R0 ;  /* 0x000000e9e3007223 */ /* 0x000fe20000010000 */
[----:B----4-:R-:W-:Y:S02]  /*95b0*/  FFMA.FTZ R247, R12, R247, R250 ;  /* 0x000000f70cf77223 */ /* 0x010fe400000100fa */
[----:B------:R-:W4:Y:S04]  /*95c0*/  LDL.LU R250, [R1+0x490] ;  /* 0x0004900001fa7983 */ /* 0x000f280000300800 */
[----:B------:R-:W4:Y:S01]  /*95d0*/  LDL R12, [R1+0x3e8] ;  /* 0x0003e800010c7983 */ /* 0x000f220000100800 */
[----:B--2---:R-:W-:-:S03]  /*95e0*/  FFMA.FTZ R235, R8, R236, R235 ;  /* 0x000000ec08eb7223 */ /* 0x004fc600000100eb */
[----:B------:R-:W2:Y:S04]  /*95f0*/  LDL.LU R223, [R1+0x48c] ;  /* 0x00048c0001df7983 */ /* 0x000ea80000300800 */
[----:B------:R-:W2:Y:S01]  /*9600*/  LDL.LU R227, [R1+0x488] ;  /* 0x0004880001e37983 */ /* 0x000ea20000300800 */
[----:B---3--:R-:W-:-:S03]  /*9610*/  FFMA.FTZ R0, R2, R237, R0 ;  /* 0x000000ed02007223 */ /* 0x008fc60000010000 */
[----:B------:R-:W3:Y:S01]  /*9620*/  LDL R8, [R1+0x44] ;  /* 0x0000440001087983 */ /* 0x000ee20000100800 */
[----:B------:R-:W-:-:S03]  /*9630*/  FFMA.FTZ R243, R243, R6, R247 ;  /* 0x00000006f3f37223 */ /* 0x000fc600000100f7 */
[----:B------:R-:W2:Y:S01]  /*9640*/  LDL R2, [R1+0x40] ;  /* 0x0000400001027983 */ /* 0x000ea20000100800 */
[----:B------:R-:W-:Y:S01]  /*9650*/  FFMA.FTZ R231, R231, R10, R243 ;  /* 0x0000000ae7e77223 */ /* 0x000fe200000100f3 */
[----:B------:R-:W-:Y:S01]  /*9660*/  FFMA.FTZ R235, R5, R240, R235 ;  /* 0x000000f005eb7223 */ /* 0x000fe200000100eb */
[----:B------:R-:W-:Y:S01]  /*9670*/  FFMA.FTZ R0, R239, R241, R0 ;  /* 0x000000f1ef007223 */ /* 0x000fe20000010000 */
[----:B------:R-:W2:Y:S01]  /*9680*/  LDL R5, [R1+0x3d8] ;  /* 0x0003d80001057983 */ /* 0x000ea20000100800 */
[----:B------:R-:W-:-:S03]  /*9690*/  FFMA.FTZ R231, R4, R14, R231 ;  /* 0x0000000e04e77223 */ /* 0x000fc600000100e7 */
[----:B------:R-:W2:Y:S01]  /*96a0*/  LDL R4, [R1+0x3c8] ;  /* 0x0003c80001047983 */ /* 0x000ea20000100800 */
[----:B------:R-:W-:-:S03]  /*96b0*/  FFMA.FTZ R0, R3, R245, R0 ;  /* 0x000000f503007223 */ /* 0x000fc60000010000 */
[----:B------:R-:W2:Y:S04]  /*96c0*/  LDL R3, [R1+0x42c] ;  /* 0x00042c0001037983 */ /* 0x000ea80000100800 */
[----:B------:R-:W2:Y:S01]  /*96d0*/  LDL R239, [R1+0x43c] ;  /* 0x00043c0001ef7983 */ /* 0x000ea20000100800 */
[----:B------:R-:W-:-:S03]  /*96e0*/  FFMA.FTZ R13, R13, R244, R235 ;  /* 0x000000f40d0d7223 */ /* 0x000fc600000100eb */
[----:B------:R-:W2:Y:S04]  /*96f0*/  LDL R247, [R1+0x3a8] ;  /* 0x0003a80001f77983 */ /* 0x000ea80000100800 */
[----:B------:R-:W2:Y:S01]  /*9700*/  LDL R235, [R1+0x41c] ;  /* 0x00041c0001eb7983 */ /* 0x000ea20000100800 */
[----:B----4-:R-:W-:-:S03]  /*9710*/  FFMA.FTZ R243, R12, R18, R231 ;  /* 0x000000120cf37223 */ /* 0x010fc600000100e7 */
[----:B------:R-:W4:Y:S04]  /*9720*/  LDL R231, [R1+0x3b8] ;  /* 0x0003b80001e77983 */ /* 0x000f280000100800 */
[----:B------:R-:W4:Y:S01]  /*9730*/  LDL R12, [R1+0x398] ;  /* 0x00039800010c7983 */ /* 0x000f220000100800 */
[----:B---3--:R-:W-:-:S03]  /*9740*/  FFMA.FTZ R0, R8, R249, R0 ;  /* 0x000000f908007223 */ /* 0x008fc60000010000 */
[----:B------:R-:W3:Y:S01]  /*9750*/  LDL R8, [R1+0x388] ;  /* 0x0003880001087983 */ /* 0x000ee20000100800 */
[----:B--2---:R-:W-:-:S03]  /*9760*/  FFMA.FTZ R2, R2, R248, R13 ;  /* 0x000000f802027223 */ /* 0x004fc6000001000d */
[----:B------:R-:W2:Y:S01]  /*9770*/  LDL R13, [R1+0x40c] ;  /* 0x00040c00010d7983 */ /* 0x000ea20000100800 */
[----:B------:R-:W-:Y:S01]  /*9780*/  FFMA.FTZ R243, R5, R22, R243 ;  /* 0x0000001605f37223 */ /* 0x000fe200000100f3 */
[----:B------:R-:W-:Y:S02]  /*9790*/  FADD.FTZ R5, R2, R0 ;  /* 0x0000000002057221 */ /* 0x000fe40000010000 */
[----:B------:R-:W2:Y:S01]  /*97a0*/  LDL R2, [R1+0x3fc] ;  /* 0x0003fc0001027983 */ /* 0x000ea20000100800 */
[----:B------:R-:W-:-:S03]  /*97b0*/  FFMA.FTZ R0, R4, R26, R243 ;  /* 0x0000001a04007223 */ /* 0x000fc600000100f3 */
[----:B------:R-:W2:Y:S01]  /*97c0*/  LDL R4, [R1+0x3ec] ;  /* 0x0003ec0001047983 */ /* 0x000ea20000100800 */
[----:B------:R-:W-:-:S03]  /*97d0*/  FMUL.FTZ R252, R3, R252 ;  /* 0x000000fc03fc7220 */ /* 0x000fc60000410000 */
[----:B------:R-:W2:Y:S04]  /*97e0*/  LDL R243, [R1+0x378] ;  /* 0x0003780001f37983 */ /* 0x000ea80000100800 */
[----:B------:R-:W2:Y:S01]  /*97f0*/  LDL R3, [R1+0x368] ;  /* 0x0003680001037983 */ /* 0x000ea20000100800 */
[----:B------:R-:W-:-:S04]  /*9800*/  FFMA.FTZ R239, R239, R251, R252 ;  /* 0x000000fbefef7223 */ /* 0x000fc800000100fc */
[----:B------:R-:W-:Y:S01]  /*9810*/  FFMA.FTZ R235, R235, R7, R239 ;  /* 0x00000007ebeb7223 */ /* 0x000fe200000100ef */
[----:B----4-:R-:W-:Y:S02]  /*9820*/  FFMA.FTZ R0, R231, R30, R0 ;  /* 0x0000001ee7007223 */ /* 0x010fe40000010000 */
[----:B------:R-:W4:Y:S02]  /*9830*/  LDL.LU R231, [R1+0x484] ;  /* 0x0004840001e77983 */ /* 0x000f240000300800 */
[----:B------:R-:W-:Y:S02]  /*9840*/  FFMA.FTZ R0, R247, R34, R0 ;  /* 0x00000022f7007223 */ /* 0x000fe40000010000 */
[----:B------:R-:W4:Y:S02]  /*9850*/  LDL R239, [R1+0x3dc] ;  /* 0x0003dc0001ef7983 */ /* 0x000f240000100800 */
[----:B------:R-:W-:Y:S02]  /*9860*/  FFMA.FTZ R0, R12, R38, R0 ;  /* 0x000000260c007223 */ /* 0x000fe40000010000 */
[----:B------:R-:W4:Y:S02]  /*9870*/  LDL R12, [R1+0x358] ;  /* 0x00035800010c7983 */ /* 0x000f240000100800 */
[----:B---3--:R-:W-:-:S02]  /*9880*/  FFMA.FTZ R0, R8, R42, R0 ;  /* 0x0000002a08007223 */ /* 0x008fc40000010000 */
[----:B------:R-:W3:Y:S01]  /*9890*/  LDL R8, [R1+0x348] ;  /* 0x0003480001087983 */ /* 0x000ee20000100800 */
[----:B--2---:R-:W-:-:S03]  /*98a0*/  FFMA.FTZ R235, R13, R11, R235 ;  /* 0x0000000b0deb7223 */ /* 0x004fc600000100eb */
        /* <DEDUP_REMOVED lines=12> */
[----:B----4-:R-:W-:-:S03]  /*9970*/  FFMA.FTZ R252, R239, R23, R252 ;  /* 0x00000017effc7223 */ /* 0x010fc600000100fc */
[----:B------:R-:W4:Y:S01]  /*9980*/  LDL R239, [R1+0x308] ;  /* 0x0003080001ef7983 */ /* 0x000f220000100800 */
[----:B------:R-:W-:-:S03]  /*9990*/  FFMA.FTZ R0, R12, R54, R0 ;  /* 0x000000360c007223 */ /* 0x000fc60000010000 */
[----:B------:R-:W4:Y:S01]  /*99a0*/  LDL R12, [R1+0x37c] ;  /* 0x00037c00010c7983 */ /* 0x000f220000100800 */
[----:B---3--:R-:W-:-:S03]  /*99b0*/  FFMA.FTZ R0, R8, R58, R0 ;  /* 0x0000003a08007223 */ /* 0x008fc60000010000 */
[----:B------:R-:W3:Y:S01]  /*99c0*/  LDL R8, [R1+0x2f8] ;  /* 0x0002f80001087983 */ /* 0x000ee20000100800 */
[----:B--2---:R-:W-:-:S04]  /*99d0*/  FFMA.FTZ R13, R13, R27, R252 ;  /* 0x0000001b0d0d7223 */ /* 0x004fc800000100fc */
[----:B------:R-:W-:Y:S02]  /*99e0*/  FFMA.FTZ R252, R2, R31, R13 ;  /* 0x0000001f02fc7223 */ /* 0x000fe4000001000d */
        /* <DEDUP_REMOVED lines=11> */
[----:B------:R-:W2:Y:S04]  /*9aa0*/  LDL R3, [R1+0x34c] ;  /* 0x00034c0001037983 */ /* 0x000ea80000100800 */
        /* <DEDUP_REMOVED lines=8> */
[----:B--2---:R-:W-:-:S03]  /*9b30*/  FFMA.FTZ R0, R2, R82, R0 ;  /* 0x0000005202007223 */ /* 0x004fc60000010000 */
[----:B------:R-:W2:Y:S01]  /*9b40*/  LDL R2, [R1+0x32c] ;  /* 0x00032c0001027983 */ /* 0x000ea20000100800 */
[----:B------:R-:W-:-:S03]  /*9b50*/  FFMA.FTZ R13, R13, R51, R235 ;  /* 0x000000330d0d7223 */ /* 0x000fc600000100eb */
[----:B------:R-:W2:Y:S01]  /*9b60*/  LDL R235, [R1+0x30c] ;  /* 0x00030c0001eb7983 */ /* 0x000ea20000100800 */
[----:B------:R-:W-:-:S03]  /*9b70*/  FFMA.FTZ R13, R4, R55, R13 ;  /* 0x00000037040d7223 */ /* 0x000fc6000001000d */
[----:B------:R-:W2:Y:S01]  /*9b80*/  LDL R4, [R1+0x288] ;  /* 0x0002880001047983 */ /* 0x000ea20000100800 */
[----:B------:R-:W-:Y:S01]  /*9b90*/  FFMA.FTZ R0, R243, R86, R0 ;  /* 0x00000056f3007223 */ /* 0x000fe20000010000 */
[----:B------:R-:W-:Y:S02]  /*9ba0*/  FFMA.FTZ R243, R3, R59, R13 ;  /* 0x0000003b03f37223 */ /* 0x000fe4000001000d */
[----:B------:R-:W2:Y:S01]  /*9bb0*/  LDL R3, [R1+0x278] ;  /* 0x0002780001037983 */ /* 0x000ea20000100800 */
[----:B------:R-:W-:-:S03]  /*9bc0*/  FFMA.FTZ R0, R251, R90, R0 ;  /* 0x0000005afb007223 */ /* 0x000fc60000010000 */
[----:B------:R-:W2:Y:S01]  /*9bd0*/  LDL R13, [R1+0x2fc] ;  /* 0x0002fc00010d7983 */ /* 0x000ea20000100800 */
[----:B----4-:R-:W-:-:S03]  /*9be0*/  FFMA.FTZ R251, R12, R63, R243 ;  /* 0x0000003f0cfb7223 */ /* 0x010fc600000100f3 */
[----:B------:R-:W4:Y:S01]  /*9bf0*/  LDL R12, [R1+0x2ec] ;  /* 0x0002ec00010c7983 */ /* 0x000f220000100800 */
[----:B---3--:R-:W-:-:S03]  /*9c00*/  FFMA.FTZ R0, R8, R94, R0 ;  /* 0x0000005e08007223 */ /* 0x008fc60000010000 */
[----:B------:R-:W3:Y:S01]  /*9c10*/  LDL R8, [R1+0x2dc] ;  /* 0x0002dc0001087983 */ /* 0x000ee20000100800 */
[----:B------:R-:W-:-:S03]  /*9c20*/  FFMA.FTZ R0, R252, R98, R0 ;  /* 0x00000062fc007223 */ /* 0x000fc60000010000 */
[----:B------:R-:W3:Y:S01]  /*9c30*/  LDL R243, [R1+0x268] ;  /* 0x0002680001f37983 */ /* 0x000ee20000100800 */
[----:B------:R-:W-:-:S03]  /*9c40*/  FFMA.FTZ R0, R247, R102, R0 ;  /* 0x00000066f7007223 */ /* 0x000fc60000010000 */
        /* <DEDUP_REMOVED lines=28> */
[----:B------:R-:W-:-:S04]  /*9e10*/  FFMA.FTZ R13, R13, R95, R252 ;  /* 0x0000005f0d0d7223 */ /* 0x000fc800000100fc */
[----:B----4-:R-:W-:Y:S02]  /*9e20*/  FFMA.FTZ R252, R12, R99, R13 ;  /* 0x000000630cfc7223 */ /* 0x010fe4000001000d */
[----:B------:R-:W4:Y:S01]  /*9e30*/  LDL R13, [R1+0x1d8] ;  /* 0x0001d800010d7983 */ /* 0x000f220000100800 */
[----:B---3--:R-:W-:Y:S01]  /*9e40*/  FFMA.FTZ R0, R8, R130, R0 ;  /* 0x0000008208007223 */ /* 0x008fe20000010000 */
[----:B------:R-:W-:Y:S02]  /*9e50*/  FFMA.FTZ R247, R247, R103, R252 ;  /* 0x00000067f7f77223 */ /* 0x000fe400000100fc */
[----:B------:R-:W3:Y:S01]  /*9e60*/  LDL R12, [R1+0x25c] ;  /* 0x00025c00010c7983 */ /* 0x000ee20000100800 */
[----:B------:R-:W-:Y:S01]  /*9e70*/  FFMA.FTZ R0, R251, R134, R0 ;  /* 0x00000086fb007223 */ /* 0x000fe20000010000 */
[----:B------:R-:W-:Y:S02]  /*9e80*/  FFMA.FTZ R235, R235, R107, R247 ;  /* 0x0000006bebeb7223 */ /* 0x000fe400000100f7 */
[----:B------:R-:W3:Y:S01]  /*9e90*/  LDL R8, [R1+0x24c] ;  /* 0x00024c0001087983 */ /* 0x000ee20000100800 */
[----:B------:R-:W-:-:S03]  /*9ea0*/  FFMA.FTZ R0, R243, R138, R0 ;  /* 0x0000008af3007223 */ /* 0x000fc60000010000 */
[----:B------:R-:W3:Y:S04]  /*9eb0*/  LDL R243, [R1+0x1c8] ;  /* 0x0001c80001f37983 */ /* 0x000ee80000100800 */
[----:B------:R-:W3:Y:S01]  /*9ec0*/  LDL R251, [R1+0x1b8] ;  /* 0x0001b80001fb7983 */ /* 0x000ee20000100800 */
[----:B--2---:R-:W-:-:S03]  /*9ed0*/  FFMA.FTZ R235, R2, R111, R235 ;  /* 0x0000006f02eb7223 */ /* 0x004fc600000100eb */
[----:B------:R-:W2:Y:S04]  /*9ee0*/  LDL R252, [R1+0x198] ;  /* 0x0001980001fc7983 */ /* 0x000ea80000100800 */
[----:B------:R-:W2:Y:S01]  /*9ef0*/  LDL R2, [R1+0x23c] ;  /* 0x00023c0001027983 */ /* 0x000ea20000100800 */
[----:B------:R-:W-:-:S03]  /*9f00*/  FFMA.FTZ R235, R4, R115, R235 ;  /* 0x0000007304eb7223 */ /* 0x000fc600000100eb */
[----:B------:R-:W2:Y:S04]  /*9f10*/  LDL R247, [R1+0x188] ;  /* 0x0001880001f77983 */ /* 0x000ea80000100800 */
        /* <DEDUP_REMOVED lines=11> */
[----:B------:R-:W-:-:S04]  /*9fd0*/  FFMA.FTZ R0, R243, R154, R0 ;  /* 0x0000009af3007223 */ /* 0x000fc80000010000 */
[----:B------:R-:W-:Y:S01]  /*9fe0*/  FFMA.FTZ R0, R251, R158, R0 ;  /* 0x0000009efb007223 */ /* 0x000fe20000010000 */
[----:B--2---:R-:W-:Y:S02]  /*9ff0*/  FFMA.FTZ R243, R2, R127, R8 ;  /* 0x0000007f02f37223 */ /* 0x004fe40000010008 */
[----:B------:R-:W2:Y:S04]  /*a000*/  LDL R8, [R1+0x1ec] ;  /* 0x0001ec0001087983 */ /* 0x000ea80000100800 */
[----:B------:R-:W2:Y:S01]  /*a010*/  LDL R2, [R1+0x168] ;  /* 0x0001680001027983 */ /* 0x000ea20000100800 */
[----:B------:R-:W-:-:S03]  /*a020*/  FFMA.FTZ R251, R4, R131, R243 ;  /* 0x0000008304fb7223 */ /* 0x000fc600000100f3 */
[----:B------:R-:W2:Y:S04]  /*a030*/  LDL R4, [R1+0x1dc] ;  /* 0x0001dc0001047983 */ /* 0x000ea80000100800 */
[----:B------:R-:W2:Y:S01]  /*a040*/  LDL R243, [R1+0x158] ;  /* 0x0001580001f37983 */ /* 0x000ea20000100800 */
[----:B------:R-:W-:-:S03]  /*a050*/  FFMA.FTZ R0, R3, R162, R0 ;  /* 0x000000a203007223 */ /* 0x000fc60000010000 */
[----:B------:R-:W2:Y:S01]  /*a060*/  LDL R3, [R1+0x1cc] ;  /* 0x0001cc0001037983 */ /* 0x000ea20000100800 */
[----:B------:R-:W-:-:S04]  /*a070*/  FFMA.FTZ R0, R252, R166, R0 ;  /* 0x000000a6fc007223 */ /* 0x000fc80000010000 */
[----:B------:R-:W-:Y:S02]  /*a080*/  FFMA.FTZ R0, R247, R170, R0 ;  /* 0x000000aaf7007223 */ /* 0x000fe40000010000 */
[----:B------:R-:W2:Y:S01]  /*a090*/  LDL R247, [R1+0x18c] ;  /* 0x00018c0001f77983 */ /* 0x000ea20000100800 */
[----:B----4-:R-:W-:-:S03]  /*a0a0*/  FFMA.FTZ R251, R13, R135, R251 ;  /* 0x000000870dfb7223 */ /* 0x010fc600000100fb */
[----:B------:R-:W4:Y:S01]  /*a0b0*/  LDL R13, [R1+0x148] ;  /* 0x00014800010d7983 */ /* 0x000f220000100800 */
[----:B------:R-:W-:-:S03]  /*a0c0*/  FFMA.FTZ R239, R239, R139, R251 ;  /* 0x0000008befef7223 */ /* 0x000fc600000100fb */
        /* <DEDUP_REMOVED lines=18> */
[----:B---3--:R-:W-:-:S03]  /*a1f0*/  FFMA.FTZ R252, R239, R159, R252 ;  /* 0x0000009feffc7223 */ /* 0x008fc600000100fc */
[----:B------:R-:W3:Y:S01]  /*a200*/  LDL R239, [R1+0xe8] ;  /* 0x0000e80001ef7983 */ /* 0x000ee20000100800 */
[----:B------:R-:W-:-:S03]  /*a210*/  FFMA.FTZ R0, R12, R190, R0 ;  /* 0x000000be0c007223 */ /* 0x000fc60000010000 */
[----:B------:R-:W3:Y:S01]  /*a220*/  LDL R12, [R1+0x15c] ;  /* 0x00015c00010c7983 */ /* 0x000ee20000100800 */
[----:B--2---:R-:W-:Y:S01]  /*a230*/  FFMA.FTZ R8, R8, R163, R252 ;  /* 0x000000a308087223 */ /* 0x004fe200000100fc */
[----:B------:R-:W-:Y:S02]  /*a240*/  FFMA.FTZ R0, R2, R194, R0 ;  /* 0x000000c202007223 */ /* 0x000fe40000010000 */
        /* <DEDUP_REMOVED lines=29> */
[----:B------:R-:W-:Y:S01]  /*a420*/  FFMA.FTZ R0, R252, R226, R0 ;  /* 0x000000e2fc007223 */ /* 0x000fe20000010000 */
[----:B----4-:R-:W-:Y:S02]  /*a430*/  FFMA.FTZ R251, R13, R195, R243 ;  /* 0x000000c30dfb7223 */ /* 0x010fe400000100f3 */
[----:B------:R-:W4:Y:S04]  /*a440*/  LDL R243, [R1+0x68] ;  /* 0x0000680001f37983 */ /* 0x000f280000100800 */
[----:B------:R-:W4:Y:S01]  /*a450*/  LDL R13, [R1+0xdc] ;  /* 0x0000dc00010d7983 */ /* 0x000f220000100800 */
[----:B---3--:R-:W-:-:S03]  /*a460*/  FFMA.FTZ R252, R12, R199, R251 ;  /* 0x000000c70cfc7223 */ /* 0x008fc600000100fb */
[----:B------:R-:W3:Y:S04]  /*a470*/  LDL R12, [R1+0x58] ;  /* 0x00005800010c7983 */ /* 0x000ee80000100800 */
[----:B------:R-:W3:Y:S01]  /*a480*/  LDL R251, [R1+0xcc] ;  /* 0x0000cc0001fb7983 */ /* 0x000ee20000100800 */
[----:B--2---:R-:W-:-:S03]  /*a490*/  FFMA.FTZ R0, R2, R230, R0 ;  /* 0x000000e602007223 */ /* 0x004fc60000010000 */
[----:B------:R-:W2:Y:S01]  /*a4a0*/  LDL R2, [R1+0x48] ;  /* 0x0000480001027983 */ /* 0x000ea20000100800 */
[----:B------:R-:W-:-:S03]  /*a4b0*/  FFMA.FTZ R252, R8, R203, R252 ;  /* 0x000000cb08fc7223 */ /* 0x000fc600000100fc */
[----:B------:R-:W2:Y:S01]  /*a4c0*/  LDL R8, [R1+0xbc] ;  /* 0x0000bc0001087983 */ /* 0x000ea20000100800 */
[----:B------:R-:W-:Y:S01]  /*a4d0*/  FFMA.FTZ R0, R235, R234, R0 ;  /* 0x000000eaeb007223 */ /* 0x000fe20000010000 */
[----:B------:R-:W-:Y:S02]  /*a4e0*/  FFMA.FTZ R247, R247, R207, R252 ;  /* 0x000000cff7f77223 */ /* 0x000fe400000100fc */
[----:B------:R-:W2:Y:S01]  /*a4f0*/  LDL.LU R235, [R1+0x480] ;  /* 0x0004800001eb7983 */ /* 0x000ea20000300800 */
[----:B------:R-:W-:-:S03]  /*a500*/  FFMA.FTZ R0, R239, R238, R0 ;  /* 0x000000eeef007223 */ /* 0x000fc60000010000 */
[----:B------:R-:W2:Y:S01]  /*a510*/  LDL R252, [R1+0xac] ;  /* 0x0000ac0001fc7983 */ /* 0x000ea20000100800 */
[----:B------:R-:W-:-:S03]  /*a520*/  FFMA.FTZ R247, R4, R211, R247 ;  /* 0x000000d304f77223 */ /* 0x000fc600000100f7 */
[----:B------:R-:W2:Y:S04]  /*a530*/  LDL.LU R239, [R1+0x47c] ;  /* 0x00047c0001ef7983 */ /* 0x000ea80000300800 */
[----:B------:R-:W2:Y:S01]  /*a540*/  LDL R4, [R1+0x9c] ;  /* 0x00009c0001047983 */ /* 0x000ea20000100800 */
[----:B----4-:R-:W-:-:S03]  /*a550*/  FFMA.FTZ R0, R243, R242, R0 ;  /* 0x000000f2f3007223 */ /* 0x010fc60000010000 */
[----:B------:R-:W4:Y:S01]  /*a560*/  LDL.LU R243, [R1+0x478] ;  /* 0x0004780001f37983 */ /* 0x000f220000300800 */
[----:B------:R-:W-:-:S03]  /*a570*/  FFMA.FTZ R247, R13, R215, R247 ;  /* 0x000000d70df77223 */ /* 0x000fc600000100f7 */
[----:B------:R-:W4:Y:S01]  /*a580*/  LDL R13, [R1+0x8c] ;  /* 0x00008c00010d7983 */ /* 0x000f220000100800 */
[----:B---3--:R-:W-:-:S03]  /*a590*/  FFMA.FTZ R0, R12, R246, R0 ;  /* 0x000000f60c007223 */ /* 0x008fc60000010000 */
[----:B------:R-:W3:Y:S01]  /*a5a0*/  LDL R12, [R1+0x7c] ;  /* 0x00007c00010c7983 */ /* 0x000ee20000100800 */
[----:B------:R-:W-:-:S03]  /*a5b0*/  FFMA.FTZ R251, R251, R219, R247 ;  /* 0x000000dbfbfb7223 */ /* 0x000fc600000100f7 */
[----:B------:R-:W3:Y:S01]  /*a5c0*/  LDL.LU R247, [R1+0x474] ;  /* 0x0004740001f77983 */ /* 0x000ee20000300800 */
[----:B--2---:R-:W-:-:S03]  /*a5d0*/  FFMA.FTZ R0, R2, R250, R0 ;  /* 0x000000fa02007223 */ /* 0x004fc60000010000 */
[----:B------:R-:W2:Y:S01]  /*a5e0*/  LDL R2, [R1+0x6c] ;  /* 0x00006c0001027983 */ /* 0x000ea20000100800 */
[----:B------:R-:W-:Y:S01]  /*a5f0*/  FFMA.FTZ R8, R8, R223, R251 ;  /* 0x000000df08087223 */ /* 0x000fe200000100fb */
[----:B------:R-:W-:Y:S02]  /*a600*/  FADD.FTZ R5, R0, R5 ;  /* 0x0000000500057221 */ /* 0x000fe40000010000 */
[----:B------:R-:W2:Y:S02]  /*a610*/  LDL.LU R251, [R1+0x470] ;  /* 0x0004700001fb7983 */ /* 0x000ea40000300800 */
[----:B------:R-:W-:Y:S02]  /*a620*/  MOV R0, R8 ;  /* 0x0000000800007202 */ /* 0x000fe40000000f00 */
[----:B------:R-:W2:Y:S03]  /*a630*/  LDL R8, [R1+0x5c] ;  /* 0x00005c0001087983 */ /* 0x000ea60000100800 */
[----:B------:R-:W-:Y:S01]  /*a640*/  FFMA.FTZ R0, R252, R227, R0 ;  /* 0x000000e3fc007223 */ /* 0x000fe20000010000 */
[----:B------:R-:W-:Y:S01]  /*a650*/  UISETP.NE.AND.EX UP1, UPT, UR19, URZ, UPT, UP0 ;  /* 0x0000003f1300728c */ /* 0x000fe2000bf25300 */
[----:B------:R-:W2:Y:S02]  /*a660*/  LDL R252, [R1+0x34] ;  /* 0x0000340001fc7983 */ /* 0x000ea40000100800 */
[----:B------:R-:W-:-:S02]  /*a670*/  FFMA.FTZ R0, R4, R231, R0 ;  /* 0x000000e704007223 */ /* 0x000fc40000010000 */
[----:B------:R-:W2:Y:S01]  /*a680*/  LDL R4, [R1+0x4c] ;  /* 0x00004c0001047983 */ /* 0x000ea20000100800 */
[----:B------:R-:W-:Y:S01]  /*a690*/  PLOP3.LUT P2, PT, PT, PT, UP1, 0x80, 0x0 ;  /* 0x000000000000781c */ /* 0x000fe20003f4f018 */
[----:B------:R-:W-:-:S04]  /*a6a0*/  UISETP.NE.U32.AND UP0, UPT, UR14, URZ, UPT ;  /* 0x0000003f0e00728c */ /* 0x000fc8000bf05070 */
[----:B------:R-:W-:Y:S01]  /*a6b0*/  @UP1 ULDC UR5, c[0x0][0x2d0] ;  /* 0x0000b40000051ab9 */ /* 0x000fe20000000800 */
[----:B------:R-:W-:Y:S01]  /*a6c0*/  @UP1 ULDC.64 UR20, c[0x0][0x2c8] ;  /* 0x0000b20000141ab9 */ /* 0x000fe20000000a00 */
[----:B------:R-:W-:Y:S02]  /*a6d0*/  @UP1 UIMAD UR4, UR46, UR5, UR40 ;  /* 0x000000052e0412a4 */ /* 0x000fe4000f8e0228 */
[----:B------:R-:W-:-:S06]  /*a6e0*/  UISETP.NE.AND.EX UP0, UPT, UR15, URZ, UPT, UP0 ;  /* 0x0000003f0f00728c */ /* 0x000fcc000bf05300 */
[----:B------:R-:W-:Y:S01]  /*a6f0*/  PLOP3.LUT P3, PT, PT, PT, UP0, 0x80, 0x0 ;  /* 0x000000000000781c */ /* 0x000fe20003f6f008 */
[----:B----4-:R-:W-:Y:S01]  /*a700*/  FFMA.FTZ R13, R13, R235, R0 ;  /* 0x000000eb0d0d7223 */ /* 0x010fe20000010000 */
[----:B------:R-:W-:-:S03]  /*a710*/  IMAD.U32 R0, RZ, RZ, UR4 ;  /* 0x00000004ff007e24 */ /* 0x000fc6000f8e00ff */
[----:B---3--:R-:W-:Y:S01]  /*a720*/  FFMA.FTZ R12, R12, R239, R13 ;  /* 0x000000ef0c0c7223 */ /* 0x008fe2000001000d */
[----:B------:R-:W-:Y:S01]  /*a730*/  @P2 IMAD R0, R0, UR5, R3 ;  /* 0x0000000500002c24 */ /* 0x000fe2000f8e0203 */
[----:B------:R-:W-:Y:S02]  /*a740*/  @UP0 ULDC.64 UR4, c[0x0][0x2d8] ;  /* 0x0000b60000040ab9 */ /* 0x000fe40000000a00 */
[----:B------:R-:W-:Y:S01]  /*a750*/  @UP0 UIMAD.WIDE UR4, UR46, 0x4, UR4 ;  /* 0x000000042e0408a5 */ /* 0x000fe2000f8e0204 */
[----:B--2---:R-:W-:Y:S01]  /*a760*/  FFMA.FTZ R12, R2, R243, R12 ;  /* 0x000000f3020c7223 */ /* 0x004fe2000001000c */
[----:B------:R-:W-:-:S03]  /*a770*/  IMAD.MOV.U32 R2, RZ, RZ, 0x4 ;  /* 0x00000004ff027424 */ /* 0x000fc600078e00ff */
[----:B------:R-:W-:Y:S01]  /*a780*/  FFMA.FTZ R8, R8, R247, R12 ;  /* 0x000000f708087223 */ /* 0x000fe2000001000c */
[----:B------:R-:W-:Y:S02]  /*a790*/  @P2 IMAD.WIDE R12, R0, R2, UR20 ;  /* 0x00000014000c2e25 */ /* 0x000fe4000f8e0202 */
[----:B------:R-:W2:Y:S02]  /*a7a0*/  LDL R2, [R1+0x3c] ;  /* 0x00003c0001027983 */ /* 0x000ea40000100800 */
[----:B------:R-:W-:Y:S02]  /*a7b0*/  FFMA.FTZ R0, R4, R251, R8 ;  /* 0x000000fb04007223 */ /* 0x000fe40000010008 */
[----:B------:R0:W3:Y:S01]  /*a7c0*/  @P2 LDG.E R8, desc[UR36][R12.64] ;  /* 0x000000240c082981 */ /* 0x0000e2000c1e1900 */
[----:B------:R-:W1:Y:S01]  /*a7d0*/  LDC R4, c[0x0][0x2c0] ;  /* 0x0000b000ff047b82 */ /* 0x000e620000000800 */
[----:B------:R-:W-:Y:S01]  /*a7e0*/  FADD.FTZ R0, R0, R5 ;  /* 0x0000000500007221 */ /* 0x000fe20000010000 */
[----:B0-----:R-:W-:Y:S01]  /*a7f0*/  MOV R12, UR4 ;  /* 0x00000004000c7c02 */ /* 0x001fe20008000f00 */
[----:B------:R-:W-:-:S05]  /*a800*/  IMAD.U32 R13, RZ, RZ, UR5 ;  /* 0x00000005ff0d7e24 */ /* 0x000fca000f8e00ff */
[----:B------:R-:W4:Y:S01]  /*a810*/  @P3 LDG.E R5, desc[UR36][R12.64] ;  /* 0x000000240c053981 */ /* 0x000f22000c1e1900 */
[----:B-1----:R-:W-:Y:S02]  /*a820*/  VIADD R4, R4, UR22 ;  /* 0x0000001604047c36 */ /* 0x002fe40008000000 */
[----:B------:R-:W-:Y:S01]  /*a830*/  FMUL.FTZ R0, R0, UR8 ;  /* 0x0000000800007c20 */ /* 0x000fe20008410000 */
[----:B------:R0:W5:Y:S02]  /*a840*/  LDL.LU.64 R12, [R1+0x468] ;  /* 0x00046800010c7983 */ /* 0x0001640000300a00 */
[----:B------:R-:W-:-:S04]  /*a850*/  @P3 ISETP.GE.AND P1, PT, R3, R4, PT ;  /* 0x000000040300320c */ /* 0x000fc80003f26270 */
[----:B------:R-:W-:-:S04]  /*a860*/  @P3 SEL R4, RZ, UR39, P1 ;  /* 0x00000027ff043c07 */ /* 0x000fc80008800000 */
[----:B------:R-:W-:-:S04]  /*a870*/  @P3 IADD3 R4, R4, -UR40, R3 ;  /* 0x8000002804043c10 */ /* 0x000fc8000fffe003 */
[----:B------:R-:W-:Y:S01]  /*a880*/  @P3 I2FP.F32.S32 R4, R4 ;  /* 0x0000000400043245 */ /* 0x000fe20000201400 */
[----:B------:R-:W-:-:S04]  /*a890*/  VIADD R3, R3, -UR42 ;  /* 0x8000002a03037c36 */ /* 0x000fc80008000000 */
[----:B------:R-:W-:Y:S02]  /*a8a0*/  IMAD R3, R3, 0x4, R252 ;  /* 0x0000000403037824 */ /* 0x000fe400078e02fc */
[----:B---3--:R-:W-:Y:S02]  /*a8b0*/  @P2 FADD.FTZ R0, R0, R8 ;  /* 0x0000000800002221 */ /* 0x008fe40000010000 */
[----:B------:R0:W5:Y:S02]  /*a8c0*/  LDL.LU R8, [R1+0x460] ;  /* 0x0004600001087983 */ /* 0x0001640000300800 */
[----:B----4-:R-:W-:Y:S02]  /*a8d0*/  @P3 FFMA.FTZ R0, R4, R5, R0 ;  /* 0x0000000504003223 */ /* 0x010fe40000010000 */
[----:B------:R0:W5:Y:S03]  /*a8e0*/  LDL.LU R5, [R1+0x45c] ;  /* 0x00045c0001057983 */ /* 0x0001660000300800 */
[----:B--2---:R-:W-:Y:S01]  /*a8f0*/  @!P0 FMNMX.FTZ R2, R2, R0, !PT ;  /* 0x0000000002028209 */ /* 0x004fe20007810000 */
[----:B------:R0:W5:Y:S04]  /*a900*/  LDL.LU R4, [R1+0x458] ;  /* 0x0004580001047983 */ /* 0x0001680000300800 */
[----:B------:R0:W5:Y:S04]  /*a910*/  LDL.LU R252, [R1+0x454] ;  /* 0x0004540001fc7983 */ /* 0x0001680000300800 */
[----:B------:R1:W-:Y:S04]  /*a920*/  STS [R3], R0 ;  /* 0x0000000003007388 */ /* 0x0003e80000000800 */
[----:B-1----:R0:W5:Y:S04]  /*a930*/  LDL.LU R3, [R1+0x450] ;  /* 0x0004500001037983 */ /* 0x0021680000300800 */
[----:B------:R1:W-:Y:S04]  /*a940*/  @!P0 STL [R1+0x3c], R2 ;  /* 0x00003c0201008387 */ /* 0x0003e80000100800 */
[----:B-1----:R0:W5:Y:S02]  /*a950*/  LDL.LU R2, [R1+0x44c] ;  /* 0x00044c0001027983 */ /* 0x0021640000300800 */
.L_x_4044:
[----:B------:R-:W-:Y:S05]  /*a960*/  BSYNC B1 ;  /* 0x0000000000017941 */ /* 0x000fea0003800000 */
.L_x_4043:
[----:B------:R-:W2:Y:S02]  /*a970*/  LDL.LU R0, [R1+0x20] ;  /* 0x0000200001007983 */ /* 0x000ea40000300800 */
[----:B--2---:R-:W-:-:S04]  /*a980*/  IADD3 R0, R0, 0x100, RZ ;  /* 0x0000010000007810 */ /* 0x004fc80007ffe0ff */
[----:B------:R-:W-:Y:S01]  /*a990*/  ISETP.GE.AND P0, PT, R0, UR7, PT ;  /* 0x0000000700007c0c */ /* 0x000fe2000bf06270 */
[----:B------:R2:W-:-:S12]  /*a9a0*/  STL [R1+0x20], R0 ;  /* 0x0000200001007387 */ /* 0x0005d80000100800 */
[----:B--2---:R-:W-:Y:S05]  /*a9b0*/  @!P0 BRA `(.L_x_4045) ;  /* 0xffffff8400088947 */ /* 0x004fea000383ffff */
.L_x_3914:
[----:B------:R-:W-:Y:S05]  /*a9c0*/  BSYNC B0 ;  /* 0x0000000000007941 */ /* 0x000fea0003800000 */
.L_x_3913:
[----:B-----5:R-:W2:Y:S01]  /*a9d0*/  LDL.LU R248, [R1+0x3c] ;  /* 0x00003c0001f87983 */ /* 0x020ea20000300800 */
[----:B------:R-:W-:Y:S01]  /*a9e0*/  ULDC UR7, c[0x0][0x284] ;  /* 0x0000a10000077ab9 */ /* 0x000fe20000000800 */
[----:B------:R-:W-:Y:S01]  /*a9f0*/  ULDC.64 UR8, c[0x0][0x2b0] ;  /* 0x0000ac0000087ab9 */ /* 0x000fe20000000a00 */
[----:B------:R-:W-:Y:S01]  /*aa00*/  BSSY B0, `(.L_x_4046) ;  /* 0x0000048000007945 */ /* 0x000fe20003800000 */
[----:B------:R-:W4:Y:S02]  /*aa10*/  S2R R8, SR_TID.X ;  /* 0x0000000000087919 */ /* 0x000f240000002100 */
[----:B----4-:R-:W-:-:S04]  /*aa20*/  SHF.R.S32.HI R4, RZ, 0x1f, R8 ;  /* 0x0000001fff047819 */ /* 0x010fc80000011408 */
[----:B------:R-:W-:-:S04]  /*aa30*/  LEA.HI R6, R4, R8, RZ, 0x5 ;  /* 0x0000000804067211 */ /* 0x000fc800078f28ff */
[----:B------:R-:W-:-:S05]  /*aa40*/  LOP3.LUT R5, R6, 0xffffffe0, RZ, 0xc0, !PT ;  /* 0xffffffe006057812 */ /* 0x000fca00078ec0ff */
[----:B------:R-:W-:-:S05]  /*aa50*/  IMAD.IADD R7, R8, 0x1, -R5 ;  /* 0x0000000108077824 */ /* 0x000fca00078e0a05 */
[C---:B------:R-:W-:Y:S02]  /*aa60*/  ISETP.NE.AND P0, PT, R7.reuse, RZ, PT ;  /* 0x000000ff0700720c */ /* 0x040fe40003f05270 */
[----:B------:R-:W-:-:S11]  /*aa70*/  ISETP.GT.AND P1, PT, R7, 0x7, PT ;  /* 0x000000070700780c */ /* 0x000fd60003f24270 */
[----:B------:R-:W4:Y:S01]  /*aa80*/  @!P0 S2R R10, SR_CgaCtaId ;  /* 0x00000000000a8919 */ /* 0x000f220000008800 */
[----:B------:R-:W-:Y:S02]  /*aa90*/  @!P0 SHF.R.S32.HI R6, RZ, 0x5, R6 ;  /* 0x00000005ff068819 */ /* 0x000fe40000011406 */
[----:B------:R-:W-:Y:S01]  /*aaa0*/  @!P1 MOV R9, 0x400 ;  /* 0x0000040000099802 */ /* 0x000fe20000000f00 */
[----:B------:R-:W0:Y:S03]  /*aab0*/  @!P1 S2R R12, SR_CgaCtaId ;  /* 0x00000000000c9919 */ /* 0x000e260000008800 */
[----:B0-----:R-:W-:-:S05]  /*aac0*/  @!P1 LEA R12, R12, R9, 0x18 ;  /* 0x000000090c0c9211 */ /* 0x001fca00078ec0ff */
[----:B------:R-:W-:Y:S01]  /*aad0*/  @!P1 IMAD R7, R7, 0x4, R12 ;  /* 0x0000000407079824 */ /* 0x000fe200078e020c */
[----:B--2---:R-:W0:Y:S02]  /*aae0*/  SHFL.BFLY PT, R0, R248, 0x10, 0x1f ;  /* 0x0e001f00f8007f89 */ /* 0x004e2400000e0000 */
[----:B0-----:R-:W-:-:S05]  /*aaf0*/  FMNMX.FTZ R0, R0, R248, !PT ;  /* 0x000000f800007209 */ /* 0x001fca0007810000 */
[----:B------:R-:W0:Y:S02]  /*ab00*/  SHFL.BFLY PT, R3, R0, 0x8, 0x1f ;  /* 0x0d001f0000037f89 */ /* 0x000e2400000e0000 */
[----:B0-----:R-:W-:-:S05]  /*ab10*/  FMNMX.FTZ R3, R0, R3, !PT ;  /* 0x0000000300037209 */ /* 0x001fca0007810000 */
[----:B------:R-:W0:Y:S02]  /*ab20*/  SHFL.BFLY PT, R2, R3, 0x4, 0x1f ;  /* 0x0c801f0003027f89 */ /* 0x000e2400000e0000 */
[----:B0-----:R-:W-:Y:S02]  /*ab30*/  FMNMX.FTZ R2, R3, R2, !PT ;  /* 0x0000000203027209 */ /* 0x001fe40007810000 */
[----:B------:R-:W-:-:S03]  /*ab40*/  @!P0 MOV R3, 0x400 ;  /* 0x0000040000038802 */ /* 0x000fc60000000f00 */
[----:B------:R-:W0:Y:S01]  /*ab50*/  SHFL.BFLY PT, R5, R2, 0x2, 0x1f ;  /* 0x0c401f0002057f89 */ /* 0x000e2200000e0000 */
[----:B----4-:R-:W-:-:S05]  /*ab60*/  @!P0 LEA R3, R10, R3, 0x18 ;  /* 0x000000030a038211 */ /* 0x010fca00078ec0ff */
[----:B------:R-:W-:Y:S01]  /*ab70*/  @!P0 IMAD R6, R6, 0x4, R3 ;  /* 0x0000000406068824 */ /* 0x000fe200078e0203 */
[----:B0-----:R-:W-:-:S05]  /*ab80*/  FMNMX.FTZ R5, R2, R5, !PT ;  /* 0x0000000502057209 */ /* 0x001fca0007810000 */
[----:B------:R-:W0:Y:S02]  /*ab90*/  SHFL.BFLY PT, R0, R5, 0x1, 0x1f ;  /* 0x0c201f0005007f89 */ /* 0x000e2400000e0000 */
[----:B0-----:R-:W-:Y:S02]  /*aba0*/  FMNMX.FTZ R9, R5, R0, !PT ;  /* 0x0000000005097209 */ /* 0x001fe40007810000 */
[----:B------:R-:W-:-:S03]  /*abb0*/  MOV R0, 0xff7fffff ;  /* 0xff7fffff00007802 */ /* 0x000fc60000000f00 */
[----:B------:R0:W-:Y:S01]  /*abc0*/  @!P0 STS [R6], R9 ;  /* 0x0000000906008388 */ /* 0x0001e20000000800 */
[----:B------:R-:W-:Y:S01]  /*abd0*/  BAR.SYNC.DEFER_BLOCKING 0x0 ;  /* 0x0000000000007b1d */ /* 0x000fe20000010000 */
[----:B0-----:R-:W-:-:S05]  /*abe0*/  IMAD.MOV.U32 R6, RZ, RZ, RZ ;  /* 0x000000ffff067224 */ /* 0x001fca00078e00ff */
[----:B------:R-:W0:Y:S04]  /*abf0*/  @!P1 LDS R0, [R7] ;  /* 0x0000000007009984 */ /* 0x000e280000000800 */
[----:B0-----:R-:W0:Y:S02]  /*ac00*/  SHFL.BFLY PT, R3, R0, 0x4, 0x1f ;  /* 0x0c801f0000037f89 */ /* 0x001e2400000e0000 */
[----:B0-----:R-:W-:Y:S01]  /*ac10*/  FMNMX.FTZ R3, R3, R0, !PT ;  /* 0x0000000003037209 */ /* 0x001fe20007810000 */
[----:B------:R-:W-:-:S04]  /*ac20*/  VIADD R0, R8, UR42 ;  /* 0x0000002a08007c36 */ /* 0x000fc80008000000 */
[----:B------:R-:W0:Y:S01]  /*ac30*/  SHFL.BFLY PT, R2, R3, 0x2, 0x1f ;  /* 0x0c401f0003027f89 */ /* 0x000e2200000e0000 */
[----:B------:R-:W-:Y:S02]  /*ac40*/  ISETP.GT.AND P1, PT, R0, UR40, PT ;  /* 0x0000002800007c0c */ /* 0x000fe4000bf24270 */
[----:B0-----:R-:W-:-:S05]  /*ac50*/  FMNMX.FTZ R2, R3, R2, !PT ;  /* 0x0000000203027209 */ /* 0x001fca0007810000 */
[----:B------:R-:W0:Y:S02]  /*ac60*/  SHFL.BFLY PT, R5, R2, 0x1, 0x1f ;  /* 0x0c201f0002057f89 */ /* 0x000e2400000e0000 */
[----:B0-----:R-:W-:-:S05]  /*ac70*/  FMNMX.FTZ R5, R2, R5, !PT ;  /* 0x0000000502057209 */ /* 0x001fca0007810000 */
[----:B------:R0:W2:Y:S01]  /*ac80*/  SHFL.IDX PT, R11, R5, RZ, 0x1f ;  /* 0x00001fff050b7589 */ /* 0x0000a200000e0000 */
[----:B------:R-:W-:Y:S05]  /*ac90*/  @P1 BRA `(.L_x_4047) ;  /* 0x0000000000781947 */ /* 0x000fea0003800000 */
[----:B------:R-:W-:Y:S01]  /*aca0*/  ULDC.64 UR4, c[0x0][0x2b0] ;  /* 0x0000ac0000047ab9 */ /* 0x000fe20000000a00 */
[----:B------:R-:W-:Y:S01]  /*acb0*/  IMAD.MOV.U32 R6, RZ, RZ, RZ ;  /* 0x000000ffff067224 */ /* 0x000fe200078e00ff */
[----:B------:R-:W-:-:S04]  /*acc0*/  ISETP.NE.U32.AND P0, PT, RZ, UR4, PT ;  /* 0x00000004ff007c0c */ /* 0x000fc8000bf05070 */
[----:B------:R-:W-:-:S13]  /*acd0*/  ISETP.NE.AND.EX P0, PT, RZ, UR5, PT, P0 ;  /* 0x00000005ff007c0c */ /* 0x000fda000bf05300 */
.L_x_4051:
[----:B------:R-:W4:Y:S01]  /*ace0*/  LDL R3, [R1+0x34] ;  /* 0x0000340001037983 */ /* 0x000f220000100800 */
[----:B0-----:R-:W-:Y:S01]  /*acf0*/  IADD3 R2, R0, -UR42, RZ ;  /* 0x8000002a00027c10 */ /* 0x001fe2000fffe0ff */
[----:B------:R-:W-:Y:S04]  /*ad00*/  BSSY B1, `(.L_x_4048) ;  /* 0x0000012000017945 */ /* 0x000fe80003800000 */
[----:B----4-:R-:W-:Y:S01]  /*ad10*/  IMAD R8, R2, 0x4, R3 ;  /* 0x0000000402087824 */ /* 0x010fe200078e0203 */
[----:B------:R-:W-:Y:S06]  /*ad20*/  @!P0 BRA `(.L_x_4049) ;  /* 0x00000000002c8947 */ /* 0x000fec0003800000 */
[----:B------:R-:W-:Y:S01]  /*ad30*/  UIMAD UR4, UR45, UR7, URZ ;  /* 0x000000072d0472a4 */ /* 0x000fe2000f8e023f */
[----:B------:R-:W-:-:S03]  /*ad40*/  SHF.R.S32.HI R3, RZ, 0x1f, R0 ;  /* 0x0000001fff037819 */ /* 0x000fc60000011400 */
[----:B------:R-:W-:Y:S02]  /*ad50*/  USHF.R.S32.HI UR5, URZ, 0x1f, UR4 ;  /* 0x0000001f3f057899 */ /* 0x000fe40008011404 */
[----:B0-----:R-:W-:-:S04]  /*ad60*/  IMAD.U32 R5, RZ, RZ, UR4 ;  /* 0x00000004ff057e24 */ /* 0x001fc8000f8e00ff */
[----:B------:R-:W-:Y:S01]  /*ad70*/  IMAD.U32 R10, RZ, RZ, UR5 ;  /* 0x00000005ff0a7e24 */ /* 0x000fe2000f8e00ff */
[----:B------:R-:W-:-:S04]  /*ad80*/  IADD3 R2, P2, P3, R0, UR8, R5 ;  /* 0x0000000800027c10 */ /* 0x000fc8000fb5e005 */
[----:B------:R-:W-:-:S05]  /*ad90*/  IADD3.X R3, R3, UR9, R10, P2, P3 ;  /* 0x0000000903037c10 */ /* 0x000fca00097e640a */
[----:B------:R-:W4:Y:S02]  /*ada0*/  LDG.E.U8 R2, desc[UR36][R2.64] ;  /* 0x0000002402027981 */ /* 0x000f24000c1e1100 */
[----:B----4-:R-:W-:-:S13]  /*adb0*/  ISETP.NE.AND P2, PT, R2, RZ, PT ;  /* 0x000000ff0200720c */ /* 0x010fda0003f45270 */
[----:B------:R-:W-:Y:S01]  /*adc0*/  @P2 MOV R5, RZ ;  /* 0x000000ff00052202 */ /* 0x000fe20000000f00 */
[----:B------:R-:W-:Y:S06]  /*add0*/  @P2 BRA `(.L_x_4050) ;  /* 0x0000000000102947 */ /* 0x000fec0003800000 */
.L_x_4049:
[----:B------:R-:W2:Y:S02]  /*ade0*/  LDS R2, [R8] ;  /* 0x0000000008027984 */ /* 0x000ea40000000800 */
[----:B--2---:R-:W-:-:S04]  /*adf0*/  FADD.FTZ R2, -R11, R2 ;  /* 0x000000020b027221 */ /* 0x004fc80000010100 */
[----:B------:R-:W-:-:S04]  /*ae00*/  FMUL.FTZ R2, R2, 1.4426950216293334961 ;  /* 0x3fb8aa3b02027820 */ /* 0x000fc80000410000 */
[----:B0-----:R0:W4:Y:S03]  /*ae10*/  MUFU.EX2 R5, R2 ;  /* 0x0000000200057308 */ /* 0x0011260000000800 */
.L_x_4050:
[----:B------:R-:W-:Y:S05]  /*ae20*/  BSYNC B1 ;  /* 0x0000000000017941 */ /* 0x000fea0003800000 */
.L_x_4048:
[----:B----4-:R4:W-:Y:S01]  /*ae30*/  STS [R8], R5 ;  /* 0x0000000508007388 */ /* 0x0109e20000000800 */
[----:B------:R-:W-:Y:S02]  /*ae40*/  VIADD R0, R0, 0x100 ;  /* 0x0000010000007836 */ /* 0x000fe40000000000 */
[----:B------:R-:W-:-:S03]  /*ae50*/  FADD.FTZ R6, R5, R6 ;  /* 0x0000000605067221 */ /* 0x000fc60000010000 */
[----:B------:R-:W-:-:S13]  /*ae60*/  ISETP.GT.AND P2, PT, R0, UR40, PT ;  /* 0x0000002800007c0c */ /* 0x000fda000bf44270 */
[----:B----4-:R-:W-:Y:S05]  /*ae70*/  @!P2 BRA `(.L_x_4051) ;  /* 0xfffffffc0098a947 */ /* 0x010fea000383ffff */
.L_x_4047:
[----:B------:R-:W-:Y:S05]  /*ae80*/  BSYNC B0 ;  /* 0x0000000000007941 */ /* 0x000fea0003800000 */
.L_x_4046:
[----:B------:R-:W4:Y:S01]  /*ae90*/  SHFL.BFLY PT, R3, R6, 0x10, 0x1f ;  /* 0x0e001f0006037f89 */ /* 0x000f2200000e0000 */
[----:B------:R-:W-:Y:S01]  /*aea0*/  ULDC.U8 UR4, c[0x0][0x31c] ;  /* 0x0000c70000047ab9 */ /* 0x000fe20000000000 */
[----:B------:R-:W-:Y:S01]  /*aeb0*/  ULDC UR7, c[0x0][0x288] ;  /* 0x0000a20000077ab9 */ /* 0x000fe20000000800 */
[----:B------:R-:W-:Y:S01]  /*aec0*/  UMOV UR5, URZ ;  /* 0x0000003f00057c82 */ /* 0x000fe20008000000 */
[----:B------:R-:W5:Y:S01]  /*aed0*/  S2R R8, SR_TID.X ;  /* 0x0000000000087919 */ /* 0x000f620000002100 */
[----:B------:R-:W-:Y:S01]  /*aee0*/  UIMAD UR7, UR45, UR7, UR46 ;  /* 0x000000072d0772a4 */ /* 0x000fe2000f8e022e */
[----:B----4-:R-:W-:-:S05]  /*aef0*/  FADD.FTZ R3, R3, R6 ;  /* 0x0000000603037221 */ /* 0x010fca0000010000 */
[----:B------:R-:W4:Y:S01]  /*af00*/  SHFL.BFLY PT, R0, R3, 0x8, 0x1f ;  /* 0x0d001f0003007f89 */ /* 0x000f2200000e0000 */
[C---:B-----5:R-:W-:Y:S02]  /*af10*/  LOP3.LUT P0, RZ, R8.reuse, 0x1f, RZ, 0xc0, !PT ;  /* 0x0000001f08ff7812 */ /* 0x060fe4000780c0ff */
[----:B------:R-:W-:-:S04]  /*af20*/  LOP3.LUT R7, R8, 0x1f, RZ, 0xc0, !PT ;  /* 0x0000001f08077812 */ /* 0x000fc800078ec0ff */
[----:B------:R-:W-:-:S07]  /*af30*/  ISETP.GT.U32.AND P2, PT, R7, 0x7, PT ;  /* 0x000000070700780c */ /* 0x000fce0003f44070 */
[----:B------:R-:W5:Y:S01]  /*af40*/  @!P0 S2R R7, SR_CgaCtaId ;  /* 0x0000000000078919 */ /* 0x000f620000008800 */
[----:B------:R-:W-:Y:S01]  /*af50*/  @!P0 MOV R6, 0x400 ;  /* 0x0000040000068802 */ /* 0x000fe20000000f00 */
[----:B----4-:R-:W-:-:S04]  /*af60*/  FADD.FTZ R0, R3, R0 ;  /* 0x0000000003007221 */ /* 0x010fc80000010000 */
[----:B------:R-:W4:Y:S01]  /*af70*/  @!P2 S2R R10, SR_CgaCtaId ;  /* 0x00000000000aa919 */ /* 0x000f220000008800 */
[----:B------:R-:W-:Y:S01]  /*af80*/  @!P2 MOV R9, 0x400 ;  /* 0x000004000009a802 */ /* 0x000fe20000000f00 */
[----:B0-----:R-:W0:Y:S01]  /*af90*/  SHFL.BFLY PT, R5, R0, 0x4, 0x1f ;  /* 0x0c801f0000057f89 */ /* 0x001e2200000e0000 */
[----:B-----5:R-:W-:Y:S01]  /*afa0*/  @!P0 LEA R6, R7, R6, 0x18 ;  /* 0x0000000607068211 */ /* 0x020fe200078ec0ff */
[----:B------:R-:W-:Y:S02]  /*afb0*/  @!P2 IMAD.SHL.U32 R7, R8, 0x4, RZ ;  /* 0x000000040807a824 */ /* 0x000fe400078e00ff */
[----:B0-----:R-:W-:Y:S01]  /*afc0*/  FADD.FTZ R5, R0, R5 ;  /* 0x0000000500057221 */ /* 0x001fe20000010000 */
[----:B------:R-:W-:Y:S02]  /*afd0*/  @!P0 SHF.R.U32.HI R0, RZ, 0x3, R8 ;  /* 0x00000003ff008819 */ /* 0x000fe40000011608 */
[----:B----4-:R-:W-:Y:S02]  /*afe0*/  @!P2 LEA R9, R10, R9, 0x18 ;  /* 0x000000090a09a211 */ /* 0x010fe400078ec0ff */
[----:B------:R-:W0:Y:S02]  /*aff0*/  SHFL.BFLY PT, R2, R5, 0x2, 0x1f ;  /* 0x0c401f0005027f89 */ /* 0x000e2400000e0000 */
[----:B0-----:R-:W-:Y:S01]  /*b000*/  FADD.FTZ R2, R5, R2 ;  /* 0x0000000205027221 */ /* 0x001fe20000010000 */
        /* <DEDUP_REMOVED lines=25> */
.L_x_4052:
[----:B------:R-:W-:Y:S01]  /*b1a0*/  ULDC.64 UR8, c[0x0][0x310] ;  /* 0x0000c40000087ab9 */ /* 0x000fe20000000a00 */
[----:B------:R-:W-:Y:S04]  /*b1b0*/  BSSY B0, `(.L_x_4053) ;  /* 0x0000014000007945 */ /* 0x000fe80003800000 */
[----:B------:R-:W-:Y:S05]  /*b1c0*/  @P1 BRA `(.L_x_4054) ;  /* 0x0000000000481947 */ /* 0x000fea0003800000 */
[----:B0-----:R-:W-:Y:S01]  /*b1d0*/  FADD.FTZ R0, R6, 9.9999999747524270788e-07 ;  /* 0x358637bd06007421 */ /* 0x001fe20000010000 */
[----:B------:R-:W-:-:S03]  /*b1e0*/  VIADD R5, R8, UR42 ;  /* 0x0000002a08057c36 */ /* 0x000fc60008000000 */
[----:B------:R0:W4:Y:S04]  /*b1f0*/  MUFU.RCP R7, R0 ;  /* 0x0000000000077308 */ /* 0x0001280000001000 */
.L_x_4056:
[----:B0---4-:R-:W5:Y:S01]  /*b200*/  LDL R2, [R1+0x34] ;  /* 0x0000340001027983 */ /* 0x011f620000100800 */
[----:B0-----:R-:W-:-:S04]  /*b210*/  VIADD R0, R5, -UR42 ;  /* 0x8000002a05007c36 */ /* 0x001fc80008000000 */
[----:B-----5:R-:W-:-:S05]  /*b220*/  IMAD R2, R0, 0x4, R2 ;  /* 0x0000000400027824 */ /* 0x020fca00078e0202 */
[----:B------:R-:W4:Y:S02]  /*b230*/  LDS R0, [R2] ;  /* 0x0000000002007984 */ /* 0x000f240000000800 */
[----:B----4-:R-:W-:-:S05]  /*b240*/  FMUL.FTZ R9, R0, R7 ;  /* 0x0000000700097220 */ /* 0x010fca0000410000 */
[----:B------:R0:W-:Y:S01]  /*b250*/  STS [R2], R9 ;  /* 0x0000000902007388 */ /* 0x0001e20000000800 */
[----:B------:R-:W-:Y:S05]  /*b260*/  @!P0 BRA `(.L_x_4055) ;  /* 0x0000000000148947 */ /* 0x000fea0003800000 */
[----:B------:R-:W-:-:S04]  /*b270*/  IADD3 R0, P1, R5, UR4, RZ ;  /* 0x0000000405007c10 */ /* 0x000fc8000ff3e0ff */
[----:B------:R-:W-:Y:S02]  /*b280*/  LEA.HI.X.SX32 R3, R5, UR5, 0x1, P1 ;  /* 0x0000000505037c11 */ /* 0x000fe400088f0eff */
[----:B0-----:R-:W-:-:S04]  /*b290*/  LEA R2, P1, R0, UR8, 0x2 ;  /* 0x0000000800027c11 */ /* 0x001fc8000f8210ff */
[----:B------:R-:W-:-:S05]  /*b2a0*/  LEA.HI.X R3, R0, UR9, R3, 0x2, P1 ;  /* 0x0000000900037c11 */ /* 0x000fca00088f1403 */
[----:B------:R4:W-:Y:S04]  /*b2b0*/  STG.E desc[UR36][R2.64], R9 ;  /* 0x0000000902007986 */ /* 0x0009e8000c101924 */
.L_x_4055:
[----:B------:R-:W-:-:S04]  /*b2c0*/  IADD3 R5, R5, 0x100, RZ ;  /* 0x0000010005057810 */ /* 0x000fc80007ffe0ff */
[----:B------:R-:W-:-:S13]  /*b2d0*/  ISETP.GT.AND P1, PT, R5, UR40, PT ;  /* 0x0000002805007c0c */ /* 0x000fda000bf24270 */
[----:B------:R-:W-:Y:S05]  /*b2e0*/  @!P1 BRA `(.L_x_4056) ;  /* 0xfffffffc00c49947 */ /* 0x000fea000383ffff */
.L_x_4054:
[----:B------:R-:W-:Y:S05]  /*b2f0*/  BSYNC B0 ;  /* 0x0000000000007941 */ /* 0x000fea0003800000 */
.L_x_4053:
[----:B------:R-:W4:Y:S01]  /*b300*/  S2R R5, SR_TID.X ;  /* 0x0000000000057919 */ /* 0x000f220000002100 */
[----:B------:R-:W-:Y:S01]  /*b310*/  USHF.R.S32.HI UR4, URZ, 0x1f, UR40 ;  /* 0x0000001f3f047899 */ /* 0x000fe20008011428 */
[----:B0-----:R-:W-:Y:S01]  /*b320*/  CS2R R6, SRZ ;  /* 0x0000000000067805 */ /* 0x001fe2000001ff00 */
[----:B------:R-:W-:Y:S01]  /*b330*/  ULDC.64 UR8, c[0x0][0x240] ;  /* 0x0000900000087ab9 */ /* 0x000fe20000000a00 */
[----:B------:R-:W-:Y:S01]  /*b340*/  ULDC.64 UR10, c[0x0][0x250] ;  /* 0x00009400000a7ab9 */ /* 0x000fe20000000a00 */
[----:B------:R-:W-:Y:S01]  /*b350*/  ULEA.HI UR4, UR4, UR40, URZ, 0x2 ;  /* 0x0000002804047291 */ /* 0x000fe2000f8f103f */
[----:B------:R-:W-:-:S03]  /*b360*/  ISETP.EQ.U32.AND P0, PT, RZ, UR8, PT ;  /* 0x00000008ff007c0c */ /* 0x000fc6000bf02070 */
[----:B------:R-:W-:-:S04]  /*b370*/  ULOP3.LUT UR4, UR4, 0xfffffffc, URZ, 0xc0, !UPT ;  /* 0xfffffffc04047892 */ /* 0x000fc8000f8ec03f */
[----:B------:R-:W-:Y:S01]  /*b380*/  UIADD3 UR4, -UR4, UR40, URZ ;  /* 0x0000002804047290 */ /* 0x000fe2000fffe13f */
[----:B----4-:R-:W-:-:S04]  /*b390*/  LEA.HI R3, R4, R5, RZ, 0x6 ;  /* 0x0000000504037211 */ /* 0x010fc800078f30ff */
[----:B------:R-:W-:Y:S02]  /*b3a0*/  LOP3.LUT R0, R3, 0xffffffc0, RZ, 0xc0, !PT ;  /* 0xffffffc003007812 */ /* 0x000fe400078ec0ff */
[----:B------:R-:W-:-:S03]  /*b3b0*/  SHF.R.S32.HI R3, RZ, 0x6, R3 ;  /* 0x00000006ff037819 */ /* 0x000fc60000011403 */
[----:B------:R-:W-:Y:S02]  /*b3c0*/  IMAD.IADD R0, R5, 0x1, -R0 ;  /* 0x0000000105007824 */ /* 0x000fe400078e0a00 */
[----:B------:R-:W-:-:S03]  /*b3d0*/  IMAD.U32 R5, RZ, RZ, UR46 ;  /* 0x0000002eff057e24 */ /* 0x000fc6000f8e00ff */
[C---:B------:R-:W-:Y:S01]  /*b3e0*/  ISETP.GT.AND P2, PT, R0.reuse, 0x2f, PT ;  /* 0x0000002f0000780c */ /* 0x040fe20003f44270 */
[----:B------:R-:W-:-:S03]  /*b3f0*/  IMAD.SHL.U32 R0, R0, 0x4, RZ ;  /* 0x0000000400007824 */ /* 0x000fc600078e00ff */
[----:B------:R-:W-:-:S04]  /*b400*/  ISETP.NE.OR P1, PT, R3, UR4, P2 ;  /* 0x0000000403007c0c */ /* 0x000fc80009725670 */
[----:B------:R-:W-:Y:S01]  /*b410*/  ISETP.EQ.OR.EX P0, PT, RZ, UR9, P1, P0 ;  /* 0x00000009ff007c0c */ /* 0x000fe20008f02700 */
[----:B------:R-:W-:-:S12]  /*b420*/  ULDC UR9, c[0x0][0x284] ;  /* 0x0000a10000097ab9 */ /* 0x000fd80000000800 */
[----:B------:R-:W0:Y:S01]  /*b430*/  @!P0 LDC.64 R12, c[0x0][0x240] ;  /* 0x00009000ff0c8b82 */ /* 0x000e220000000a00 */
[----:B------:R-:W-:Y:S01]  /*b440*/  @!P0 IMAD R5, R5, 0xc0, R0 ;  /* 0x000000c005058824 */ /* 0x000fe200078e0200 */
[----:B------:R-:W-:Y:S01]  /*b450*/  UIMAD UR8, UR7, UR9, URZ ;  /* 0x00000009070872a4 */ /* 0x000fe2000f8e023f */
[----:B------:R-:W-:Y:S01]  /*b460*/  BSSY B1, `(.L_x_4057) ;  /* 0x00001ea000017945 */ /* 0x000fe20003800000 */
[----:B--2---:R-:W-:Y:S02]  /*b470*/  CS2R R10, SRZ ;  /* 0x00000000000a7805 */ /* 0x004fe4000001ff00 */
[----:B------:R-:W-:Y:S01]  /*b480*/  CS2R R8, SRZ ;  /* 0x0000000000087805 */ /* 0x000fe2000001ff00 */
[----:B0-----:R-:W-:Y:S01]  /*b490*/  @!P0 IMAD.WIDE R12, R5, 0x4, R12 ;  /* 0x00000004050c8825 */ /* 0x001fe200078e020c */
[----:B------:R-:W-:-:S06]  /*b4a0*/  CS2R R4, SRZ ;  /* 0x0000000000047805 */ /* 0x000fcc000001ff00 */
[----:B------:R0:W5:Y:S01]  /*b4b0*/  @!P0 LDG.E.128 R4, desc[UR36][R12.64] ;  /* 0x000000240c048981 */ /* 0x000162000c1e1d00 */
[----:B------:R-:W-:Y:S06]  /*b4c0*/  BAR.SYNC.DEFER_BLOCKING 0x0 ;  /* 0x0000000000007b1d */ /* 0x000fec0000010000 */
[----:B------:R-:W-:Y:S05]  /*b4d0*/  @P2 BRA `(.L_x_4058) ;  /* 0x0000001c00882947 */ /* 0x000fea0003800000 */
[----:B------:R-:W-:Y:S01]  /*b4e0*/  MOV R9, UR9 ;  /* 0x0000000900097c02 */ /* 0x000fe20008000f00 */
[----:B------:R-:W-:Y:S01]  /*b4f0*/  VIADD R2, R3, UR42 ;  /* 0x0000002a03027c36 */ /* 0x000fe20008000000 */
        /* <DEDUP_REMOVED lines=8> */
[----:B------:R-:W-:Y:S01]  /*b580*/  IMAD.U32 R8, RZ, RZ, UR42 ;  /* 0x0000002aff087e24 */ /* 0x000fe2000f8e00ff */
[----:B------:R-:W-:Y:S01]  /*b590*/  LOP3.LUT R9, RZ, R55, RZ, 0x33, !PT ;  /* 0x00000037ff097212 */ /* 0x000fe200078e33ff */
[----:B------:R-:W-:Y:S01]  /*b5a0*/  BSSY B2, `(.L_x_4061) ;  /* 0x0000023000027945 */ /* 0x000fe20003800000 */
[----:B------:R-:W-:Y:S02]  /*b5b0*/  MOV R54, R2 ;  /* 0x0000000200367202 */ /* 0x000fe40000000f00 */
[----:B------:R-:W-:Y:S02]  /*b5c0*/  CS2R R10, SRZ ;  /* 0x00000000000a7805 */ /* 0x000fe4000001ff00 */
[----:B------:R-:W-:-:S05]  /*b5d0*/  IADD3 R8, -R8, -0x2, -R3 ;  /* 0xfffffffe08087810 */ /* 0x000fca0007ffe903 */
[----:B------:R-:W-:-:S05]  /*b5e0*/  IMAD.IADD R9, R8, 0x1, -R9 ;  /* 0x0000000108097824 */ /* 0x000fca00078e0a09 */
[C---:B------:R-:W-:Y:S02]  /*b5f0*/  LEA.HI R8, R9.reuse, 0x1, RZ, 0x1e ;  /* 0x0000000109087811 */ /* 0x040fe400078ff0ff */
[----:B------:R-:W-:Y:S02]  /*b600*/  ISETP.GE.U32.AND P0, PT, R9, 0xc, PT ;  /* 0x0000000c0900780c */ /* 0x000fe40003f06070 */
[----:B0-----:R-:W-:Y:S02]  /*b610*/  LOP3.LUT P3, R12, R8, 0x3, RZ, 0xc0, !PT ;  /* 0x00000003080c7812 */ /* 0x001fe4000786c0ff */
[----:B------:R-:W-:-:S11]  /*b620*/  CS2R R8, SRZ ;  /* 0x0000000000087805 */ /* 0x000fd6000001ff00 */
[----:B------:R-:W-:Y:S05]  /*b630*/  @!P3 BRA `(.L_x_4062) ;  /* 0x000000000064b947 */ /* 0x000fea0003800000 */
[----:B------:R-:W2:Y:S01]  /*b640*/  LDL R15, [R1+0x34] ;  /* 0x00003400010f7983 */ /* 0x000ea20000100800 */
[----:B------:R-:W-:Y:S01]  /*b650*/  IMAD R8, R2, 0xc0, RZ ;  /* 0x000000c002087824 */ /* 0x000fe200078e02ff */
[----:B------:R-:W-:Y:S01]  /*b660*/  ULDC.64 UR4, c[0x0][0x250] ;  /* 0x0000940000047ab9 */ /* 0x000fe20000000a00 */
[----:B------:R-:W-:Y:S02]  /*b670*/  IMAD.MOV.U32 R14, RZ, RZ, R12 ;  /* 0x000000ffff0e7224 */ /* 0x000fe400078e000c */
[----:B------:R-:W-:Y:S01]  /*b680*/  IMAD.MOV.U32 R54, RZ, RZ, R2 ;  /* 0x000000ffff367224 */ /* 0x000fe200078e0002 */
[----:B------:R-:W-:-:S04]  /*b690*/  IADD3 R13, P3, R52, R8, RZ ;  /* 0x00000008340d7210 */ /* 0x000fc80007f7e0ff */
[----:B------:R-:W-:Y:S02]  /*b6a0*/  LEA.HI.X.SX32 R8, R8, R53, 0x1, P3 ;  /* 0x0000003508087211 */ /* 0x000fe400018f0eff */
[----:B------:R-:W-:-:S04]  /*b6b0*/  LEA R21, P3, R13, UR4, 0x2 ;  /* 0x000000040d157c11 */ /* 0x000fc8000f8610ff */
[----:B------:R-:W-:Y:S01]  /*b6c0*/  LEA.HI.X R13, R13, UR5, R8, 0x2, P3 ;  /* 0x000000050d0d7c11 */ /* 0x000fe200098f1408 */
[----:B------:R-:W-:Y:S01]  /*b6d0*/  HFMA2.MMA R8, -RZ, RZ, 0, 0 ;  /* 0x00000000ff087435 */ /* 0x000fe200000001ff */
[----:B--2---:R-:W-:-:S10]  /*b6e0*/  IMAD R15, R3, 0x4, R15 ;  /* 0x00000004030f7824 */ /* 0x004fd400078e020f */
.L_x_4063:
[----:B------:R-:W-:Y:S01]  /*b6f0*/  IMAD.MOV.U32 R12, RZ, RZ, R21 ;  /* 0x000000ffff0c7224 */ /* 0x000fe200078e0015 */
[----:B------:R0:W2:Y:S04]  /*b700*/  LDS R20, [R15] ;  /* 0x000000000f147984 */ /* 0x0000a80000000800 */
[----:B-1----:R1:W2:Y:S01]  /*b710*/  LDG.E.128 R16, desc[UR36][R12.64] ;  /* 0x000000240c107981 */ /* 0x0022a2000c1e1d00 */
[----:B------:R-:W-:Y:S01]  /*b720*/  VIADD R14, R14, 0xffffffff ;  /* 0xffffffff0e0e7836 */ /* 0x000fe20000000000 */
[----:B------:R-:W-:Y:S01]  /*b730*/  IADD3 R21, P4, R21, 0xc00, RZ ;  /* 0x00000c0015157810 */ /* 0x000fe20007f9e0ff */
[----:B------:R-:W-:Y:S01]  /*b740*/  VIADD R54, R54, 0x4 ;  /* 0x0000000436367836 */ /* 0x000fe20000000000 */
[----:B0-----:R-:W-:Y:S02]  /*b750*/  IADD3 R15, R15, 0x10, RZ ;  /* 0x000000100f0f7810 */ /* 0x001fe40007ffe0ff */
[----:B------:R-:W-:Y:S01]  /*b760*/  ISETP.NE.AND P3, PT, R14, RZ, PT ;  /* 0x000000ff0e00720c */ /* 0x000fe20003f65270 */
[----:B-1----:R-:W-:-:S02]  /*b770*/  IMAD.X R13, RZ, RZ, R13, P4 ;  /* 0x000000ffff0d7224 */ /* 0x002fc400020e060d */
[-C--:B--2---:R-:W-:Y:S01]  /*b780*/  FFMA.FTZ R8, R16, R20.reuse, R8 ;  /* 0x0000001410087223 */ /* 0x084fe20000010008 */
[-C--:B------:R-:W-:Y:S01]  /*b790*/  FFMA.FTZ R9, R17, R20.reuse, R9 ;  /* 0x0000001411097223 */ /* 0x080fe20000010009 */
[-C--:B------:R-:W-:Y:S01]  /*b7a0*/  FFMA.FTZ R10, R18, R20.reuse, R10 ;  /* 0x00000014120a7223 */ /* 0x080fe2000001000a */
[----:B------:R-:W-:-:S07]  /*b7b0*/  FFMA.FTZ R11, R19, R20, R11 ;  /* 0x00000014130b7223 */ /* 0x000fce000001000b */
[----:B------:R-:W-:Y:S05]  /*b7c0*/  @P3 BRA `(.L_x_4063) ;  /* 0xfffffffc00c83947 */ /* 0x000fea000383ffff */
.L_x_4062:
[----:B------:R-:W-:Y:S05]  /*b7d0*/  BSYNC B2 ;  /* 0x0000000000027941 */ /* 0x000fea0003800000 */
.L_x_4061:
[----:B------:R-:W-:Y:S05]  /*b7e0*/  @!P0 BRA `(.L_x_4060) ;  /* 0x0000000c00448947 */ /* 0x000fea0003800000 */
[----:B-1----:R-:W2:Y:S01]  /*b7f0*/  LDL R18, [R1+0x34] ;  /* 0x0000340001127983 */ /* 0x002ea20000100800 */
[----:B------:R-:W-:Y:S01]  /*b800*/  IMAD.IADD R17, R55, 0x1, -R54 ;  /* 0x0000000137117824 */ /* 0x000fe200078e0a36 */
[C---:B------:R-:W-:Y:S01]  /*b810*/  LEA R13, R54.reuse, 0x20, 0x2 ;  /* 0x00000020360d7811 */ /* 0x040fe200078e10ff */
[----:B------:R-:W-:Y:S01]  /*b820*/  IMAD R12, R54, 0xc0, RZ ;  /* 0x000000c0360c7824 */ /* 0x000fe200078e02ff */
[----:B------:R-:W-:Y:S01]  /*b830*/  ULDC.64 UR4, c[0x0][0x250] ;  /* 0x0000940000047ab9 */ /* 0x000fe20000000a00 */
[----:B------:R-:W-:Y:S01]  /*b840*/  IMAD.U32 R16, RZ, RZ, UR42 ;  /* 0x0000002aff107e24 */ /* 0x000fe2000f8e00ff */
[----:B------:R-:W-:Y:S01]  /*b850*/  ISETP.GT.AND P3, PT, R17, 0x30, PT ;  /* 0x000000301100780c */ /* 0x000fe20003f64270 */
[----:B------:R-:W-:Y:S01]  /*b860*/  BSSY B2, `(.L_x_4064) ;  /* 0x0000073000027945 */ /* 0x000fe20003800000 */
[----:B------:R-:W-:Y:S01]  /*b870*/  IADD3 R14, P0, R52, R12, RZ ;  /* 0x0000000c340e7210 */ /* 0x000fe20007f1e0ff */
[----:B------:R-:W-:-:S03]  /*b880*/  IMAD R13, R16, -0x4, R13 ;  /* 0xfffffffc100d7824 */ /* 0x000fc600078e020d */
[----:B------:R-:W-:Y:S02]  /*b890*/  LEA.HI.X.SX32 R15, R12, R53, 0x1, P0 ;  /* 0x000000350c0f7211 */ /* 0x000fe400000f0eff */
[----:B------:R-:W-:-:S04]  /*b8a0*/  LEA R64, P0, R14, UR4, 0x2 ;  /* 0x000000040e407c11 */ /* 0x000fc8000f8010ff */
[----:B------:R-:W-:Y:S02]  /*b8b0*/  LEA.HI.X R65, R14, UR5, R15, 0x2, P0 ;  /* 0x000000050e417c11 */ /* 0x000fe400080f140f */
[----:B------:R-:W-:Y:S02]  /*b8c0*/  PLOP3.LUT P0, PT, PT, PT, PT, 0x80, 0x0 ;  /* 0x000000000000781c */ /* 0x000fe40003f0f070 */
[----:B--2---:R-:W-:Y:S01]  /*b8d0*/  IADD3 R66, R18, R13, RZ ;  /* 0x0000000d12427210 */ /* 0x004fe20007ffe0ff */
[----:B------:R-:W-:Y:S10]  /*b8e0*/  @!P3 BRA `(.L_x_4065) ;  /* 0x0000000400a8b947 */ /* 0x000ff40003800000 */
[----:B------:R-:W-:Y:S01]  /*b8f0*/  PLOP3.LUT P0, PT, PT, PT, PT, 0x8, 0x0 ;  /* 0x000000000000781c */ /* 0x000fe20003f0e170 */
[----:B------:R-:W-:-:S12]  /*b900*/  VIADD R93, R55, 0xffffffd0 ;  /* 0xffffffd0375d7836 */ /* 0x000fd80000000000 */
.L_x_4066:
[----:B------:R-:W2:Y:S04]  /*b910*/  LDG.E.128 R68, desc[UR36][R64.64] ;  /* 0x0000002440447981 */ /* 0x000ea8000c1e1d00 */
[----:B------:R-:W4:Y:S04]  /*b920*/  LDG.E.128 R72, desc[UR36][R64.64+0xc00] ;  /* 0x000c002440487981 */ /* 0x000f28000c1e1d00 */
[----:B------:R-:W3:Y:S04]  /*b930*/  LDG.E.128 R80, desc[UR36][R64.64+0x1800] ;  /* 0x0018002440507981 */ /* 0x000ee8000c1e1d00 */
        /* <DEDUP_REMOVED lines=12> */
[----:B------:R0:W3:Y:S01]  /*ba00*/  LDG.E.128 R12, desc[UR36][R64.64+0xb400] ;  /* 0x00b40024400c7981 */ /* 0x0000e2000c1e1d00 */
[----:B------:R-:W-:Y:S01]  /*ba10*/  IADD3 R91, P3, R64, 0xc000, RZ ;  /* 0x0000c000405b7810 */ /* 0x000fe20007f7e0ff */
[----:B------:R-:W-:-:S02]  /*ba20*/  VIADD R54, R54, 0x40 ;  /* 0x0000004036367836 */ /* 0x000fc40000000000 */
[----:B------:R-:W2:Y:S02]  /*ba30*/  LDS R67, [R66+-0x20] ;  /* 0xffffe00042437984 */ /* 0x000ea40000000800 */
[----:B------:R-:W-:Y:S01]  /*ba40*/  IMAD.X R92, RZ, RZ, R65, P3 ;  /* 0x000000ffff5c7224 */ /* 0x000fe200018e0641 */
[----:B------:R-:W-:Y:S01]  /*ba50*/  ISETP.GE.AND P3, PT, R54, R93, PT ;  /* 0x0000005d3600720c */ /* 0x000fe20003f66270 */
[----:B------:R-:W4:Y:S04]  /*ba60*/  LDS R76, [R66+-0x10] ;  /* 0xfffff000424c7984 */ /* 0x000f280000000800 */
[----:B------:R-:W3:Y:S04]  /*ba70*/  LDS R77, [R66] ;  /* 0x00000000424d7984 */ /* 0x000ee80000000800 */
[----:B------:R-:W1:Y:S04]  /*ba80*/  LDS R78, [R66+0x10] ;  /* 0x00001000424e7984 */ /* 0x000e680000000800 */
[----:B------:R-:W1:Y:S04]  /*ba90*/  LDS R79, [R66+0x20] ;  /* 0x00002000424f7984 */ /* 0x000e680000000800 */
[----:B------:R-:W1:Y:S04]  /*baa0*/  LDS R88, [R66+0x30] ;  /* 0x0000300042587984 */ /* 0x000e680000000800 */
[----:B------:R-:W1:Y:S04]  /*bab0*/  LDS R89, [R66+0x40] ;  /* 0x0000400042597984 */ /* 0x000e680000000800 */
[----:B------:R-:W1:Y:S04]  /*bac0*/  LDS R90, [R66+0x50] ;  /* 0x00005000425a7984 */ /* 0x000e680000000800 */
[----:B0-----:R-:W0:Y:S01]  /*bad0*/  LDS R64, [R66+0x60] ;  /* 0x0000600042407984 */ /* 0x001e220000000800 */
[-C--:B--2---:R-:W-:Y:S01]  /*bae0*/  FFMA.FTZ R65, R68, R67.reuse, R8 ;  /* 0x0000004344417223 */ /* 0x084fe20000010008 */
[----:B------:R-:W-:-:S02]  /*baf0*/  FFMA.FTZ R8, R69, R67, R9 ;  /* 0x0000004345087223 */ /* 0x000fc40000010009 */
[----:B------:R-:W2:Y:S01]  /*bb00*/  LDS R68, [R66+0x70] ;  /* 0x0000700042447984 */ /* 0x000ea20000000800 */
[-C--:B------:R-:W-:Y:S01]  /*bb10*/  FFMA.FTZ R9, R70, R67.reuse, R10 ;  /* 0x0000004346097223 */ /* 0x080fe2000001000a */
[----:B------:R-:W-:Y:S01]  /*bb20*/  FFMA.FTZ R10, R71, R67, R11 ;  /* 0x00000043470a7223 */ /* 0x000fe2000001000b */
[-C--:B----4-:R-:W-:Y:S01]  /*bb30*/  FFMA.FTZ R65, R72, R76.reuse, R65 ;  /* 0x0000004c48417223 */ /* 0x090fe20000010041 */
[----:B------:R-:W4:Y:S01]  /*bb40*/  LDS R11, [R66+0x80] ;  /* 0x00008000420b7984 */ /* 0x000f220000000800 */
[-C--:B------:R-:W-:Y:S01]  /*bb50*/  FFMA.FTZ R8, R73, R76.reuse, R8 ;  /* 0x0000004c49087223 */ /* 0x080fe20000010008 */
[-C--:B------:R-:W-:Y:S01]  /*bb60*/  FFMA.FTZ R9, R74, R76.reuse, R9 ;  /* 0x0000004c4a097223 */ /* 0x080fe20000010009 */
[----:B------:R-:W-:Y:S01]  /*bb70*/  FFMA.FTZ R10, R75, R76, R10 ;  /* 0x0000004c4b0a7223 */ /* 0x000fe2000001000a */
[----:B------:R-:W4:Y:S01]  /*bb80*/  LDS R67, [R66+0x90] ;  /* 0x0000900042437984 */ /* 0x000f220000000800 */
[-C--:B---3--:R-:W-:Y:S01]  /*bb90*/  FFMA.FTZ R65, R80, R77.reuse, R65 ;  /* 0x0000004d50417223 */ /* 0x088fe20000010041 */
[-C--:B------:R-:W-:Y:S01]  /*bba0*/  FFMA.FTZ R8, R81, R77.reuse, R8 ;  /* 0x0000004d51087223 */ /* 0x080fe20000010008 */
[-C--:B------:R-:W-:Y:S01]  /*bbb0*/  FFMA.FTZ R9, R82, R77.reuse, R9 ;  /* 0x0000004d52097223 */ /* 0x080fe20000010009 */
[----:B------:R-:W3:Y:S01]  /*bbc0*/  LDS R69, [R66+0xa0] ;  /* 0x0000a00042457984 */ /* 0x000ee20000000800 */
[----:B------:R-:W-:Y:S01]  /*bbd0*/  FFMA.FTZ R10, R83, R77, R10 ;  /* 0x0000004d530a7223 */ /* 0x000fe2000001000a */
[-C--:B-1----:R-:W-:Y:S01]  /*bbe0*/  FFMA.FTZ R65, R84, R78.reuse, R65 ;  /* 0x0000004e54417223 */ /* 0x082fe20000010041 */
[-C--:B------:R-:W-:Y:S01]  /*bbf0*/  FFMA.FTZ R8, R85, R78.reuse, R8 ;  /* 0x0000004e55087223 */ /* 0x080fe20000010008 */
[----:B------:R-:W1:Y:S01]  /*bc00*/  LDS R70, [R66+0xb0] ;  /* 0x0000b00042467984 */ /* 0x000e620000000800 */
[-C--:B------:R-:W-:Y:S01]  /*bc10*/  FFMA.FTZ R9, R86, R78.reuse, R9 ;  /* 0x0000004e56097223 */ /* 0x080fe20000010009 */
[----:B------:R-:W-:Y:S01]  /*bc20*/  FFMA.FTZ R10, R87, R78, R10 ;  /* 0x0000004e570a7223 */ /* 0x000fe2000001000a */
[-C--:B------:R-:W-:Y:S01]  /*bc30*/  FFMA.FTZ R65, R60, R79.reuse, R65 ;  /* 0x0000004f3c417223 */ /* 0x080fe20000010041 */
[-C--:B------:R-:W-:Y:S01]  /*bc40*/  FFMA.FTZ R8, R61, R79.reuse, R8 ;  /* 0x0000004f3d087223 */ /* 0x080fe20000010008 */
[----:B------:R-:W1:Y:S01]  /*bc50*/  LDS R60, [R66+0xc0] ;  /* 0x0000c000423c7984 */ /* 0x000e620000000800 */
[-C--:B------:R-:W-:Y:S01]  /*bc60*/  FFMA.FTZ R9, R62, R79.reuse, R9 ;  /* 0x0000004f3e097223 */ /* 0x080fe20000010009 */
[----:B------:R-:W-:Y:S01]  /*bc70*/  FFMA.FTZ R10, R63, R79, R10 ;  /* 0x0000004f3f0a7223 */ /* 0x000fe2000001000a */
[-C--:B------:R-:W-:Y:S01]  /*bc80*/  FFMA.FTZ R65, R56, R88.reuse, R65 ;  /* 0x0000005838417223 */ /* 0x080fe20000010041 */
[-C--:B------:R-:W-:Y:S01]  /*bc90*/  FFMA.FTZ R8, R57, R88.reuse, R8 ;  /* 0x0000005839087223 */ /* 0x080fe20000010008 */
[-C--:B------:R-:W-:Y:S01]  /*bca0*/  FFMA.FTZ R9, R58, R88.reuse, R9 ;  /* 0x000000583a097223 */ /* 0x080fe20000010009 */
[----:B------:R1:W1:Y:S01]  /*bcb0*/  LDS R56, [R66+0xd0] ;  /* 0x0000d00042387984 */ /* 0x0002620000000800 */
[----:B------:R-:W-:Y:S01]  /*bcc0*/  FFMA.FTZ R10, R59, R88, R10 ;  /* 0x000000583b0a7223 */ /* 0x000fe2000001000a */
[-C--:B------:R-:W-:Y:S01]  /*bcd0*/  FFMA.FTZ R65, R48, R89.reuse, R65 ;  /* 0x0000005930417223 */ /* 0x080fe20000010041 */
[-C--:B------:R-:W-:Y:S01]  /*bce0*/  FFMA.FTZ R8, R49, R89.reuse, R8 ;  /* 0x0000005931087223 */ /* 0x080fe20000010008 */
[-C--:B------:R-:W-:Y:S01]  /*bcf0*/  FFMA.FTZ R9, R50, R89.reuse, R9 ;  /* 0x0000005932097223 */ /* 0x080fe20000010009 */
[----:B------:R-:W-:Y:S01]  /*bd00*/  FFMA.FTZ R10, R51, R89, R10 ;  /* 0x00000059330a7223 */ /* 0x000fe2000001000a */
[-C--:B------:R-:W-:Y:S01]  /*bd10*/  FFMA.FTZ R65, R44, R90.reuse, R65 ;  /* 0x0000005a2c417223 */ /* 0x080fe20000010041 */
[-C--:B------:R-:W-:Y:S01]  /*bd20*/  FFMA.FTZ R8, R45, R90.reuse, R8 ;  /* 0x0000005a2d087223 */ /* 0x080fe20000010008 */
[-C--:B------:R-:W-:Y:S01]  /*bd30*/  FFMA.FTZ R9, R46, R90.reuse, R9 ;  /* 0x0000005a2e097223 */ /* 0x080fe20000010009 */
[----:B------:R-:W-:Y:S01]  /*bd40*/  FFMA.FTZ R10, R47, R90, R10 ;  /* 0x0000005a2f0a7223 */ /* 0x000fe2000001000a */
        /* <DEDUP_REMOVED lines=8> */
[-C--:B----4-:R-:W-:Y:S01]  /*bdd0*/  FFMA.FTZ R65, R32, R11.reuse, R65 ;  /* 0x0000000b20417223 */ /* 0x090fe20000010041 */
[-C--:B------:R-:W-:Y:S01]  /*bde0*/  FFMA.FTZ R8, R33, R11.reuse, R8 ;  /* 0x0000000b21087223 */ /* 0x080fe20000010008 */
[-C--:B------:R-:W-:Y:S01]  /*bdf0*/  FFMA.FTZ R9, R34, R11.reuse, R9 ;  /* 0x0000000b22097223 */ /* 0x080fe20000010009 */
[----:B------:R-:W-:Y:S01]  /*be00*/  FFMA.FTZ R10, R35, R11, R10 ;  /* 0x0000000b230a7223 */ /* 0x000fe2000001000a */
[-C--:B------:R-:W-:Y:S01]  /*be10*/  FFMA.FTZ R65, R28, R67.reuse, R65 ;  /* 0x000000431c417223 */ /* 0x080fe20000010041 */
[-C--:B------:R-:W-:Y:S01]  /*be20*/  FFMA.FTZ R8, R29, R67.reuse, R8 ;  /* 0x000000431d087223 */ /* 0x080fe20000010008 */
[-C--:B------:R-:W-:Y:S01]  /*be30*/  FFMA.FTZ R9, R30, R67.reuse, R9 ;  /* 0x000000431e097223 */ /* 0x080fe20000010009 */
[----:B------:R-:W-:Y:S01]  /*be40*/  FFMA.FTZ R10, R31, R67, R10 ;  /* 0x000000431f0a7223 */ /* 0x000fe2000001000a */
[-C--:B---3--:R-:W-:Y:S01]  /*be50*/  FFMA.FTZ R65, R24, R69.reuse, R65 ;  /* 0x0000004518417223 */ /* 0x088fe20000010041 */
[-C--:B------:R-:W-:Y:S01]  /*be60*/  FFMA.FTZ R8, R25, R69.reuse, R8 ;  /* 0x0000004519087223 */ /* 0x080fe20000010008 */
[-C--:B------:R-:W-:Y:S01]  /*be70*/  FFMA.FTZ R9, R26, R69.reuse, R9 ;  /* 0x000000451a097223 */ /* 0x080fe20000010009 */
[----:B------:R-:W-:Y:S01]  /*be80*/  FFMA.FTZ R10, R27, R69, R10 ;  /* 0x000000451b0a7223 */ /* 0x000fe2000001000a */
[-C--:B-1----:R-:W-:Y:S01]  /*be90*/  FFMA.FTZ R65, R20, R70.reuse, R65 ;  /* 0x0000004614417223 */ /* 0x082fe20000010041 */
[-C--:B------:R-:W-:Y:S01]  /*bea0*/  FFMA.FTZ R8, R21, R70.reuse, R8 ;  /* 0x0000004615087223 */ /* 0x080fe20000010008 */
[-C--:B------:R-:W-:Y:S01]  /*beb0*/  FFMA.FTZ R9, R22, R70.reuse, R9 ;  /* 0x0000004616097223 */ /* 0x080fe20000010009 */
[----:B------:R-:W-:Y:S01]  /*bec0*/  FFMA.FTZ R10, R23, R70, R10 ;  /* 0x00000046170a7223 */ /* 0x000fe2000001000a */
[-C--:B------:R-:W-:Y:S01]  /*bed0*/  FFMA.FTZ R65, R16, R60.reuse, R65 ;  /* 0x0000003c10417223 */ /* 0x080fe20000010041 */
[-C--:B------:R-:W-:Y:S01]  /*bee0*/  FFMA.FTZ R16, R17, R60.reuse, R8 ;  /* 0x0000003c11107223 */ /* 0x080fe20000010008 */
[-C--:B------:R-:W-:Y:S01]  /*bef0*/  FFMA.FTZ R11, R18, R60.reuse, R9 ;  /* 0x0000003c120b7223 */ /* 0x080fe20000010009 */
[----:B------:R-:W-:Y:S01]  /*bf00*/  FFMA.FTZ R60, R19, R60, R10 ;  /* 0x0000003c133c7223 */ /* 0x000fe2000001000a */
[----:B------:R-:W-:Y:S01]  /*bf10*/  IADD3 R66, R66, 0x100, RZ ;  /* 0x0000010042427810 */ /* 0x000fe20007ffe0ff */
[----:B------:R-:W-:-:S02]  /*bf20*/  IMAD.MOV.U32 R64, RZ, RZ, R91 ;  /* 0x000000ffff407224 */ /* 0x000fc400078e005b */
[-C--:B------:R-:W-:Y:S01]  /*bf30*/  FFMA.FTZ R8, R12, R56.reuse, R65 ;  /* 0x000000380c087223 */ /* 0x080fe20000010041 */
[-C--:B------:R-:W-:Y:S01]  /*bf40*/  FFMA.FTZ R10, R14, R56.reuse, R11 ;  /* 0x000000380e0a7223 */ /* 0x080fe2000001000b */
[-C--:B------:R-:W-:Y:S01]  /*bf50*/  FFMA.FTZ R9, R13, R56.reuse, R16 ;  /* 0x000000380d097223 */ /* 0x080fe20000010010 */
[----:B------:R-:W-:Y:S01]  /*bf60*/  FFMA.FTZ R11, R15, R56, R60 ;  /* 0x000000380f0b7223 */ /* 0x000fe2000001003c */
[----:B------:R-:W-:Y:S01]  /*bf70*/  IMAD.MOV.U32 R65, RZ, RZ, R92 ;  /* 0x000000ffff417224 */ /* 0x000fe200078e005c */
[----:B------:R-:W-:Y:S06]  /*bf80*/  @!P3 BRA `(.L_x_4066) ;  /* 0xfffffff80060b947 */ /* 0x000fec000383ffff */
.L_x_4065:
[----:B------:R-:W-:Y:S05]  /*bf90*/  BSYNC B2 ;  /* 0x0000000000027941 */ /* 0x000fea0003800000 */
.L_x_4064:
[----:B------:R-:W-:Y:S01]  /*bfa0*/  IMAD.IADD R12, R55, 0x1, -R54 ;  /* 0x00000001370c7824 */ /* 0x000fe200078e0a36 */
[----:B------:R-:W-:Y:S04]  /*bfb0*/  BSSY B2, `(.L_x_4067) ;  /* 0x000003a000027945 */ /* 0x000fe80003800000 */
[----:B------:R-:W-:-:S13]  /*bfc0*/  ISETP.GT.AND P3, PT, R12, 0x10, PT ;  /* 0x000000100c00780c */ /* 0x000fda0003f64270 */
[----:B------:R-:W-:Y:S05]  /*bfd0*/  @!P3 BRA `(.L_x_4068) ;  /* 0x0000000000dcb947 */ /* 0x000fea0003800000 */
[----:B------:R-:W2:Y:S04]  /*bfe0*/  LDG.E.128 R12, desc[UR36][R64.64] ;  /* 0x00000024400c7981 */ /* 0x000ea8000c1e1d00 */
[----:B------:R-:W4:Y:S04]  /*bff0*/  LDG.E.128 R20, desc[UR36][R64.64+0xc00] ;  /* 0x000c002440147981 */ /* 0x000f28000c1e1d00 */
        /* <DEDUP_REMOVED lines=8> */
[----:B------:R-:W2:Y:S01]  /*c080*/  LDS R16, [R66+-0x20] ;  /* 0xffffe00042107984 */ /* 0x000ea20000000800 */
[----:B------:R-:W-:Y:S02]  /*c090*/  IADD3.X R58, RZ, R65, RZ, P0, !PT ;  /* 0x00000041ff3a7210 */ /* 0x000fe400007fe4ff */
[----:B------:R-:W-:Y:S01]  /*c0a0*/  PLOP3.LUT P0, PT, PT, PT, PT, 0x8, 0x0 ;  /* 0x000000000000781c */ /* 0x000fe20003f0e170 */
[----:B------:R-:W4:Y:S01]  /*c0b0*/  LDS R18, [R66+-0x10] ;  /* 0xfffff00042127984 */ /* 0x000f220000000800 */
[----:B0-----:R-:W-:Y:S01]  /*c0c0*/  IMAD.MOV.U32 R64, RZ, RZ, R57 ;  /* 0x000000ffff407224 */ /* 0x001fe200078e0039 */
[----:B------:R-:W-:Y:S02]  /*c0d0*/  MOV R65, R58 ;  /* 0x0000003a00417202 */ /* 0x000fe40000000f00 */
[----:B------:R-:W3:Y:S04]  /*c0e0*/  LDS R19, [R66] ;  /* 0x0000000042137984 */ /* 0x000ee80000000800 */
[----:B------:R-:W0:Y:S04]  /*c0f0*/  LDS R32, [R66+0x10] ;  /* 0x0000100042207984 */ /* 0x000e280000000800 */
[----:B------:R-:W1:Y:S04]  /*c100*/  LDS R33, [R66+0x20] ;  /* 0x0000200042217984 */ /* 0x000e680000000800 */
[----:B------:R-:W1:Y:S04]  /*c110*/  LDS R34, [R66+0x30] ;  /* 0x0000300042227984 */ /* 0x000e680000000800 */
[----:B------:R-:W1:Y:S04]  /*c120*/  LDS R35, [R66+0x40] ;  /* 0x0000400042237984 */ /* 0x000e680000000800 */
[----:B------:R0:W1:Y:S02]  /*c130*/  LDS R56, [R66+0x50] ;  /* 0x0000500042387984 */ /* 0x0000640000000800 */
[----:B0-----:R-:W-:-:S02]  /*c140*/  VIADD R66, R66, 0x80 ;  /* 0x0000008042427836 */ /* 0x001fc40000000000 */
        /* <DEDUP_REMOVED lines=8> */
[-C--:B---3--:R-:W-:Y:S01]  /*c1d0*/  FFMA.FTZ R17, R24, R19.reuse, R17 ;  /* 0x0000001318117223 */ /* 0x088fe20000010011 */
[-C--:B------:R-:W-:Y:S01]  /*c1e0*/  FFMA.FTZ R8, R25, R19.reuse, R8 ;  /* 0x0000001319087223 */ /* 0x080fe20000010008 */
[-C--:B------:R-:W-:Y:S01]  /*c1f0*/  FFMA.FTZ R9, R26, R19.reuse, R9 ;  /* 0x000000131a097223 */ /* 0x080fe20000010009 */
[----:B------:R-:W-:Y:S01]  /*c200*/  FFMA.FTZ R16, R27, R19, R16 ;  /* 0x000000131b107223 */ /* 0x000fe20000010010 */
[-C--:B------:R-:W-:Y:S01]  /*c210*/  FFMA.FTZ R17, R28, R32.reuse, R17 ;  /* 0x000000201c117223 */ /* 0x080fe20000010011 */
        /* <DEDUP_REMOVED lines=18> */
[----:B------:R-:W-:-:S07]  /*c340*/  FFMA.FTZ R11, R51, R56, R16 ;  /* 0x00000038330b7223 */ /* 0x000fce0000010010 */
.L_x_4068:
[----:B------:R-:W-:Y:S05]  /*c350*/  BSYNC B2 ;  /* 0x0000000000027941 */ /* 0x000fea0003800000 */
.L_x_4067:
[----:B------:R-:W-:-:S13]  /*c360*/  ISETP.LT.OR P0, PT, R54, R55, P0 ;  /* 0x000000373600720c */ /* 0x000fda0000701670 */
[----:B------:R-:W-:Y:S05]  /*c370*/  @!P0 BRA `(.L_x_4060) ;  /* 0x0000000000608947 */ /* 0x000fea0003800000 */
[----:B------:R-:W2:Y:S04]  /*c380*/  LDG.E.128 R12, desc[UR36][R64.64] ;  /* 0x00000024400c7981 */ /* 0x000ea8000c1e1d00 */
[----:B------:R-:W4:Y:S04]  /*c390*/  LDG.E.128 R20, desc[UR36][R64.64+0xc00] ;  /* 0x000c002440147981 */ /* 0x000f28000c1e1d00 */
[----:B------:R-:W3:Y:S04]  /*c3a0*/  LDG.E.128 R24, desc[UR36][R64.64+0x1800] ;  /* 0x0018002440187981 */ /* 0x000ee8000c1e1d00 */
[----:B------:R-:W3:Y:S04]  /*c3b0*/  LDG.E.128 R28, desc[UR36][R64.64+0x2400] ;  /* 0x00240024401c7981 */ /* 0x000ee8000c1e1d00 */
[----:B------:R-:W2:Y:S04]  /*c3c0*/  LDS R16, [R66+-0x20] ;  /* 0xffffe00042107984 */ /* 0x000ea80000000800 */
[----:B------:R-:W4:Y:S04]  /*c3d0*/  LDS R18, [R66+-0x10] ;  /* 0xfffff00042127984 */ /* 0x000f280000000800 */
[----:B------:R-:W3:Y:S04]  /*c3e0*/  LDS R19, [R66] ;  /* 0x0000000042137984 */ /* 0x000ee80000000800 */
[----:B------:R-:W0:Y:S01]  /*c3f0*/  LDS R32, [R66+0x10] ;  /* 0x0000100042207984 */ /* 0x000e220000000800 */
        /* <DEDUP_REMOVED lines=12> */
[-C--:B0-----:R-:W-:Y:S01]  /*c4c0*/  FFMA.FTZ R8, R28, R32.reuse, R17 ;  /* 0x000000201c087223 */ /* 0x081fe20000010011 */
[-C--:B------:R-:W-:Y:S01]  /*c4d0*/  FFMA.FTZ R9, R29, R32.reuse, R10 ;  /* 0x000000201d097223 */ /* 0x080fe2000001000a */
[-C--:B------:R-:W-:Y:S01]  /*c4e0*/  FFMA.FTZ R10, R30, R32.reuse, R11 ;  /* 0x000000201e0a7223 */ /* 0x080fe2000001000b */
[----:B------:R-:W-:-:S07]  /*c4f0*/  FFMA.FTZ R11, R31, R32, R16 ;  /* 0x000000201f0b7223 */ /* 0x000fce0000010010 */
.L_x_4060:
[----:B------:R-:W-:Y:S05]  /*c500*/  BSYNC B0 ;  /* 0x0000000000007941 */ /* 0x000fea0003800000 */
.L_x_4059:
[----:B------:R-:W-:-:S13]  /*c510*/  ISETP.GE.AND P0, PT, R2, UR40, PT ;  /* 0x0000002802007c0c */ /* 0x000fda000bf06270 */
[----:B------:R-:W-:Y:S05]  /*c520*/  @P0 BRA `(.L_x_4058) ;  /* 0x0000000c00740947 */ /* 0x000fea0003800000 */
[----:B------:R-:W-:Y:S01]  /*c530*/  IMAD.U32 R21, RZ, RZ, UR42 ;  /* 0x0000002aff157e24 */ /* 0x000fe2000f8e00ff */
[----:B0-----:R-:W-:Y:S01]  /*c540*/  LOP3.LUT R12, RZ, R3, RZ, 0x33, !PT ;  /* 0x00000003ff0c7212 */ /* 0x001fe200078e33ff */
[----:B------:R-:W-:Y:S03]  /*c550*/  BSSY B0, `(.L_x_4069) ;  /* 0x0000033000007945 */ /* 0x000fe60003800000 */
[----:B------:R-:W-:-:S04]  /*c560*/  IADD3 R21, -R21, UR40, R12 ;  /* 0x0000002815157c10 */ /* 0x000fc8000fffe10c */
[----:B------:R-:W-:-:S04]  /*c570*/  LEA.HI R12, R21, 0x1, RZ, 0x1e ;  /* 0x00000001150c7811 */ /* 0x000fc800078ff0ff */
[----:B------:R-:W-:-:S13]  /*c580*/  LOP3.LUT P0, R12, R12, 0x3, RZ, 0xc0, !PT ;  /* 0x000000030c0c7812 */ /* 0x000fda000780c0ff */
[----:B------:R-:W-:Y:S05]  /*c590*/  @!P0 BRA `(.L_x_4070) ;  /* 0x0000000000b88947 */ /* 0x000fea0003800000 */
[----:B------:R-:W2:Y:S01]  /*c5a0*/  LDL R13, [R1+0x34] ;  /* 0x00003400010d7983 */ /* 0x000ea20000100800 */
[----:B------:R-:W-:Y:S02]  /*c5b0*/  IMAD.MOV.U32 R14, RZ, RZ, R12 ;  /* 0x000000ffff0e7224 */ /* 0x000fe400078e000c */
[----:B--2---:R-:W-:-:S07]  /*c5c0*/  IMAD R15, R3, 0x4, R13 ;  /* 0x00000004030f7824 */ /* 0x004fce00078e020d */
.L_x_4073:
[----:B-1----:R-:W0:Y:S01]  /*c5d0*/  LDC R17, c[0x0][0x284] ;  /* 0x0000a100ff117b82 */ /* 0x002e220000000800 */
        /* <DEDUP_REMOVED lines=17> */
[----:B------:R-:W-:Y:S02]  /*c6f0*/  MOV R13, R20 ;  /* 0x00000014000d7202 */ /* 0x000fe40000000f00 */
[----:B------:R-:W0:Y:S03]  /*c700*/  LDS R20, [R15] ;  /* 0x000000000f147984 */ /* 0x000e260000000800 */
[----:B------:R-:W-:-:S04]  /*c710*/  IMAD.HI.U32 R12, R12, R13, RZ ;  /* 0x0000000d0c0c7227 */ /* 0x000fc800078e00ff */
[----:B------:R-:W-:-:S04]  /*c720*/  IMAD.MOV R12, RZ, RZ, -R12 ;  /* 0x000000ffff0c7224 */ /* 0x000fc800078e0a0c */
        /* <DEDUP_REMOVED lines=17> */
.L_x_4072:
[----:B------:R-:W-:Y:S05]  /*c840*/  BSYNC B2 ;  /* 0x0000000000027941 */ /* 0x000fea0003800000 */
.L_x_4071:
[----:B------:R-:W-:Y:S02]  /*c850*/  VIADD R2, R2, 0x4 ;  /* 0x0000000402027836 */ /* 0x000fe40000000000 */
[----:B------:R-:W-:Y:S01]  /*c860*/  VIADD R15, R15, 0x10 ;  /* 0x000000100f0f7836 */ /* 0x000fe20000000000 */
[----:B------:R-:W-:Y:S06]  /*c870*/  @P0 BRA `(.L_x_4073) ;  /* 0xfffffffc00540947 */ /* 0x000fec000383ffff */
.L_x_4070:
[----:B------:R-:W-:Y:S05]  /*c880*/  BSYNC B0 ;  /* 0x0000000000007941 */ /* 0x000fea0003800000 */
.L_x_4069:
[----:B------:R-:W-:-:S13]  /*c890*/  ISETP.GE.U32.AND P0, PT, R21, 0xc, PT ;  /* 0x0000000c1500780c */ /* 0x000fda0003f06070 */
[----:B------:R-:W-:Y:S05]  /*c8a0*/  @!P0 BRA `(.L_x_4058) ;  /* 0x0000000800948947 */ /* 0x000fea0003800000 */
[----:B-1----:R-:W2:Y:S01]  /*c8b0*/  LDL R16, [R1+0x34] ;  /* 0x0000340001107983 */ /* 0x002ea20000100800 */
[----:B------:R-:W0:Y:S01]  /*c8c0*/  LDC R23, c[0x0][0x284] ;  /* 0x0000a100ff177b82 */ /* 0x000e220000000800 */
[----:B------:R-:W-:Y:S01]  /*c8d0*/  LEA R12, R2, 0x20, 0x2 ;  /* 0x00000020020c7811 */ /* 0x000fe200078e10ff */
[----:B------:R-:W-:-:S04]  /*c8e0*/  IMAD.U32 R13, RZ, RZ, UR42 ;  /* 0x0000002aff0d7e24 */ /* 0x000fc8000f8e00ff */
[----:B------:R-:W-:-:S05]  /*c8f0*/  IMAD R12, R13, -0x4, R12 ;  /* 0xfffffffc0d0c7824 */ /* 0x000fca00078e020c */
[----:B0-2---:R-:W-:-:S07]  /*c900*/  IADD3 R14, R16, R12, RZ ;  /* 0x0000000c100e7210 */ /* 0x005fce0007ffe0ff */
.L_x_4082:
[CC--:B------:R-:W-:Y:S01]  /*c910*/  ISETP.GE.AND P4, PT, R2.reuse, R23.reuse, PT ;  /* 0x000000170200720c */ /* 0x0c0fe20003f86270 */
[C---:B------:R-:W-:Y:S01]  /*c920*/  VIADD R20, R2.reuse, 0x4 ;  /* 0x0000000402147836 */ /* 0x040fe20000000000 */
[----:B------:R-:W-:Y:S01]  /*c930*/  BSSY B0, `(.L_x_4074) ;  /* 0x0000028000007945 */ /* 0x000fe20003800000 */
[C---:B------:R-:W-:Y:S02]  /*c940*/  VIADD R21, R2.reuse, 0x8 ;  /* 0x0000000802157836 */ /* 0x040fe40000000000 */
[----:B------:R-:W-:Y:S01]  /*c950*/  VIADD R22, R2, 0xc ;  /* 0x0000000c02167836 */ /* 0x000fe20000000000 */
[-C--:B------:R-:W-:Y:S02]  /*c960*/  ISETP.GE.AND P0, PT, R20, R23.reuse, PT ;  /* 0x000000171400720c */ /* 0x080fe40003f06270 */
[----:B------:R-:W-:-:S05]  /*c970*/  ISETP.GE.AND P3, PT, R21, R23, PT ;  /* 0x000000171500720c */ /* 0x000fca0003f66270 */
[----:B------:R-:W-:Y:S08]  /*c980*/  @!P4 BRA `(.L_x_4075) ;  /* 0x000000000088c947 */ /* 0x000ff00003800000 */
        /* <DEDUP_REMOVED lines=21> */
[----:B------:R-:W0:Y:S02]  /*cae0*/  LDS R15, [R14+-0x20] ;  /* 0xffffe0000e0f7984 */ /* 0x000e240000000800 */
[----:B------:R-:W-:Y:S01]  /*caf0*/  @!P5 IMAD.MOV R12, RZ, RZ, -R12 ;  /* 0x000000ffff0cd224 */ /* 0x000fe200078e0a0c */
        /* <DEDUP_REMOVED lines=11> */
.L_x_4075:
[----:B------:R-:W-:Y:S05]  /*cbb0*/  BSYNC B0 ;  /* 0x0000000000007941 */ /* 0x000fea0003800000 */
.L_x_4074:
[----:B------:R-:W-:Y:S01]  /*cbc0*/  BSSY B0, `(.L_x_4076) ;  /* 0x0000025000007945 */ /* 0x000fe20003800000 */
[----:B------:R-:W-:-:S03]  /*cbd0*/  ISETP.GE.AND P4, PT, R22, R23, PT ;  /* 0x000000171600720c */ /* 0x000fc60003f86270 */
[----:B------:R-:W-:Y:S10]  /*cbe0*/  @!P0 BRA `(.L_x_4077) ;  /* 0x0000000000888947 */ /* 0x000ff40003800000 */
        /* <DEDUP_REMOVED lines=34> */
.L_x_4077:
[----:B------:R-:W-:Y:S05]  /*ce10*/  BSYNC B0 ;  /* 0x0000000000007941 */ /* 0x000fea0003800000 */
.L_x_4076:
        /* <DEDUP_REMOVED lines=23> */
[----:B------:R-:W0:Y:S02]  /*cf90*/  LDS R15, [R14] ;  /* 0x000000000e0f7984 */ /* 0x000e240000000800 */
        /* <DEDUP_REMOVED lines=12> */
.L_x_4079:
[----:B------:R-:W-:Y:S05]  /*d060*/  BSYNC B0 ;  /* 0x0000000000007941 */ /* 0x000fea0003800000 */
.L_x_4078:
        /* <DEDUP_REMOVED lines=23> */
[----:B------:R-:W0:Y:S02]  /*d1e0*/  LDS R15, [R14+0x10] ;  /* 0x000010000e0f7984 */ /* 0x000e240000000800 */
        /* <DEDUP_REMOVED lines=12> */
.L_x_4081:
[----:B------:R-:W-:Y:S05]  /*d2b0*/  BSYNC B0 ;  /* 0x0000000000007941 */ /* 0x000fea0003800000 */
.L_x_4080:
[----:B------:R-:W-:Y:S01]  /*d2c0*/  IADD3 R2, R2, 0x10, RZ ;  /* 0x0000001002027810 */ /* 0x000fe20007ffe0ff */
[----:B------:R-:W-:-:S03]  /*d2d0*/  VIADD R14, R14, 0x40 ;  /* 0x000000400e0e7836 */ /* 0x000fc60000000000 */
[----:B------:R-:W-:-:S13]  /*d2e0*/  ISETP.GE.AND P0, PT, R2, UR40, PT ;  /* 0x0000002802007c0c */ /* 0x000fda000bf06270 */
[----:B------:R-:W-:Y:S05]  /*d2f0*/  @!P0 BRA `(.L_x_4082) ;  /* 0xfffffff400848947 */ /* 0x000fea000383ffff */
.L_x_4058:
[----:B------:R-:W-:Y:S05]  /*d300*/  BSYNC B1 ;  /* 0x0000000000017941 */ /* 0x000fea0003800000 */
.L_x_4057:
[----:B------:R2:W5:Y:S01]  /*d310*/  LDL R28, [R1+0x34] ;  /* 0x00003400011c7983 */ /* 0x0005620000100800 */
[----:B------:R-:W-:Y:S01]  /*d320*/  BSSY B0, `(.L_x_4083) ;  /* 0x0000052000007945 */ /* 0x000fe20003800000 */
[----:B------:R-:W4:Y:S02]  /*d330*/  S2R R2, SR_TID.X ;  /* 0x0000000000027919 */ /* 0x000f240000002100 */
[----:B----4-:R-:W-:-:S05]  /*d340*/  VIADD R2, R2, 0x3f ;  /* 0x0000003f02027836 */ /* 0x010fca0000000000 */
[----:B------:R-:W-:Y:S01]  /*d350*/  ISETP.GT.U32.OR P0, PT, R2, 0x7e, P2 ;  /* 0x0000007e0200780c */ /* 0x000fe20001704470 */
[----:B--2---:R-:W-:-:S12]  /*d360*/  @P1 BRA `(.L_x_4084) ;  /* 0x0000000400341947 */ /* 0x004fd80003800000 */
[----:B------:R-:W2:Y:S01]  /*d370*/  LDC R2, c[0x0][0x308] ;  /* 0x0000c200ff027b82 */ /* 0x000ea20000000800 */
        /* <DEDUP_REMOVED lines=8> */
[----:B--2---:R-:W-:-:S13]  /*d400*/  ISETP.NE.AND P3, PT, R2, 0x2, PT ;  /* 0x000000020200780c */ /* 0x004fda0003f65270 */
[----:B------:R-:W1:Y:S01]  /*d410*/  @!P3 LDC.64 R14, c[0x0][0x238] ;  /* 0x00008e00ff0ebb82 */ /* 0x000e620000000a00 */
[----:B------:R-:W-:-:S07]  /*d420*/  UISETP.NE.U32.AND UP0, UPT, UR4, URZ, UPT ;  /* 0x0000003f0400728c */ /* 0x000fce000bf05070 */
[----:B0-----:R-:W0:Y:S01]  /*d430*/  @P3 LDC.64 R12, c[0x0][0x238] ;  /* 0x00008e00ff0c3b82 */ /* 0x001e220000000a00 */
[----:B------:R-:W-:Y:S01]  /*d440*/  UISETP.NE.AND.EX UP0, UPT, UR5, URZ, UPT, UP0 ;  /* 0x0000003f0500728c */ /* 0x000fe2000bf05300 */
[----:B-1----:R-:W-:-:S06]  /*d450*/  @!P3 IADD3 R14, P1, R19, R14, RZ ;  /* 0x0000000e130eb210 */ /* 0x002fcc0007f3e0ff */
[----:B------:R-:W1:Y:S04]  /*d460*/  @!P3 LDC.64 R16, c[0x0][0x2f8] ;  /* 0x0000be00ff10bb82 */ /* 0x000e680000000a00 */
[----:B------:R-:W-:Y:S01]  /*d470*/  @UP0 ULDC UR4, c[0x0][0x288] ;  /* 0x0000a20000040ab9 */ /* 0x000fe20000000800 */
[----:B------:R-:W-:-:S05]  /*d480*/  @!P3 LEA.HI.X.SX32 R15, R19, R15, 0x1, P1 ;  /* 0x0000000f130fb211 */ /* 0x000fca00008f0eff */
[----:B------:R2:W4:Y:S01]  /*d490*/  @!P3 LDG.E R2, desc[UR36][R14.64] ;  /* 0x000000240e02b981 */ /* 0x000522000c1e1900 */
[----:B------:R-:W-:Y:S01]  /*d4a0*/  PLOP3.LUT P4, PT, PT, PT, UP0, 0x80, 0x0 ;  /* 0x000000000000781c */ /* 0x000fe20003f8f008 */
[----:B------:R-:W-:Y:S01]  /*d4b0*/  @UP0 UIMAD UR4, UR38, UR4, UR46 ;  /* 0x00000004260402a4 */ /* 0x000fe2000f8e022e */
[----:B0-----:R-:W-:-:S05]  /*d4c0*/  @P3 IMAD.WIDE R12, R19, 0x4, R12 ;  /* 0x00000004130c3825 */ /* 0x001fca00078e020c */
[----:B------:R-:W-:Y:S01]  /*d4d0*/  MOV R21, UR4 ;  /* 0x0000000400157c02 */ /* 0x000fe20008000f00 */
[----:B------:R-:W-:Y:S02]  /*d4e0*/  @UP0 ULDC.64 UR4, c[0x0][0x2e8] ;  /* 0x0000ba0000040ab9 */ /* 0x000fe40000000a00 */
[----:B--2---:R-:W-:Y:S02]  /*d4f0*/  IMAD.U32 R14, RZ, RZ, UR4 ;  /* 0x00000004ff0e7e24 */ /* 0x004fe4000f8e00ff */
[----:B------:R-:W-:Y:S02]  /*d500*/  IMAD.U32 R15, RZ, RZ, UR5 ;  /* 0x00000005ff0f7e24 */ /* 0x000fe4000f8e00ff */
[----:B------:R-:W-:Y:S01]  /*d510*/  @P4 IMAD R19, R21, 0xc0, R0 ;  /* 0x000000c015134824 */ /* 0x000fe200078e0200 */
[----:B-1----:R-:W2:Y:S04]  /*d520*/  @!P3 LDG.E R17, desc[UR36][R16.64+0x8] ;  /* 0x000008241011b981 */ /* 0x002ea8000c1e1900 */
[----:B------:R0:W3:Y:S01]  /*d530*/  @P3 LDG.E.128 R20, desc[UR36][R12.64] ;  /* 0x000000240c143981 */ /* 0x0000e2000c1e1d00 */
[----:B------:R-:W-:-:S05]  /*d540*/  @P4 IMAD.WIDE R14, R19, 0x4, R14 ;  /* 0x00000004130e4825 */ /* 0x000fca00078e020e */
[----:B------:R1:W3:Y:S01]  /*d550*/  @P4 LDG.E.128 R24, desc[UR36][R14.64] ;  /* 0x000000240e184981 */ /* 0x0002e2000c1e1d00 */
[----:B------:R-:W1:Y:S01]  /*d560*/  S2UR UR5, SR_CgaCtaId ;  /* 0x00000000000579c3 */ /* 0x000e620000008800 */
[----:B------:R-:W-:Y:S01]  /*d570*/  UMOV UR4, 0x400 ;  /* 0x0000040000047882 */ /* 0x000fe20000000000 */
[----:B------:R-:W-:Y:S01]  /*d580*/  UIADD3 UR9, -UR42, UR40, URZ ;  /* 0x000000282a097290 */ /* 0x000fe2000fffe13f */
[----:B0-----:R-:W-:Y:S01]  /*d590*/  IMAD.U32 R13, RZ, RZ, UR8 ;  /* 0x00000008ff0d7e24 */ /* 0x001fe2000f8e00ff */
[----:B------:R-:W-:Y:S02]  /*d5a0*/  UIADD3 UR4, UR4, 0x440, URZ ;  /* 0x0000044004047890 */ /* 0x000fe4000fffe03f */
[----:B------:R-:W-:Y:S01]  /*d5b0*/  UIMAD UR6, UR41, 0xc0, URZ ;  /* 0x000000c0290678a4 */ /* 0x000fe2000f8e023f */
[----:B------:R-:W-:Y:S01]  /*d5c0*/  IMAD R13, R13, 0xc0, R0 ;  /* 0x000000c00d0d7824 */ /* 0x000fe200078e0200 */
[----:B-1----:R-:W-:-:S04]  /*d5d0*/  MOV R15, UR9 ;  /* 0x00000009000f7c02 */ /* 0x002fc80008000f00 */
[----:B------:R-:W-:Y:S01]  /*d5e0*/  MOV R29, UR6 ;  /* 0x00000006001d7c02 */ /* 0x000fe20008000f00 */
[----:B------:R-:W-:-:S06]  /*d5f0*/  ULEA UR4, UR5, UR4, 0x18 ;  /* 0x0000000405047291 */ /* 0x000fcc000f8ec03f */
[----:B-----5:R-:W-:Y:S01]  /*d600*/  IMAD.U32 R28, RZ, RZ, UR4 ;  /* 0x00000004ff1c7e24 */ /* 0x020fe2000f8e00ff */
[----:B------:R-:W-:-:S03]  /*d610*/  ULDC.64 UR4, c[0x0][0x250] ;  /* 0x0000940000047ab9 */ /* 0x000fc60000000a00 */
[----:B------:R-:W-:Y:S01]  /*d620*/  IMAD R15, R15, 0x4, R28 ;  /* 0x000000040f0f7824 */ /* 0x000fe200078e021c */
[----:B------:R-:W-:Y:S05]  /*d630*/  STL [R1+0x34], R28 ;  /* 0x0000341c01007387 */ /* 0x000fea0000100800 */
[----:B------:R-:W0:Y:S01]  /*d640*/  LDS R15, [R15] ;  /* 0x000000000f0f7984 */ /* 0x000e220000000800 */
[----:B----4-:R-:W-:Y:S01]  /*d650*/  @!P3 PRMT R16, R2, 0x9910, RZ ;  /* 0x000099100210b816 */ /* 0x010fe200000000ff */
[----:B------:R1:W2:Y:S01]  /*d660*/  @!P3 I2F.S8 R19, R2 ;  /* 0x000000020013b306 */ /* 0x0002a20000001400 */
[--C-:B------:R-:W-:Y:S02]  /*d670*/  @!P3 SHF.R.U32.HI R18, RZ, 0x10, R2.reuse ;  /* 0x00000010ff12b819 */ /* 0x100fe40000011602 */
[----:B------:R-:W-:-:S05]  /*d680*/  @!P3 SHF.R.U32.HI R12, RZ, 0x18, R2 ;  /* 0x00000018ff0cb819 */ /* 0x000fca0000011602 */
[----:B------:R-:W4:Y:S01]  /*d690*/  @!P3 I2F.S8 R18, R18 ;  /* 0x000000120012b306 */ /* 0x000f220000001400 */
[----:B-1----:R-:W-:Y:S01]  /*d6a0*/  @!P3 IMAD.MOV.U32 R2, RZ, RZ, R16 ;  /* 0x000000ffff02b224 */ /* 0x002fe200078e0010 */
[----:B------:R-:W-:Y:S02]  /*d6b0*/  SHF.R.S32.HI R16, RZ, 0x1f, R13 ;  /* 0x0000001fff107819 */ /* 0x000fe4000001140d */
[----:B------:R-:W-:Y:S02]  /*d6c0*/  IADD3 R13, P1, R13, UR6, RZ ;  /* 0x000000060d0d7c10 */ /* 0x000fe4000ff3e0ff */
[----:B------:R-:W-:Y:S02]  /*d6d0*/  @!P3 SHF.R.S32.HI R2, RZ, 0x8, R2 ;  /* 0x00000008ff02b819 */ /* 0x000fe40000011402 */
[----:B------:R1:W0:Y:S01]  /*d6e0*/  @!P3 I2F.S8 R14, R12 ;  /* 0x0000000c000eb306 */ /* 0x0002220000001400 */
[----:B------:R-:W-:Y:S01]  /*d6f0*/  LEA.HI.X.SX32 R16, R29, R16, 0x1, P1 ;  /* 0x000000101d107211 */ /* 0x000fe200008f0eff */
[-C--:B--2---:R-:W-:Y:S01]  /*d700*/  @!P3 FMUL.FTZ R20, R19, R17.reuse ;  /* 0x000000111314b220 */ /* 0x084fe20000410000 */
[----:B----4-:R-:W-:-:S05]  /*d710*/  @!P3 FMUL.FTZ R22, R18, R17 ;  /* 0x000000111216b220 */ /* 0x010fca0000410000 */
[----:B------:R-:W2:Y:S01]  /*d720*/  @!P3 I2F.S16 R2, R2 ;  /* 0x000000020002b306 */ /* 0x000ea20000101400 */
[C---:B-1----:R-:W-:Y:S01]  /*d730*/  LEA R12, P1, R13.reuse, UR4, 0x2 ;  /* 0x000000040d0c7c11 */ /* 0x042fe2000f8210ff */
[----:B---3--:R-:W-:Y:S01]  /*d740*/  FADD.FTZ R4, R20, R4 ;  /* 0x0000000414047221 */ /* 0x008fe20000010000 */
[----:B------:R-:W-:Y:S02]  /*d750*/  FADD.FTZ R6, R22, R6 ;  /* 0x0000000616067221 */ /* 0x000fe40000010000 */
[----:B------:R-:W-:Y:S01]  /*d760*/  LEA.HI.X R13, R13, UR5, R16, 0x2, P1 ;  /* 0x000000050d0d7c11 */ /* 0x000fe200088f1410 */
[----:B------:R-:W-:Y:S01]  /*d770*/  @P4 FMUL.FTZ R4, R4, R24 ;  /* 0x0000001804044220 */ /* 0x000fe20000410000 */
[-C--:B0-----:R-:W-:Y:S01]  /*d780*/  @!P3 FMUL.FTZ R23, R14, R17.reuse ;  /* 0x000000110e17b220 */ /* 0x081fe20000410000 */
[----:B------:R-:W-:Y:S02]  /*d790*/  @P4 FMUL.FTZ R6, R6, R26 ;  /* 0x0000001a06064220 */ /* 0x000fe40000410000 */
[----:B------:R-:W-:Y:S01]  /*d7a0*/  FFMA.FTZ R8, R15, R4, R8 ;  /* 0x000000040f087223 */ /* 0x000fe20000010008 */
[----:B------:R-:W-:Y:S01]  /*d7b0*/  FADD.FTZ R7, R23, R7 ;  /* 0x0000000717077221 */ /* 0x000fe20000010000 */
[----:B------:R-:W-:Y:S01]  /*d7c0*/  FFMA.FTZ R10, R15, R6, R10 ;  /* 0x000000060f0a7223 */ /* 0x000fe2000001000a */
[----:B--2---:R-:W-:-:S02]  /*d7d0*/  @!P3 FMUL.FTZ R21, R2, R17 ;  /* 0x000000110215b220 */ /* 0x004fc40000410000 */
[----:B------:R-:W-:Y:S02]  /*d7e0*/  @P4 FMUL.FTZ R7, R7, R27 ;  /* 0x0000001b07074220 */ /* 0x000fe40000410000 */
[----:B------:R-:W-:Y:S02]  /*d7f0*/  FADD.FTZ R5, R21, R5 ;  /* 0x0000000515057221 */ /* 0x000fe40000010000 */
[----:B------:R-:W-:Y:S02]  /*d800*/  FFMA.FTZ R11, R15, R7, R11 ;  /* 0x000000070f0b7223 */ /* 0x000fe4000001000b */
[----:B------:R-:W-:-:S04]  /*d810*/  @P4 FMUL.FTZ R5, R5, R25 ;  /* 0x0000001905054220 */ /* 0x000fc80000410000 */
[----:B------:R-:W-:Y:S01]  /*d820*/  FFMA.FTZ R9, R15, R5, R9 ;  /* 0x000000050f097223 */ /* 0x000fe20000010009 */
[----:B------:R2:W-:Y:S06]  /*d830*/  STG.E.128 desc[UR36][R12.64], R4 ;  /* 0x000000040c007986 */ /* 0x0005ec000c101d24 */
.L_x_4084:
[----:B------:R-:W-:Y:S05]  /*d840*/  BSYNC B0 ;  /* 0x0000000000007941 */ /* 0x000fea0003800000 */
.L_x_4083:
[----:B------:R-:W-:Y:S06]  /*d850*/  BAR.SYNC.DEFER_BLOCKING 0x0 ;  /* 0x0000000000007b1d */ /* 0x000fec0000010000 */
[----:B------:R-:W-:Y:S05]  /*d860*/  @P2 BRA `(.L_x_4085) ;  /* 0x0000000000682947 */ /* 0x000fea0003800000 */
[----:B0-2---:R-:W0:Y:S01]  /*d870*/  S2R R12, SR_TID.X ;  /* 0x00000000000c7919 */ /* 0x005e220000002100 */
        /* <DEDUP_REMOVED lines=25> */
.L_x_4085:
[----:B------:R-:W-:Y:S05]  /*da10*/  @P0 EXIT ;  /* 0x000000000000094d */ /* 0x000fea0003800000 */
[----:B------:R-:W4:Y:S01]  /*da20*/  LDC R2, c[0x0][0x308] ;  /* 0x0000c200ff027b82 */ /* 0x000f220000000800 */
[----:B--2--5:R-:W-:Y:S01]  /*da30*/  IMAD.U32 R7, RZ, RZ, UR7 ;  /* 0x00000007ff077e24 */ /* 0x024fe2000f8e00ff */
[----:B----4-:R-:W-:-:S13]  /*da40*/  ISETP.NE.AND P0, PT, R2, 0x2, PT ;  /* 0x000000020200780c */ /* 0x010fda0003f05270 */
[----:B------:R-:W2:Y:S01]  /*da50*/  @P0 LDC.64 R2, c[0x0][0x210] ;  /* 0x00008400ff020b82 */ /* 0x000ea20000000a00 */
        /* <DEDUP_REMOVED lines=32> */
.L_x_4086:
        /* <DEDUP_REMOVED lines=10> */
.L_x_4259:


//--------------------- .text._ZN4mmha33masked_multihead_attention_kernelIfLi192ELi256ELi2ELi64ELi128ELb0ELb0EEEv26Multihead_attention_paramsIT_XT5_EE --------------------------
	.section	.text._ZN4mmha33masked_multihead_attention_kernelIfLi192ELi256ELi2ELi64ELi128ELb0ELb0EEEv26Multihead_attention_paramsIT_XT5_EE,"ax",@progbits
	.align	128
        .global         _ZN4mmha33masked_multihead_attention_kernelIfLi192ELi256ELi2ELi64ELi128ELb0ELb0EEEv26Multihead_attention_paramsIT_XT5_EE
        .type           _ZN4mmha33masked_multihead_attention_kernelIfLi192ELi256ELi2ELi64ELi128ELb0ELb0EEEv26Multihead_attention_paramsIT_XT5_EE,@function
        .size           _ZN4mmha33masked_multihead_attention_kernelIfLi192ELi256ELi2ELi64ELi128ELb0ELb0EEEv26Multihead_attention_paramsIT_XT5_EE,(.L_x_4260 - _ZN4mmha33masked_multihead_attention_kernelIfLi192ELi256ELi2ELi64ELi128ELb0ELb0EEEv26Multihead_attention_paramsIT_XT5_EE)
        .other          _ZN4mmha33masked_multihead_attention_kernelIfLi192ELi256ELi2ELi64ELi128ELb0ELb0EEEv26Multihead_attention_paramsIT_XT5_EE,@"STO_CUDA_ENTRY STV_DEFAULT"
_ZN4mmha33masked_multihead_attention_kernelIfLi192ELi256ELi2ELi64ELi128ELb0ELb0EEEv26Multihead_attention_paramsIT_XT5_EE:
.text._ZN4mmha33masked_multihead_attention_kernelIfLi192ELi256ELi2ELi64ELi128ELb0ELb0EEEv26Multihead_attention_paramsIT_XT5_EE:
        /* <DEDUP_REMOVED lines=15> */
.L_x_4087:
        /* <DEDUP_REMOVED lines=46> */
[----:B------:R-:W-:Y:S01]  /*03d0*/  @UP0 ULDC UR4, c[0x0][0x2c0] ;  /* 0x0000b00000040ab9 */ /* 0x000fe20000000800 */
[----:B------:R-:W-:-:S05]  /*03e0*/  IMAD.U32 R3, RZ, RZ, UR5 ;  /* 0x00000005ff037e24 */ /* 0x000fca000f8e00ff */
        /* <DEDUP_REMOVED lines=78> */
.L_x_4089:
[----:B------:R-:W-:Y:S05]  /*08d0*/  BSYNC B0 ;  /* 0x0000000000007941 */ /* 0x000fea0003800000 */
.L_x_4088:
        /* <DEDUP_REMOVED lines=10> */
.L_x_4091:
        /* <DEDUP_REMOVED lines=18> */
.L_x_4092:
[----:B------:R-:W-:Y:S05]  /*0aa0*/  BSYNC B0 ;  /* 0x0000000000007941 */ /* 0x000fea0003800000 */
.L_x_4090:
        /* <DEDUP_REMOVED lines=11> */
[----:B------:R-:W-:Y:S02]  /*0b60*/  ISETP.GT.AND P3, PT, R36, 0x3f, PT ;  /* 0x0000003f2400780c */ /* 0x000fe40003f64270 */
[----:B------:R-:W-:Y:S01]  /*0b70*/  ISETP.EQ.U32.AND P1, PT, RZ, UR8, PT ;  /* 0x00000008ff007c0c */ /* 0x000fe2000bf22070 */
[----:B------:R-:W-:-:S03]  /*0b80*/  UISETP.NE.AND.EX UP0, UPT, UR5, URZ, UPT, UP0 ;  /* 0x0000003f0500728c */ /* 0x000fc6000bf05300 */
[----:B------:R-:W-:-:S03]  /*0b90*/  ISETP.EQ.OR.EX P1, PT, RZ, UR9, P3, P1 ;  /* 0x00000009ff007c0c */ /* 0x000fc60009f22710 */
[----:B0-----:R-:W0:Y:S01]  /*0ba0*/  @!P0 LDC.64 R2, c[0x0][0x220] ;  /* 0x00008800ff028b82 */ /* 0x001e220000000a00 */
[----:B------:R-:W-:-:S04]  /*0bb0*/  PLOP3.LUT P3, PT, PT, PT, UP0, 0x80, 0x0 ;  /* 0x000000000000781c */ /* 0x000fc80003f6f008 */
[----:B------:R-:W-:Y:S02]  /*0bc0*/  @UP0 ULDC.64 UR4, c[0x0][0x2a8] ;  /* 0x0000aa0000040ab9 */ /* 0x000fe40000000a00 */
[----:B------:R-:W-:Y:S01]  /*0bd0*/  @UP0 UIMAD.WIDE UR4, UR45, 0x4, UR4 ;  /* 0x000000042d0408a5 */ /* 0x000fe2000f8e0204 */
[----:B------:R-:W1:Y:S02]  /*0be0*/  @!P2 LDC.64 R4, c[0x0][0x230] ;  /* 0x00008c00ff04ab82 */ /* 0x000e640000000a00 */
[----:B------:R-:W-:-:S06]  /*0bf0*/  VOTEU.ALL UP1, P1 ;  /* 0x00000000003f7886 */ /* 0x000fcc0000820000 */
[----:B------:R-:W2:Y:S01]  /*0c00*/  @!P1 LDC.64 R6, c[0x0][0x2e0] ;  /* 0x0000b800ff069b82 */ /* 0x000ea20000000a00 */
[----:B------:R-:W-:Y:S01]  /*0c10*/  IMAD.U32 R8, RZ, RZ, UR4 ;  /* 0x00000004ff087e24 */ /* 0x000fe2000f8e00ff */
[----:B------:R-:W-:Y:S01]  /*0c20*/  @!UP1 UIMAD UR6, UR38, UR6, UR46 ;  /* 0x00000006260692a4 */ /* 0x000fe2000f8e022e */
[----:B------:R-:W-:Y:S01]  /*0c30*/  IMAD.U32 R9, RZ, RZ, UR5 ;  /* 0x00000005ff097e24 */ /* 0x000fe2000f8e00ff */
[----:B------:R-:W-:Y:S02]  /*0c40*/  CS2R R12, SRZ ;  /* 0x00000000000c7805 */ /* 0x000fe4000001ff00 */
[----:B------:R-:W-:Y:S01]  /*0c50*/  CS2R R14, SRZ ;  /* 0x00000000000e7805 */ /* 0x000fe2000001ff00 */
[----:B------:R-:W-:Y:S01]  /*0c60*/  UMOV UR39, URZ ;  /* 0x0000003f00277c82 */ /* 0x000fe20008000000 */
[----:B------:R-:W-:Y:S01]  /*0c70*/  ULDC.U8 UR4, c[0x0][0x294] ;  /* 0x0000a50000047ab9 */ /* 0x000fe20000000000 */
[----:B------:R-:W3:Y:S01]  /*0c80*/  @P3 LDG.E R8, desc[UR36][R8.64] ;  /* 0x0000002408083981 */ /* 0x000ee2000c1e1900 */
[----:B0-----:R-:W-:-:S05]  /*0c90*/  @!P0 IMAD.WIDE R2, R11, 0x4, R2 ;  /* 0x000000040b028825 */ /* 0x001fca00078e0202 */
        /* <DEDUP_REMOVED lines=12> */
[----:B----45:R-:W-:Y:S01]  /*0d60*/  FADD.FTZ R16, R28, R16 ;  /* 0x000000101c107221 */ /* 0x030fe20000010000 */
[----:B------:R-:W-:Y:S01]  /*0d70*/  FADD.FTZ R17, R29, R17 ;  /* 0x000000111d117221 */ /* 0x000fe20000010000 */
[----:B------:R-:W-:Y:S01]  /*0d80*/  FADD.FTZ R18, R30, R18 ;  /* 0x000000121e127221 */ /* 0x000fe20000010000 */
[----:B------:R-:W-:Y:S01]  /*0d90*/  FADD.FTZ R19, R31, R19 ;  /* 0x000000131f137221 */ /* 0x000fe20000010000 */
[----:B------:R-:W-:Y:S01]  /*0da0*/  FADD.FTZ R24, R12, R24 ;  /* 0x000000180c187221 */ /* 0x000fe20000010000 */
[----:B------:R-:W-:Y:S01]  /*0db0*/  FADD.FTZ R25, R13, R25 ;  /* 0x000000190d197221 */ /* 0x000fe20000010000 */
[----:B------:R-:W-:Y:S01]  /*0dc0*/  FADD.FTZ R26, R14, R26 ;  /* 0x0000001a0e1a7221 */ /* 0x000fe20000010000 */
[----:B------:R-:W-:Y:S01]  /*0dd0*/  FADD.FTZ R27, R15, R27 ;  /* 0x0000001b0f1b7221 */ /* 0x000fe20000010000 */
[----:B--2---:R-:W-:Y:S01]  /*0de0*/  @!P1 FMUL.FTZ R24, R24, R32 ;  /* 0x0000002018189220 */ /* 0x004fe20000410000 */
        /* <DEDUP_REMOVED lines=56> */
.L_x_4095:
        /* <DEDUP_REMOVED lines=80> */
.L_x_4099:
[----:B------:R-:W-:Y:S05]  /*1670*/  BSYNC B1 ;  /* 0x0000000000017941 */ /* 0x000fea0003800000 */
.L_x_4098:
        /* <DEDUP_REMOVED lines=8> */
.L_x_4097:
[----:B------:R-:W-:Y:S05]  /*1700*/  BSYNC B0 ;  /* 0x0000000000007941 */ /* 0x000fea0003800000 */
.L_x_4096:
[----:B------:R-:W-:Y:S06]  /*1710*/  BAR.SYNC.DEFER_BLOCKING 0x0 ;  /* 0x0000000000007b1d */ /* 0x000fec0000010000 */
[----:B0-----:R0:W1:Y:S04]  /*1720*/  @P6 LDS.128 R16, [R13] ;  /* 0x000000000d106984 */ /* 0x0010680000000c00 */
[----:B------:R0:W2:Y:S01]  /*1730*/  @P6 LDS.128 R24, [R14] ;  /* 0x000000000e186984 */ /* 0x0000a20000000c00 */
[----:B------:R-:W-:Y:S06]  /*1740*/  BAR.SYNC.DEFER_BLOCKING 0x0 ;  /* 0x0000000000007b1d */ /* 0x000fec0000010000 */
[----:B------:R-:W-:Y:S05]  /*1750*/  BRA `(.L_x_4094) ;  /* 0x0000000000b07947 */ /* 0x000fea0003800000 */
.L_x_4093:
[----:B------:R-:W-:Y:S01]  /*1760*/  ISETP.GE.AND P0, PT, R22, R11, PT ;  /* 0x0000000b1600720c */ /* 0x000fe20003f06270 */
[----:B------:R-:W-:-:S12]  /*1770*/  BSSY B0, `(.L_x_4094) ;  /* 0x000002a000007945 */ /* 0x000fd80003800000 */
[----:B------:R-:W-:Y:S05]  /*1780*/  @P0 BRA `(.L_x_4100) ;  /* 0x0000000000a00947 */ /* 0x000fea0003800000 */
[----:B------:R-:W-:Y:S01]  /*1790*/  I2FP.F32.S32 R11, R11 ;  /* 0x0000000b000b7245 */ /* 0x000fe20000201400 */
[----:B------:R-:W-:Y:S01]  /*17a0*/  VIADD R0, R22, 0x2 ;  /* 0x0000000216007836 */ /* 0x000fe20000000000 */
[----:B------:R-:W-:Y:S02]  /*17b0*/  ULDC UR4, c[0x0][0x29c] ;  /* 0x0000a70000047ab9 */ /* 0x000fe40000000800 */
[----:B------:R-:W-:Y:S02]  /*17c0*/  UIADD3 UR4, -UR39, UR4, URZ ;  /* 0x0000000427047290 */ /* 0x000fe4000fffe13f */
[----:B------:R-:W0:Y:S01]  /*17d0*/  MUFU.RCP R11, R11 ;  /* 0x0000000b000b7308 */ /* 0x000e220000001000 */
[----:B------:R-:W-:-:S03]  /*17e0*/  I2FP.F32.S32 R0, R0 ;  /* 0x0000000000007245 */ /* 0x000fc60000201400 */
[----:B------:R-:W-:Y:S02]  /*17f0*/  I2FP.F32.S32 R5, UR4 ;  /* 0x0000000400057c45 */ /* 0x000fe40008201400 */
[----:B0-----:R-:W-:Y:S01]  /*1800*/  FMUL.FTZ R2, R0, R11 ;  /* 0x0000000b00027220 */ /* 0x001fe20000410000 */
[----:B------:R-:W-:-:S03]  /*1810*/  I2FP.F32.S32 R0, R22 ;  /* 0x0000001600007245 */ /* 0x000fc60000201400 */
[----:B------:R-:W-:Y:S02]  /*1820*/  FMUL.FTZ R3, R2, 13.28771209716796875 ;  /* 0x41549a7802037820 */ /* 0x000fe40000410000 */
[----:B------:R-:W-:Y:S02]  /*1830*/  FMUL.FTZ R0, R0, R11 ;  /* 0x0000000b00007220 */ /* 0x000fe40000410000 */
        /* <DEDUP_REMOVED lines=29> */
.L_x_4100:
[----:B------:R-:W-:Y:S05]  /*1a10*/  BSYNC B0 ;  /* 0x0000000000007941 */ /* 0x000fea0003800000 */
.L_x_4094:
        /* <DEDUP_REMOVED lines=9> */
[----:B-12---:R-:W-:-:S08]  /*1ab0*/  FMUL.FTZ R0, R24, R16 ;  /* 0x0000001018007220 */ /* 0x006fd00000410000 */
[----:B------:R-:W1:Y:S01]  /*1ac0*/  @!P0 LDC R5, c[0x0][0x284] ;  /* 0x0000a100ff058b82 */ /* 0x000e620000000800 */
[----:B------:R-:W-:-:S05]  /*1ad0*/  VOTEU.ALL UP0, P0 ;  /* 0x00000000003f7886 */ /* 0x000fca0000000000 */
[----:B------:R-:W-:Y:S02]  /*1ae0*/  @!UP0 USHF.L.U32 UR6, UR41, 0x2, URZ ;  /* 0x0000000229068899 */ /* 0x000fe4000800063f */
[----:B------:R-:W2:Y:S01]  /*1af0*/  @!P0 LDC.64 R2, c[0x0][0x248] ;  /* 0x00009200ff028b82 */ /* 0x000ea20000000a00 */
[----:B---3--:R-:W-:-:S06]  /*1b00*/  ULEA UR4, UR5, UR4, 0x18 ;  /* 0x0000000405047291 */ /* 0x008fcc000f8ec03f */
[----:B------:R-:W-:-:S05]  /*1b10*/  LEA R4, R36, UR4, 0x4 ;  /* 0x0000000424047c11 */ /* 0x000fca000f8e20ff */
[----:B------:R3:W-:Y:S01]  /*1b20*/  STS.128 [R4], R16 ;  /* 0x0000001004007388 */ /* 0x0007e20000000c00 */
[----:B-1----:R-:W-:-:S04]  /*1b30*/  @!P0 IMAD R5, R22, R5, UR6 ;  /* 0x0000000616058e24 */ /* 0x002fc8000f8e0205 */
[----:B--2---:R-:W-:-:S04]  /*1b40*/  @!P0 IMAD.WIDE R2, R5, 0x4, R2 ;  /* 0x0000000405028825 */ /* 0x004fc800078e0202 */
[----:B------:R-:W-:Y:S01]  /*1b50*/  FFMA.FTZ R5, R25, R17, R0 ;  /* 0x0000001119057223 */ /* 0x000fe20000010000 */
[----:B------:R3:W-:Y:S03]  /*1b60*/  @!P0 STG.E.128 desc[UR36][R2.64], R24 ;  /* 0x0000001802008986 */ /* 0x0007e6000c101d24 */
[----:B------:R-:W-:-:S04]  /*1b70*/  FFMA.FTZ R0, R26, R18, R5 ;  /* 0x000000121a007223 */ /* 0x000fc80000010005 */
[----:B------:R-:W-:-:S07]  /*1b80*/  FFMA.FTZ R0, R27, R19, R0 ;  /* 0x000000131b007223 */ /* 0x000fce0000010000 */
.L_x_4102:
[----:B------:R-:W-:Y:S05]  /*1b90*/  BSYNC B0 ;  /* 0x0000000000007941 */ /* 0x000fea0003800000 */
.L_x_4101:
        /* <DEDUP_REMOVED lines=29> */
[----:B---3--:R-:W-:Y:S02]  /*1d70*/  IMAD.U32 R0, RZ, RZ, UR4 ;  /* 0x00000004ff007e24 */ /* 0x008fe4000f8e00ff */
        /* <DEDUP_REMOVED lines=24> */
.L_x_4105:
[----:B------:R4:W-:Y:S02]  /*1f00*/  STS [R4], R251 ;  /* 0x000000fb04007388 */ /* 0x0009e40000000800 */
.L_x_4104:
[----:B------:R-:W-:Y:S05]  /*1f10*/  BSYNC B0 ;  /* 0x0000000000007941 */ /* 0x000fea0003800000 */
.L_x_4103:
[----:B------:R-:W-:Y:S01]  /*1f20*/  UIADD3 UR4, UR7, 0xf, URZ ;  /* 0x0000000f07047890 */ /* 0x000fe2000fffe03f */
[----:B---3--:R-:W-:Y:S01]  /*1f30*/  LEA.HI R2, R36, R36, RZ, 0x1 ;  /* 0x0000002424027211 */ /* 0x008fe200078f08ff */
[----:B------:R-:W-:Y:S01]  /*1f40*/  ULDC.64 UR8, c[0x0][0x280] ;  /* 0x0000a00000087ab9 */ /* 0x000fe20000000a00 */
[----:B------:R-:W-:Y:S01]  /*1f50*/  ULDC.64 UR10, c[0x0][0x2b0] ;  /* 0x0000ac00000a7ab9 */ /* 0x000fe20000000a00 */
[----:B------:R-:W-:Y:S01]  /*1f60*/  USHF.R.S32.HI UR5, URZ, 0x1f, UR4 ;  /* 0x0000001f3f057899 */ /* 0x000fe20008011404 */
[----:B------:R-:W-:Y:S01]  /*1f70*/  LEA.HI.SX32 R5, R2, UR42, 0x1f ;  /* 0x0000002a02057c11 */ /* 0x000fe2000f8ffaff */
[----:B------:R-:W-:Y:S01]  /*1f80*/  UIMAD UR6, UR43, UR8, UR46 ;  /* 0x000000082b0672a4 */ /* 0x000fe2000f8e022e */
[----:B------:R-:W-:Y:S01]  /*1f90*/  BSSY B0, `(.L_x_4106) ;  /* 0x0000427000007945 */ /* 0x000fe20003800000 */
[----:B------:R-:W-:Y:S02]  /*1fa0*/  ULEA.HI UR5, UR5, UR4, URZ, 0x4 ;  /* 0x0000000405057291 */ /* 0x000fe4000f8f203f */
[----:B------:R-:W-:-:S02]  /*1fb0*/  UIMAD UR6, UR6, 0xc0, URZ ;  /* 0x000000c0060678a4 */ /* 0x000fc4000f8e023f */
[----:B------:R-:W-:Y:S01]  /*1fc0*/  ULOP3.LUT UR5, UR5, 0xfffffff0, URZ, 0xc0, !UPT ;  /* 0xfffffff005057892 */ /* 0x000fe2000f8ec03f */
[----:B------:R-:W-:Y:S01]  /*1fd0*/  ULDC UR8, c[0x0][0x2a0] ;  /* 0x0000a80000087ab9 */ /* 0x000fe20000000800 */
[----:B------:R-:W-:Y:S02]  /*1fe0*/  ULDC.64 UR16, c[0x0][0x2c8] ;  /* 0x0000b20000107ab9 */ /* 0x000fe40000000a00 */
[----:B------:R-:W-:Y:S01]  /*1ff0*/  UIADD3 UR7, UR42, UR5, URZ ;  /* 0x000000052a077290 */ /* 0x000fe2000fffe03f */
[----:B------:R-:W-:Y:S01]  /*2000*/  ULDC.64 UR12, c[0x0][0x2d8] ;  /* 0x0000b600000c7ab9 */ /* 0x000fe20000000a00 */
[----:B------:R-:W-:Y:S04]  /*2010*/  BAR.SYNC.DEFER_BLOCKING 0x0 ;  /* 0x0000000000007b1d */ /* 0x000fe80000010000 */
[----:B------:R-:W-:-:S13]  /*2020*/  ISETP.GE.AND P0, PT, R5, UR7, PT ;  /* 0x0000000705007c0c */ /* 0x000fda000bf06270 */
[----:B------:R-:W-:Y:S05]  /*2030*/  @P0 BRA `(.L_x_4107) ;  /* 0x0000004000700947 */ /* 0x000fea0003800000 */
[----:B------:R-:W-:Y:S01]  /*2040*/  UIADD3 UR4, UR14, 0x20, URZ ;  /* 0x000000200e047890 */ /* 0x000fe2000fffe03f */
[----:B------:R-:W-:Y:S01]  /*2050*/  LOP3.LUT R2, R2, 0x7ffffffe, RZ, 0xc0, !PT ;  /* 0x7ffffffe02027812 */ /* 0x000fe200078ec0ff */
[----:B------:R-:W-:Y:S01]  /*2060*/  IMAD.U32 R11, RZ, RZ, UR9 ;  /* 0x00000009ff0b7e24 */ /* 0x000fe2000f8e00ff */
[----:B------:R-:W3:Y:S01]  /*2070*/  LDC R7, c[0x0][0x2c0] ;  /* 0x0000b000ff077b82 */ /* 0x000ee20000000800 */
[----:B------:R-:W-:Y:S02]  /*2080*/  ULEA UR4, UR15, UR4, 0x18 ;  /* 0x000000040f047291 */ /* 0x000fe4000f8ec03f */
[----:B------:R-:W-:Y:S01]  /*2090*/  IMAD.IADD R2, R36, 0x1, -R2 ;  /* 0x0000000124027824 */ /* 0x000fe200078e0a02 */
[----:B------:R-:W-:-:S03]  /*20a0*/  IABS R252, R11 ;  /* 0x0000000b00fc7213 */ /* 0x000fc60000000000 */
[C---:B----4-:R-:W-:Y:S01]  /*20b0*/  IMAD.SHL.U32 R4, R2.reuse, 0x2, RZ ;  /* 0x0000000202047824 */ /* 0x050fe200078e00ff */
[----:B------:R-:W-:Y:S01]  /*20c0*/  LEA R6, R2, UR4, 0x3 ;  /* 0x0000000402067c11 */ /* 0x000fe2000f8e18ff */
[----:B------:R-:W4:Y:S01]  /*20d0*/  I2F.RP R3, R252 ;  /* 0x000000fc00037306 */ /* 0x000f220000209400 */
[----:B------:R-:W-:Y:S01]  /*20e0*/  IMAD.MOV.U32 R2, RZ, RZ, RZ ;  /* 0x000000ffff027224 */ /* 0x000fe200078e00ff */
[----:B------:R-:W-:Y:S02]  /*20f0*/  ULDC UR4, c[0x0][0x298] ;  /* 0x0000a60000047ab9 */ /* 0x000fe40000000800 */
[----:B------:R-:W5:Y:S04]  /*2100*/  LDS.64 R8, [R6] ;  /* 0x0000000006087984 */ /* 0x000f680000000a00 */
[----:B0-----:R-:W0:Y:S04]  /*2110*/  LDS.64 R14, [R6+0x10] ;  /* 0x00001000060e7984 */ /* 0x001e280000000a00 */
[----:B------:R-:W1:Y:S01]  /*2120*/  LDS.64 R12, [R6+0x20] ;  /* 0x00002000060c7984 */ /* 0x000e620000000a00 */
[----:B----4-:R-:W4:Y:S03]  /*2130*/  MUFU.RCP R3, R3 ;  /* 0x0000000300037308 */ /* 0x010f260000001000 */
[----:B------:R-:W-:Y:S04]  /*2140*/  LDS.64 R246, [R6+0xd0] ;  /* 0x0000d00006f67984 */ /* 0x000fe80000000a00 */
[----:B------:R-:W-:Y:S04]  /*2150*/  LDS.64 R244, [R6+0xe0] ;  /* 0x0000e00006f47984 */ /* 0x000fe80000000a00 */
[----:B------:R-:W-:Y:S04]  /*2160*/  LDS.64 R20, [R6+0xf0] ;  /* 0x0000f00006147984 */ /* 0x000fe80000000a00 */
[----:B------:R-:W-:Y:S04]  /*2170*/  LDS.64 R22, [R6+0x100] ;  /* 0x0001000006167984 */ /* 0x000fe80000000a00 */
[----:B--2---:R-:W-:Y:S04]  /*2180*/  LDS.64 R24, [R6+0x110] ;  /* 0x0001100006187984 */ /* 0x004fe80000000a00 */
[----:B------:R-:W-:Y:S04]  /*2190*/  LDS.64 R26, [R6+0x120] ;  /* 0x00012000061a7984 */ /* 0x000fe80000000a00 */
[----:B------:R-:W-:Y:S04]  /*21a0*/  LDS.64 R28, [R6+0x130] ;  /* 0x00013000061c7984 */ /* 0x000fe80000000a00 */
[----:B-----5:R-:W-:Y:S04]  /*21b0*/  STL.64 [R1+0x60], R8 ;  /* 0x0000600801007387 */ /* 0x020fe80000100a00 */
[----:B------:R-:W2:Y:S04]  /*21c0*/  LDS.64 R8, [R6+0x30] ;  /* 0x0000300006087984 */ /* 0x000ea80000000a00 */
[----:B0-----:R-:W-:Y:S04]  /*21d0*/  STL.64 [R1+0x58], R14 ;  /* 0x0000580e01007387 */ /* 0x001fe80000100a00 */
[----:B------:R-:W0:Y:S04]  /*21e0*/  LDS.64 R14, [R6+0x40] ;  /* 0x00004000060e7984 */ /* 0x000e280000000a00 */
[----:B-1----:R-:W-:Y:S04]  /*21f0*/  STL.64 [R1+0x50], R12 ;  /* 0x0000500c01007387 */ /* 0x002fe80000100a00 */
[----:B------:R-:W1:Y:S04]  /*2200*/  LDS.64 R12, [R6+0x50] ;  /* 0x00005000060c7984 */ /* 0x000e680000000a00 */
[----:B------:R-:W-:Y:S04]  /*2210*/  LDS.64 R30, [R6+0x140] ;  /* 0x00014000061e7984 */ /* 0x000fe80000000a00 */
[----:B------:R-:W-:Y:S04]  /*2220*/  LDS.64 R32, [R6+0x150] ;  /* 0x0001500006207984 */ /* 0x000fe80000000a00 */
[----:B------:R-:W-:Y:S04]  /*2230*/  LDS.64 R34, [R6+0x160] ;  /* 0x0001600006227984 */ /* 0x000fe80000000a00 */
[----:B------:R-:W-:Y:S04]  /*2240*/  LDS.64 R36, [R6+0x170] ;  /* 0x0001700006247984 */ /* 0x000fe80000000a00 */
[----:B------:R-:W-:Y:S04]  /*2250*/  LDS.64 R38, [R6+0x180] ;  /* 0x0001800006267984 */ /* 0x000fe80000000a00 */
[----:B--2---:R-:W-:Y:S04]  /*2260*/  STL.64 [R1+0x48], R8 ;  /* 0x0000480801007387 */ /* 0x004fe80000100a00 */
        /* <DEDUP_REMOVED lines=27> */
[----:B------:R-:W0:Y:S04]  /*2420*/  LDS.64 R64, [R6+0x250] ;  /* 0x0002500006407984 */ /* 0x000e280000000a00 */
[----:B------:R-:W0:Y:S04]  /*2430*/  LDS.64 R66, [R6+0x260] ;  /* 0x0002600006427984 */ /* 0x000e280000000a00 */
[----:B------:R-:W0:Y:S04]  /*2440*/  LDS.64 R68, [R6+0x270] ;  /* 0x0002700006447984 */ /* 0x000e280000000a00 */
[----:B------:R-:W0:Y:S04]  /*2450*/  LDS.64 R70, [R6+0x280] ;  /* 0x0002800006467984 */ /* 0x000e280000000a00 */
[----:B------:R-:W0:Y:S04]  /*2460*/  LDS.64 R72, [R6+0x290] ;  /* 0x0002900006487984 */ /* 0x000e280000000a00 */
[----:B--2---:R4:W-:Y:S04]  /*2470*/  STL.64 [R1], R8 ;  /* 0x0000000801007387 */ /* 0x0049e80000100a00 */
[----:B------:R-:W2:Y:S04]  /*2480*/  LDS.64 R74, [R6+0x2a0] ;  /* 0x0002a000064a7984 */ /* 0x000ea80000000a00 */
[----:B------:R-:W0:Y:S01]  /*2490*/  LDS.64 R76, [R6+0x2b0] ;  /* 0x0002b000064c7984 */ /* 0x000e220000000a00 */
[----:B----4-:R-:W-:-:S03]  /*24a0*/  VIADD R8, R3, 0xffffffe ;  /* 0x0ffffffe03087836 */ /* 0x010fc60000000000 */
[----:B------:R-:W4:Y:S01]  /*24b0*/  LDS.64 R78, [R6+0x2c0] ;  /* 0x0002c000064e7984 */ /* 0x000f220000000a00 */
[----:B------:R-:W5:Y:S03]  /*24c0*/  F2I.FTZ.U32.TRUNC.NTZ R3, R8 ;  /* 0x0000000800037305 */ /* 0x000f66000021f000 */
[----:B------:R-:W0:Y:S04]  /*24d0*/  LDS.64 R80, [R6+0x2d0] ;  /* 0x0002d00006507984 */ /* 0x000e280000000a00 */
[----:B------:R-:W0:Y:S04]  /*24e0*/  LDS.64 R82, [R6+0x2e0] ;  /* 0x0002e00006527984 */ /* 0x000e280000000a00 */
[----:B------:R-:W0:Y:S04]  /*24f0*/  LDS.64 R84, [R6+0x2f0] ;  /* 0x0002f00006547984 */ /* 0x000e280000000a00 */
[----:B------:R-:W0:Y:S01]  /*2500*/  LDS.64 R86, [R6+0x300] ;  /* 0x0003000006567984 */ /* 0x000e220000000a00 */
[----:B-----5:R-:W-:-:S03]  /*2510*/  IMAD.MOV R9, RZ, RZ, -R3 ;  /* 0x000000ffff097224 */ /* 0x020fc600078e0a03 */
[----:B------:R-:W0:Y:S01]  /*2520*/  LDS.64 R88, [R6+0x310] ;  /* 0x0003100006587984 */ /* 0x000e220000000a00 */
[----:B------:R-:W-:-:S03]  /*2530*/  IMAD R9, R9, R252, RZ ;  /* 0x000000fc09097224 */ /* 0x000fc600078e02ff */
        /* <DEDUP_REMOVED lines=19> */
[----:B------:R-:W-:Y:S01]  /*2670*/  SHF.R.S32.HI R5, RZ, 0x1f, R2 ;  /* 0x0000001fff057819 */ /* 0x000fe20000011402 */
[----:B-1234-:R-:W-:-:S07]  /*2680*/  VIADD R6, R7, UR4 ;  /* 0x0000000407067c36 */ /* 0x01efce0008000000 */
.L_x_4111:
[----:B-1----:R-:W2:Y:S01]  /*2690*/  LDL R12, [R1+0x68] ;  /* 0x00006800010c7983 */ /* 0x002ea20000100800 */
[----:B------:R-:W1:Y:S01]  /*26a0*/  LDC R248, c[0x0][0x284] ;  /* 0x0000a100fff87b82 */ /* 0x000e620000000800 */
[----:B0-----:R-:W-:Y:S02]  /*26b0*/  IABS R10, R3 ;  /* 0x00000003000a7213 */ /* 0x001fe40000000000 */
[----:B------:R-:W-:Y:S01]  /*26c0*/  ISETP.GE.AND P1, PT, R3, RZ, PT ;  /* 0x000000ff0300720c */ /* 0x000fe20003f26270 */
[----:B0-----:R-:W-:Y:S01]  /*26d0*/  STL [R1+0x8c], R111 ;  /* 0x00008c6f01007387 */ /* 0x001fe20000100800 */
[----:B------:R-:W-:-:S03]  /*26e0*/  LOP3.LUT R11, R11, 0xfffffff7, RZ, 0xc0, !PT ;  /* 0xfffffff70b0b7812 */ /* 0x000fc600078ec0ff */
[----:B------:R-:W-:Y:S04]  /*26f0*/  STL [R1+0x88], R112 ;  /* 0x0000887001007387 */ /* 0x000fe80000100800 */
[----:B------:R0:W-:Y:S04]  /*2700*/  STL [R1+0x84], R113 ;  /* 0x0000847101007387 */ /* 0x0001e80000100800 */
[----:B------:R-:W-:Y:S04]  /*2710*/  STL [R1+0x80], R114 ;  /* 0x0000807201007387 */ /* 0x000fe80000100800 */
[----:B------:R-:W-:Y:S01]  /*2720*/  STL [R1+0x7c], R115 ;  /* 0x00007c7301007387 */ /* 0x000fe20000100800 */
[----:B-1----:R-:W-:-:S03]  /*2730*/  IABS R13, R248 ;  /* 0x000000f8000d7213 */ /* 0x002fc60000000000 */
[----:B------:R-:W-:Y:S04]  /*2740*/  STL [R1+0x78], R116 ;  /* 0x0000787401007387 */ /* 0x000fe80000100800 */
[----:B------:R-:W-:Y:S04]  /*2750*/  STL [R1+0x74], R117 ;  /* 0x0000747501007387 */ /* 0x000fe80000100800 */
[----:B-----5:R-:W-:Y:S04]  /*2760*/  STL [R1+0x70], R251 ;  /* 0x000070fb01007387 */ /* 0x020fe80000100800 */
[----:B------:R1:W-:Y:S04]  /*2770*/  STL [R1+0x6c], R0 ;  /* 0x00006c0001007387 */ /* 0x0003e80000100800 */
[----:B0-----:R-:W3:Y:S04]  /*2780*/  LDL R113, [R1+0x58] ;  /* 0x0000580001717983 */ /* 0x001ee80000100800 */
[----:B------:R-:W4:Y:S04]  /*2790*/  LDL R111, [R1+0x60] ;  /* 0x00006000016f7983 */ /* 0x000f280000100800 */
[----:B------:R-:W4:Y:S04]  /*27a0*/  LDL R112, [R1+0x5c] ;  /* 0x00005c0001707983 */ /* 0x000f280000100800 */
[----:B-1----:R-:W4:Y:S04]  /*27b0*/  LDL R0, [R1+0x64] ;  /* 0x0000640001007983 */ /* 0x002f280000100800 */
[----:B------:R-:W4:Y:S04]  /*27c0*/  LDL R114, [R1+0x4c] ;  /* 0x00004c0001727983 */ /* 0x000f280000100800 */
[----:B------:R-:W4:Y:S04]  /*27d0*/  LDL R115, [R1+0x40] ;  /* 0x0000400001737983 */ /* 0x000f280000100800 */
[----:B------:R-:W4:Y:S04]  /*27e0*/  LDL R116, [R1+0x44] ;  /* 0x0000440001747983 */ /* 0x000f280000100800 */
[----:B------:R-:W4:Y:S04]  /*27f0*/  LDL R117, [R1+0x38] ;  /* 0x0000380001757983 */ /* 0x000f280000100800 */
[----:B------:R-:W4:Y:S01]  /*2800*/  LDL R251, [R1+0x3c] ;  /* 0x00003c0001fb7983 */ /* 0x000f220000100800 */
[----:B--2---:R-:W-:-:S04]  /*2810*/  IMAD.HI.U32 R12, R12, R10, RZ ;  /* 0x0000000a0c0c7227 */ /* 0x004fc800078e00ff */
[----:B------:R-:W-:-:S04]  /*2820*/  IMAD.MOV R12, RZ, RZ, -R12 ;  /* 0x000000ffff0c7224 */ /* 0x000fc800078e0a0c */
[----:B------:R-:W-:-:S05]  /*2830*/  IMAD R10, R13, R12, R10 ;  /* 0x0000000c0d0a7224 */ /* 0x000fca00078e020a */
[----:B------:R-:W-:-:S13]  /*2840*/  ISETP.GT.U32.AND P0, PT, R252, R10, PT ;  /* 0x0000000afc00720c */ /* 0x000fda0003f04070 */
[----:B------:R-:W-:-:S05]  /*2850*/  @!P0 IMAD.IADD R10, R10, 0x1, -R13 ;  /* 0x000000010a0a8824 */ /* 0x000fca00078e0a0d */
[----:B------:R-:W-:-:S13]  /*2860*/  ISETP.GT.U32.AND P0, PT, R252, R10, PT ;  /* 0x0000000afc00720c */ /* 0x000fda0003f04070 */
[----:B------:R-:W-:Y:S01]  /*2870*/  @!P0 IMAD.IADD R10, R10, 0x1, -R13 ;  /* 0x000000010a0a8824 */ /* 0x000fe200078e0a0d */
[----:B------:R-:W-:-:S03]  /*2880*/  ISETP.NE.AND P0, PT, R248, RZ, PT ;  /* 0x000000fff800720c */ /* 0x000fc60003f05270 */
[----:B------:R-:W-:-:S10]  /*2890*/  @!P1 IMAD.MOV R10, RZ, RZ, -R10 ;  /* 0x000000ffff0a9224 */ /* 0x000fd400078e0a0a */
[----:B------:R-:W-:-:S05]  /*28a0*/  @!P0 LOP3.LUT R10, RZ, R248, RZ, 0x33, !PT ;  /* 0x000000f8ff0a8212 */ /* 0x000fca00078e33ff */
[----:B------:R-:W-:Y:S01]  /*28b0*/  IMAD.IADD R12, R10, 0x1, R248 ;  /* 0x000000010a0c7824 */ /* 0x000fe200078e02f8 */
[----:B------:R-:W-:-:S03]  /*28c0*/  ISETP.GE.AND P0, PT, R3, UR40, PT ;  /* 0x0000002803007c0c */ /* 0x000fc6000bf06270 */
[----:B------:R-:W-:-:S05]  /*28d0*/  IMAD.SHL.U32 R239, R12, 0x4, RZ ;  /* 0x000000040cef7824 */ /* 0x000fca00078e00ff */
[----:B------:R-:W-:Y:S01]  /*28e0*/  ISETP.GE.OR P4, PT, R239, R4, P0 ;  /* 0x00000004ef00720c */ /* 0x000fe20000786670 */
[----:B------:R-:W-:-:S04]  /*28f0*/  IMAD.IADD R12, R12, 0x1, R248 ;  /* 0x000000010c0c7824 */ /* 0x000fc800078e02f8 */
[C---:B------:R-:W-:Y:S01]  /*2900*/  IMAD.SHL.U32 R242, R12.reuse, 0x4, RZ ;  /* 0x000000040cf27824 */ /* 0x040fe200078e00ff */
[----:B------:R-:W-:-:S07]  /*2910*/  IADD3 R240, R12, R248, RZ ;  /* 0x000000f80cf07210 */ /* 0x000fce0007ffe0ff */
[----:B------:R-:W0:Y:S01]  /*2920*/  @!P4 LDC.64 R14, c[0x0][0x248] ;  /* 0x00009200ff0ecb82 */ /* 0x000e220000000a00 */
[----:B------:R-:W-:Y:S01]  /*2930*/  ISETP.GE.OR P2, PT, R242, R4, P0 ;  /* 0x00000004f200720c */ /* 0x000fe20000746670 */
[----:B------:R-:W-:Y:S01]  /*2940*/  IMAD.SHL.U32 R240, R240, 0x4, RZ ;  /* 0x00000004f0f07824 */ /* 0x000fe200078e00ff */
[----:B------:R-:W-:-:S04]  /*2950*/  @!P4 IADD3 R238, P3, R2, R239, RZ ;  /* 0x000000ef02eec210 */ /* 0x000fc80007f7e0ff */
[----:B------:R-:W-:Y:S02]  /*2960*/  ISETP.GE.OR P1, PT, R240, R4, P0 ;  /* 0x00000004f000720c */ /* 0x000fe40000726670 */
[----:B------:R-:W-:-:S05]  /*2970*/  @!P4 LEA.HI.X.SX32 R239, R239, R5, 0x1, P3 ;  /* 0x00000005efefc211 */ /* 0x000fca00018f0eff */
[----:B------:R-:W1:Y:S01]  /*2980*/  @!P2 LDC.64 R12, c[0x0][0x248] ;  /* 0x00009200ff0cab82 */ /* 0x000e620000000a00 */
[----:B0-----:R-:W-:-:S04]  /*2990*/  @!P4 LEA R14, P3, R238, R14, 0x2 ;  /* 0x0000000eee0ec211 */ /* 0x001fc800078610ff */
[----:B------:R-:W-:-:S03]  /*29a0*/  @!P4 LEA.HI.X R15, R238, R15, R239, 0x2, P3 ;  /* 0x0000000fee0fc211 */ /* 0x000fc600018f14ef */
[----:B------:R-:W0:Y:S01]  /*29b0*/  @!P1 LDC.64 R238, c[0x0][0x248] ;  /* 0x00009200ffee9b82 */ /* 0x000e220000000a00 */
[----:B------:R-:W-:-:S04]  /*29c0*/  @!P2 IADD3 R241, P3, R2, R242, RZ ;  /* 0x000000f202f1a210 */ /* 0x000fc80007f7e0ff */
[----:B------:R-:W-:Y:S02]  /*29d0*/  @!P2 LEA.HI.X.SX32 R242, R242, R5, 0x1, P3 ;  /* 0x00000005f2f2a211 */ /* 0x000fe400018f0eff */
[----:B-1----:R-:W-:-:S04]  /*29e0*/  @!P2 LEA R12, P3, R241, R12, 0x2 ;  /* 0x0000000cf10ca211 */ /* 0x002fc800078610ff */
[----:B------:R-:W-:Y:S02]  /*29f0*/  @!P2 LEA.HI.X R13, R241, R13, R242, 0x2, P3 ;  /* 0x0000000df10da211 */ /* 0x000fe400018f14f2 */
[----:B------:R-:W-:-:S04]  /*2a00*/  @!P1 IADD3 R241, P3, R2, R240, RZ ;  /* 0x000000f002f19210 */ /* 0x000fc80007f7e0ff */
[----:B------:R-:W-:Y:S02]  /*2a10*/  @!P1 LEA.HI.X.SX32 R240, R240, R5, 0x1, P3 ;  /* 0x00000005f0f09211 */ /* 0x000fe400018f0eff */
[----:B0-----:R-:W-:-:S04]  /*2a20*/  @!P1 LEA R238, P3, R241, R238, 0x2 ;  /* 0x000000eef1ee9211 */ /* 0x001fc800078610ff */
[----:B------:R-:W-:Y:S02]  /*2a30*/  @!P1 LEA.HI.X R239, R241, R239, R240, 0x2, P3 ;  /* 0x000000eff1ef9211 */ /* 0x000fe400018f14f0 */
[----:B------:R-:W-:-:S04]  /*2a40*/  ISETP.GE.AND P3, PT, R3, UR40, PT ;  /* 0x0000002803007c0c */ /* 0x000fc8000bf66270 */
[----:B------:R-:W-:Y:S02]  /*2a50*/  FSEL R119, R119, RZ, P3 ;  /* 0x000000ff77777208 */ /* 0x000fe40001800000 */
[----:B------:R-:W-:-:S06]  /*2a60*/  FSEL R118, R118, RZ, P3 ;  /* 0x000000ff76767208 */ /* 0x000fcc0001800000 */
[----:B------:R0:W3:Y:S02]  /*2a70*/  @!P4 LDG.E.64 R118, desc[UR36][R14.64] ;  /* 0x000000240e76c981 */ /* 0x0000e4000c1e1b00 */
[----:B0-----:R-:W-:-:S04]  /*2a80*/  IMAD R14, R248, 0x4, R10 ;  /* 0x00000004f80e7824 */ /* 0x001fc800078e020a */
[----:B------:R-:W-:Y:S01]  /*2a90*/  IMAD.SHL.U32 R243, R14, 0x4, RZ ;  /* 0x000000040ef37824 */ /* 0x000fe200078e00ff */
[----:B------:R-:W-:-:S04]  /*2aa0*/  FSEL R121, R121, RZ, P3 ;  /* 0x000000ff79797208 */ /* 0x000fc80001800000 */
[----:B------:R-:W-:Y:S02]  /*2ab0*/  ISETP.GE.OR P5, PT, R243, R4, P0 ;  /* 0x00000004f300720c */ /* 0x000fe400007a6670 */
[----:B------:R-:W-:-:S06]  /*2ac0*/  FSEL R120, R120, RZ, P3 ;  /* 0x000000ff78787208 */ /* 0x000fcc0001800000 */
[----:B------:R0:W2:Y:S05]  /*2ad0*/  @!P2 LDG.E.64 R120, desc[UR36][R12.64] ;  /* 0x000000240c78a981 */ /* 0x0000aa000c1e1b00 */
[----:B------:R-:W1:Y:S01]  /*2ae0*/  @!P5 LDC.64 R240, c[0x0][0x248] ;  /* 0x00009200fff0db82 */ /* 0x000e620000000a00 */
[----:B0-----:R-:W-:-:S04]  /*2af0*/  IMAD.IADD R12, R14, 0x1, R248 ;  /* 0x000000010e0c7824 */ /* 0x001fc800078e02f8 */
[C---:B------:R-:W-:Y:S02]  /*2b00*/  IMAD.SHL.U32 R249, R12.reuse, 0x4, RZ ;  /* 0x000000040cf97824 */ /* 0x040fe400078e00ff */
[----:B------:R-:W-:-:S03]  /*2b10*/  IMAD.IADD R242, R12, 0x1, R248 ;  /* 0x000000010cf27824 */ /* 0x000fc600078e02f8 */
[----:B------:R-:W-:Y:S01]  /*2b20*/  ISETP.GE.OR P4, PT, R249, R4, P0 ;  /* 0x00000004f900720c */ /* 0x000fe20000786670 */
[----:B------:R-:W-:Y:S01]  /*2b30*/  IMAD.SHL.U32 R242, R242, 0x4, RZ ;  /* 0x00000004f2f27824 */ /* 0x000fe200078e00ff */
[----:B------:R-:W-:-:S04]  /*2b40*/  @!P5 IADD3 R12, P6, R2, R243, RZ ;  /* 0x000000f3020cd210 */ /* 0x000fc80007fde0ff */
[----:B------:R-:W-:Y:S02]  /*2b50*/  ISETP.GE.OR P2, PT, R242, R4, P0 ;  /* 0x00000004f200720c */ /* 0x000fe40000746670 */
[----:B------:R-:W-:-:S05]  /*2b60*/  @!P5 LEA.HI.X.SX32 R243, R243, R5, 0x1, P6 ;  /* 0x00000005f3f3d211 */ /* 0x000fca00030f0eff */
[----:B------:R-:W0:Y:S01]  /*2b70*/  @!P4 LDC.64 R14, c[0x0][0x248] ;  /* 0x00009200ff0ecb82 */ /* 0x000e220000000a00 */
[----:B-1----:R-:W-:-:S04]  /*2b80*/  @!P5 LEA R240, P6, R12, R240, 0x2 ;  /* 0x000000f00cf0d211 */ /* 0x002fc800078c10ff */
[----:B------:R-:W-:-:S03]  /*2b90*/  @!P5 LEA.HI.X R241, R12, R241, R243, 0x2, P6 ;  /* 0x000000f10cf1d211 */ /* 0x000fc600030f14f3 */
[----:B------:R-:W1:Y:S01]  /*2ba0*/  @!P2 LDC.64 R12, c[0x0][0x248] ;  /* 0x00009200ff0cab82 */ /* 0x000e620000000a00 */
[----:B------:R-:W-:-:S04]  /*2bb0*/  @!P4 IADD3 R243, P6, R2, R249, RZ ;  /* 0x000000f902f3c210 */ /* 0x000fc80007fde0ff */
[----:B------:R-:W-:Y:S02]  /*2bc0*/  @!P4 LEA.HI.X.SX32 R249, R249, R5, 0x1, P6 ;  /* 0x00000005f9f9c211 */ /* 0x000fe400030f0eff */
[----:B------:R-:W-:Y:S02]  /*2bd0*/  FSEL R123, R123, RZ, P3 ;  /* 0x000000ff7b7b7208 */ /* 0x000fe40001800000 */
[----:B------:R-:W-:Y:S02]  /*2be0*/  FSEL R122, R122, RZ, P3 ;  /* 0x000000ff7a7a7208 */ /* 0x000fe40001800000 */
[----:B------:R-:W-:-:S04]  /*2bf0*/  FSEL R125, R125, RZ, P3 ;  /* 0x000000ff7d7d7208 */ /* 0x000fc80001800000 */
[----:B------:R4:W2:Y:S01]  /*2c00*/  @!P1 LDG.E.64 R122, desc[UR36][R238.64] ;  /* 0x00000024ee7a9981 */ /* 0x0008a2000c1e1b00 */
[----:B0-----:R-:W-:-:S04]  /*2c10*/  @!P4 LEA R14, P6, R243, R14, 0x2 ;  /* 0x0000000ef30ec211 */ /* 0x001fc800078c10ff */
[----:B------:R-:W-:Y:S02]  /*2c20*/  @!P4 LEA.HI.X R15, R243, R15, R249, 0x2, P6 ;  /* 0x0000000ff30fc211 */ /* 0x000fe400030f14f9 */
[----:B------:R-:W-:-:S04]  /*2c30*/  @!P2 IADD3 R243, P6, R2, R242, RZ ;  /* 0x000000f202f3a210 */ /* 0x000fc80007fde0ff */
[----:B------:R-:W-:Y:S01]  /*2c40*/  @!P2 LEA.HI.X.SX32 R242, R242, R5, 0x1, P6 ;  /* 0x00000005f2f2a211 */ /* 0x000fe200030f0eff */
[----:B----4-:R-:W-:Y:S01]  /*2c50*/  IMAD R238, R248, 0x7, R10 ;  /* 0x00000007f8ee7824 */ /* 0x010fe200078e020a */
[C---:B-1----:R-:W-:Y:S02]  /*2c60*/  @!P2 LEA R12, P6, R243.reuse, R12, 0x2 ;  /* 0x0000000cf30ca211 */ /* 0x042fe400078c10ff */
[----:B------:R-:W-:Y:S02]  /*2c70*/  FSEL R124, R124, RZ, P3 ;  /* 0x000000ff7c7c7208 */ /* 0x000fe40001800000 */
[----:B------:R-:W-:Y:S01]  /*2c80*/  @!P2 LEA.HI.X R13, R243, R13, R242, 0x2, P6 ;  /* 0x0000000df30da211 */ /* 0x000fe200030f14f2 */
[----:B------:R-:W-:-:S03]  /*2c90*/  IMAD.SHL.U32 R243, R238, 0x4, RZ ;  /* 0x00000004eef37824 */ /* 0x000fc600078e00ff */
[----:B------:R0:W4:Y:S02]  /*2ca0*/  @!P5 LDG.E.64 R124, desc[UR36][R240.64] ;  /* 0x00000024f07cd981 */ /* 0x000124000c1e1b00 */
[----:B------:R-:W-:Y:S02]  /*2cb0*/  ISETP.GE.OR P5, PT, R243, R4, P0 ;  /* 0x00000004f300720c */ /* 0x000fe400007a6670 */
[----:B------:R-:W-:Y:S02]  /*2cc0*/  FSEL R127, R127, RZ, P3 ;  /* 0x000000ff7f7f7208 */ /* 0x000fe40001800000 */
[----:B------:R-:W-:-:S06]  /*2cd0*/  FSEL R126, R126, RZ, P3 ;  /* 0x000000ff7e7e7208 */ /* 0x000fcc0001800000 */
[----:B------:R1:W4:Y:S03]  /*2ce0*/  @!P4 LDG.E.64 R126, desc[UR36][R14.64] ;  /* 0x000000240e7ec981 */ /* 0x000326000c1e1b00 */
[----:B0-----:R-:W0:Y:S01]  /*2cf0*/  @!P5 LDC.64 R240, c[0x0][0x248] ;  /* 0x00009200fff0db82 */ /* 0x001e220000000a00 */
[----:B-1----:R-:W-:-:S04]  /*2d00*/  IMAD.IADD R14, R238, 0x1, R248 ;  /* 0x00000001ee0e7824 */ /* 0x002fc800078e02f8 */
[C---:B------:R-:W-:Y:S02]  /*2d10*/  IMAD.SHL.U32 R249, R14.reuse, 0x4, RZ ;  /* 0x000000040ef97824 */ /* 0x040fe400078e00ff */
[----:B------:R-:W-:-:S03]  /*2d20*/  IMAD.IADD R242, R14, 0x1, R248 ;  /* 0x000000010ef27824 */ /* 0x000fc600078e02f8 */
[----:B------:R-:W-:Y:S01]  /*2d30*/  ISETP.GE.OR P4, PT, R249, R4, P0 ;  /* 0x00000004f900720c */ /* 0x000fe20000786670 */
[----:B------:R-:W-:Y:S01]  /*2d40*/  IMAD.SHL.U32 R242, R242, 0x4, RZ ;  /* 0x00000004f2f27824 */ /* 0x000fe200078e00ff */
[----:B------:R-:W-:-:S04]  /*2d50*/  @!P5 IADD3 R14, P6, R2, R243, RZ ;  /* 0x000000f3020ed210 */ /* 0x000fc80007fde0ff */
[----:B------:R-:W-:Y:S02]  /*2d60*/  ISETP.GE.OR P1, PT, R242, R4, P0 ;  /* 0x00000004f200720c */ /* 0x000fe40000726670 */
[----:B------:R-:W-:Y:S02]  /*2d70*/  FSEL R129, R129, RZ, P3 ;  /* 0x000000ff81817208 */ /* 0x000fe40001800000 */
[----:B------:R-:W-:-:S03]  /*2d80*/  FSEL R128, R128, RZ, P3 ;  /* 0x000000ff80807208 */ /* 0x000fc60001800000 */
[----:B------:R-:W1:Y:S01]  /*2d90*/  @!P4 LDC.64 R238, c[0x0][0x248] ;  /* 0x00009200ffeecb82 */ /* 0x000e620000000a00 */
[----:B------:R-:W-:Y:S02]  /*2da0*/  @!P5 LEA.HI.X.SX32 R243, R243, R5, 0x1, P6 ;  /* 0x00000005f3f3d211 */ /* 0x000fe400030f0eff */
[C---:B0-----:R-:W-:Y:S01]  /*2db0*/  @!P5 LEA R240, P6, R14.reuse, R240, 0x2 ;  /* 0x000000f00ef0d211 */ /* 0x041fe200078c10ff */
[----:B------:R0:W4:Y:S03]  /*2dc0*/  @!P2 LDG.E.64 R128, desc[UR36][R12.64] ;  /* 0x000000240c80a981 */ /* 0x000126000c1e1b00 */
[----:B------:R-:W-:Y:S02]  /*2dd0*/  @!P5 LEA.HI.X R241, R14, R241, R243, 0x2, P6 ;  /* 0x000000f10ef1d211 */ /* 0x000fe400030f14f3 */
[----:B------:R-:W1:Y:S01]  /*2de0*/  @!P1 LDC.64 R14, c[0x0][0x248] ;  /* 0x00009200ff0e9b82 */ /* 0x000e620000000a00 */
[----:B------:R-:W-:-:S02]  /*2df0*/  FSEL R131, R131, RZ, P3 ;  /* 0x000000ff83837208 */ /* 0x000fc40001800000 */
[----:B------:R-:W-:Y:S01]  /*2e00*/  FSEL R130, R130, RZ, P3 ;  /* 0x000000ff82827208 */ /* 0x000fe20001800000 */
[----:B0-----:R-:W-:-:S04]  /*2e10*/  IMAD R12, R248, 0xa, R10 ;  /* 0x0000000af80c7824 */ /* 0x001fc800078e020a */
[----:B------:R-:W-:Y:S01]  /*2e20*/  IMAD.SHL.U32 R13, R12, 0x4, RZ ;  /* 0x000000040c0d7824 */ /* 0x000fe200078e00ff */
[----:B------:R0:W4:Y:S01]  /*2e30*/  @!P5 LDG.E.64 R130, desc[UR36][R240.64] ;  /* 0x00000024f082d981 */ /* 0x000122000c1e1b00 */
[----:B------:R-:W-:-:S03]  /*2e40*/  @!P4 IADD3 R243, P6, R2, R249, RZ ;  /* 0x000000f902f3c210 */ /* 0x000fc60007fde0ff */
[----:B------:R-:W-:Y:S02]  /*2e50*/  ISETP.GE.OR P5, PT, R13, R4, P0 ;  /* 0x000000040d00720c */ /* 0x000fe400007a6670 */
[----:B------:R-:W-:Y:S02]  /*2e60*/  @!P4 LEA.HI.X.SX32 R249, R249, R5, 0x1, P6 ;  /* 0x00000005f9f9c211 */ /* 0x000fe400030f0eff */
[----:B-1----:R-:W-:Y:S01]  /*2e70*/  @!P4 LEA R238, P6, R243, R238, 0x2 ;  /* 0x000000eef3eec211 */ /* 0x002fe200078c10ff */
[----:B------:R-:W-:-:S03]  /*2e80*/  IMAD.IADD R12, R12, 0x1, R248 ;  /* 0x000000010c0c7824 */ /* 0x000fc600078e02f8 */
[----:B------:R-:W-:Y:S02]  /*2e90*/  @!P4 LEA.HI.X R239, R243, R239, R249, 0x2, P6 ;  /* 0x000000eff3efc211 */ /* 0x000fe400030f14f9 */
[----:B------:R-:W-:Y:S02]  /*2ea0*/  @!P1 IADD3 R243, P6, R2, R242, RZ ;  /* 0x000000f202f39210 */ /* 0x000fe40007fde0ff */
[----:B------:R-:W-:Y:S01]  /*2eb0*/  FSEL R133, R133, RZ, P3 ;  /* 0x000000ff85857208 */ /* 0x000fe20001800000 */
[----:B0-----:R-:W0:Y:S01]  /*2ec0*/  @!P5 LDC.64 R240, c[0x0][0x248] ;  /* 0x00009200fff0db82 */ /* 0x001e220000000a00 */
[----:B------:R-:W-:Y:S01]  /*2ed0*/  FSEL R132, R132, RZ, P3 ;  /* 0x000000ff84847208 */ /* 0x000fe20001800000 */
[----:B------:R-:W-:Y:S01]  /*2ee0*/  IMAD.SHL.U32 R249, R12, 0x4, RZ ;  /* 0x000000040cf97824 */ /* 0x000fe200078e00ff */
[----:B------:R-:W-:Y:S02]  /*2ef0*/  @!P1 LEA.HI.X.SX32 R242, R242, R5, 0x1, P6 ;  /* 0x00000005f2f29211 */ /* 0x000fe400030f0eff */
[----:B------:R-:W-:-:S02]  /*2f00*/  @!P1 LEA R14, P6, R243, R14, 0x2 ;  /* 0x0000000ef30e9211 */ /* 0x000fc400078c10ff */
[----:B------:R1:W4:Y:S01]  /*2f10*/  @!P4 LDG.E.64 R132, desc[UR36][R238.64] ;  /* 0x00000024ee84c981 */ /* 0x000322000c1e1b00 */
[----:B------:R-:W-:Y:S02]  /*2f20*/  ISETP.GE.OR P4, PT, R249, R4, P0 ;  /* 0x00000004f900720c */ /* 0x000fe40000786670 */
[----:B------:R-:W-:Y:S01]  /*2f30*/  @!P1 LEA.HI.X R15, R243, R15, R242, 0x2, P6 ;  /* 0x0000000ff30f9211 */ /* 0x000fe200030f14f2 */
[----:B------:R-:W-:-:S04]  /*2f40*/  IMAD.IADD R242, R12, 0x1, R248 ;  /* 0x000000010cf27824 */ /* 0x000fc800078e02f8 */
[----:B------:R-:W-:Y:S01]  /*2f50*/  IMAD.SHL.U32 R242, R242, 0x4, RZ ;  /* 0x00000004f2f27824 */ /* 0x000fe200078e00ff */
[----:B------:R-:W-:-:S04]  /*2f60*/  @!P5 IADD3 R12, P6, R2, R13, RZ ;  /* 0x0000000d020cd210 */ /* 0x000fc80007fde0ff */
[----:B------:R-:W-:Y:S01]  /*2f70*/  ISETP.GE.OR P2, PT, R242, R4, P0 ;  /* 0x00000004f200720c */ /* 0x000fe20000746670 */
[----:B-1----:R-:W1:Y:S01]  /*2f80*/  @!P4 LDC.64 R238, c[0x0][0x248] ;  /* 0x00009200ffeecb82 */ /* 0x002e620000000a00 */
[----:B------:R-:W-:Y:S02]  /*2f90*/  FSEL R135, R135, RZ, P3 ;  /* 0x000000ff87877208 */ /* 0x000fe40001800000 */
[----:B------:R-:W-:Y:S02]  /*2fa0*/  FSEL R134, R134, RZ, P3 ;  /* 0x000000ff86867208 */ /* 0x000fe40001800000 */
[----:B------:R-:W-:Y:S02]  /*2fb0*/  @!P5 LEA.HI.X.SX32 R13, R13, R5, 0x1, P6 ;  /* 0x000000050d0dd211 */ /* 0x000fe400030f0eff */
[C---:B0-----:R-:W-:Y:S02]  /*2fc0*/  @!P5 LEA R240, P6, R12.reuse, R240, 0x2 ;  /* 0x000000f00cf0d211 */ /* 0x041fe400078c10ff */
[----:B------:R0:W4:Y:S02]  /*2fd0*/  @!P1 LDG.E.64 R134, desc[UR36][R14.64] ;  /* 0x000000240e869981 */ /* 0x000124000c1e1b00 */
[----:B------:R-:W-:-:S02]  /*2fe0*/  @!P5 LEA.HI.X R241, R12, R241, R13, 0x2, P6 ;  /* 0x000000f10cf1d211 */ /* 0x000fc400030f140d */
[----:B------:R-:W3:Y:S01]  /*2ff0*/  @!P2 LDC.64 R12, c[0x0][0x248] ;  /* 0x00009200ff0cab82 */ /* 0x000ee20000000a00 */
[----:B------:R-:W-:Y:S02]  /*3000*/  FSEL R137, R137, RZ, P3 ;  /* 0x000000ff89897208 */ /* 0x000fe40001800000 */
[----:B------:R-:W-:Y:S01]  /*3010*/  FSEL R136, R136, RZ, P3 ;  /* 0x000000ff88887208 */ /* 0x000fe20001800000 */
[----:B0-----:R-:W-:Y:S01]  /*3020*/  IMAD R14, R248, 0xd, R10 ;  /* 0x0000000df80e7824 */ /* 0x001fe200078e020a */
[----:B------:R-:W-:-:S04]  /*3030*/  @!P4 IADD3 R243, P6, R2, R249, RZ ;  /* 0x000000f902f3c210 */ /* 0x000fc80007fde0ff */
[----:B------:R0:W4:Y:S01]  /*3040*/  @!P5 LDG.E.64 R136, desc[UR36][R240.64] ;  /* 0x00000024f088d981 */ /* 0x000122000c1e1b00 */
[----:B------:R-:W-:Y:S01]  /*3050*/  IMAD.SHL.U32 R15, R14, 0x4, RZ ;  /* 0x000000040e0f7824 */ /* 0x000fe200078e00ff */
[----:B------:R-:W-:-:S04]  /*3060*/  @!P4 LEA.HI.X.SX32 R249, R249, R5, 0x1, P6 ;  /* 0x00000005f9f9c211 */ /* 0x000fc800030f0eff */
[----:B------:R-:W-:Y:S02]  /*3070*/  ISETP.GE.OR P5, PT, R15, R4, P0 ;  /* 0x000000040f00720c */ /* 0x000fe400007a6670 */
[----:B-1----:R-:W-:Y:S01]  /*3080*/  @!P4 LEA R238, P6, R243, R238, 0x2 ;  /* 0x000000eef3eec211 */ /* 0x002fe200078c10ff */
[----:B------:R-:W-:-:S03]  /*3090*/  IMAD.IADD R14, R14, 0x1, R248 ;  /* 0x000000010e0e7824 */ /* 0x000fc600078e02f8 */
[----:B------:R-:W-:Y:S02]  /*30a0*/  @!P4 LEA.HI.X R239, R243, R239, R249, 0x2, P6 ;  /* 0x000000eff3efc211 */ /* 0x000fe400030f14f9 */
[----:B------:R-:W-:Y:S02]  /*30b0*/  @!P2 IADD3 R243, P6, R2, R242, RZ ;  /* 0x000000f202f3a210 */ /* 0x000fe40007fde0ff */
[----:B------:R-:W-:Y:S02]  /*30c0*/  FSEL R139, R139, RZ, P3 ;  /* 0x000000ff8b8b7208 */ /* 0x000fe40001800000 */
[----:B------:R-:W-:Y:S01]  /*30d0*/  FSEL R138, R138, RZ, P3 ;  /* 0x000000ff8a8a7208 */ /* 0x000fe20001800000 */
[----:B0-----:R-:W0:Y:S01]  /*30e0*/  @!P5 LDC.64 R240, c[0x0][0x248] ;  /* 0x00009200fff0db82 */ /* 0x001e220000000a00 */
[----:B------:R-:W-:Y:S01]  /*30f0*/  @!P2 LEA.HI.X.SX32 R242, R242, R5, 0x1, P6 ;  /* 0x00000005f2f2a211 */ /* 0x000fe200030f0eff */
[----:B------:R-:W-:Y:S01]  /*3100*/  IMAD.SHL.U32 R249, R14, 0x4, RZ ;  /* 0x000000040ef97824 */ /* 0x000fe200078e00ff */
[----:B---3--:R-:W-:-:S02]  /*3110*/  @!P2 LEA R12, P6, R243, R12, 0x2 ;  /* 0x0000000cf30ca211 */ /* 0x008fc400078c10ff */
[----:B------:R1:W3:Y:S02]  /*3120*/  @!P4 LDG.E.64 R138, desc[UR36][R238.64] ;  /* 0x00000024ee8ac981 */ /* 0x0002e4000c1e1b00 */
[----:B------:R-:W-:Y:S01]  /*3130*/  @!P2 LEA.HI.X R13, R243, R13, R242, 0x2, P6 ;  /* 0x0000000df30da211 */ /* 0x000fe200030f14f2 */
[----:B------:R-:W-:Y:S01]  /*3140*/  IMAD.IADD R242, R14, 0x1, R248 ;  /* 0x000000010ef27824 */ /* 0x000fe200078e02f8 */
[----:B------:R-:W-:-:S03]  /*3150*/  ISETP.GE.OR P4, PT, R249, R4, P0 ;  /* 0x00000004f900720c */ /* 0x000fc60000786670 */
[----:B------:R-:W-:Y:S01]  /*3160*/  IMAD.SHL.U32 R242, R242, 0x4, RZ ;  /* 0x00000004f2f27824 */ /* 0x000fe200078e00ff */
[----:B------:R-:W-:-:S04]  /*3170*/  @!P5 IADD3 R14, P6, R2, R15, RZ ;  /* 0x0000000f020ed210 */ /* 0x000fc80007fde0ff */
[----:B------:R-:W-:Y:S02]  /*3180*/  ISETP.GE.OR P1, PT, R242, R4, P0 ;  /* 0x00000004f200720c */ /* 0x000fe40000726670 */
[----:B------:R-:W-:-:S03]  /*3190*/  FSEL R141, R141, RZ, P3 ;  /* 0x000000ff8d8d7208 */ /* 0x000fc60001800000 */
[----:B-1----:R-:W1:Y:S01]  /*31a0*/  @!P4 LDC.64 R238, c[0x0][0x248] ;  /* 0x00009200ffeecb82 */ /* 0x002e620000000a00 */
[----:B------:R-:W-:Y:S02]  /*31b0*/  FSEL R140, R140, RZ, P3 ;  /* 0x000000ff8c8c7208 */ /* 0x000fe40001800000 */
[----:B------:R-:W-:Y:S02]  /*31c0*/  @!P5 LEA.HI.X.SX32 R15, R15, R5, 0x1, P6 ;  /* 0x000000050f0fd211 */ /* 0x000fe400030f0eff */
[C---:B0-----:R-:W-:Y:S02]  /*31d0*/  @!P5 LEA R240, P6, R14.reuse, R240, 0x2 ;  /* 0x000000f00ef0d211 */ /* 0x041fe400078c10ff */
[----:B------:R0:W3:Y:S02]  /*31e0*/  @!P2 LDG.E.64 R140, desc[UR36][R12.64] ;  /* 0x000000240c8ca981 */ /* 0x0000e4000c1e1b00 */
[----:B------:R-:W-:Y:S02]  /*31f0*/  @!P5 LEA.HI.X R241, R14, R241, R15, 0x2, P6 ;  /* 0x000000f10ef1d211 */ /* 0x000fe400030f140f */
[----:B------:R-:W2:Y:S01]  /*3200*/  @!P1 LDC.64 R14, c[0x0][0x248] ;  /* 0x00009200ff0e9b82 */ /* 0x000ea20000000a00 */
[----:B------:R-:W-:-:S02]  /*3210*/  FSEL R143, R143, RZ, P3 ;  /* 0x000000ff8f8f7208 */ /* 0x000fc40001800000 */
[----:B------:R-:W-:Y:S01]  /*3220*/  FSEL R142, R142, RZ, P3 ;  /* 0x000000ff8e8e7208 */ /* 0x000fe20001800000 */
[----:B0-----:R-:W-:Y:S01]  /*3230*/  IMAD R12, R248, 0x10, R10 ;  /* 0x00000010f80c7824 */ /* 0x001fe200078e020a */
[----:B------:R-:W-:-:S04]  /*3240*/  @!P4 IADD3 R243, P6, R2, R249, RZ ;  /* 0x000000f902f3c210 */ /* 0x000fc80007fde0ff */
[----:B------:R0:W3:Y:S01]  /*3250*/  @!P5 LDG.E.64 R142, desc[UR36][R240.64] ;  /* 0x00000024f08ed981 */ /* 0x0000e2000c1e1b00 */
        /* <DEDUP_REMOVED lines=12> */
[----:B--2---:R-:W-:-:S02]  /*3320*/  @!P1 LEA R14, P6, R243, R14, 0x2 ;  /* 0x0000000ef30e9211 */ /* 0x004fc400078c10ff */
[----:B------:R1:W2:Y:S02]  /*3330*/  @!P4 LDG.E.64 R144, desc[UR36][R238.64] ;  /* 0x00000024ee90c981 */ /* 0x0002a4000c1e1b00 */
        /* <DEDUP_REMOVED lines=11> */
[----:B------:R0:W2:Y:S02]  /*33f0*/  @!P1 LDG.E.64 R146, desc[UR36][R14.64] ;  /* 0x000000240e929981 */ /* 0x0000a4000c1e1b00 */
[----:B------:R-:W-:Y:S02]  /*3400*/  @!P5 LEA.HI.X R241, R12, R241, R13, 0x2, P6 ;  /* 0x000000f10cf1d211 */ /* 0x000fe400030f140d */
[----:B------:R-:W1:Y:S01]  /*3410*/  @!P2 LDC.64 R12, c[0x0][0x248] ;  /* 0x00009200ff0cab82 */ /* 0x000e620000000a00 */
[----:B------:R-:W-:-:S02]  /*3420*/  FSEL R149, R149, RZ, P3 ;  /* 0x000000ff95957208 */ /* 0x000fc40001800000 */
[----:B------:R-:W-:Y:S01]  /*3430*/  FSEL R148, R148, RZ, P3 ;  /* 0x000000ff94947208 */ /* 0x000fe20001800000 */
[----:B0-----:R-:W-:Y:S01]  /*3440*/  IMAD R14, R248, 0x13, R10 ;  /* 0x00000013f80e7824 */ /* 0x001fe200078e020a */
[----:B------:R-:W-:-:S04]  /*3450*/  @!P4 IADD3 R243, P6, R2, R249, RZ ;  /* 0x000000f902f3c210 */ /* 0x000fc80007fde0ff */
[----:B------:R0:W2:Y:S01]  /*3460*/  @!P5 LDG.E.64 R148, desc[UR36][R240.64] ;  /* 0x00000024f094d981 */ /* 0x0000a2000c1e1b00 */
        /* <DEDUP_REMOVED lines=12> */
[----:B------:R-:W-:-:S02]  /*3530*/  @!P2 LEA R12, P6, R243, R12, 0x2 ;  /* 0x0000000cf30ca211 */ /* 0x000fc400078c10ff */
        /* <DEDUP_REMOVED lines=14> */
[----:B------:R-:W4:Y:S01]  /*3620*/  @!P1 LDC.64 R14, c[0x0][0x248] ;  /* 0x00009200ff0e9b82 */ /* 0x000f220000000a00 */
        /* <DEDUP_REMOVED lines=15> */
[----:B------:R-:W-:Y:S02]  /*3720*/  @!P1 LEA.HI.X.SX32 R242, R242, R5, 0x1, P6 ;  /* 0x00000005f2f29211 */ /* 0x000fe400030f0eff */
[----:B----4-:R-:W-:-:S02]  /*3730*/  @!P1 LEA R14, P6, R243, R14, 0x2 ;  /* 0x0000000ef30e9211 */ /* 0x010fc400078c10ff */
[C---:B------:R-:W-:Y:S01]  /*3740*/  SHF.L.U32 R249, R12.reuse, 0x2, RZ ;  /* 0x000000020cf97819 */ /* 0x040fe200000006ff */
[----:B------:R1:W4:Y:S01]  /*3750*/  @!P4 LDG.E.64 R156, desc[UR36][R238.64] ;  /* 0x00000024ee9cc981 */ /* 0x000322000c1e1b00 */
        /* <DEDUP_REMOVED lines=11> */
[----:B------:R0:W4:Y:S02]  /*3810*/  @!P1 LDG.E.64 R158, desc[UR36][R14.64] ;  /* 0x000000240e9e9981 */ /* 0x000124000c1e1b00 */
[----:B------:R-:W-:Y:S02]  /*3820*/  @!P5 LEA.HI.X R241, R12, R241, R13, 0x2, P6 ;  /* 0x000000f10cf1d211 */ /* 0x000fe400030f140d */
[----:B------:R-:W3:Y:S01]  /*3830*/  @!P2 LDC.64 R12, c[0x0][0x248] ;  /* 0x00009200ff0cab82 */ /* 0x000ee20000000a00 */
[----:B------:R-:W-:-:S02]  /*3840*/  FSEL R161, R161, RZ, P3 ;  /* 0x000000ffa1a17208 */ /* 0x000fc40001800000 */
        /* <DEDUP_REMOVED lines=31> */
[----:B------:R-:W1:Y:S01]  /*3a40*/  @!P1 LDC.64 R14, c[0x0][0x248] ;  /* 0x00009200ff0e9b82 */ /* 0x000e620000000a00 */
        /* <DEDUP_REMOVED lines=83> */
[----:B----4-:R-:W-:-:S02]  /*3f80*/  @!P1 LEA R14, P6, R243, R14, 0x2 ;  /* 0x0000000ef30e9211 */ /* 0x010fc400078c10ff */
[----:B------:R1:W4:Y:S02]  /*3f90*/  @!P4 LDG.E.64 R180, desc[UR36][R238.64] ;  /* 0x00000024eeb4c981 */ /* 0x000324000c1e1b00 */
        /* <DEDUP_REMOVED lines=13> */
[----:B------:R-:W1:Y:S01]  /*4070*/  @!P2 LDC.64 R12, c[0x0][0x248] ;  /* 0x00009200ff0cab82 */ /* 0x000e620000000a00 */
        /* <DEDUP_REMOVED lines=82> */
[----:B--2---:R-:W-:-:S02]  /*45a0*/  @!P2 LEA R12, P6, R243, R12, 0x2 ;  /* 0x0000000cf30ca211 */ /* 0x004fc400078c10ff */
[C---:B------:R-:W-:Y:S01]  /*45b0*/  SHF.L.U32 R249, R14.reuse, 0x2, RZ ;  /* 0x000000020ef97819 */ /* 0x040fe200000006ff */
[----:B------:R1:W2:Y:S01]  /*45c0*/  @!P4 LDG.E.64 R198, desc[UR36][R238.64] ;  /* 0x00000024eec6c981 */ /* 0x0002a2000c1e1b00 */
        /* <DEDUP_REMOVED lines=39> */
[----:B------:R-:W-:Y:S02]  /*4840*/  FSEL R207, R207, RZ, P3 ;  /* 0x000000ffcfcf7208 */ /* 0x000fe40001800000 */
[----:B------:R-:W-:Y:S01]  /*4850*/  FSEL R206, R206, RZ, P3 ;  /* 0x000000ffcece7208 */ /* 0x000fe20001800000 */
[----:B-1----:R-:W1:Y:S01]  /*4860*/  @!P4 LDC.64 R238, c[0x0][0x248] ;  /* 0x00009200ffeecb82 */ /* 0x002e620000000a00 */
[----:B------:R-:W-:Y:S02]  /*4870*/  @!P5 LEA.HI.X.SX32 R13, R13, R5, 0x1, P6 ;  /* 0x000000050d0dd211 */ /* 0x000fe400030f0eff */
[----:B0-----:R-:W-:Y:S02]  /*4880*/  @!P5 LEA R240, P6, R12, R240, 0x2 ;  /* 0x000000f00cf0d211 */ /* 0x001fe400078c10ff */
[----:B------:R0:W2:Y:S01]  /*4890*/  @!P1 LDG.E.64 R206, desc[UR36][R14.64] ;  /* 0x000000240ece9981 */ /* 0x0000a2000c1e1b00 */
[----:B------:R-:W-:-:S02]  /*48a0*/  FSEL R209, R209, RZ, P3 ;  /* 0x000000ffd1d17208 */ /* 0x000fc40001800000 */
[----:B------:R-:W-:Y:S02]  /*48b0*/  @!P5 LEA.HI.X R241, R12, R241, R13, 0x2, P6 ;  /* 0x000000f10cf1d211 */ /* 0x000fe400030f140d */
[----:B------:R-:W4:Y:S01]  /*48c0*/  @!P2 LDC.64 R12, c[0x0][0x248] ;  /* 0x00009200ff0cab82 */ /* 0x000f220000000a00 */
[----:B------:R-:W-:Y:S01]  /*48d0*/  FSEL R208, R208, RZ, P3 ;  /* 0x000000ffd0d07208 */ /* 0x000fe20001800000 */
[----:B0-----:R-:W-:-:S05]  /*48e0*/  IMAD R14, R248, 0x31, R10 ;  /* 0x00000031f80e7824 */ /* 0x001fca00078e020a */
[----:B------:R0:W2:Y:S01]  /*48f0*/  @!P5 LDG.E.64 R208, desc[UR36][R240.64] ;  /* 0x00000024f0d0d981 */ /* 0x0000a2000c1e1b00 */
[----:B------:R-:W-:Y:S01]  /*4900*/  IMAD.SHL.U32 R15, R14, 0x4, RZ ;  /* 0x000000040e0f7824 */ /* 0x000fe200078e00ff */
[----:B------:R-:W-:-:S04]  /*4910*/  @!P4 IADD3 R243, P6, R2, R249, RZ ;  /* 0x000000f902f3c210 */ /* 0x000fc80007fde0ff */
[----:B------:R-:W-:Y:S02]  /*4920*/  ISETP.GE.OR P5, PT, R15, R4, P0 ;  /* 0x000000040f00720c */ /* 0x000fe400007a6670 */
[----:B------:R-:W-:Y:S02]  /*4930*/  @!P4 LEA.HI.X.SX32 R249, R249, R5, 0x1, P6 ;  /* 0x00000005f9f9c211 */ /* 0x000fe400030f0eff */
[----:B-1----:R-:W-:Y:S01]  /*4940*/  @!P4 LEA R238, P6, R243, R238, 0x2 ;  /* 0x000000eef3eec211 */ /* 0x002fe200078c10ff */
[----:B------:R-:W-:Y:S01]  /*4950*/  IMAD.IADD R14, R14, 0x1, R248 ;  /* 0x000000010e0e7824 */ /* 0x000fe200078e02f8 */
[----:B------:R-:W-:Y:S02]  /*4960*/  FSEL R211, R211, RZ, P3 ;  /* 0x000000ffd3d37208 */ /* 0x000fe40001800000 */
[----:B------:R-:W-:Y:S02]  /*4970*/  @!P4 LEA.HI.X R239, R243, R239, R249, 0x2, P6 ;  /* 0x000000eff3efc211 */ /* 0x000fe400030f14f9 */
[----:B------:R-:W-:Y:S01]  /*4980*/  FSEL R210, R210, RZ, P3 ;  /* 0x000000ffd2d27208 */ /* 0x000fe20001800000 */
[----:B------:R-:W-:Y:S01]  /*4990*/  IMAD.SHL.U32 R249, R14, 0x4, RZ ;  /* 0x000000040ef97824 */ /* 0x000fe200078e00ff */
[----:B------:R-:W-:Y:S01]  /*49a0*/  @!P2 IADD3 R243, P6, R2, R242, RZ ;  /* 0x000000f202f3a210 */ /* 0x000fe20007fde0ff */
[----:B0-----:R-:W0:Y:S03]  /*49b0*/  @!P5 LDC.64 R240, c[0x0][0x248] ;  /* 0x00009200fff0db82 */ /* 0x001e260000000a00 */
[----:B------:R-:W-:Y:S01]  /*49c0*/  @!P2 LEA.HI.X.SX32 R242, R242, R5, 0x1, P6 ;  /* 0x00000005f2f2a211 */ /* 0x000fe200030f0eff */
[----:B------:R1:W2:Y:S01]  /*49d0*/  @!P4 LDG.E.64 R210, desc[UR36][R238.64] ;  /* 0x00000024eed2c981 */ /* 0x0002a2000c1e1b00 */
[----:B----4-:R-:W-:-:S02]  /*49e0*/  @!P2 LEA R12, P6, R243, R12, 0x2 ;  /* 0x0000000cf30ca211 */ /* 0x010fc400078c10ff */
[----:B------:R-:W-:Y:S02]  /*49f0*/  ISETP.GE.OR P4, PT, R249, R4, P0 ;  /* 0x00000004f900720c */ /* 0x000fe40000786670 */
[----:B------:R-:W-:Y:S01]  /*4a00*/  @!P2 LEA.HI.X R13, R243, R13, R242, 0x2, P6 ;  /* 0x0000000df30da211 */ /* 0x000fe200030f14f2 */
[----:B------:R-:W-:-:S04]  /*4a10*/  IMAD.IADD R242, R14, 0x1, R248 ;  /* 0x000000010ef27824 */ /* 0x000fc800078e02f8 */
[----:B------:R-:W-:Y:S01]  /*4a20*/  IMAD.SHL.U32 R242, R242, 0x4, RZ ;  /* 0x00000004f2f27824 */ /* 0x000fe200078e00ff */
[----:B------:R-:W-:-:S04]  /*4a30*/  @!P5 IADD3 R14, P6, R2, R15, RZ ;  /* 0x0000000f020ed210 */ /* 0x000fc80007fde0ff */
[----:B------:R-:W-:Y:S01]  /*4a40*/  ISETP.GE.OR P1, PT, R242, R4, P0 ;  /* 0x00000004f200720c */ /* 0x000fe20000726670 */
[----:B-1----:R-:W1:Y:S01]  /*4a50*/  @!P4 LDC.64 R238, c[0x0][0x248] ;  /* 0x00009200ffeecb82 */ /* 0x002e620000000a00 */
[----:B------:R-:W-:Y:S02]  /*4a60*/  @!P5 LEA.HI.X.SX32 R15, R15, R5, 0x1, P6 ;  /* 0x000000050f0fd211 */ /* 0x000fe400030f0eff */
[----:B------:R-:W-:Y:S02]  /*4a70*/  FSEL R213, R213, RZ, P3 ;  /* 0x000000ffd5d57208 */ /* 0x000fe40001800000 */
[----:B------:R-:W-:Y:S02]  /*4a80*/  FSEL R212, R212, RZ, P3 ;  /* 0x000000ffd4d47208 */ /* 0x000fe40001800000 */
[----:B0-----:R-:W-:Y:S02]  /*4a90*/  @!P5 LEA R240, P6, R14, R240, 0x2 ;  /* 0x000000f00ef0d211 */ /* 0x001fe400078c10ff */
[----:B------:R-:W-:-:S02]  /*4aa0*/  FSEL R215, R215, RZ, P3 ;  /* 0x000000ffd7d77208 */ /* 0x000fc40001800000 */
[----:B------:R-:W-:Y:S01]  /*4ab0*/  FSEL R214, R214, RZ, P3 ;  /* 0x000000ffd6d67208 */ /* 0x000fe20001800000 */
[----:B------:R0:W4:Y:S01]  /*4ac0*/  @!P2 LDG.E.64 R212, desc[UR36][R12.64] ;  /* 0x000000240cd4a981 */ /* 0x000122000c1e1b00 */
[----:B------:R-:W-:Y:S02]  /*4ad0*/  @!P5 LEA.HI.X R241, R14, R241, R15, 0x2, P6 ;  /* 0x000000f10ef1d211 */ /* 0x000fe400030f140f */
[----:B------:R-:W3:Y:S03]  /*4ae0*/  @!P1 LDC.64 R14, c[0x0][0x248] ;  /* 0x00009200ff0e9b82 */ /* 0x000ee60000000a00 */
[----:B------:R0:W4:Y:S02]  /*4af0*/  @!P5 LDG.E.64 R214, desc[UR36][R240.64] ;  /* 0x00000024f0d6d981 */ /* 0x000124000c1e1b00 */
[----:B0-----:R-:W-:Y:S01]  /*4b00*/  IMAD R12, R248, 0x34, R10 ;  /* 0x00000034f80c7824 */ /* 0x001fe200078e020a */
[----:B------:R-:W-:-:S03]  /*4b10*/  @!P4 IADD3 R243, P6, R2, R249, RZ ;  /* 0x000000f902f3c210 */ /* 0x000fc60007fde0ff */
[----:B------:R-:W-:Y:S01]  /*4b20*/  IMAD.SHL.U32 R241, R12, 0x4, RZ ;  /* 0x000000040cf17824 */ /* 0x000fe200078e00ff */
[----:B------:R-:W-:-:S04]  /*4b30*/  @!P4 LEA.HI.X.SX32 R249, R249, R5, 0x1, P6 ;  /* 0x00000005f9f9c211 */ /* 0x000fc800030f0eff */
[----:B------:R-:W-:Y:S02]  /*4b40*/  ISETP.GE.OR P5, PT, R241, R4, P0 ;  /* 0x00000004f100720c */ /* 0x000fe400007a6670 */
[----:B-1----:R-:W-:Y:S02]  /*4b50*/  @!P4 LEA R238, P6, R243, R238, 0x2 ;  /* 0x000000eef3eec211 */ /* 0x002fe400078c10ff */
[----:B------:R-:W-:Y:S02]  /*4b60*/  FSEL R217, R217, RZ, P3 ;  /* 0x000000ffd9d97208 */ /* 0x000fe40001800000 */
[----:B------:R-:W-:Y:S02]  /*4b70*/  FSEL R216, R216, RZ, P3 ;  /* 0x000000ffd8d87208 */ /* 0x000fe40001800000 */
[----:B------:R-:W-:Y:S01]  /*4b80*/  @!P4 LEA.HI.X R239, R243, R239, R249, 0x2, P6 ;  /* 0x000000eff3efc211 */ /* 0x000fe200030f14f9 */
[----:B------:R-:W-:Y:S01]  /*4b90*/  IMAD.IADD R12, R12, 0x1, R248 ;  /* 0x000000010c0c7824 */ /* 0x000fe200078e02f8 */
[----:B------:R-:W-:-:S03]  /*4ba0*/  @!P1 IADD3 R243, P6, R2, R242, RZ ;  /* 0x000000f202f39210 */ /* 0x000fc60007fde0ff */
[----:B------:R0:W4:Y:S01]  /*4bb0*/  @!P4 LDG.E.64 R216, desc[UR36][R238.64] ;  /* 0x00000024eed8c981 */ /* 0x000122000c1e1b00 */
[----:B------:R-:W-:Y:S01]  /*4bc0*/  IMAD.SHL.U32 R249, R12, 0x4, RZ ;  /* 0x000000040cf97824 */ /* 0x000fe200078e00ff */
[----:B------:R-:W-:Y:S02]  /*4bd0*/  @!P1 LEA.HI.X.SX32 R242, R242, R5, 0x1, P6 ;  /* 0x00000005f2f29211 */ /* 0x000fe400030f0eff */
[----:B---3--:R-:W-:Y:S01]  /*4be0*/  @!P1 LEA R14, P6, R243, R14, 0x2 ;  /* 0x0000000ef30e9211 */ /* 0x008fe200078c10ff */
[----:B0-----:R-:W0:Y:S01]  /*4bf0*/  @!P5 LDC.64 R238, c[0x0][0x248] ;  /* 0x00009200ffeedb82 */ /* 0x001e220000000a00 */
[----:B------:R-:W-:Y:S02]  /*4c00*/  ISETP.GE.OR P4, PT, R249, R4, P0 ;  /* 0x00000004f900720c */ /* 0x000fe40000786670 */
[----:B------:R-:W-:Y:S01]  /*4c10*/  @!P1 LEA.HI.X R15, R243, R15, R242, 0x2, P6 ;  /* 0x0000000ff30f9211 */ /* 0x000fe200030f14f2 */
[----:B------:R-:W-:-:S04]  /*4c20*/  IMAD.IADD R242, R12, 0x1, R248 ;  /* 0x000000010cf27824 */ /* 0x000fc800078e02f8 */
[----:B------:R-:W-:Y:S01]  /*4c30*/  IMAD.SHL.U32 R242, R242, 0x4, RZ ;  /* 0x00000004f2f27824 */ /* 0x000fe200078e00ff */
[----:B------:R-:W-:-:S04]  /*4c40*/  @!P5 IADD3 R240, P6, R2, R241, RZ ;  /* 0x000000f102f0d210 */ /* 0x000fc80007fde0ff */
[----:B------:R-:W-:Y:S01]  /*4c50*/  ISETP.GE.OR P2, PT, R242, R4, P0 ;  /* 0x00000004f200720c */ /* 0x000fe20000746670 */
[----:B------:R-:W1:Y:S01]  /*4c60*/  @!P4 LDC.64 R12, c[0x0][0x248] ;  /* 0x00009200ff0ccb82 */ /* 0x000e620000000a00 */
[----:B------:R-:W-:Y:S02]  /*4c70*/  @!P5 LEA.HI.X.SX32 R241, R241, R5, 0x1, P6 ;  /* 0x00000005f1f1d211 */ /* 0x000fe400030f0eff */
[----:B------:R-:W-:Y:S02]  /*4c80*/  FSEL R219, R219, RZ, P3 ;  /* 0x000000ffdbdb7208 */ /* 0x000fe40001800000 */
[----:B------:R-:W-:Y:S02]  /*4c90*/  FSEL R218, R218, RZ, P3 ;  /* 0x000000ffdada7208 */ /* 0x000fe40001800000 */
[----:B------:R-:W-:Y:S02]  /*4ca0*/  FSEL R221, R221, RZ, P3 ;  /* 0x000000ffdddd7208 */ /* 0x000fe40001800000 */
[----:B0-----:R-:W-:-:S02]  /*4cb0*/  @!P5 LEA R238, P6, R240, R238, 0x2 ;  /* 0x000000eef0eed211 */ /* 0x001fc400078c10ff */
[----:B------:R0:W3:Y:S01]  /*4cc0*/  @!P1 LDG.E.64 R218, desc[UR36][R14.64] ;  /* 0x000000240eda9981 */ /* 0x0000e2000c1e1b00 */
[----:B------:R-:W-:Y:S02]  /*4cd0*/  FSEL R220, R220, RZ, P3 ;  /* 0x000000ffdcdc7208 */ /* 0x000fe40001800000 */
[----:B------:R-:W-:Y:S02]  /*4ce0*/  @!P5 LEA.HI.X R239, R240, R239, R241, 0x2, P6 ;  /* 0x000000eff0efd211 */ /* 0x000fe400030f14f1 */
[----:B------:R-:W1:Y:S03]  /*4cf0*/  @!P2 LDC.64 R240, c[0x0][0x248] ;  /* 0x00009200fff0ab82 */ /* 0x000e660000000a00 */
[----:B------:R1:W3:Y:S01]  /*4d00*/  @!P5 LDG.E.64 R220, desc[UR36][R238.64] ;  /* 0x00000024eedcd981 */ /* 0x0002e2000c1e1b00 */
[----:B0-----:R-:W-:Y:S01]  /*4d10*/  IMAD R14, R248, 0x37, R10 ;  /* 0x00000037f80e7824 */ /* 0x001fe200078e020a */
[----:B------:R-:W-:-:S03]  /*4d20*/  @!P4 IADD3 R243, P6, R2, R249, RZ ;  /* 0x000000f902f3c210 */ /* 0x000fc60007fde0ff */
[----:B-1----:R-:W-:Y:S01]  /*4d30*/  IMAD.SHL.U32 R239, R14, 0x4, RZ ;  /* 0x000000040eef7824 */ /* 0x002fe200078e00ff */
[----:B------:R-:W-:-:S04]  /*4d40*/  @!P4 LEA.HI.X.SX32 R249, R249, R5, 0x1, P6 ;  /* 0x00000005f9f9c211 */ /* 0x000fc800030f0eff */
[----:B------:R-:W-:Y:S02]  /*4d50*/  ISETP.GE.OR P1, PT, R239, R4, P0 ;  /* 0x00000004ef00720c */ /* 0x000fe40000726670 */
[----:B------:R-:W-:Y:S02]  /*4d60*/  @!P4 LEA R12, P6, R243, R12, 0x2 ;  /* 0x0000000cf30cc211 */ /* 0x000fe400078c10ff */
[----:B------:R-:W-:Y:S02]  /*4d70*/  FSEL R223, R223, RZ, P3 ;  /* 0x000000ffdfdf7208 */ /* 0x000fe40001800000 */
[----:B------:R-:W-:Y:S02]  /*4d80*/  FSEL R222, R222, RZ, P3 ;  /* 0x000000ffdede7208 */ /* 0x000fe40001800000 */
[----:B------:R-:W-:Y:S01]  /*4d90*/  @!P4 LEA.HI.X R13, R243, R13, R249, 0x2, P6 ;  /* 0x0000000df30dc211 */ /* 0x000fe200030f14f9 */
[----:B------:R-:W-:Y:S01]  /*4da0*/  IMAD.IADD R14, R14, 0x1, R248 ;  /* 0x000000010e0e7824 */ /* 0x000fe200078e02f8 */
[----:B------:R-:W-:-:S03]  /*4db0*/  @!P2 IADD3 R243, P6, R2, R242, RZ ;  /* 0x000000f202f3a210 */ /* 0x000fc60007fde0ff */
[----:B------:R0:W3:Y:S01]  /*4dc0*/  @!P4 LDG.E.64 R222, desc[UR36][R12.64] ;  /* 0x000000240cdec981 */ /* 0x0000e2000c1e1b00 */
[----:B------:R-:W-:Y:S01]  /*4dd0*/  @!P2 LEA.HI.X.SX32 R242, R242, R5, 0x1, P6 ;  /* 0x00000005f2f2a211 */ /* 0x000fe200030f0eff */
[C---:B------:R-:W-:Y:S01]  /*4de0*/  IMAD.SHL.U32 R249, R14.reuse, 0x4, RZ ;  /* 0x000000040ef97824 */ /* 0x040fe200078e00ff */
[C---:B------:R-:W-:Y:S01]  /*4df0*/  @!P2 LEA R240, P6, R243.reuse, R240, 0x2 ;  /* 0x000000f0f3f0a211 */ /* 0x040fe200078c10ff */
[----:B0-----:R-:W0:Y:S03]  /*4e00*/  @!P1 LDC.64 R12, c[0x0][0x248] ;  /* 0x00009200ff0c9b82 */ /* 0x001e260000000a00 */
[----:B------:R-:W-:Y:S01]  /*4e10*/  @!P2 LEA.HI.X R241, R243, R241, R242, 0x2, P6 ;  /* 0x000000f1f3f1a211 */ /* 0x000fe200030f14f2 */
[----:B------:R-:W-:Y:S01]  /*4e20*/  IMAD.IADD R242, R14, 0x1, R248 ;  /* 0x000000010ef27824 */ /* 0x000fe200078e02f8 */
[----:B------:R-:W-:-:S03]  /*4e30*/  ISETP.GE.OR P5, PT, R249, R4, P0 ;  /* 0x00000004f900720c */ /* 0x000fc600007a6670 */
[----:B------:R-:W-:Y:S01]  /*4e40*/  IMAD.SHL.U32 R242, R242, 0x4, RZ ;  /* 0x00000004f2f27824 */ /* 0x000fe200078e00ff */
[----:B------:R-:W-:-:S04]  /*4e50*/  @!P1 IADD3 R238, P6, R2, R239, RZ ;  /* 0x000000ef02ee9210 */ /* 0x000fc80007fde0ff */
[----:B------:R-:W-:-:S05]  /*4e60*/  ISETP.GE.OR P4, PT, R242, R4, P0 ;  /* 0x00000004f200720c */ /* 0x000fca0000786670 */
[----:B------:R-:W1:Y:S01]  /*4e70*/  @!P5 LDC.64 R14, c[0x0][0x248] ;  /* 0x00009200ff0edb82 */ /* 0x000e620000000a00 */
[----:B------:R-:W-:Y:S02]  /*4e80*/  @!P1 LEA.HI.X.SX32 R239, R239, R5, 0x1, P6 ;  /* 0x00000005efef9211 */ /* 0x000fe400030f0eff */
[----:B0-----:R-:W-:-:S04]  /*4e90*/  @!P1 LEA R12, P6, R238, R12, 0x2 ;  /* 0x0000000cee0c9211 */ /* 0x001fc800078c10ff */
[----:B------:R-:W-:Y:S02]  /*4ea0*/  @!P1 LEA.HI.X R13, R238, R13, R239, 0x2, P6 ;  /* 0x0000000dee0d9211 */ /* 0x000fe400030f14ef */
[----:B------:R-:W0:Y:S01]  /*4eb0*/  @!P4 LDC.64 R238, c[0x0][0x248] ;  /* 0x00009200ffeecb82 */ /* 0x000e220000000a00 */
[----:B------:R-:W-:-:S04]  /*4ec0*/  @!P5 IADD3 R243, P6, R2, R249, RZ ;  /* 0x000000f902f3d210 */ /* 0x000fc80007fde0ff */
[----:B------:R-:W-:Y:S02]  /*4ed0*/  @!P5 LEA.HI.X.SX32 R249, R249, R5, 0x1, P6 ;  /* 0x00000005f9f9d211 */ /* 0x000fe400030f0eff */
[----:B-1----:R-:W-:-:S04]  /*4ee0*/  @!P5 LEA R14, P6, R243, R14, 0x2 ;  /* 0x0000000ef30ed211 */ /* 0x002fc800078c10ff */
[----:B------:R-:W-:Y:S02]  /*4ef0*/  @!P5 LEA.HI.X R15, R243, R15, R249, 0x2, P6 ;  /* 0x0000000ff30fd211 */ /* 0x000fe400030f14f9 */
[----:B------:R-:W-:-:S04]  /*4f00*/  @!P4 IADD3 R243, P6, R2, R242, RZ ;  /* 0x000000f202f3c210 */ /* 0x000fc80007fde0ff */
[----:B------:R-:W-:Y:S02]  /*4f10*/  @!P4 LEA.HI.X.SX32 R242, R242, R5, 0x1, P6 ;  /* 0x00000005f2f2c211 */ /* 0x000fe400030f0eff */
[----:B------:R-:W-:Y:S02]  /*4f20*/  FSEL R225, R225, RZ, P3 ;  /* 0x000000ffe1e17208 */ /* 0x000fe40001800000 */
[C---:B0-----:R-:W-:Y:S02]  /*4f30*/  @!P4 LEA R238, P6, R243.reuse, R238, 0x2 ;  /* 0x000000eef3eec211 */ /* 0x041fe400078c10ff */
[----:B------:R-:W-:Y:S02]  /*4f40*/  FSEL R224, R224, RZ, P3 ;  /* 0x000000ffe0e07208 */ /* 0x000fe40001800000 */
[----:B------:R-:W-:Y:S01]  /*4f50*/  @!P4 LEA.HI.X R239, R243, R239, R242, 0x2, P6 ;  /* 0x000000eff3efc211 */ /* 0x000fe200030f14f2 */
[----:B------:R-:W-:Y:S01]  /*4f60*/  IMAD R242, R248, 0x3a, R10 ;  /* 0x0000003af8f27824 */ /* 0x000fe200078e020a */
[----:B------:R-:W-:-:S02]  /*4f70*/  FSEL R229, R229, RZ, P3 ;  /* 0x000000ffe5e57208 */ /* 0x000fc40001800000 */
[----:B------:R-:W-:Y:S01]  /*4f80*/  FSEL R228, R228, RZ, P3 ;  /* 0x000000ffe4e47208 */ /* 0x000fe20001800000 */
[----:B------:R0:W3:Y:S01]  /*4f90*/  @!P2 LDG.E.64 R224, desc[UR36][R240.64] ;  /* 0x00000024f0e0a981 */ /* 0x0000e2000c1e1b00 */
[----:B------:R-:W-:Y:S02]  /*4fa0*/  FSEL R227, R227, RZ, P3 ;  /* 0x000000ffe3e37208 */ /* 0x000fe40001800000 */
[----:B------:R-:W-:Y:S02]  /*4fb0*/  FSEL R226, R226, RZ, P3 ;  /* 0x000000ffe2e27208 */ /* 0x000fe40001800000 */
[----:B------:R1:W3:Y:S04]  /*4fc0*/  @!P5 LDG.E.64 R228, desc[UR36][R14.64] ;  /* 0x000000240ee4d981 */ /* 0x0002e8000c1e1b00 */
[----:B------:R2:W3:Y:S01]  /*4fd0*/  @!P1 LDG.E.64 R226, desc[UR36][R12.64] ;  /* 0x000000240ce29981 */ /* 0x0004e2000c1e1b00 */
[----:B0-----:R-:W-:Y:S01]  /*4fe0*/  IMAD.SHL.U32 R241, R242, 0x4, RZ ;  /* 0x00000004f2f17824 */ /* 0x001fe200078e00ff */
[----:B------:R-:W-:-:S04]  /*4ff0*/  ISETP.NE.U32.AND P1, PT, RZ, UR10, PT ;  /* 0x0000000aff007c0c */ /* 0x000fc8000bf25070 */
[----:B------:R-:W-:Y:S02]  /*5000*/  ISETP.GE.OR P5, PT, R241, R4, P0 ;  /* 0x00000004f100720c */ /* 0x000fe400007a6670 */
[----:B------:R-:W-:Y:S01]  /*5010*/  ISETP.NE.AND.EX P1, PT, RZ, UR11, PT, P1 ;  /* 0x0000000bff007c0c */ /* 0x000fe2000bf25310 */
[----:B------:R-:W-:Y:S01]  /*5020*/  IMAD.IADD R242, R242, 0x1, R248 ;  /* 0x00000001f2f27824 */ /* 0x000fe200078e02f8 */
[----:B------:R-:W-:Y:S02]  /*5030*/  FSEL R231, R231, RZ, P3 ;  /* 0x000000ffe7e77208 */ /* 0x000fe40001800000 */
[----:B------:R-:W-:Y:S01]  /*5040*/  FSEL R230, R230, RZ, P3 ;  /* 0x000000ffe6e67208 */ /* 0x000fe20001800000 */
[----:B------:R-:W-:-:S06]  /*5050*/  IMAD.SHL.U32 R249, R242, 0x4, RZ ;  /* 0x00000004f2f97824 */ /* 0x000fcc00078e00ff */
[----:B-1----:R-:W0:Y:S01]  /*5060*/  @!P5 LDC.64 R14, c[0x0][0x248] ;  /* 0x00009200ff0edb82 */ /* 0x002e220000000a00 */
[----:B------:R1:W3:Y:S01]  /*5070*/  @!P4 LDG.E.64 R230, desc[UR36][R238.64] ;  /* 0x00000024eee6c981 */ /* 0x0002e2000c1e1b00 */
[----:B--2---:R-:W-:Y:S01]  /*5080*/  @P1 IMAD R12, R248, UR45, RZ ;  /* 0x0000002df80c1c24 */ /* 0x004fe2000f8e02ff */
[----:B------:R-:W-:Y:S01]  /*5090*/  ISETP.GE.OR P4, PT, R249, R4, P0 ;  /* 0x00000004f900720c */ /* 0x000fe20000786670 */
[----:B------:R-:W-:-:S03]  /*50a0*/  IMAD.IADD R242, R242, 0x1, R248 ;  /* 0x00000001f2f27824 */ /* 0x000fc600078e02f8 */
[--C-:B------:R-:W-:Y:S01]  /*50b0*/  @P1 SHF.R.S32.HI R13, RZ, 0x1f, R12.reuse ;  /* 0x0000001fff0d1819 */ /* 0x100fe2000001140c */
[----:B------:R-:W-:Y:S01]  /*50c0*/  IMAD.SHL.U32 R242, R242, 0x4, RZ ;  /* 0x00000004f2f27824 */ /* 0x000fe200078e00ff */
[----:B------:R-:W-:Y:S02]  /*50d0*/  @P1 IADD3 R12, P2, P6, R3, UR10, R12 ;  /* 0x0000000a030c1c10 */ /* 0x000fe4000fe5e00c */
[----:B-1----:R-:W-:-:S04]  /*50e0*/  @P1 SHF.R.S32.HI R238, RZ, 0x1f, R3 ;  /* 0x0000001fffee1819 */ /* 0x002fc80000011403 */
[----:B------:R-:W-:Y:S02]  /*50f0*/  @P1 IADD3.X R13, R238, UR11, R13, P2, P6 ;  /* 0x0000000bee0d1c10 */ /* 0x000fe400097ec40d */
[----:B------:R-:W-:Y:S01]  /*5100*/  ISETP.GE.OR P2, PT, R242, R4, P0 ;  /* 0x00000004f200720c */ /* 0x000fe20000746670 */
[----:B------:R-:W1:Y:S01]  /*5110*/  @!P4 LDC.64 R238, c[0x0][0x248] ;  /* 0x00009200ffeecb82 */ /* 0x000e620000000a00 */
[----:B------:R-:W-:Y:S01]  /*5120*/  @!P5 IADD3 R240, P6, R2, R241, RZ ;  /* 0x000000f102f0d210 */ /* 0x000fe20007fde0ff */
[----:B------:R-:W-:Y:S01]  /*5130*/  IMAD.SHL.U32 R250, R10, 0x4, RZ ;  /* 0x000000040afa7824 */ /* 0x000fe200078e00ff */
[----:B------:R-:W-:Y:S01]  /*5140*/  @P3 LOP3.LUT R11, R11, 0x8, RZ, 0xfc, !PT ;  /* 0x000000080b0b3812 */ /* 0x000fe200078efcff */
[----:B------:R-:W2:Y:S01]  /*5150*/  @P1 LDG.E.U8 R12, desc[UR36][R12.64] ;  /* 0x000000240c0c1981 */ /* 0x000ea2000c1e1100 */
        /* <DEDUP_REMOVED lines=12> */
[----:B------:R-:W-:-:S13]  /*5220*/  ISETP.GE.OR P6, PT, R250, R4, P0 ;  /* 0x00000004fa00720c */ /* 0x000fda00007c6670 */
[----:B------:R-:W0:Y:S01]  /*5230*/  @!P6 LDC.64 R242, c[0x0][0x248] ;  /* 0x00009200fff2eb82 */ /* 0x000e220000000a00 */
[----:B------:R-:W-:-:S04]  /*5240*/  @!P6 IADD3 R249, P3, R2, R250, RZ ;  /* 0x000000fa02f9e210 */ /* 0x000fc80007f7e0ff */
[----:B------:R-:W-:Y:S02]  /*5250*/  @!P6 LEA.HI.X.SX32 R250, R250, R5, 0x1, P3 ;  /* 0x00000005fafae211 */ /* 0x000fe400018f0eff */
[----:B0-----:R-:W-:-:S04]  /*5260*/  @!P6 LEA R242, P3, R249, R242, 0x2 ;  /* 0x000000f2f9f2e211 */ /* 0x001fc800078610ff */
[----:B------:R-:W-:Y:S02]  /*5270*/  @!P6 LEA.HI.X R243, R249, R243, R250, 0x2, P3 ;  /* 0x000000f3f9f3e211 */ /* 0x000fe400018f14fa */
[----:B------:R-:W-:Y:S01]  /*5280*/  LOP3.LUT P3, RZ, R11, 0x8, RZ, 0xc0, !PT ;  /* 0x000000080bff7812 */ /* 0x000fe2000786c0ff */
[----:B------:R-:W-:Y:S01]  /*5290*/  IMAD R10, R248, 0x3d, R10 ;  /* 0x0000003df80a7824 */ /* 0x000fe200078e020a */
[----:B------:R-:W4:Y:S02]  /*52a0*/  LDL R250, [R1+0x34] ;  /* 0x0000340001fa7983 */ /* 0x000f240000100800 */
[----:B------:R-:W-:Y:S02]  /*52b0*/  FSEL R19, R19, RZ, P3 ;  /* 0x000000ff13137208 */ /* 0x000fe40001800000 */
[----:B------:R-:W-:Y:S01]  /*52c0*/  FSEL R18, R18, RZ, P3 ;  /* 0x000000ff12127208 */ /* 0x000fe20001800000 */
[----:B------:R-:W3:Y:S05]  /*52d0*/  LDL R249, [R1+0x28] ;  /* 0x0000280001f97983 */ /* 0x000eea0000100800 */
[----:B------:R-:W2:Y:S01]  /*52e0*/  @!P6 LDG.E.64 R18, desc[UR36][R242.64] ;  /* 0x00000024f212e981 */ /* 0x000ea2000c1e1b00 */
[----:B------:R-:W-:-:S02]  /*52f0*/  FSEL R9, R9, RZ, P3 ;  /* 0x000000ff09097208 */ /* 0x000fc40001800000 */
[----:B------:R-:W-:Y:S02]  /*5300*/  FSEL R8, R8, RZ, P3 ;  /* 0x000000ff08087208 */ /* 0x000fe40001800000 */
[----:B------:R-:W-:Y:S02]  /*5310*/  FSEL R17, R17, RZ, P3 ;  /* 0x000000ff11117208 */ /* 0x000fe40001800000 */
[----:B------:R-:W-:Y:S02]  /*5320*/  FSEL R16, R16, RZ, P3 ;  /* 0x000000ff10107208 */ /* 0x000fe40001800000 */
[----:B------:R0:W3:Y:S04]  /*5330*/  @!P4 LDG.E.64 R8, desc[UR36][R238.64] ;  /* 0x00000024ee08c981 */ /* 0x0000e8000c1e1b00 */
[----:B------:R1:W3:Y:S01]  /*5340*/  @!P5 LDG.E.64 R16, desc[UR36][R14.64] ;  /* 0x000000240e10d981 */ /* 0x0002e2000c1e1b00 */
[----:B------:R-:W-:-:S02]  /*5350*/  FSEL R233, R233, RZ, P3 ;  /* 0x000000ffe9e97208 */ /* 0x000fc40001800000 */
[----:B------:R-:W-:Y:S01]  /*5360*/  FSEL R232, R232, RZ, P3 ;  /* 0x000000ffe8e87208 */ /* 0x000fe20001800000 */
[----:B------:R-:W3:Y:S01]  /*5370*/  LDL R243, [R1+0x20] ;  /* 0x0000200001f37983 */ /* 0x000ee20000100800 */
[----:B0-----:R-:W-:Y:S01]  /*5380*/  IMAD.SHL.U32 R238, R10, 0x4, RZ ;  /* 0x000000040aee7824 */ /* 0x001fe200078e00ff */
[----:B------:R-:W-:Y:S02]  /*5390*/  FSEL R7, R7, RZ, P3 ;  /* 0x000000ff07077208 */ /* 0x000fe40001800000 */
[----:B------:R-:W3:Y:S02]  /*53a0*/  LDL R242, [R1+0x24] ;  /* 0x0000240001f27983 */ /* 0x000ee40000100800 */
[----:B------:R-:W-:Y:S01]  /*53b0*/  ISETP.GE.OR P5, PT, R238, R4, P0 ;  /* 0x00000004ee00720c */ /* 0x000fe200007a6670 */
[----:B-1----:R-:W-:-:S12]  /*53c0*/  IMAD.IADD R14, R10, 0x1, R248 ;  /* 0x000000010a0e7824 */ /* 0x002fd800078e02f8 */
[----:B------:R-:W0:Y:S01]  /*53d0*/  @!P5 LDC.64 R10, c[0x0][0x248] ;  /* 0x00009200ff0adb82 */ /* 0x000e220000000a00 */
[----:B------:R-:W-:-:S04]  /*53e0*/  @!P5 IADD3 R239, P6, R2, R238, RZ ;  /* 0x000000ee02efd210 */ /* 0x000fc80007fde0ff */
[----:B------:R-:W-:Y:S02]  /*53f0*/  @!P5 LEA.HI.X.SX32 R238, R238, R5, 0x1, P6 ;  /* 0x00000005eeeed211 */ /* 0x000fe400030f0eff */
[----:B0-----:R-:W-:-:S04]  /*5400*/  @!P5 LEA R10, P6, R239, R10, 0x2 ;  /* 0x0000000aef0ad211 */ /* 0x001fc800078c10ff */
[----:B------:R-:W-:-:S05]  /*5410*/  @!P5 LEA.HI.X R11, R239, R11, R238, 0x2, P6 ;  /* 0x0000000bef0bd211 */ /* 0x000fca00030f14ee */
[----:B------:R0:W3:Y:S02]  /*5420*/  @!P5 LDG.E.64 R232, desc[UR36][R10.64] ;  /* 0x000000240ae8d981 */ /* 0x0000e4000c1e1b00 */
[----:B0-----:R-:W-:Y:S01]  /*5430*/  FMUL.FTZ R11, R113, R118 ;  /* 0x00000076710b7220 */ /* 0x001fe20000410000 */
[----:B------:R-:W-:Y:S01]  /*5440*/  FMUL.FTZ R10, R112, R119 ;  /* 0x00000077700a7220 */ /* 0x000fe20000410000 */
[----:B------:R-:W3:Y:S04]  /*5450*/  LDL R113, [R1+0x48] ;  /* 0x0000480001717983 */ /* 0x000ee80000100800 */
[----:B------:R-:W4:Y:S01]  /*5460*/  LDL R112, [R1+0x54] ;  /* 0x0000540001707983 */ /* 0x000f220000100800 */
[----:B------:R-:W-:Y:S01]  /*5470*/  IMAD.IADD R13, R14, 0x1, R248 ;  /* 0x000000010e0d7824 */ /* 0x000fe200078e02f8 */
[----:B------:R-:W-:-:S02]  /*5480*/  FSEL R6, R6, RZ, P3 ;  /* 0x000000ff06067208 */ /* 0x000fc40001800000 */
[----:B------:R-:W3:Y:S01]  /*5490*/  LDL R248, [R1+0x2c] ;  /* 0x00002c0001f87983 */ /* 0x000ee20000100800 */
[----:B------:R-:W-:-:S03]  /*54a0*/  IMAD.SHL.U32 R13, R13, 0x4, RZ ;  /* 0x000000040d0d7824 */ /* 0x000fc600078e00ff */
[----:B------:R0:W3:Y:S02]  /*54b0*/  @!P2 LDG.E.64 R6, desc[UR36][R240.64] ;  /* 0x00000024f006a981 */ /* 0x0000e4000c1e1b00 */
[----:B------:R-:W-:Y:S01]  /*54c0*/  ISETP.GE.OR P4, PT, R13, R4, P0 ;  /* 0x000000040d00720c */ /* 0x000fe20000786670 */
[----:B0-----:R-:W-:-:S05]  /*54d0*/  IMAD.SHL.U32 R240, R14, 0x4, RZ ;  /* 0x000000040ef07824 */ /* 0x001fca00078e00ff */
[----:B------:R-:W-:-:S07]  /*54e0*/  ISETP.GE.OR P2, PT, R240, R4, P0 ;  /* 0x00000004f000720c */ /* 0x000fce0000746670 */
[----:B------:R-:W0:Y:S01]  /*54f0*/  @!P4 LDC.64 R14, c[0x0][0x248] ;  /* 0x00009200ff0ecb82 */ /* 0x000e220000000a00 */
[----:B------:R-:W-:-:S07]  /*5500*/  @!P4 IADD3 R241, P6, R2, R13, RZ ;  /* 0x0000000d02f1c210 */ /* 0x000fce0007fde0ff */
[----:B------:R-:W1:Y:S01]  /*5510*/  @!P2 LDC.64 R238, c[0x0][0x248] ;  /* 0x00009200ffeeab82 */ /* 0x000e620000000a00 */
[----:B------:R-:W-:Y:S02]  /*5520*/  @!P4 LEA.HI.X.SX32 R13, R13, R5, 0x1, P6 ;  /* 0x000000050d0dc211 */ /* 0x000fe400030f0eff */
[----:B0-----:R-:W-:-:S04]  /*5530*/  @!P4 LEA R14, P6, R241, R14, 0x2 ;  /* 0x0000000ef10ec211 */ /* 0x001fc800078c10ff */
[----:B------:R-:W-:Y:S02]  /*5540*/  @!P4 LEA.HI.X R15, R241, R15, R13, 0x2, P6 ;  /* 0x0000000ff10fc211 */ /* 0x000fe400030f140d */
[----:B------:R-:W-:Y:S01]  /*5550*/  @!P2 IADD3 R13, P6, R2, R240, RZ ;  /* 0x000000f0020da210 */ /* 0x000fe20007fde0ff */
[----:B------:R-:W3:Y:S03]  /*5560*/  LDL R241, [R1+0x18] ;  /* 0x0000180001f17983 */ /* 0x000ee60000100800 */
[----:B------:R-:W-:Y:S02]  /*5570*/  @!P2 LEA.HI.X.SX32 R240, R240, R5, 0x1, P6 ;  /* 0x00000005f0f0a211 */ /* 0x000fe400030f0eff */
[----:B-1----:R-:W-:Y:S02]  /*5580*/  @!P2 LEA R238, P6, R13, R238, 0x2 ;  /* 0x000000ee0deea211 */ /* 0x002fe400078c10ff */
[----:B------:R-:W-:-:S02]  /*5590*/  FSEL R237, R237, RZ, P3 ;  /* 0x000000ffeded7208 */ /* 0x000fc40001800000 */
[----:B------:R-:W-:Y:S02]  /*55a0*/  FSEL R236, R236, RZ, P3 ;  /* 0x000000ffecec7208 */ /* 0x000fe40001800000 */
[----:B------:R-:W-:Y:S02]  /*55b0*/  @!P2 LEA.HI.X R239, R13, R239, R240, 0x2, P6 ;  /* 0x000000ef0defa211 */ /* 0x000fe400030f14f0 */
[----:B------:R-:W3:Y:S01]  /*55c0*/  LDL R240, [R1+0x1c] ;  /* 0x00001c0001f07983 */ /* 0x000ee20000100800 */
[----:B------:R-:W-:Y:S02]  /*55d0*/  FSEL R235, R235, RZ, P3 ;  /* 0x000000ffebeb7208 */ /* 0x000fe40001800000 */
[----:B------:R-:W-:Y:S01]  /*55e0*/  FSEL R234, R234, RZ, P3 ;  /* 0x000000ffeaea7208 */ /* 0x000fe20001800000 */
[----:B------:R0:W3:Y:S04]  /*55f0*/  @!P2 LDG.E.64 R236, desc[UR36][R238.64] ;  /* 0x00000024eeeca981 */ /* 0x0000e8000c1e1b00 */
[----:B------:R-:W3:Y:S04]  /*5600*/  LDL R13, [R1] ;  /* 0x00000000010d7983 */ /* 0x000ee80000100800 */
[----:B------:R-:W3:Y:S04]  /*5610*/  @!P4 LDG.E.64 R234, desc[UR36][R14.64] ;  /* 0x000000240eeac981 */ /* 0x000ee8000c1e1b00 */
[----:B------:R-:W3:Y:S04]  /*5620*/  LDL R239, [R1+0x10] ;  /* 0x0000100001ef7983 */ /* 0x000ee80000100800 */
[----:B------:R-:W3:Y:S04]  /*5630*/  LDL R238, [R1+0x14] ;  /* 0x0000140001ee7983 */ /* 0x000ee80000100800 */
[----:B------:R-:W3:Y:S04]  /*5640*/  LDL R15, [R1+0x8] ;  /* 0x00000800010f7983 */ /* 0x000ee80000100800 */
[----:B------:R-:W3:Y:S01]  /*5650*/  LDL R14, [R1+0xc] ;  /* 0x00000c00010e7983 */ /* 0x000ee20000100800 */
[----:B--2---:R-:W-:-:S03]  /*5660*/  FFMA.FTZ R11, R111, R18, R11 ;  /* 0x000000126f0b7223 */ /* 0x004fc6000001000b */
[----:B------:R-:W2:Y:S01]  /*5670*/  LDL R111, [R1+0x50] ;  /* 0x00005000016f7983 */ /* 0x000ea20000100800 */
[----:B------:R-:W-:-:S03]  /*5680*/  FFMA.FTZ R10, R0, R19, R10 ;  /* 0x00000013000a7223 */ /* 0x000fc6000001000a */
[----:B------:R-:W2:Y:S01]  /*5690*/  LDL R0, [R1+0x30] ;  /* 0x0000300001007983 */ /* 0x000ea20000100800 */
[----:B------:R-:W-:-:S03]  /*56a0*/  ISETP.NE.AND P1, PT, R12, RZ, P1 ;  /* 0x000000ff0c00720c */ /* 0x000fc60000f25270 */
[----:B------:R-:W2:Y:S01]  /*56b0*/  LDL R12, [R1+0x4] ;  /* 0x00000400010c7983 */ /* 0x000ea20000100800 */
[----:B----4-:R-:W-:-:S04]  /*56c0*/  FFMA.FTZ R10, R112, R121, R10 ;  /* 0x00000079700a7223 */ /* 0x010fc8000001000a */
[----:B------:R-:W-:-:S04]  /*56d0*/  FFMA.FTZ R10, R114, R123, R10 ;  /* 0x0000007b720a7223 */ /* 0x000fc8000001000a */
[----:B------:R-:W-:-:S04]  /*56e0*/  FFMA.FTZ R10, R116, R125, R10 ;  /* 0x0000007d740a7223 */ /* 0x000fc8000001000a */
[----:B------:R-:W-:-:S04]  /*56f0*/  FFMA.FTZ R10, R251, R127, R10 ;  /* 0x0000007ffb0a7223 */ /* 0x000fc8000001000a */
[----:B------:R-:W-:-:S04]  /*5700*/  FFMA.FTZ R10, R250, R129, R10 ;  /* 0x00000081fa0a7223 */ /* 0x000fc8000001000a */
[----:B---3--:R-:W-:-:S04]  /*5710*/  FFMA.FTZ R10, R248, R131, R10 ;  /* 0x00000083f80a7223 */ /* 0x008fc8000001000a */
[----:B------:R-:W-:-:S04]  /*5720*/  FFMA.FTZ R10, R242, R133, R10 ;  /* 0x00000085f20a7223 */ /* 0x000fc8000001000a */
[----:B------:R-:W-:-:S04]  /*5730*/  FFMA.FTZ R10, R240, R135, R10 ;  /* 0x00000087f00a7223 */ /* 0x000fc8000001000a */
[----:B------:R-:W-:-:S04]  /*5740*/  FFMA.FTZ R10, R238, R137, R10 ;  /* 0x00000089ee0a7223 */ /* 0x000fc8000001000a */
[----:B------:R-:W-:Y:S01]  /*5750*/  FFMA.FTZ R10, R14, R139, R10 ;  /* 0x0000008b0e0a7223 */ /* 0x000fe2000001000a */
[----:B--2---:R-:W-:Y:S02]  /*5760*/  FFMA.FTZ R11, R111, R120, R11 ;  /* 0x000000786f0b7223 */ /* 0x004fe4000001000b */
[----:B------:R-:W2:Y:S02]  /*5770*/  LDL.LU R111, [R1+0x8c] ;  /* 0x00008c00016f7983 */ /* 0x000ea40000300800 */
[----:B------:R-:W-:Y:S02]  /*5780*/  FFMA.FTZ R11, R113, R122, R11 ;  /* 0x0000007a710b7223 */ /* 0x000fe4000001000b */
[----:B------:R-:W3:Y:S04]  /*5790*/  LDL.LU R112, [R1+0x88] ;  /* 0x0000880001707983 */ /* 0x000ee80000300800 */
[----:B------:R-:W4:Y:S01]  /*57a0*/  LDL.LU R113, [R1+0x84] ;  /* 0x0000840001717983 */ /* 0x000f220000300800 */
[----:B------:R-:W-:-:S03]  /*57b0*/  FFMA.FTZ R11, R115, R124, R11 ;  /* 0x0000007c730b7223 */ /* 0x000fc6000001000b */
[----:B------:R-:W4:Y:S01]  /*57c0*/  LDL.LU R114, [R1+0x80] ;  /* 0x0000800001727983 */ /* 0x000f220000300800 */
[----:B------:R-:W-:-:S03]  /*57d0*/  FFMA.FTZ R11, R117, R126, R11 ;  /* 0x0000007e750b7223 */ /* 0x000fc6000001000b */
[----:B------:R-:W4:Y:S04]  /*57e0*/  LDL.LU R115, [R1+0x7c] ;  /* 0x00007c0001737983 */ /* 0x000f280000300800 */
[----:B------:R-:W4:Y:S04]  /*57f0*/  LDL.LU R116, [R1+0x78] ;  /* 0x0000780001747983 */ /* 0x000f280000300800 */
[----:B------:R-:W4:Y:S01]  /*5800*/  LDL.LU R117, [R1+0x74] ;  /* 0x0000740001757983 */ /* 0x000f220000300800 */
[----:B------:R-:W-:-:S03]  /*5810*/  FFMA.FTZ R11, R0, R128, R11 ;  /* 0x00000080000b7223 */ /* 0x000fc6000001000b */
[----:B------:R1:W5:Y:S04]  /*5820*/  LDL.LU R251, [R1+0x70] ;  /* 0x0000700001fb7983 */ /* 0x0003680000300800 */
[----:B------:R1:W5:Y:S01]  /*5830*/  LDL.LU R0, [R1+0x6c] ;  /* 0x00006c0001007983 */ /* 0x0003620000300800 */
[----:B------:R-:W-:-:S04]  /*5840*/  FFMA.FTZ R11, R249, R130, R11 ;  /* 0x00000082f90b7223 */ /* 0x000fc8000001000b */
[----:B------:R-:W-:-:S04]  /*5850*/  FFMA.FTZ R11, R243, R132, R11 ;  /* 0x00000084f30b7223 */ /* 0x000fc8000001000b */
[----:B------:R-:W-:-:S04]  /*5860*/  FFMA.FTZ R11, R241, R134, R11 ;  /* 0x00000086f10b7223 */ /* 0x000fc8000001000b */
[----:B------:R-:W-:-:S04]  /*5870*/  FFMA.FTZ R11, R239, R136, R11 ;  /* 0x00000088ef0b7223 */ /* 0x000fc8000001000b */
        /* <DEDUP_REMOVED lines=90> */
[----:B------:R-:W0:Y:S02]  /*5e20*/  S2R R12, SR_TID.X ;  /* 0x00000000000c7919 */ /* 0x000e240000002100 */
[----:B------:R-:W-:Y:S01]  /*5e30*/  FFMA.FTZ R11, R102, R228, R11 ;  /* 0x000000e4660b7223 */ /* 0x000fe2000001000b */
[----:B------:R-:W-:-:S03]  /*5e40*/  FFMA.FTZ R10, R105, R231, R10 ;  /* 0x000000e7690a7223 */ /* 0x000fc6000001000a */
[----:B------:R-:W-:Y:S01]  /*5e50*/  FFMA.FTZ R11, R104, R230, R11 ;  /* 0x000000e6680b7223 */ /* 0x000fe2000001000b */
[----:B------:R-:W-:-:S03]  /*5e60*/  FFMA.FTZ R10, R107, R17, R10 ;  /* 0x000000116b0a7223 */ /* 0x000fc6000001000a */
[----:B------:R-:W-:Y:S01]  /*5e70*/  FFMA.FTZ R11, R106, R16, R11 ;  /* 0x000000106a0b7223 */ /* 0x000fe2000001000b */
[----:B------:R-:W-:-:S03]  /*5e80*/  FFMA.FTZ R10, R109, R9, R10 ;  /* 0x000000096d0a7223 */ /* 0x000fc6000001000a */
[----:B------:R-:W-:-:S04]  /*5e90*/  FFMA.FTZ R11, R108, R8, R11 ;  /* 0x000000086c0b7223 */ /* 0x000fc8000001000b */
[----:B------:R-:W-:Y:S01]  /*5ea0*/  FFMA.FTZ R11, R110, R6, R11 ;  /* 0x000000066e0b7223 */ /* 0x000fe2000001000b */
[----:B------:R-:W-:Y:S01]  /*5eb0*/  UMOV UR4, 0xffffffff ;  /* 0xffffffff00047882 */ /* 0x000fe20000000000 */
[----:B0-----:R-:W-:Y:S01]  /*5ec0*/  LOP3.LUT R238, R12, 0x1, RZ, 0xc0, !PT ;  /* 0x000000010cee7812 */ /* 0x001fe200078ec0ff */
        /* <DEDUP_REMOVED lines=8> */
[----:B-1----:R-:W-:Y:S06]  /*5f50*/  BRA.DIV UR4, `(.L_x_4108) ;  /* 0x0000003204e87947 */ /* 0x002fec000b800000 */
[----:B------:R0:W1:Y:S02]  /*5f60*/  SHFL.BFLY PT, R14, R10, 0x1, 0x1f ;  /* 0x0c201f000a0e7f89 */ /* 0x00006400000e0000 */
.L_x_4155:
        /* <DEDUP_REMOVED lines=28> */
[----:B------:R-:W-:-:S04]  /*6130*/  @P2 ISETP.GE.AND P0, PT, R3, R13, PT ;  /* 0x0000000d0300220c */ /* 0x000fc80003f06270 */
[----:B0-----:R-:W-:-:S04]  /*6140*/  @P2 SEL R11, RZ, UR39, P0 ;  /* 0x00000027ff0b2c07 */ /* 0x001fc80008000000 */
[----:B------:R-:W-:-:S04]  /*6150*/  @P2 IADD3 R11, R11, -UR40, R3 ;  /* 0x800000280b0b2c10 */ /* 0x000fc8000fffe003 */
[----:B------:R-:W-:-:S05]  /*6160*/  @P2 I2FP.F32.S32 R11, R11 ;  /* 0x0000000b000b2245 */ /* 0x000fca0000201400 */
[----:B--2---:R-:W-:Y:S01]  /*6170*/  @P2 FFMA.FTZ R12, R11, R10, R12 ;  /* 0x0000000a0b0c2223 */ /* 0x004fe2000001000c */
[----:B------:R-:W-:-:S04]  /*6180*/  VIADD R10, R3, -UR42 ;  /* 0x8000002a030a7c36 */ /* 0x000fc80008000000 */
[----:B-----5:R-:W-:Y:S01]  /*6190*/  IMAD R10, R10, 0x4, R0 ;  /* 0x000000040a0a7824 */ /* 0x020fe200078e0200 */
[----:B------:R-:W-:-:S04]  /*61a0*/  @!P1 FMNMX.FTZ R251, R251, R12, !PT ;  /* 0x0000000cfbfb9209 */ /* 0x000fc80007810000 */
[----:B------:R1:W-:Y:S03]  /*61b0*/  STS [R10], R12 ;  /* 0x0000000c0a007388 */ /* 0x0003e60000000800 */
.L_x_4110:
[----:B------:R-:W-:Y:S05]  /*61c0*/  BSYNC B1 ;  /* 0x0000000000017941 */ /* 0x000fea0003800000 */
.L_x_4109:
[----:B------:R-:W-:-:S05]  /*61d0*/  VIADD R3, R3, 0x40 ;  /* 0x0000004003037836 */ /* 0x000fca0000000000 */
[----:B------:R-:W-:-:S13]  /*61e0*/  ISETP.GE.AND P0, PT, R3, UR7, PT ;  /* 0x0000000703007c0c */ /* 0x000fda000bf06270 */
[----:B------:R-:W-:Y:S05]  /*61f0*/  @!P0 BRA `(.L_x_4111) ;  /* 0xffffffc400248947 */ /* 0x000fea000383ffff */
.L_x_4107:
[----:B------:R-:W-:Y:S05]  /*6200*/  BSYNC B0 ;  /* 0x0000000000007941 */ /* 0x000fea0003800000 */
.L_x_4106:
        /* <DEDUP_REMOVED lines=9> */
.L_x_4161:
[----:B------:R-:W4:Y:S01]  /*62a0*/  S2R R8, SR_TID.X ;  /* 0x0000000000087919 */ /* 0x000f220000002100 */
[----:B0--3--:R-:W-:Y:S01]  /*62b0*/  FMNMX.FTZ R3, R3, R14, !PT ;  /* 0x0000000e03037209 */ /* 0x009fe20007810000 */
[----:B------:R-:W-:Y:S05]  /*62c0*/  WARPSYNC.ALL ;  /* 0x0000000000007948 */ /* 0x000fea0003800000 */
[----:B----4-:R-:W-:-:S04]  /*62d0*/  SHF.R.S32.HI R4, RZ, 0x1f, R8 ;  /* 0x0000001fff047819 */ /* 0x010fc80000011408 */
[----:B------:R-:W-:-:S04]  /*62e0*/  LEA.HI R2, R4, R8, RZ, 0x5 ;  /* 0x0000000804027211 */ /* 0x000fc800078f28ff */
[----:B------:R-:W-:-:S05]  /*62f0*/  LOP3.LUT R5, R2, 0xffffffe0, RZ, 0xc0, !PT ;  /* 0xffffffe002057812 */ /* 0x000fca00078ec0ff */
[----:B------:R-:W-:-:S05]  /*6300*/  IMAD.IADD R5, R8, 0x1, -R5 ;  /* 0x0000000108057824 */ /* 0x000fca00078e0a05 */
        /* <DEDUP_REMOVED lines=9> */
[----:B------:R-:W-:Y:S02]  /*63a0*/  VIADD R7, R8, UR42 ;  /* 0x0000002a08077c36 */ /* 0x000fe40008000000 */
        /* <DEDUP_REMOVED lines=15> */
[----:B------:R0:W3:Y:S01]  /*64a0*/  SHFL.IDX PT, R11, R6, RZ, 0x1f ;  /* 0x00001fff060b7589 */ /* 0x0000e200000e0000 */
[----:B------:R-:W-:Y:S05]  /*64b0*/  @P1 BRA `(.L_x_4114) ;  /* 0x0000000000781947 */ /* 0x000fea0003800000 */
[----:B------:R-:W-:Y:S01]  /*64c0*/  ULDC.64 UR4, c[0x0][0x2b0] ;  /* 0x0000ac0000047ab9 */ /* 0x000fe20000000a00 */
[----:B------:R-:W-:Y:S01]  /*64d0*/  IMAD.MOV.U32 R8, RZ, RZ, RZ ;  /* 0x000000ffff087224 */ /* 0x000fe200078e00ff */
[----:B------:R-:W-:Y:S01]  /*64e0*/  ISETP.NE.U32.AND P0, PT, RZ, UR4, PT ;  /* 0x00000004ff007c0c */ /* 0x000fe2000bf05070 */
[----:B------:R-:W-:-:S03]  /*64f0*/  IMAD.MOV.U32 R5, RZ, RZ, R7 ;  /* 0x000000ffff057224 */ /* 0x000fc600078e0007 */
[----:B------:R-:W-:-:S13]  /*6500*/  ISETP.NE.AND.EX P0, PT, RZ, UR5, PT, P0 ;  /* 0x00000005ff007c0c */ /* 0x000fda000bf05300 */
.L_x_4118:
[----:B------:R-:W-:Y:S01]  /*6510*/  VIADD R3, R5, -UR42 ;  /* 0x8000002a05037c36 */ /* 0x000fe20008000000 */
[----:B------:R-:W-:Y:S03]  /*6520*/  BSSY B1, `(.L_x_4115) ;  /* 0x0000012000017945 */ /* 0x000fe60003800000 */
[----:B0-----:R-:W-:Y:S01]  /*6530*/  IMAD R6, R3, 0x4, R0 ;  /* 0x0000000403067824 */ /* 0x001fe200078e0200 */
[----:B------:R-:W-:Y:S06]  /*6540*/  @!P0 BRA `(.L_x_4116) ;  /* 0x00000000002c8947 */ /* 0x000fec0003800000 */
[----:B------:R-:W-:Y:S01]  /*6550*/  UIMAD UR4, UR45, UR7, URZ ;  /* 0x000000072d0472a4 */ /* 0x000fe2000f8e023f */
[----:B------:R-:W-:-:S03]  /*6560*/  SHF.R.S32.HI R3, RZ, 0x1f, R5 ;  /* 0x0000001fff037819 */ /* 0x000fc60000011405 */
[----:B------:R-:W-:Y:S02]  /*6570*/  USHF.R.S32.HI UR5, URZ, 0x1f, UR4 ;  /* 0x0000001f3f057899 */ /* 0x000fe40008011404 */
[----:B------:R-:W-:-:S04]  /*6580*/  IMAD.U32 R2, RZ, RZ, UR4 ;  /* 0x00000004ff027e24 */ /* 0x000fc8000f8e00ff */
[----:B-1----:R-:W-:Y:S01]  /*6590*/  IMAD.U32 R10, RZ, RZ, UR5 ;  /* 0x00000005ff0a7e24 */ /* 0x002fe2000f8e00ff */
[----:B------:R-:W-:-:S04]  /*65a0*/  IADD3 R2, P2, P3, R5, UR8, R2 ;  /* 0x0000000805027c10 */ /* 0x000fc8000fb5e002 */
[----:B------:R-:W-:-:S05]  /*65b0*/  IADD3.X R3, R3, UR9, R10, P2, P3 ;  /* 0x0000000903037c10 */ /* 0x000fca00097e640a */
[----:B------:R-:W4:Y:S02]  /*65c0*/  LDG.E.U8 R2, desc[UR36][R2.64] ;  /* 0x0000002402027981 */ /* 0x000f24000c1e1100 */
[----:B----4-:R-:W-:-:S13]  /*65d0*/  ISETP.NE.AND P2, PT, R2, RZ, PT ;  /* 0x000000ff0200720c */ /* 0x010fda0003f45270 */
[----:B------:R-:W-:Y:S01]  /*65e0*/  @P2 IMAD.MOV.U32 R9, RZ, RZ, RZ ;  /* 0x000000ffff092224 */ /* 0x000fe200078e00ff */
[----:B------:R-:W-:Y:S06]  /*65f0*/  @P2 BRA `(.L_x_4117) ;  /* 0x0000000000102947 */ /* 0x000fec0003800000 */
.L_x_4116:
[----:B------:R-:W3:Y:S02]  /*6600*/  LDS R2, [R6] ;  /* 0x0000000006027984 */ /* 0x000ee40000000800 */
[----:B---3--:R-:W-:-:S04]  /*6610*/  FADD.FTZ R2, -R11, R2 ;  /* 0x000000020b027221 */ /* 0x008fc80000010100 */
[----:B------:R-:W-:-:S04]  /*6620*/  FMUL.FTZ R2, R2, 1.4426950216293334961 ;  /* 0x3fb8aa3b02027820 */ /* 0x000fc80000410000 */
[----:B------:R0:W4:Y:S03]  /*6630*/  MUFU.EX2 R9, R2 ;  /* 0x0000000200097308 */ /* 0x0001260000000800 */
.L_x_4117:
[----:B------:R-:W-:Y:S05]  /*6640*/  BSYNC B1 ;  /* 0x0000000000017941 */ /* 0x000fea0003800000 */
.L_x_4115:
[----:B----4-:R4:W-:Y:S01]  /*6650*/  STS [R6], R9 ;  /* 0x0000000906007388 */ /* 0x0109e20000000800 */
[----:B------:R-:W-:Y:S02]  /*6660*/  VIADD R5, R5, 0x80 ;  /* 0x0000008005057836 */ /* 0x000fe40000000000 */
[----:B------:R-:W-:-:S03]  /*6670*/  FADD.FTZ R8, R9, R8 ;  /* 0x0000000809087221 */ /* 0x000fc60000010000 */
[----:B------:R-:W-:-:S13]  /*6680*/  ISETP.GT.AND P2, PT, R5, UR40, PT ;  /* 0x0000002805007c0c */ /* 0x000fda000bf44270 */
[----:B----4-:R-:W-:Y:S05]  /*6690*/  @!P2 BRA `(.L_x_4118) ;  /* 0xfffffffc009ca947 */ /* 0x010fea000383ffff */
.L_x_4114:
[----:B------:R-:W-:Y:S05]  /*66a0*/  BSYNC B0 ;  /* 0x0000000000007941 */ /* 0x000fea0003800000 */
.L_x_4113:
[----:B------:R-:W4:Y:S01]  /*66b0*/  SHFL.BFLY PT, R3, R8, 0x10, 0x1f ;  /* 0x0e001f0008037f89 */ /* 0x000f2200000e0000 */
[----:B------:R-:W-:Y:S01]  /*66c0*/  ULDC.U8 UR4, c[0x0][0x31c] ;  /* 0x0000c70000047ab9 */ /* 0x000fe20000000000 */
[----:B------:R-:W-:Y:S01]  /*66d0*/  ULDC UR7, c[0x0][0x288] ;  /* 0x0000a20000077ab9 */ /* 0x000fe20000000800 */
[----:B------:R-:W-:Y:S01]  /*66e0*/  UMOV UR5, URZ ;  /* 0x0000003f00057c82 */ /* 0x000fe20008000000 */
[----:B-1----:R-:W1:Y:S01]  /*66f0*/  S2R R12, SR_TID.X ;  /* 0x00000000000c7919 */ /* 0x002e620000002100 */
[----:B------:R-:W-:Y:S01]  /*6700*/  UIMAD UR7, UR45, UR7, UR46 ;  /* 0x000000072d0772a4 */ /* 0x000fe2000f8e022e */
[----:B----4-:R-:W-:-:S05]  /*6710*/  FADD.FTZ R3, R3, R8 ;  /* 0x0000000803037221 */ /* 0x010fca0000010000 */
[----:B0-----:R-:W0:Y:S01]  /*6720*/  SHFL.BFLY PT, R2, R3, 0x8, 0x1f ;  /* 0x0d001f0003027f89 */ /* 0x001e2200000e0000 */
[C---:B-1----:R-:W-:Y:S02]  /*6730*/  LOP3.LUT P0, RZ, R12.reuse, 0x1f, RZ, 0xc0, !PT ;  /* 0x0000001f0cff7812 */ /* 0x042fe4000780c0ff */
[----:B------:R-:W-:-:S04]  /*6740*/  LOP3.LUT R9, R12, 0x1f, RZ, 0xc0, !PT ;  /* 0x0000001f0c097812 */ /* 0x000fc800078ec0ff */
[----:B------:R-:W-:-:S07]  /*6750*/  ISETP.GT.U32.AND P2, PT, R9, 0x3, PT ;  /* 0x000000030900780c */ /* 0x000fce0003f44070 */
[----:B------:R-:W1:Y:S01]  /*6760*/  @!P0 S2R R9, SR_CgaCtaId ;  /* 0x0000000000098919 */ /* 0x000e620000008800 */
[----:B------:R-:W-:Y:S01]  /*6770*/  @!P0 MOV R8, 0x400 ;  /* 0x0000040000088802 */ /* 0x000fe20000000f00 */
[----:B0-----:R-:W-:-:S04]  /*6780*/  FADD.FTZ R2, R3, R2 ;  /* 0x0000000203027221 */ /* 0x001fc80000010000 */
[----:B---3--:R-:W0:Y:S01]  /*6790*/  @!P2 S2R R11, SR_CgaCtaId ;  /* 0x00000000000ba919 */ /* 0x008e220000008800 */
[----:B------:R-:W-:Y:S01]  /*67a0*/  @!P2 MOV R10, 0x400 ;  /* 0x00000400000aa802 */ /* 0x000fe20000000f00 */
[----:B------:R-:W3:Y:S01]  /*67b0*/  SHFL.BFLY PT, R5, R2, 0x4, 0x1f ;  /* 0x0c801f0002057f89 */ /* 0x000ee200000e0000 */
[----:B-1----:R-:W-:Y:S01]  /*67c0*/  @!P0 LEA R8, R9, R8, 0x18 ;  /* 0x0000000809088211 */ /* 0x002fe200078ec0ff */
[----:B------:R-:W-:Y:S02]  /*67d0*/  @!P2 IMAD.SHL.U32 R9, R12, 0x4, RZ ;  /* 0x000000040c09a824 */ /* 0x000fe400078e00ff */
[----:B---3--:R-:W-:Y:S01]  /*67e0*/  FADD.FTZ R5, R2, R5 ;  /* 0x0000000502057221 */ /* 0x008fe20000010000 */
[----:B------:R-:W-:Y:S02]  /*67f0*/  @!P0 SHF.R.U32.HI R2, RZ, 0x3, R12 ;  /* 0x00000003ff028819 */ /* 0x000fe4000001160c */
[----:B0-----:R-:W-:Y:S02]  /*6800*/  @!P2 LEA R11, R11, R10, 0x18 ;  /* 0x0000000a0b0ba211 */ /* 0x001fe400078ec0ff */
[----:B------:R-:W0:Y:S02]  /*6810*/  SHFL.BFLY PT, R6, R5, 0x2, 0x1f ;  /* 0x0c401f0005067f89 */ /* 0x000e2400000e0000 */
[----:B0-----:R-:W-:Y:S01]  /*6820*/  FADD.FTZ R6, R5, R6 ;  /* 0x0000000605067221 */ /* 0x001fe20000010000 */
[----:B------:R-:W-:-:S02]  /*6830*/  @!P0 LOP3.LUT R5, R2, 0x1ffffffc, RZ, 0xc0, !PT ;  /* 0x1ffffffc02058812 */ /* 0x000fc400078ec0ff */
[----:B------:R-:W-:Y:S02]  /*6840*/  @!P2 LOP3.LUT R2, R9, 0x7c, RZ, 0xc0, !PT ;  /* 0x0000007c0902a812 */ /* 0x000fe400078ec0ff */
[----:B------:R-:W0:Y:S01]  /*6850*/  SHFL.BFLY PT, R3, R6, 0x1, 0x1f ;  /* 0x0c201f0006037f89 */ /* 0x000e2200000e0000 */
[----:B------:R-:W-:Y:S02]  /*6860*/  @!P0 IMAD.IADD R8, R5, 0x1, R8 ;  /* 0x0000000105088824 */ /* 0x000fe400078e0208 */
[----:B------:R-:W-:Y:S02]  /*6870*/  @!P2 IMAD.IADD R2, R11, 0x1, R2 ;  /* 0x000000010b02a824 */ /* 0x000fe400078e0202 */
        /* <DEDUP_REMOVED lines=18> */
.L_x_4119:
[----:B------:R-:W-:Y:S01]  /*69a0*/  ULDC.64 UR8, c[0x0][0x310] ;  /* 0x0000c40000087ab9 */ /* 0x000fe20000000a00 */
[----:B------:R-:W-:Y:S04]  /*69b0*/  BSSY B0, `(.L_x_4120) ;  /* 0x0000012000007945 */ /* 0x000fe80003800000 */
[----:B------:R-:W-:Y:S05]  /*69c0*/  @P1 BRA `(.L_x_4121) ;  /* 0x0000000000401947 */ /* 0x000fea0003800000 */
[----:B0-----:R-:W-:-:S04]  /*69d0*/  FADD.FTZ R2, R5, 9.9999999747524270788e-07 ;  /* 0x358637bd05027421 */ /* 0x001fc80000010000 */
[----:B------:R0:W1:Y:S03]  /*69e0*/  MUFU.RCP R5, R2 ;  /* 0x0000000200057308 */ /* 0x0000660000001000 */
.L_x_4123:
[----:B01----:R-:W-:-:S04]  /*69f0*/  VIADD R3, R7, -UR42 ;  /* 0x8000002a07037c36 */ /* 0x003fc80008000000 */
        /* <DEDUP_REMOVED lines=10> */
.L_x_4122:
[----:B------:R-:W-:-:S05]  /*6aa0*/  VIADD R7, R7, 0x80 ;  /* 0x0000008007077836 */ /* 0x000fca0000000000 */
[----:B------:R-:W-:-:S13]  /*6ab0*/  ISETP.GT.AND P1, PT, R7, UR40, PT ;  /* 0x0000002807007c0c */ /* 0x000fda000bf24270 */
[----:B------:R-:W-:Y:S05]  /*6ac0*/  @!P1 BRA `(.L_x_4123) ;  /* 0xfffffffc00c89947 */ /* 0x000fea000383ffff */
.L_x_4121:
[----:B------:R-:W-:Y:S05]  /*6ad0*/  BSYNC B0 ;  /* 0x0000000000007941 */ /* 0x000fea0003800000 */
.L_x_4120:
[----:B------:R-:W1:Y:S01]  /*6ae0*/  S2R R6, SR_TID.X ;  /* 0x0000000000067919 */ /* 0x000e620000002100 */
[----:B------:R-:W-:Y:S01]  /*6af0*/  ULEA.HI UR4, UR40, UR40, URZ, 0x1 ;  /* 0x0000002828047291 */ /* 0x000fe2000f8f083f */
[----:B0-----:R-:W-:Y:S01]  /*6b00*/  IMAD.U32 R5, RZ, RZ, UR46 ;  /* 0x0000002eff057e24 */ /* 0x001fe2000f8e00ff */
[----:B------:R-:W-:Y:S01]  /*6b10*/  ULDC.64 UR8, c[0x0][0x240] ;  /* 0x0000900000087ab9 */ /* 0x000fe20000000a00 */
[----:B------:R-:W-:Y:S01]  /*6b20*/  ULDC.64 UR10, c[0x0][0x250] ;  /* 0x00009400000a7ab9 */ /* 0x000fe20000000a00 */
[----:B------:R-:W-:Y:S01]  /*6b30*/  ULOP3.LUT UR4, UR4, 0xfffffffe, URZ, 0xc0, !UPT ;  /* 0xfffffffe04047892 */ /* 0x000fe2000f8ec03f */
[----:B------:R-:W-:-:S03]  /*6b40*/  ISETP.EQ.U32.AND P0, PT, RZ, UR8, PT ;  /* 0x00000008ff007c0c */ /* 0x000fc6000bf02070 */
[----:B------:R-:W-:Y:S01]  /*6b50*/  UIADD3 UR4, -UR4, UR40, URZ ;  /* 0x0000002804047290 */ /* 0x000fe2000fffe13f */
[----:B-1----:R-:W-:-:S04]  /*6b60*/  LEA.HI R3, R4, R6, RZ, 0x6 ;  /* 0x0000000604037211 */ /* 0x002fc800078f30ff */
[----:B------:R-:W-:Y:S02]  /*6b70*/  LOP3.LUT R2, R3, 0xffffffc0, RZ, 0xc0, !PT ;  /* 0xffffffc003027812 */ /* 0x000fe400078ec0ff */
[----:B------:R-:W-:-:S03]  /*6b80*/  SHF.R.S32.HI R3, RZ, 0x6, R3 ;  /* 0x00000006ff037819 */ /* 0x000fc60000011403 */
[----:B------:R-:W-:Y:S01]  /*6b90*/  IMAD.IADD R2, R6, 0x1, -R2 ;  /* 0x0000000106027824 */ /* 0x000fe200078e0a02 */
[----:B------:R-:W-:-:S04]  /*6ba0*/  CS2R R6, SRZ ;  /* 0x0000000000067805 */ /* 0x000fc8000001ff00 */
        /* <DEDUP_REMOVED lines=9> */
[----:B------:R-:W-:Y:S02]  /*6c40*/  CS2R R10, SRZ ;  /* 0x00000000000a7805 */ /* 0x000fe4000001ff00 */
[----:B------:R-:W-:Y:S01]  /*6c50*/  CS2R R8, SRZ ;  /* 0x0000000000087805 */ /* 0x000fe2000001ff00 */
[----:B0-----:R-:W-:Y:S01]  /*6c60*/  @!P0 IMAD.WIDE R12, R5, 0x4, R12 ;  /* 0x00000004050c8825 */ /* 0x001fe200078e020c */
[----:B------:R-:W-:-:S06]  /*6c70*/  CS2R R4, SRZ ;  /* 0x0000000000047805 */ /* 0x000fcc000001ff00 */
[----:B------:R0:W5:Y:S01]  /*6c80*/  @!P0 LDG.E.128 R4, desc[UR36][R12.64] ;  /* 0x000000240c048981 */ /* 0x000162000c1e1d00 */
[----:B------:R-:W-:Y:S06]  /*6c90*/  BAR.SYNC.DEFER_BLOCKING 0x0 ;  /* 0x0000000000007b1d */ /* 0x000fec0000010000 */
[----:B------:R-:W-:Y:S05]  /*6ca0*/  @P2 BRA `(.L_x_4125) ;  /* 0x0000001c00782947 */ /* 0x000fea0003800000 */
[----:B------:R-:W-:Y:S01]  /*6cb0*/  IMAD.U32 R53, RZ, RZ, UR9 ;  /* 0x00000009ff357e24 */ /* 0x000fe2000f8e00ff */
[----:B------:R-:W-:Y:S01]  /*6cc0*/  BSSY B0, `(.L_x_4126) ;  /* 0x00000ff000007945 */ /* 0x000fe20003800000 */
[----:B------:R-:W-:Y:S01]  /*6cd0*/  VIADD R52, R3, UR42 ;  /* 0x0000002a03347c36 */ /* 0x000fe20008000000 */
[----:B------:R-:W-:Y:S02]  /*6ce0*/  CS2R R10, SRZ ;  /* 0x00000000000a7805 */ /* 0x000fe4000001ff00 */
[----:B------:R-:W-:Y:S02]  /*6cf0*/  CS2R R8, SRZ ;  /* 0x0000000000087805 */ /* 0x000fe4000001ff00 */
[C---:B------:R-:W-:Y:S01]  /*6d00*/  VIMNMX R55, R53.reuse, UR40, PT ;  /* 0x0000002835377c48 */ /* 0x040fe2000bfe0100 */
[----:B------:R-:W-:-:S03]  /*6d10*/  IMAD R53, R53, UR6, R2 ;  /* 0x0000000635357c24 */ /* 0x000fc6000f8e0202 */
[----:B------:R-:W-:Y:S02]  /*6d20*/  ISETP.GE.AND P0, PT, R52, R55, PT ;  /* 0x000000373400720c */ /* 0x000fe40003f06270 */
[----:B------:R-:W-:-:S11]  /*6d30*/  SHF.R.S32.HI R54, RZ, 0x1f, R53 ;  /* 0x0000001fff367819 */ /* 0x000fd60000011435 */
[----:B------:R-:W-:Y:S05]  /*6d40*/  @P0 BRA `(.L_x_4127) ;  /* 0x0000000c00d80947 */ /* 0x000fea0003800000 */
[----:B------:R-:W-:Y:S01]  /*6d50*/  IMAD.U32 R8, RZ, RZ, UR42 ;  /* 0x0000002aff087e24 */ /* 0x000fe2000f8e00ff */
[----:B------:R-:W-:Y:S01]  /*6d60*/  LOP3.LUT R9, RZ, R55, RZ, 0x33, !PT ;  /* 0x00000037ff097212 */ /* 0x000fe200078e33ff */
[----:B------:R-:W-:Y:S01]  /*6d70*/  BSSY B2, `(.L_x_4128) ;  /* 0x0000022000027945 */ /* 0x000fe20003800000 */
[----:B------:R-:W-:Y:S01]  /*6d80*/  IMAD.MOV.U32 R64, RZ, RZ, R52 ;  /* 0x000000ffff407224 */ /* 0x000fe200078e0034 */
        /* <DEDUP_REMOVED lines=8> */
[----:B------:R-:W-:Y:S01]  /*6e10*/  IMAD R8, R52, 0xc0, RZ ;  /* 0x000000c034087824 */ /* 0x000fe200078e02ff */
[----:B------:R-:W-:Y:S01]  /*6e20*/  ULDC.64 UR4, c[0x0][0x250] ;  /* 0x0000940000047ab9 */ /* 0x000fe20000000a00 */
[----:B------:R-:W-:Y:S01]  /*6e30*/  MOV R14, R12 ;  /* 0x0000000c000e7202 */ /* 0x000fe20000000f00 */
[----:B------:R-:W-:Y:S02]  /*6e40*/  IMAD R15, R3, 0x4, R0 ;  /* 0x00000004030f7824 */ /* 0x000fe400078e0200 */
[----:B------:R-:W-:Y:S01]  /*6e50*/  IADD3 R13, P3, R53, R8, RZ ;  /* 0x00000008350d7210 */ /* 0x000fe20007f7e0ff */
[----:B------:R-:W-:-:S03]  /*6e60*/  IMAD.MOV.U32 R64, RZ, RZ, R52 ;  /* 0x000000ffff407224 */ /* 0x000fc600078e0034 */
[----:B------:R-:W-:Y:S02]  /*6e70*/  LEA.HI.X.SX32 R8, R8, R54, 0x1, P3 ;  /* 0x0000003608087211 */ /* 0x000fe400018f0eff */
[----:B------:R-:W-:-:S04]  /*6e80*/  LEA R21, P3, R13, UR4, 0x2 ;  /* 0x000000040d157c11 */ /* 0x000fc8000f8610ff */
[----:B------:R-:W-:Y:S01]  /*6e90*/  LEA.HI.X R13, R13, UR5, R8, 0x2, P3 ;  /* 0x000000050d0d7c11 */ /* 0x000fe200098f1408 */
[----:B------:R-:W-:-:S08]  /*6ea0*/  IMAD.MOV.U32 R8, RZ, RZ, RZ ;  /* 0x000000ffff087224 */ /* 0x000fd000078e00ff */
.L_x_4130:
[----:B------:R-:W-:Y:S01]  /*6eb0*/  IMAD.MOV.U32 R12, RZ, RZ, R21 ;  /* 0x000000ffff0c7224 */ /* 0x000fe200078e0015 */
[----:B------:R0:W1:Y:S04]  /*6ec0*/  LDS R20, [R15] ;  /* 0x000000000f147984 */ /* 0x0000680000000800 */
[----:B------:R3:W1:Y:S01]  /*6ed0*/  LDG.E.128 R16, desc[UR36][R12.64] ;  /* 0x000000240c107981 */ /* 0x000662000c1e1d00 */
[----:B------:R-:W-:Y:S01]  /*6ee0*/  VIADD R14, R14, 0xffffffff ;  /* 0xffffffff0e0e7836 */ /* 0x000fe20000000000 */
[----:B------:R-:W-:Y:S01]  /*6ef0*/  IADD3 R21, P4, R21, 0x600, RZ ;  /* 0x0000060015157810 */ /* 0x000fe20007f9e0ff */
[----:B------:R-:W-:Y:S02]  /*6f00*/  VIADD R64, R64, 0x2 ;  /* 0x0000000240407836 */ /* 0x000fe40000000000 */
[----:B0-----:R-:W-:Y:S01]  /*6f10*/  VIADD R15, R15, 0x8 ;  /* 0x000000080f0f7836 */ /* 0x001fe20000000000 */
[----:B------:R-:W-:Y:S01]  /*6f20*/  ISETP.NE.AND P3, PT, R14, RZ, PT ;  /* 0x000000ff0e00720c */ /* 0x000fe20003f65270 */
[----:B---3--:R-:W-:-:S02]  /*6f30*/  IMAD.X R13, RZ, RZ, R13, P4 ;  /* 0x000000ffff0d7224 */ /* 0x008fc400020e060d */
[-C--:B-1----:R-:W-:Y:S01]  /*6f40*/  FFMA.FTZ R8, R16, R20.reuse, R8 ;  /* 0x0000001410087223 */ /* 0x082fe20000010008 */
[-C--:B------:R-:W-:Y:S01]  /*6f50*/  FFMA.FTZ R9, R17, R20.reuse, R9 ;  /* 0x0000001411097223 */ /* 0x080fe20000010009 */
[-C--:B------:R-:W-:Y:S01]  /*6f60*/  FFMA.FTZ R10, R18, R20.reuse, R10 ;  /* 0x00000014120a7223 */ /* 0x080fe2000001000a */
[----:B------:R-:W-:-:S07]  /*6f70*/  FFMA.FTZ R11, R19, R20, R11 ;  /* 0x00000014130b7223 */ /* 0x000fce000001000b */
[----:B------:R-:W-:Y:S05]  /*6f80*/  @P3 BRA `(.L_x_4130) ;  /* 0xfffffffc00c83947 */ /* 0x000fea000383ffff */
.L_x_4129:
[----:B------:R-:W-:Y:S05]  /*6f90*/  BSYNC B2 ;  /* 0x0000000000027941 */ /* 0x000fea0003800000 */
.L_x_4128:
[----:B------:R-:W-:Y:S05]  /*6fa0*/  @!P0 BRA `(.L_x_4127) ;  /* 0x0000000c00408947 */ /* 0x000fea0003800000 */
        /* <DEDUP_REMOVED lines=9> */
[----:B------:R-:W-:Y:S01]  /*7040*/  LEA.HI.X.SX32 R15, R12, R54, 0x1, P0 ;  /* 0x000000360c0f7211 */ /* 0x000fe200000f0eff */
[----:B------:R-:W-:Y:S01]  /*7050*/  IMAD.IADD R65, R0, 0x1, R13 ;  /* 0x0000000100417824 */ /* 0x000fe200078e020d */
[----:B------:R-:W-:-:S04]  /*7060*/  LEA R66, P0, R14, UR4, 0x2 ;  /* 0x000000040e427c11 */ /* 0x000fc8000f8010ff */
[----:B------:R-:W-:Y:S02]  /*7070*/  LEA.HI.X R67, R14, UR5, R15, 0x2, P0 ;  /* 0x000000050e437c11 */ /* 0x000fe400080f140f */
[----:B------:R-:W-:Y:S01]  /*7080*/  PLOP3.LUT P0, PT, PT, PT, PT, 0x80, 0x0 ;  /* 0x000000000000781c */ /* 0x000fe20003f0f070 */
[----:B------:R-:W-:-:S12]  /*7090*/  @!P3 BRA `(.L_x_4132) ;  /* 0x0000000400a8b947 */ /* 0x000fd80003800000 */
[----:B------:R-:W-:Y:S01]  /*70a0*/  PLOP3.LUT P0, PT, PT, PT, PT, 0x8, 0x0 ;  /* 0x000000000000781c */ /* 0x000fe20003f0e170 */
[----:B------:R-:W-:-:S12]  /*70b0*/  VIADD R95, R55, 0xffffffe8 ;  /* 0xffffffe8375f7836 */ /* 0x000fd80000000000 */
.L_x_4133:
[----:B------:R-:W3:Y:S04]  /*70c0*/  LDG.E.128 R68, desc[UR36][R66.64] ;  /* 0x0000002442447981 */ /* 0x000ee8000c1e1d00 */
[----:B------:R-:W4:Y:S04]  /*70d0*/  LDG.E.128 R76, desc[UR36][R66.64+0x600] ;  /* 0x00060024424c7981 */ /* 0x000f28000c1e1d00 */
        /* <DEDUP_REMOVED lines=10> */
[----:B--2---:R-:W2:Y:S04]  /*7180*/  LDG.E.128 R24, desc[UR36][R66.64+0x4800] ;  /* 0x0048002442187981 */ /* 0x004ea8000c1e1d00 */
[----:B------:R-:W2:Y:S04]  /*7190*/  LDG.E.128 R20, desc[UR36][R66.64+0x4e00] ;  /* 0x004e002442147981 */ /* 0x000ea8000c1e1d00 */
[----:B------:R-:W2:Y:S04]  /*71a0*/  LDG.E.128 R16, desc[UR36][R66.64+0x5400] ;  /* 0x0054002442107981 */ /* 0x000ea8000c1e1d00 */
[----:B------:R0:W2:Y:S01]  /*71b0*/  LDG.E.128 R12, desc[UR36][R66.64+0x5a00] ;  /* 0x005a0024420c7981 */ /* 0x0000a2000c1e1d00 */
[----:B------:R-:W-:Y:S01]  /*71c0*/  IADD3 R92, P3, R66, 0x6000, RZ ;  /* 0x00006000425c7810 */ /* 0x000fe20007f7e0ff */
[----:B------:R-:W-:-:S02]  /*71d0*/  VIADD R64, R64, 0x20 ;  /* 0x0000002040407836 */ /* 0x000fc40000000000 */
[----:B------:R-:W3:Y:S02]  /*71e0*/  LDS R72, [R65+-0x10] ;  /* 0xfffff00041487984 */ /* 0x000ee40000000800 */
[----:B------:R-:W-:Y:S01]  /*71f0*/  IMAD.X R93, RZ, RZ, R67, P3 ;  /* 0x000000ffff5d7224 */ /* 0x000fe200018e0643 */
[----:B------:R-:W-:Y:S01]  /*7200*/  ISETP.GE.AND P3, PT, R64, R95, PT ;  /* 0x0000005f4000720c */ /* 0x000fe20003f66270 */
[----:B------:R-:W4:Y:S04]  /*7210*/  LDS R73, [R65+-0x8] ;  /* 0xfffff80041497984 */ /* 0x000f280000000800 */
[----:B------:R-:W1:Y:S04]  /*7220*/  LDS R74, [R65] ;  /* 0x00000000414a7984 */ /* 0x000e680000000800 */
[----:B------:R-:W1:Y:S04]  /*7230*/  LDS R75, [R65+0x8] ;  /* 0x00000800414b7984 */ /* 0x000e680000000800 */
[----:B------:R-:W1:Y:S04]  /*7240*/  LDS R88, [R65+0x10] ;  /* 0x0000100041587984 */ /* 0x000e680000000800 */
[----:B------:R-:W1:Y:S04]  /*7250*/  LDS R89, [R65+0x18] ;  /* 0x0000180041597984 */ /* 0x000e680000000800 */
[----:B------:R-:W1:Y:S04]  /*7260*/  LDS R90, [R65+0x20] ;  /* 0x00002000415a7984 */ /* 0x000e680000000800 */
[----:B------:R-:W1:Y:S04]  /*7270*/  LDS R91, [R65+0x28] ;  /* 0x00002800415b7984 */ /* 0x000e680000000800 */
[----:B0-----:R-:W0:Y:S01]  /*7280*/  LDS R66, [R65+0x30] ;  /* 0x0000300041427984 */ /* 0x001e220000000800 */
[-C--:B---3--:R-:W-:Y:S01]  /*7290*/  FFMA.FTZ R67, R68, R72.reuse, R8 ;  /* 0x0000004844437223 */ /* 0x088fe20000010008 */
[-C--:B------:R-:W-:Y:S01]  /*72a0*/  FFMA.FTZ R8, R69, R72.reuse, R9 ;  /* 0x0000004845087223 */ /* 0x080fe20000010009 */
[-C--:B------:R-:W-:Y:S01]  /*72b0*/  FFMA.FTZ R9, R70, R72.reuse, R10 ;  /* 0x0000004846097223 */ /* 0x080fe2000001000a */
[----:B------:R-:W-:Y:S01]  /*72c0*/  FFMA.FTZ R72, R71, R72, R11 ;  /* 0x0000004847487223 */ /* 0x000fe2000001000b */
[----:B------:R-:W3:Y:S01]  /*72d0*/  LDS R10, [R65+0x38] ;  /* 0x00003800410a7984 */ /* 0x000ee20000000800 */
[-C--:B----4-:R-:W-:Y:S01]  /*72e0*/  FFMA.FTZ R67, R76, R73.reuse, R67 ;  /* 0x000000494c437223 */ /* 0x090fe20000010043 */
[-C--:B------:R-:W-:Y:S01]  /*72f0*/  FFMA.FTZ R8, R77, R73.reuse, R8 ;  /* 0x000000494d087223 */ /* 0x080fe20000010008 */
[-C--:B------:R-:W-:Y:S01]  /*7300*/  FFMA.FTZ R9, R78, R73.reuse, R9 ;  /* 0x000000494e097223 */ /* 0x080fe20000010009 */
[----:B------:R-:W4:Y:S01]  /*7310*/  LDS R11, [R65+0x40] ;  /* 0x00004000410b7984 */ /* 0x000f220000000800 */
[----:B------:R-:W-:Y:S01]  /*7320*/  FFMA.FTZ R72, R79, R73, R72 ;  /* 0x000000494f487223 */ /* 0x000fe20000010048 */
[-C--:B-1----:R-:W-:Y:S01]  /*7330*/  FFMA.FTZ R67, R80, R74.reuse, R67 ;  /* 0x0000004a50437223 */ /* 0x082fe20000010043 */
[-C--:B------:R-:W-:Y:S01]  /*7340*/  FFMA.FTZ R8, R81, R74.reuse, R8 ;  /* 0x0000004a51087223 */ /* 0x080fe20000010008 */
[----:B------:R-:W1:Y:S01]  /*7350*/  LDS R68, [R65+0x48] ;  /* 0x0000480041447984 */ /* 0x000e620000000800 */
[-C--:B------:R-:W-:Y:S01]  /*7360*/  FFMA.FTZ R9, R82, R74.reuse, R9 ;  /* 0x0000004a52097223 */ /* 0x080fe20000010009 */
[----:B------:R-:W-:Y:S01]  /*7370*/  FFMA.FTZ R72, R83, R74, R72 ;  /* 0x0000004a53487223 */ /* 0x000fe20000010048 */
[-C--:B------:R-:W-:Y:S01]  /*7380*/  FFMA.FTZ R67, R84, R75.reuse, R67 ;  /* 0x0000004b54437223 */ /* 0x080fe20000010043 */
[----:B------:R-:W2:Y:S01]  /*7390*/  LDS R69, [R65+0x50] ;  /* 0x0000500041457984 */ /* 0x000ea20000000800 */
[-C--:B------:R-:W-:Y:S01]  /*73a0*/  FFMA.FTZ R8, R85, R75.reuse, R8 ;  /* 0x0000004b55087223 */ /* 0x080fe20000010008 */
[-C--:B------:R-:W-:Y:S01]  /*73b0*/  FFMA.FTZ R9, R86, R75.reuse, R9 ;  /* 0x0000004b56097223 */ /* 0x080fe20000010009 */
[----:B------:R-:W-:Y:S01]  /*73c0*/  FFMA.FTZ R72, R87, R75, R72 ;  /* 0x0000004b57487223 */ /* 0x000fe20000010048 */
[----:B------:R-:W2:Y:S01]  /*73d0*/  LDS R70, [R65+0x58] ;  /* 0x0000580041467984 */ /* 0x000ea20000000800 */
[-C--:B------:R-:W-:Y:S01]  /*73e0*/  FFMA.FTZ R67, R60, R88.reuse, R67 ;  /* 0x000000583c437223 */ /* 0x080fe20000010043 */
[-C--:B------:R-:W-:Y:S01]  /*73f0*/  FFMA.FTZ R8, R61, R88.reuse, R8 ;  /* 0x000000583d087223 */ /* 0x080fe20000010008 */
[-C--:B------:R-:W-:Y:S01]  /*7400*/  FFMA.FTZ R9, R62, R88.reuse, R9 ;  /* 0x000000583e097223 */ /* 0x080fe20000010009 */
[----:B------:R-:W2:Y:S01]  /*7410*/  LDS R60, [R65+0x60] ;  /* 0x00006000413c7984 */ /* 0x000ea20000000800 */
[----:B------:R-:W-:Y:S01]  /*7420*/  FFMA.FTZ R72, R63, R88, R72 ;  /* 0x000000583f487223 */ /* 0x000fe20000010048 */
[-C--:B------:R-:W-:Y:S01]  /*7430*/  FFMA.FTZ R67, R56, R89.reuse, R67 ;  /* 0x0000005938437223 */ /* 0x080fe20000010043 */
[-C--:B------:R-:W-:Y:S01]  /*7440*/  FFMA.FTZ R8, R57, R89.reuse, R8 ;  /* 0x0000005939087223 */ /* 0x080fe20000010008 */
[----:B------:R0:W2:Y:S01]  /*7450*/  LDS R56, [R65+0x68] ;  /* 0x0000680041387984 */ /* 0x0000a20000000800 */
        /* <DEDUP_REMOVED lines=14> */
[----:B------:R-:W-:-:S02]  /*7540*/  VIADD R65, R65, 0x80 ;  /* 0x0000008041417836 */ /* 0x000fc40000000000 */
        /* <DEDUP_REMOVED lines=8> */
[-C--:B-1----:R-:W-:Y:S01]  /*75d0*/  FFMA.FTZ R8, R29, R68.reuse, R8 ;  /* 0x000000441d087223 */ /* 0x082fe20000010008 */
[-C--:B------:R-:W-:Y:S01]  /*75e0*/  FFMA.FTZ R67, R28, R68.reuse, R67 ;  /* 0x000000441c437223 */ /* 0x080fe20000010043 */
[-C--:B------:R-:W-:Y:S01]  /*75f0*/  FFMA.FTZ R9, R30, R68.reuse, R9 ;  /* 0x000000441e097223 */ /* 0x080fe20000010009 */
[----:B------:R-:W-:Y:S01]  /*7600*/  FFMA.FTZ R72, R31, R68, R72 ;  /* 0x000000441f487223 */ /* 0x000fe20000010048 */
[-C--:B--2---:R-:W-:Y:S01]  /*7610*/  FFMA.FTZ R8, R25, R69.reuse, R8 ;  /* 0x0000004519087223 */ /* 0x084fe20000010008 */
        /* <DEDUP_REMOVED lines=15> */
[----:B------:R-:W-:-:S02]  /*7710*/  IMAD.MOV.U32 R66, RZ, RZ, R92 ;  /* 0x000000ffff427224 */ /* 0x000fc400078e005c */
[----:B------:R-:W-:Y:S01]  /*7720*/  IMAD.MOV.U32 R67, RZ, RZ, R93 ;  /* 0x000000ffff437224 */ /* 0x000fe200078e005d */
[----:B------:R-:W-:Y:S06]  /*7730*/  @!P3 BRA `(.L_x_4133) ;  /* 0xfffffff80060b947 */ /* 0x000fec000383ffff */
.L_x_4132:
[----:B------:R-:W-:Y:S05]  /*7740*/  BSYNC B2 ;  /* 0x0000000000027941 */ /* 0x000fea0003800000 */
.L_x_4131:
[----:B------:R-:W-:Y:S01]  /*7750*/  IMAD.IADD R12, R55, 0x1, -R64 ;  /* 0x00000001370c7824 */ /* 0x000fe200078e0a40 */
[----:B------:R-:W-:Y:S04]  /*7760*/  BSSY B2, `(.L_x_4134) ;  /* 0x000003a000027945 */ /* 0x000fe80003800000 */
[----:B------:R-:W-:-:S13]  /*7770*/  ISETP.GT.AND P3, PT, R12, 0x8, PT ;  /* 0x000000080c00780c */ /* 0x000fda0003f64270 */
[----:B------:R-:W-:Y:S05]  /*7780*/  @!P3 BRA `(.L_x_4135) ;  /* 0x0000000000dcb947 */ /* 0x000fea0003800000 */
[----:B------:R-:W3:Y:S04]  /*7790*/  LDG.E.128 R12, desc[UR36][R66.64] ;  /* 0x00000024420c7981 */ /* 0x000ee8000c1e1d00 */
[----:B------:R-:W4:Y:S04]  /*77a0*/  LDG.E.128 R20, desc[UR36][R66.64+0x600] ;  /* 0x0006002442147981 */ /* 0x000f28000c1e1d00 */
[----:B--2---:R-:W2:Y:S04]  /*77b0*/  LDG.E.128 R24, desc[UR36][R66.64+0xc00] ;  /* 0x000c002442187981 */ /* 0x004ea8000c1e1d00 */
[----:B------:R-:W2:Y:S04]  /*77c0*/  LDG.E.128 R28, desc[UR36][R66.64+0x1200] ;  /* 0x00120024421c7981 */ /* 0x000ea8000c1e1d00 */
[----:B------:R-:W2:Y:S04]  /*77d0*/  LDG.E.128 R36, desc[UR36][R66.64+0x1800] ;  /* 0x0018002442247981 */ /* 0x000ea8000c1e1d00 */
[----:B------:R-:W2:Y:S04]  /*77e0*/  LDG.E.128 R40, desc[UR36][R66.64+0x1e00] ;  /* 0x001e002442287981 */ /* 0x000ea8000c1e1d00 */
[----:B------:R-:W2:Y:S04]  /*77f0*/  LDG.E.128 R44, desc[UR36][R66.64+0x2400] ;  /* 0x00240024422c7981 */ /* 0x000ea8000c1e1d00 */
[----:B------:R0:W2:Y:S01]  /*7800*/  LDG.E.128 R48, desc[UR36][R66.64+0x2a00] ;  /* 0x002a002442307981 */ /* 0x0000a2000c1e1d00 */
[----:B------:R-:W-:Y:S01]  /*7810*/  IADD3 R57, P0, R66, 0x3000, RZ ;  /* 0x0000300042397810 */ /* 0x000fe20007f1e0ff */
[----:B------:R-:W-:-:S02]  /*7820*/  VIADD R64, R64, 0x10 ;  /* 0x0000001040407836 */ /* 0x000fc40000000000 */
[----:B------:R-:W3:Y:S02]  /*7830*/  LDS R16, [R65+-0x10] ;  /* 0xfffff00041107984 */ /* 0x000ee40000000800 */
[----:B------:R-:W-:Y:S01]  /*7840*/  IMAD.X R58, RZ, RZ, R67, P0 ;  /* 0x000000ffff3a7224 */ /* 0x000fe200000e0643 */
[----:B------:R-:W-:Y:S01]  /*7850*/  PLOP3.LUT P0, PT, PT, PT, PT, 0x8, 0x0 ;  /* 0x000000000000781c */ /* 0x000fe20003f0e170 */
[----:B------:R-:W4:Y:S01]  /*7860*/  LDS R18, [R65+-0x8] ;  /* 0xfffff80041127984 */ /* 0x000f220000000800 */
[----:B0-----:R-:W-:-:S03]  /*7870*/  IMAD.MOV.U32 R66, RZ, RZ, R57 ;  /* 0x000000ffff427224 */ /* 0x001fc600078e0039 */
[----:B------:R-:W2:Y:S01]  /*7880*/  LDS R19, [R65] ;  /* 0x0000000041137984 */ /* 0x000ea20000000800 */
[----:B------:R-:W-:-:S03]  /*7890*/  IMAD.MOV.U32 R67, RZ, RZ, R58 ;  /* 0x000000ffff437224 */ /* 0x000fc600078e003a */
[----:B------:R-:W0:Y:S04]  /*78a0*/  LDS R32, [R65+0x8] ;  /* 0x0000080041207984 */ /* 0x000e280000000800 */
[----:B------:R-:W1:Y:S04]  /*78b0*/  LDS R33, [R65+0x10] ;  /* 0x0000100041217984 */ /* 0x000e680000000800 */
[----:B------:R-:W1:Y:S04]  /*78c0*/  LDS R34, [R65+0x18] ;  /* 0x0000180041227984 */ /* 0x000e680000000800 */
[----:B------:R-:W1:Y:S04]  /*78d0*/  LDS R35, [R65+0x20] ;  /* 0x0000200041237984 */ /* 0x000e680000000800 */
[----:B------:R0:W1:Y:S02]  /*78e0*/  LDS R56, [R65+0x28] ;  /* 0x0000280041387984 */ /* 0x0000640000000800 */
[----:B0-----:R-:W-:-:S02]  /*78f0*/  VIADD R65, R65, 0x40 ;  /* 0x0000004041417836 */ /* 0x001fc40000000000 */
        /* <DEDUP_REMOVED lines=32> */
.L_x_4135:
[----:B------:R-:W-:Y:S05]  /*7b00*/  BSYNC B2 ;  /* 0x0000000000027941 */ /* 0x000fea0003800000 */
.L_x_4134:
[----:B------:R-:W-:-:S13]  /*7b10*/  ISETP.LT.OR P0, PT, R64, R55, P0 ;  /* 0x000000374000720c */ /* 0x000fda0000701670 */
[----:B------:R-:W-:Y:S05]  /*7b20*/  @!P0 BRA `(.L_x_4127) ;  /* 0x0000000000608947 */ /* 0x000fea0003800000 */
[----:B------:R-:W3:Y:S04]  /*7b30*/  LDG.E.128 R12, desc[UR36][R66.64] ;  /* 0x00000024420c7981 */ /* 0x000ee8000c1e1d00 */
[----:B------:R-:W4:Y:S04]  /*7b40*/  LDG.E.128 R20, desc[UR36][R66.64+0x600] ;  /* 0x0006002442147981 */ /* 0x000f28000c1e1d00 */
[----:B--2---:R-:W2:Y:S04]  /*7b50*/  LDG.E.128 R24, desc[UR36][R66.64+0xc00] ;  /* 0x000c002442187981 */ /* 0x004ea8000c1e1d00 */
[----:B------:R-:W2:Y:S04]  /*7b60*/  LDG.E.128 R28, desc[UR36][R66.64+0x1200] ;  /* 0x00120024421c7981 */ /* 0x000ea8000c1e1d00 */
[----:B------:R-:W3:Y:S04]  /*7b70*/  LDS R16, [R65+-0x10] ;  /* 0xfffff00041107984 */ /* 0x000ee80000000800 */
[----:B------:R-:W4:Y:S04]  /*7b80*/  LDS R18, [R65+-0x8] ;  /* 0xfffff80041127984 */ /* 0x000f280000000800 */
[----:B------:R-:W2:Y:S04]  /*7b90*/  LDS R19, [R65] ;  /* 0x0000000041137984 */ /* 0x000ea80000000800 */
[----:B------:R-:W0:Y:S01]  /*7ba0*/  LDS R32, [R65+0x8] ;  /* 0x0000080041207984 */ /* 0x000e220000000800 */
        /* <DEDUP_REMOVED lines=12> */
[-C--:B0-----:R-:W-:Y:S01]  /*7c70*/  FFMA.FTZ R8, R28, R32.reuse, R17 ;  /* 0x000000201c087223 */ /* 0x081fe20000010011 */
[-C--:B------:R-:W-:Y:S01]  /*7c80*/  FFMA.FTZ R9, R29, R32.reuse, R10 ;  /* 0x000000201d097223 */ /* 0x080fe2000001000a */
[-C--:B------:R-:W-:Y:S01]  /*7c90*/  FFMA.FTZ R10, R30, R32.reuse, R11 ;  /* 0x000000201e0a7223 */ /* 0x080fe2000001000b */
[----:B------:R-:W-:-:S07]  /*7ca0*/  FFMA.FTZ R11, R31, R32, R16 ;  /* 0x000000201f0b7223 */ /* 0x000fce0000010010 */
.L_x_4127:
[----:B------:R-:W-:Y:S05]  /*7cb0*/  BSYNC B0 ;  /* 0x0000000000007941 */ /* 0x000fea0003800000 */
.L_x_4126:
        /* <DEDUP_REMOVED lines=9> */
[----:B------:R-:W-:Y:S02]  /*7d50*/  IMAD.MOV.U32 R14, RZ, RZ, R12 ;  /* 0x000000ffff0e7224 */ /* 0x000fe400078e000c */
[----:B------:R-:W-:-:S07]  /*7d60*/  IMAD R15, R3, 0x4, R0 ;  /* 0x00000004030f7824 */ /* 0x000fce00078e0200 */
.L_x_4140:
        /* <DEDUP_REMOVED lines=18> */
[----:B------:R-:W-:Y:S02]  /*7e90*/  IMAD.MOV.U32 R13, RZ, RZ, R20 ;  /* 0x000000ffff0d7224 */ /* 0x000fe400078e0014 */
[----:B------:R-:W0:Y:S02]  /*7ea0*/  LDS R20, [R15] ;  /* 0x000000000f147984 */ /* 0x000e240000000800 */
        /* <DEDUP_REMOVED lines=19> */
.L_x_4139:
[----:B------:R-:W-:Y:S05]  /*7fe0*/  BSYNC B2 ;  /* 0x0000000000027941 */ /* 0x000fea0003800000 */
.L_x_4138:
[----:B------:R-:W-:Y:S02]  /*7ff0*/  VIADD R52, R52, 0x2 ;  /* 0x0000000234347836 */ /* 0x000fe40000000000 */
[----:B------:R-:W-:Y:S01]  /*8000*/  VIADD R15, R15, 0x8 ;  /* 0x000000080f0f7836 */ /* 0x000fe20000000000 */
[----:B------:R-:W-:Y:S06]  /*8010*/  @P0 BRA `(.L_x_4140) ;  /* 0xfffffffc00540947 */ /* 0x000fec000383ffff */
.L_x_4137:
[----:B------:R-:W-:Y:S05]  /*8020*/  BSYNC B0 ;  /* 0x0000000000007941 */ /* 0x000fea0003800000 */
.L_x_4136:
[----:B------:R-:W-:-:S13]  /*8030*/  ISETP.GE.U32.AND P0, PT, R21, 0x6, PT ;  /* 0x000000061500780c */ /* 0x000fda0003f06070 */
[----:B------:R-:W-:Y:S05]  /*8040*/  @!P0 BRA `(.L_x_4125) ;  /* 0x0000000800908947 */ /* 0x000fea0003800000 */
[----:B------:R-:W0:Y:S01]  /*8050*/  LDC R23, c[0x0][0x284] ;  /* 0x0000a100ff177b82 */ /* 0x000e220000000800 */
[----:B------:R-:W-:Y:S01]  /*8060*/  LEA R12, R52, 0x10, 0x2 ;  /* 0x00000010340c7811 */ /* 0x000fe200078e10ff */
[----:B------:R-:W-:-:S04]  /*8070*/  IMAD.U32 R13, RZ, RZ, UR42 ;  /* 0x0000002aff0d7e24 */ /* 0x000fc8000f8e00ff */
[----:B------:R-:W-:-:S04]  /*8080*/  IMAD R13, R13, -0x4, R12 ;  /* 0xfffffffc0d0d7824 */ /* 0x000fc800078e020c */
[----:B------:R-:W-:-:S07]  /*8090*/  IMAD.IADD R14, R0, 0x1, R13 ;  /* 0x00000001000e7824 */ /* 0x000fce00078e020d */
.L_x_4149:
[CC--:B0-----:R-:W-:Y:S01]  /*80a0*/  ISETP.GE.AND P4, PT, R52.reuse, R23.reuse, PT ;  /* 0x000000173400720c */ /* 0x0c1fe20003f86270 */
        /* <DEDUP_REMOVED lines=41> */
.L_x_4142:
[----:B------:R-:W-:Y:S05]  /*8340*/  BSYNC B0 ;  /* 0x0000000000007941 */ /* 0x000fea0003800000 */
.L_x_4141:
        /* <DEDUP_REMOVED lines=37> */
.L_x_4144:
[----:B------:R-:W-:Y:S05]  /*85a0*/  BSYNC B0 ;  /* 0x0000000000007941 */ /* 0x000fea0003800000 */
.L_x_4143:
        /* <DEDUP_REMOVED lines=36> */
.L_x_4146:
[----:B------:R-:W-:Y:S05]  /*87f0*/  BSYNC B0 ;  /* 0x0000000000007941 */ /* 0x000fea0003800000 */
.L_x_4145:
        /* <DEDUP_REMOVED lines=36> */
.L_x_4148:
[----:B------:R-:W-:Y:S05]  /*8a40*/  BSYNC B0 ;  /* 0x0000000000007941 */ /* 0x000fea0003800000 */
.L_x_4147:
[----:B------:R-:W-:Y:S02]  /*8a50*/  VIADD R52, R52, 0x8 ;  /* 0x0000000834347836 */ /* 0x000fe40000000000 */
[----:B------:R-:W-:-:S03]  /*8a60*/  VIADD R14, R14, 0x20 ;  /* 0x000000200e0e7836 */ /* 0x000fc60000000000 */
[----:B------:R-:W-:-:S13]  /*8a70*/  ISETP.GE.AND P0, PT, R52, UR40, PT ;  /* 0x0000002834007c0c */ /* 0x000fda000bf06270 */
[----:B------:R-:W-:Y:S05]  /*8a80*/  @!P0 BRA `(.L_x_4149) ;  /* 0xfffffff400848947 */ /* 0x000fea000383ffff */
.L_x_4125:
[----:B------:R-:W-:Y:S05]  /*8a90*/  BSYNC B1 ;  /* 0x0000000000017941 */ /* 0x000fea0003800000 */
.L_x_4124:
[----:B------:R-:W0:Y:S01]  /*8aa0*/  S2R R30, SR_TID.X ;  /* 0x00000000001e7919 */ /* 0x000e220000002100 */
[----:B------:R-:W-:Y:S01]  /*8ab0*/  BSSY B0, `(.L_x_4150) ;  /* 0x000004f000007945 */ /* 0x000fe20003800000 */
[----:B0-----:R-:W-:-:S05]  /*8ac0*/  VIADD R12, R30, 0x3f ;  /* 0x0000003f1e0c7836 */ /* 0x001fca0000000000 */
        /* <DEDUP_REMOVED lines=24> */
[----:B------:R-:W-:Y:S01]  /*8c50*/  IMAD.U32 R21, RZ, RZ, UR4 ;  /* 0x00000004ff157e24 */ /* 0x000fe2000f8e00ff */
[----:B------:R-:W-:Y:S02]  /*8c60*/  @UP0 ULDC.64 UR4, c[0x0][0x2e8] ;  /* 0x0000ba0000040ab9 */ /* 0x000fe40000000a00 */
[----:B---3--:R-:W-:Y:S02]  /*8c70*/  IMAD.U32 R14, RZ, RZ, UR4 ;  /* 0x00000004ff0e7e24 */ /* 0x008fe4000f8e00ff */
[----:B------:R-:W-:Y:S02]  /*8c80*/  IMAD.U32 R15, RZ, RZ, UR5 ;  /* 0x00000005ff0f7e24 */ /* 0x000fe4000f8e00ff */
[----:B------:R-:W-:Y:S01]  /*8c90*/  @P4 IMAD R19, R21, 0xc0, R2 ;  /* 0x000000c015134824 */ /* 0x000fe200078e0202 */
[----:B0-----:R-:W3:Y:S04]  /*8ca0*/  @!P3 LDG.E R16, desc[UR36][R16.64+0x8] ;  /* 0x000008241010b981 */ /* 0x001ee8000c1e1900 */
[----:B------:R0:W3:Y:S01]  /*8cb0*/  @P3 LDG.E.128 R20, desc[UR36][R12.64] ;  /* 0x000000240c143981 */ /* 0x0000e2000c1e1d00 */
[----:B------:R-:W-:-:S05]  /*8cc0*/  @P4 IMAD.WIDE R14, R19, 0x4, R14 ;  /* 0x00000004130e4825 */ /* 0x000fca00078e020e */
[----:B--2---:R4:W2:Y:S01]  /*8cd0*/  @P4 LDG.E.128 R24, desc[UR36][R14.64] ;  /* 0x000000240e184981 */ /* 0x0048a2000c1e1d00 */
[----:B------:R-:W1:Y:S01]  /*8ce0*/  S2UR UR5, SR_CgaCtaId ;  /* 0x00000000000579c3 */ /* 0x000e620000008800 */
[----:B------:R-:W-:Y:S01]  /*8cf0*/  UMOV UR4, 0x400 ;  /* 0x0000040000047882 */ /* 0x000fe20000000000 */
[----:B------:R-:W-:Y:S01]  /*8d00*/  UIADD3 UR9, -UR42, UR40, URZ ;  /* 0x000000282a097290 */ /* 0x000fe2000fffe13f */
[----:B0-----:R-:W-:Y:S01]  /*8d10*/  IMAD.U32 R13, RZ, RZ, UR8 ;  /* 0x00000008ff0d7e24 */ /* 0x001fe2000f8e00ff */
[----:B------:R-:W-:Y:S02]  /*8d20*/  UIADD3 UR4, UR4, 0x420, URZ ;  /* 0x0000042004047890 */ /* 0x000fe4000fffe03f */
[----:B------:R-:W-:Y:S01]  /*8d30*/  UIMAD UR6, UR41, 0xc0, URZ ;  /* 0x000000c0290678a4 */ /* 0x000fe2000f8e023f */
[----:B------:R-:W-:Y:S02]  /*8d40*/  IMAD R13, R13, 0xc0, R2 ;  /* 0x000000c00d0d7824 */ /* 0x000fe400078e0202 */
[----:B------:R-:W-:-:S03]  /*8d50*/  IMAD.U32 R17, RZ, RZ, UR9 ;  /* 0x00000009ff117e24 */ /* 0x000fc6000f8e00ff */
[----:B------:R-:W-:Y:S01]  /*8d60*/  IMAD.U32 R29, RZ, RZ, UR6 ;  /* 0x00000006ff1d7e24 */ /* 0x000fe2000f8e00ff */
[----:B------:R-:W-:Y:S02]  /*8d70*/  SHF.R.S32.HI R28, RZ, 0x1f, R13 ;  /* 0x0000001fff1c7819 */ /* 0x000fe4000001140d */
[----:B------:R-:W-:-:S04]  /*8d80*/  IADD3 R13, P1, R13, UR6, RZ ;  /* 0x000000060d0d7c10 */ /* 0x000fc8000ff3e0ff */
[----:B------:R-:W-:Y:S01]  /*8d90*/  LEA.HI.X.SX32 R28, R29, R28, 0x1, P1 ;  /* 0x0000001c1d1c7211 */ /* 0x000fe200008f0eff */
[----:B-1----:R-:W-:Y:S01]  /*8da0*/  ULEA UR4, UR5, UR4, 0x18 ;  /* 0x0000000405047291 */ /* 0x002fe2000f8ec03f */
[----:B----4-:R-:W-:Y:S01]  /*8db0*/  @!P3 PRMT R14, R0, 0x9910, RZ ;  /* 0x00009910000eb816 */ /* 0x010fe200000000ff */
[----:B------:R0:W3:Y:S01]  /*8dc0*/  @!P3 I2F.S8 R19, R0 ;  /* 0x000000000013b306 */ /* 0x0000e20000001400 */
[----:B------:R-:W-:Y:S02]  /*8dd0*/  @!P3 SHF.R.U32.HI R18, RZ, 0x10, R0 ;  /* 0x00000010ff12b819 */ /* 0x000fe40000011600 */
[----:B------:R-:W-:Y:S02]  /*8de0*/  @!P3 SHF.R.S32.HI R14, RZ, 0x8, R14 ;  /* 0x00000008ff0eb819 */ /* 0x000fe4000001140e */
[----:B------:R-:W-:-:S03]  /*8df0*/  @!P3 SHF.R.U32.HI R12, RZ, 0x18, R0 ;  /* 0x00000018ff0cb819 */ /* 0x000fc60000011600 */
[----:B------:R-:W1:Y:S01]  /*8e00*/  @!P3 I2F.S8 R18, R18 ;  /* 0x000000120012b306 */ /* 0x000e620000001400 */
[----:B0-----:R-:W-:Y:S01]  /*8e10*/  IMAD.U32 R0, RZ, RZ, UR4 ;  /* 0x00000004ff007e24 */ /* 0x001fe2000f8e00ff */
[----:B------:R-:W-:-:S03]  /*8e20*/  ULDC.64 UR4, c[0x0][0x250] ;  /* 0x0000940000047ab9 */ /* 0x000fc60000000a00 */
[----:B------:R-:W-:-:S03]  /*8e30*/  IMAD R17, R17, 0x4, R0 ;  /* 0x0000000411117824 */ /* 0x000fc600078e0200 */
[----:B------:R0:W4:Y:S03]  /*8e40*/  @!P3 I2F.S8 R15, R12 ;  /* 0x0000000c000fb306 */ /* 0x0001260000001400 */
[----:B------:R-:W4:Y:S01]  /*8e50*/  LDS R17, [R17] ;  /* 0x0000000011117984 */ /* 0x000f220000000800 */
[-C--:B---3--:R-:W-:Y:S01]  /*8e60*/  @!P3 FMUL.FTZ R20, R19, R16.reuse ;  /* 0x000000101314b220 */ /* 0x088fe20000410000 */
[----:B-1----:R-:W-:-:S03]  /*8e70*/  @!P3 FMUL.FTZ R22, R18, R16 ;  /* 0x000000101216b220 */ /* 0x002fc60000410000 */
[----:B------:R-:W1:Y:S01]  /*8e80*/  @!P3 I2F.S16 R14, R14 ;  /* 0x0000000e000eb306 */ /* 0x000e620000101400 */
[C---:B0-----:R-:W-:Y:S01]  /*8e90*/  LEA R12, P1, R13.reuse, UR4, 0x2 ;  /* 0x000000040d0c7c11 */ /* 0x041fe2000f8210ff */
[----:B-----5:R-:W-:Y:S01]  /*8ea0*/  FADD.FTZ R4, R20, R4 ;  /* 0x0000000414047221 */ /* 0x020fe20000010000 */
[----:B------:R-:W-:Y:S02]  /*8eb0*/  FADD.FTZ R6, R22, R6 ;  /* 0x0000000616067221 */ /* 0x000fe40000010000 */
[----:B------:R-:W-:Y:S01]  /*8ec0*/  LEA.HI.X R13, R13, UR5, R28, 0x2, P1 ;  /* 0x000000050d0d7c11 */ /* 0x000fe200088f141c */
[----:B--2---:R-:W-:Y:S01]  /*8ed0*/  @P4 FMUL.FTZ R4, R4, R24 ;  /* 0x0000001804044220 */ /* 0x004fe20000410000 */
[----:B----4-:R-:W-:Y:S01]  /*8ee0*/  @!P3 FMUL.FTZ R23, R15, R16 ;  /* 0x000000100f17b220 */ /* 0x010fe20000410000 */
[----:B------:R-:W-:-:S03]  /*8ef0*/  @P4 FMUL.FTZ R6, R6, R26 ;  /* 0x0000001a06064220 */ /* 0x000fc60000410000 */
[----:B------:R-:W-:Y:S01]  /*8f00*/  FADD.FTZ R7, R23, R7 ;  /* 0x0000000717077221 */ /* 0x000fe20000010000 */
[----:B-1----:R-:W-:-:S03]  /*8f10*/  @!P3 FMUL.FTZ R21, R14, R16 ;  /* 0x000000100e15b220 */ /* 0x002fc60000410000 */
[----:B------:R-:W-:Y:S01]  /*8f20*/  @P4 FMUL.FTZ R7, R7, R27 ;  /* 0x0000001b07074220 */ /* 0x000fe20000410000 */
[----:B------:R-:W-:-:S04]  /*8f30*/  FADD.FTZ R5, R21, R5 ;  /* 0x0000000515057221 */ /* 0x000fc80000010000 */
[----:B------:R-:W-:-:S05]  /*8f40*/  @P4 FMUL.FTZ R5, R5, R25 ;  /* 0x0000001905054220 */ /* 0x000fca0000410000 */
[----:B------:R0:W-:Y:S01]  /*8f50*/  STG.E.128 desc[UR36][R12.64], R4 ;  /* 0x000000040c007986 */ /* 0x0001e2000c101d24 */
[C---:B------:R-:W-:Y:S01]  /*8f60*/  FFMA.FTZ R8, R17.reuse, R4, R8 ;  /* 0x0000000411087223 */ /* 0x040fe20000010008 */
[C---:B------:R-:W-:Y:S01]  /*8f70*/  FFMA.FTZ R10, R17.reuse, R6, R10 ;  /* 0x00000006110a7223 */ /* 0x040fe2000001000a */
[C---:B------:R-:W-:Y:S01]  /*8f80*/  FFMA.FTZ R11, R17.reuse, R7, R11 ;  /* 0x00000007110b7223 */ /* 0x040fe2000001000b */
[----:B------:R-:W-:-:S07]  /*8f90*/  FFMA.FTZ R9, R17, R5, R9 ;  /* 0x0000000511097223 */ /* 0x000fce0000010009 */
.L_x_4151:
[----:B------:R-:W-:Y:S05]  /*8fa0*/  BSYNC B0 ;  /* 0x0000000000007941 */ /* 0x000fea0003800000 */
.L_x_4150:
        /* <DEDUP_REMOVED lines=16> */
.L_x_4152:
        /* <DEDUP_REMOVED lines=37> */
.L_x_4108:
[----:B------:R-:W-:Y:S01]  /*9300*/  BSSY B1, `(.L_x_4153) ;  /* 0x0000008000017945 */ /* 0x000fe20003800000 */
[----:B------:R-:W-:Y:S02]  /*9310*/  IMAD.MOV.U32 R13, RZ, RZ, R10 ;  /* 0x000000ffff0d7224 */ /* 0x000fe400078e000a */
[----:B------:R-:W-:Y:S02]  /*9320*/  IMAD.MOV.U32 R12, RZ, RZ, 0x1 ;  /* 0x00000001ff0c7424 */ /* 0x000fe400078e00ff */
[----:B------:R-:W-:Y:S02]  /*9330*/  IMAD.MOV.U32 R11, RZ, RZ, 0x1f ;  /* 0x0000001fff0b7424 */ /* 0x000fe400078e00ff */
[----:B------:R-:W-:-:S07]  /*9340*/  IMAD.MOV.U32 R15, RZ, RZ, -0x1 ;  /* 0xffffffffff0f7424 */ /* 0x000fce00078e00ff */
[----:B-----5:R-:W-:Y:S05]  /*9350*/  WARPSYNC.COLLECTIVE R15, `(.L_x_4154) ;  /* 0x000000000f087348 */ /* 0x020fea0003c00000 */
[----:B------:R0:W1:Y:S02]  /*9360*/  SHFL.BFLY P6, R14, R13, R12, R11 ;  /* 0x0c00000c0d0e7389 */ /* 0x00006400000c000b */
[----:B01---5:R-:W-:Y:S01]  /*9370*/  ENDCOLLECTIVE ;  /* 0x000000000000791b */ /* 0x023fe20003800000 */
.L_x_4154:
[----:B------:R-:W-:Y:S05]  /*9380*/  BSYNC B1 ;  /* 0x0000000000017941 */ /* 0x000fea0003800000 */
.L_x_4153:
[----:B------:R-:W-:Y:S05]  /*9390*/  BRA `(.L_x_4155) ;  /* 0xffffffc800f47947 */ /* 0x000fea000383ffff */
.L_x_4112:
[----:B------:R-:W-:Y:S01]  /*93a0*/  BSSY B0, `(.L_x_4156) ;  /* 0x0000008000007945 */ /* 0x000fe20003800000 */
[----:B0----5:R-:W-:Y:S02]  /*93b0*/  IMAD.MOV.U32 R13, RZ, RZ, R251 ;  /* 0x000000ffff0d7224 */ /* 0x021fe400078e00fb */
[----:B-1----:R-:W-:Y:S02]  /*93c0*/  IMAD.MOV.U32 R12, RZ, RZ, 0x10 ;  /* 0x00000010ff0c7424 */ /* 0x002fe400078e00ff */
[----:B------:R-:W-:Y:S02]  /*93d0*/  IMAD.MOV.U32 R11, RZ, RZ, 0x1f ;  /* 0x0000001fff0b7424 */ /* 0x000fe400078e00ff */
[----:B------:R-:W-:-:S07]  /*93e0*/  IMAD.MOV.U32 R15, RZ, RZ, -0x1 ;  /* 0xffffffffff0f7424 */ /* 0x000fce00078e00ff */
[----:B--2-4-:R-:W-:Y:S05]  /*93f0*/  WARPSYNC.COLLECTIVE R15, `(.L_x_4157) ;  /* 0x000000000f087348 */ /* 0x014fea0003c00000 */
[----:B------:R0:W1:Y:S02]  /*9400*/  SHFL.BFLY P6, R14, R13, R12, R11 ;  /* 0x0c00000c0d0e7389 */ /* 0x00006400000c000b */
[----:B012-4-:R-:W-:Y:S01]  /*9410*/  ENDCOLLECTIVE ;  /* 0x000000000000791b */ /* 0x017fe20003800000 */
.L_x_4157:
[----:B------:R-:W-:Y:S05]  /*9420*/  BSYNC B0 ;  /* 0x0000000000007941 */ /* 0x000fea0003800000 */
.L_x_4156:
[----:B------:R-:W-:Y:S01]  /*9430*/  FMNMX.FTZ R13, R14, R251, !PT ;  /* 0x000000fb0e0d7209 */ /* 0x000fe20007810000 */
[----:B------:R-:W-:Y:S02]  /*9440*/  IMAD.MOV.U32 R12, RZ, RZ, 0x8 ;  /* 0x00000008ff0c7424 */ /* 0x000fe400078e00ff */
[----:B------:R-:W-:Y:S02]  /*9450*/  IMAD.MOV.U32 R11, RZ, RZ, 0x1f ;  /* 0x0000001fff0b7424 */ /* 0x000fe400078e00ff */
[----:B------:R-:W-:-:S07]  /*9460*/  IMAD.MOV.U32 R15, RZ, RZ, -0x1 ;  /* 0xffffffffff0f7424 */ /* 0x000fce00078e00ff */
[----:B------:R-:W-:Y:S05]  /*9470*/  WARPSYNC.COLLECTIVE R15, `(.L_x_4158) ;  /* 0x000000000f087348 */ /* 0x000fea0003c00000 */
[----:B------:R0:W1:Y:S02]  /*9480*/  SHFL.BFLY P6, R14, R13, R12, R11 ;  /* 0x0c00000c0d0e7389 */ /* 0x00006400000c000b */
[----:B01----:R-:W-:Y:S01]  /*9490*/  ENDCOLLECTIVE ;  /* 0x000000000000791b */ /* 0x003fe20003800000 */
.L_x_4158:
[----:B------:R-:W-:Y:S01]  /*94a0*/  IMAD.MOV.U32 R12, RZ, RZ, 0x4 ;  /* 0x00000004ff0c7424 */ /* 0x000fe200078e00ff */
[----:B------:R-:W-:-:S05]  /*94b0*/  FMNMX.FTZ R2, R13, R14, !PT ;  /* 0x0000000e0d027209 */ /* 0x000fca0007810000 */
[----:B------:R-:W-:-:S07]  /*94c0*/  IMAD.MOV.U32 R13, RZ, RZ, R2 ;  /* 0x000000ffff0d7224 */ /* 0x000fce00078e0002 */
[----:B------:R-:W-:Y:S05]  /*94d0*/  WARPSYNC.COLLECTIVE R15, `(.L_x_4159) ;  /* 0x000000000f087348 */ /* 0x000fea0003c00000 */
[----:B------:R0:W1:Y:S02]  /*94e0*/  SHFL.BFLY P6, R14, R13, R12, R11 ;  /* 0x0c00000c0d0e7389 */ /* 0x00006400000c000b */
[----:B01----:R-:W-:Y:S01]  /*94f0*/  ENDCOLLECTIVE ;  /* 0x000000000000791b */ /* 0x003fe20003800000 */
.L_x_4159:
[----:B------:R-:W-:Y:S01]  /*9500*/  IMAD.MOV.U32 R12, RZ, RZ, 0x2 ;  /* 0x00000002ff0c7424 */ /* 0x000fe200078e00ff */
[----:B------:R-:W-:-:S05]  /*9510*/  FMNMX.FTZ R3, R2, R14, !PT ;  /* 0x0000000e02037209 */ /* 0x000fca0007810000 */
[----:B------:R-:W-:-:S07]  /*9520*/  IMAD.MOV.U32 R13, RZ, RZ, R3 ;  /* 0x000000ffff0d7224 */ /* 0x000fce00078e0003 */
[----:B------:R-:W-:Y:S05]  /*9530*/  WARPSYNC.COLLECTIVE R15, `(.L_x_4160) ;  /* 0x000000000f087348 */ /* 0x000fea0003c00000 */
[----:B------:R0:W1:Y:S02]  /*9540*/  SHFL.BFLY P6, R14, R13, R12, R11 ;  /* 0x0c00000c0d0e7389 */ /* 0x00006400000c000b */
[----:B01----:R-:W-:Y:S01]  /*9550*/  ENDCOLLECTIVE ;  /* 0x000000000000791b */ /* 0x003fe20003800000 */
.L_x_4160:
[----:B------:R-:W-:Y:S05]  /*9560*/  BRA `(.L_x_4161) ;  /* 0xffffffcc004c7947 */ /* 0x000fea000383ffff */
.L_x_4162:
        /* <DEDUP_REMOVED lines=9> */
.L_x_4260:


//--------------------- .text._ZN4mmha33masked_multihead_attention_kernelIfLi192ELi256ELi4ELi64ELi64ELb0ELb0EEEv26Multihead_attention_paramsIT_XT5_EE --------------------------
	.section	.text._ZN4mmha33masked_multihead_attention_kernelIfLi192ELi256ELi4ELi64ELi64ELb0ELb0EEEv26Multihead_attention_paramsIT_XT5_EE,"ax",@progbits
	.align	128
        .global         _ZN4mmha33masked_multihead_attention_kernelIfLi192ELi256ELi4ELi64ELi64ELb0ELb0EEEv26Multihead_attention_paramsIT_XT5_EE
        .type           _ZN4mmha33masked_multihead_attention_kernelIfLi192ELi256ELi4ELi64ELi64ELb0ELb0EEEv26Multihead_attention_paramsIT_XT5_EE,@function
        .size           _ZN4mmha33masked_multihead_attention_kernelIfLi192ELi256ELi4ELi64ELi64ELb0ELb0EEEv26Multihead_attention_paramsIT_XT5_EE,(.L_x_4261 - _ZN4mmha33masked_multihead_attention_kernelIfLi192ELi256ELi4ELi64ELi64ELb0ELb0EEEv26Multihead_attention_paramsIT_XT5_EE)
        .other          _ZN4mmha33masked_multihead_attention_kernelIfLi192ELi256ELi4ELi64ELi64ELb0ELb0EEEv26Multihead_attention_paramsIT_XT5_EE,@"STO_CUDA_ENTRY STV_DEFAULT"
_ZN4mmha33masked_multihead_attention_kernelIfLi192ELi256ELi4ELi64ELi64ELb0ELb0EEEv26Multihead_attention_paramsIT_XT5_EE:
.text._ZN4mmha33masked_multihead_attention_kernelIfLi192ELi256ELi4ELi64ELi64ELb0ELb0EEEv26Multihead_attention_paramsIT_XT5_EE:
        /* <DEDUP_REMOVED lines=12> */
.L_x_4163:
        /* <DEDUP_REMOVED lines=107> */
.L_x_4165:
[----:B------:R-:W-:Y:S05]  /*0770*/  BSYNC B0 ;  /* 0x0000000000007941 */ /* 0x000fea0003800000 */
.L_x_4164:
        /* <DEDUP_REMOVED lines=12> */
.L_x_4167:
        /* <DEDUP_REMOVED lines=18> */
.L_x_4168:
[----:B------:R-:W-:Y:S05]  /*0960*/  BSYNC B0 ;  /* 0x0000000000007941 */ /* 0x000fea0003800000 */
.L_x_4166:
        /* <DEDUP_REMOVED lines=103> */
[----:B-1---5:R-:W-:Y:S05]  /*0fe0*/  CALL.ABS.NOINC R14 ;  /* 0x000000000e007343 */ /* 0x022fea0003c00000 */
.L_x_4171:
        /* <DEDUP_REMOVED lines=80> */
.L_x_4175:
[----:B------:R-:W-:Y:S05]  /*14f0*/  BSYNC B1 ;  /* 0x0000000000017941 */ /* 0x000fea0003800000 */
.L_x_4174:
        /* <DEDUP_REMOVED lines=8> */
.L_x_4173:
[----:B------:R-:W-:Y:S05]  /*1580*/  BSYNC B0 ;  /* 0x0000000000007941 */ /* 0x000fea0003800000 */
.L_x_4172:
[----:B------:R-:W-:Y:S06]  /*1590*/  BAR.SYNC.DEFER_BLOCKING 0x0 ;  /* 0x0000000000007b1d */ /* 0x000fec0000010000 */
[----:B0-----:R0:W1:Y:S04]  /*15a0*/  @P6 LDS.128 R32, [R14] ;  /* 0x000000000e206984 */ /* 0x0010680000000c00 */
[----:B------:R0:W2:Y:S01]  /*15b0*/  @P6 LDS.128 R36, [R15] ;  /* 0x000000000f246984 */ /* 0x0000a20000000c00 */
[----:B------:R-:W-:Y:S06]  /*15c0*/  BAR.SYNC.DEFER_BLOCKING 0x0 ;  /* 0x0000000000007b1d */ /* 0x000fec0000010000 */
[----:B------:R-:W-:Y:S05]  /*15d0*/  BRA `(.L_x_4170) ;  /* 0x0000000000b07947 */ /* 0x000fea0003800000 */
.L_x_4169:
        /* <DEDUP_REMOVED lines=43> */
.L_x_4176:
[----:B------:R-:W-:Y:S05]  /*1890*/  BSYNC B0 ;  /* 0x0000000000007941 */ /* 0x000fea0003800000 */
.L_x_4170:
        /* <DEDUP_REMOVED lines=22> */
.L_x_4178:
[----:B------:R-:W-:Y:S05]  /*1a00*/  BSYNC B0 ;  /* 0x0000000000007941 */ /* 0x000fea0003800000 */
.L_x_4177:
        /* <DEDUP_REMOVED lines=16> */
[----:B0-----:R-:W-:-:S05]  /*1b10*/  @!P1 LEA R3, R10, R3, 0x18 ;  /* 0x000000030a039211 */ /* 0x001fca00078ec0ff */
[----:B------:R-:W-:Y:S02]  /*1b20*/  @!P1 IMAD R8, R8, 0x4, R3 ;  /* 0x0000000408089824 */ /* 0x000fe400078e0203 */
        /* <DEDUP_REMOVED lines=32> */
.L_x_4181:
[----:B------:R3:W-:Y:S02]  /*1d30*/  STS [R8], R153 ;  /* 0x0000009908007388 */ /* 0x0007e40000000800 */
.L_x_4180:
[----:B------:R-:W-:Y:S05]  /*1d40*/  BSYNC B0 ;  /* 0x0000000000007941 */ /* 0x000fea0003800000 */
.L_x_4179:
[----:B------:R-:W-:Y:S01]  /*1d50*/  VIADD R0, R6, 0x7 ;  /* 0x0000000706007836 */ /* 0x000fe20000000000 */
[----:B------:R-:W-:Y:S01]  /*1d60*/  SHF.R.S32.HI R3, RZ, 0x1f, R18 ;  /* 0x0000001fff037819 */ /* 0x000fe20000011412 */
[----:B------:R-:W0:Y:S01]  /*1d70*/  LDC.64 R88, c[0x0][0x280] ;  /* 0x0000a000ff587b82 */ /* 0x000e220000000a00 */
[----:B------:R-:W-:Y:S01]  /*1d80*/  ULDC UR10, c[0x0][0x2a0] ;  /* 0x0000a800000a7ab9 */ /* 0x000fe20000000800 */
[----:B------:R-:W-:Y:S01]  /*1d90*/  ULDC.64 UR6, c[0x0][0x2b0] ;  /* 0x0000ac0000067ab9 */ /* 0x000fe20000000a00 */
[----:B------:R-:W-:Y:S01]  /*1da0*/  SHF.R.S32.HI R5, RZ, 0x1f, R0 ;  /* 0x0000001fff057819 */ /* 0x000fe20000011400 */
[----:B------:R-:W-:Y:S01]  /*1db0*/  ULDC.64 UR12, c[0x0][0x2c8] ;  /* 0x0000b200000c7ab9 */ /* 0x000fe20000000a00 */
[----:B------:R-:W-:Y:S02]  /*1dc0*/  BSSY B0, `(.L_x_4182) ;  /* 0x000035e000007945 */ /* 0x000fe40003800000 */
        /* <DEDUP_REMOVED lines=35> */
[----:B------:R-:W-:Y:S02]  /*2000*/  IMAD R5, R6, R3, RZ ;  /* 0x0000000306057224 */ /* 0x000fe400078e02ff */
[----:B------:R-:W-:Y:S01]  /*2010*/  IMAD.MOV.U32 R6, RZ, RZ, RZ ;  /* 0x000000ffff067224 */ /* 0x000fe200078e00ff */
        /* <DEDUP_REMOVED lines=57> */
.L_x_4187:
[----:B-1----:R-:W1:Y:S01]  /*23b0*/  LDC R11, c[0x0][0x284] ;  /* 0x0000a100ff0b7b82 */ /* 0x002e620000000800 */
[----:B------:R-:W-:Y:S02]  /*23c0*/  IABS R14, R156 ;  /* 0x0000009c000e7213 */ /* 0x000fe40000000000 */
[----:B------:R-:W-:-:S03]  /*23d0*/  ISETP.GE.AND P1, PT, R156, RZ, PT ;  /* 0x000000ff9c00720c */ /* 0x000fc60003f26270 */
[----:B------:R-:W-:-:S04]  /*23e0*/  IMAD.HI.U32 R12, R5, R14, RZ ;  /* 0x0000000e050c7227 */ /* 0x000fc800078e00ff */
[----:B0-----:R-:W-:Y:S01]  /*23f0*/  IMAD.MOV R13, RZ, RZ, -R12 ;  /* 0x000000ffff0d7224 */ /* 0x001fe200078e0a0c */
[----:B-1----:R-:W-:-:S05]  /*2400*/  IABS R15, R11 ;  /* 0x0000000b000f7213 */ /* 0x002fca0000000000 */
[----:B------:R-:W-:-:S05]  /*2410*/  IMAD R12, R15, R13, R14 ;  /* 0x0000000d0f0c7224 */ /* 0x000fca00078e020e */
[----:B------:R-:W-:-:S13]  /*2420*/  ISETP.GT.U32.AND P0, PT, R3, R12, PT ;  /* 0x0000000c0300720c */ /* 0x000fda0003f04070 */
[----:B------:R-:W-:-:S05]  /*2430*/  @!P0 IMAD.IADD R12, R12, 0x1, -R15 ;  /* 0x000000010c0c8824 */ /* 0x000fca00078e0a0f */
[----:B------:R-:W-:-:S13]  /*2440*/  ISETP.GT.U32.AND P0, PT, R3, R12, PT ;  /* 0x0000000c0300720c */ /* 0x000fda0003f04070 */
[----:B------:R-:W-:Y:S01]  /*2450*/  @!P0 IMAD.IADD R12, R12, 0x1, -R15 ;  /* 0x000000010c0c8824 */ /* 0x000fe200078e0a0f */
[----:B------:R-:W-:-:S03]  /*2460*/  ISETP.NE.AND P0, PT, R11, RZ, PT ;  /* 0x000000ff0b00720c */ /* 0x000fc60003f05270 */
[----:B------:R-:W-:-:S10]  /*2470*/  @!P1 IMAD.MOV R12, RZ, RZ, -R12 ;  /* 0x000000ffff0c9224 */ /* 0x000fd400078e0a0c */
[----:B------:R-:W-:Y:S02]  /*2480*/  @!P0 LOP3.LUT R12, RZ, R11, RZ, 0x33, !PT ;  /* 0x0000000bff0c8212 */ /* 0x000fe400078e33ff */
[----:B------:R-:W-:-:S03]  /*2490*/  ISETP.GE.AND P0, PT, R156, R17, PT ;  /* 0x000000119c00720c */ /* 0x000fc60003f06270 */
[----:B------:R-:W-:-:S04]  /*24a0*/  IMAD.IADD R14, R12, 0x1, R11 ;  /* 0x000000010c0e7824 */ /* 0x000fc800078e020b */
[C---:B------:R-:W-:Y:S02]  /*24b0*/  IMAD.SHL.U32 R155, R14.reuse, 0x4, RZ ;  /* 0x000000040e9b7824 */ /* 0x040fe400078e00ff */
[----:B------:R-:W-:-:S03]  /*24c0*/  IMAD.IADD R162, R14, 0x1, R11 ;  /* 0x000000010ea27824 */ /* 0x000fc600078e020b */
[----:B------:R-:W-:Y:S01]  /*24d0*/  ISETP.GE.OR P3, PT, R155, R89, P0 ;  /* 0x000000599b00720c */ /* 0x000fe20000766670 */
[----:B------:R-:W-:-:S05]  /*24e0*/  IMAD.SHL.U32 R157, R162, 0x4, RZ ;  /* 0x00000004a29d7824 */ /* 0x000fca00078e00ff */
[----:B------:R-:W-:-:S07]  /*24f0*/  ISETP.GE.OR P1, PT, R157, R89, P0 ;  /* 0x000000599d00720c */ /* 0x000fce0000726670 */
[----:B------:R-:W1:Y:S01]  /*2500*/  @!P3 LDC.64 R14, c[0x0][0x248] ;  /* 0x00009200ff0ebb82 */ /* 0x000e620000000a00 */
[----:B------:R-:W-:-:S04]  /*2510*/  @!P3 IADD3 R13, P2, R6, R155, RZ ;  /* 0x0000009b060db210 */ /* 0x000fc80007f5e0ff */
[----:B------:R-:W-:-:S03]  /*2520*/  @!P3 LEA.HI.X.SX32 R160, R155, R8, 0x1, P2 ;  /* 0x000000089ba0b211 */ /* 0x000fc600010f0eff */
[----:B------:R-:W2:Y:S01]  /*2530*/  @!P1 LDC.64 R86, c[0x0][0x248] ;  /* 0x00009200ff569b82 */ /* 0x000ea20000000a00 */
[----:B-1----:R-:W-:-:S04]  /*2540*/  @!P3 LEA R158, P2, R13, R14, 0x2 ;  /* 0x0000000e0d9eb211 */ /* 0x002fc800078410ff */
[----:B------:R-:W-:Y:S02]  /*2550*/  @!P3 LEA.HI.X R159, R13, R15, R160, 0x2, P2 ;  /* 0x0000000f0d9fb211 */ /* 0x000fe400010f14a0 */
[----:B------:R-:W-:-:S04]  /*2560*/  @!P1 IADD3 R13, P2, R6, R157, RZ ;  /* 0x0000009d060d9210 */ /* 0x000fc80007f5e0ff */
[----:B------:R-:W-:Y:S02]  /*2570*/  @!P1 LEA.HI.X.SX32 R14, R157, R8, 0x1, P2 ;  /* 0x000000089d0e9211 */ /* 0x000fe400010f0eff */
[----:B--2---:R-:W-:-:S04]  /*2580*/  @!P1 LEA R86, P2, R13, R86, 0x2 ;  /* 0x000000560d569211 */ /* 0x004fc800078410ff */
[----:B------:R-:W-:Y:S01]  /*2590*/  @!P1 LEA.HI.X R87, R13, R87, R14, 0x2, P2 ;  /* 0x000000570d579211 */ /* 0x000fe200010f140e */
[----:B------:R-:W-:Y:S01]  /*25a0*/  IMAD.IADD R13, R162, 0x1, R11 ;  /* 0x00000001a20d7824 */ /* 0x000fe200078e020b */
[----:B------:R-:W-:-:S03]  /*25b0*/  ISETP.GE.AND P2, PT, R156, R17, PT ;  /* 0x000000119c00720c */ /* 0x000fc60003f46270 */
[----:B------:R-:W-:Y:S02]  /*25c0*/  IMAD.SHL.U32 R155, R13, 0x4, RZ ;  /* 0x000000040d9b7824 */ /* 0x000fe400078e00ff */
[----:B------:R-:W-:Y:S01]  /*25d0*/  IMAD R164, R11, 0x4, R12 ;  /* 0x000000040ba47824 */ /* 0x000fe200078e020c */
[----:B------:R-:W-:Y:S02]  /*25e0*/  FSEL R10, R10, RZ, P2 ;  /* 0x000000ff0a0a7208 */ /* 0x000fe40001000000 */
[-C--:B------:R-:W-:Y:S01]  /*25f0*/  ISETP.GE.OR P4, PT, R155, R89.reuse, P0 ;  /* 0x000000599b00720c */ /* 0x080fe20000786670 */
[----:B------:R-:W-:Y:S01]  /*2600*/  IMAD.SHL.U32 R157, R164, 0x4, RZ ;  /* 0x00000004a49d7824 */ /* 0x000fe200078e00ff */
[----:B---3--:R-:W-:Y:S02]  /*2610*/  FSEL R9, R9, RZ, P2 ;  /* 0x000000ff09097208 */ /* 0x008fe40001000000 */
[----:B------:R-:W2:Y:S09]  /*2620*/  @!P1 LDG.E R10, desc[UR36][R86.64] ;  /* 0x00000024560a9981 */ /* 0x000eb2000c1e1900 */
[----:B------:R-:W1:Y:S01]  /*2630*/  @!P4 LDC.64 R14, c[0x0][0x248] ;  /* 0x00009200ff0ecb82 */ /* 0x000e620000000a00 */
[----:B------:R-:W-:Y:S01]  /*2640*/  ISETP.GE.OR P1, PT, R157, R89, P0 ;  /* 0x000000599d00720c */ /* 0x000fe20000726670 */
[----:B------:R3:W4:Y:S01]  /*2650*/  @!P3 LDG.E R9, desc[UR36][R158.64] ;  /* 0x000000249e09b981 */ /* 0x000722000c1e1900 */
[----:B------:R-:W-:-:S04]  /*2660*/  @!P4 IADD3 R13, P3, R6, R155, RZ ;  /* 0x0000009b060dc210 */ /* 0x000fc80007f7e0ff */
[----:B------:R-:W-:Y:S01]  /*2670*/  @!P4 LEA.HI.X.SX32 R162, R155, R8, 0x1, P3 ;  /* 0x000000089ba2c211 */ /* 0x000fe200018f0eff */
[----:B------:R-:W-:Y:S01]  /*2680*/  IMAD.IADD R164, R164, 0x1, R11 ;  /* 0x00000001a4a47824 */ /* 0x000fe200078e020b */
[----:B-1----:R-:W-:-:S04]  /*2690*/  @!P4 LEA R160, P3, R13, R14, 0x2 ;  /* 0x0000000e0da0c211 */ /* 0x002fc800078610ff */
[----:B------:R-:W-:Y:S02]  /*26a0*/  @!P4 LEA.HI.X R161, R13, R15, R162, 0x2, P3 ;  /* 0x0000000f0da1c211 */ /* 0x000fe400018f14a2 */
[----:B------:R-:W1:Y:S01]  /*26b0*/  @!P1 LDC.64 R14, c[0x0][0x248] ;  /* 0x00009200ff0e9b82 */ /* 0x000e620000000a00 */
[----:B------:R-:W-:Y:S01]  /*26c0*/  IMAD.SHL.U32 R155, R164, 0x4, RZ ;  /* 0x00000004a49b7824 */ /* 0x000fe200078e00ff */
[----:B------:R-:W-:-:S04]  /*26d0*/  FSEL R20, R20, RZ, P2 ;  /* 0x000000ff14147208 */ /* 0x000fc80001000000 */
[----:B------:R-:W-:Y:S02]  /*26e0*/  ISETP.GE.OR P3, PT, R155, R89, P0 ;  /* 0x000000599b00720c */ /* 0x000fe40000766670 */
[----:B------:R0:W2:Y:S01]  /*26f0*/  @!P4 LDG.E R20, desc[UR36][R160.64] ;  /* 0x00000024a014c981 */ /* 0x0000a2000c1e1900 */
[----:B------:R-:W-:-:S04]  /*2700*/  @!P1 IADD3 R13, P4, R6, R157, RZ ;  /* 0x0000009d060d9210 */ /* 0x000fc80007f9e0ff */
[----:B---3--:R-:W-:Y:S02]  /*2710*/  @!P1 LEA.HI.X.SX32 R158, R157, R8, 0x1, P4 ;  /* 0x000000089d9e9211 */ /* 0x008fe400020f0eff */
[----:B-1----:R-:W-:-:S04]  /*2720*/  @!P1 LEA R86, P4, R13, R14, 0x2 ;  /* 0x0000000e0d569211 */ /* 0x002fc800078810ff */
[----:B------:R-:W-:Y:S02]  /*2730*/  @!P1 LEA.HI.X R87, R13, R15, R158, 0x2, P4 ;  /* 0x0000000f0d579211 */ /* 0x000fe400020f149e */
[----:B------:R-:W1:Y:S01]  /*2740*/  @!P3 LDC.64 R14, c[0x0][0x248] ;  /* 0x00009200ff0ebb82 */ /* 0x000e620000000a00 */
[----:B------:R-:W-:Y:S01]  /*2750*/  IMAD.IADD R13, R164, 0x1, R11 ;  /* 0x00000001a40d7824 */ /* 0x000fe200078e020b */
[----:B------:R-:W-:-:S03]  /*2760*/  FSEL R21, R21, RZ, P2 ;  /* 0x000000ff15157208 */ /* 0x000fc60001000000 */
[----:B------:R-:W-:-:S03]  /*2770*/  IMAD.SHL.U32 R157, R13, 0x4, RZ ;  /* 0x000000040d9d7824 */ /* 0x000fc600078e00ff */
[----:B------:R3:W2:Y:S02]  /*2780*/  @!P1 LDG.E R21, desc[UR36][R86.64] ;  /* 0x0000002456159981 */ /* 0x0006a4000c1e1900 */
[----:B------:R-:W-:Y:S02]  /*2790*/  ISETP.GE.OR P1, PT, R157, R89, P0 ;  /* 0x000000599d00720c */ /* 0x000fe40000726670 */
[----:B------:R-:W-:-:S04]  /*27a0*/  @!P3 IADD3 R13, P4, R6, R155, RZ ;  /* 0x0000009b060db210 */ /* 0x000fc80007f9e0ff */
[----:B0-----:R-:W-:Y:S02]  /*27b0*/  @!P3 LEA.HI.X.SX32 R160, R155, R8, 0x1, P4 ;  /* 0x000000089ba0b211 */ /* 0x001fe400020f0eff */
[----:B-1----:R-:W-:-:S04]  /*27c0*/  @!P3 LEA R158, P4, R13, R14, 0x2 ;  /* 0x0000000e0d9eb211 */ /* 0x002fc800078810ff */
[----:B------:R-:W-:Y:S02]  /*27d0*/  @!P3 LEA.HI.X R159, R13, R15, R160, 0x2, P4 ;  /* 0x0000000f0d9fb211 */ /* 0x000fe400020f14a0 */
[----:B------:R-:W3:Y:S01]  /*27e0*/  @!P1 LDC.64 R14, c[0x0][0x248] ;  /* 0x00009200ff0e9b82 */ /* 0x000ee20000000a00 */
[----:B------:R-:W-:Y:S01]  /*27f0*/  IMAD R162, R11, 0x7, R12 ;  /* 0x000000070ba27824 */ /* 0x000fe200078e020c */
[----:B------:R-:W-:-:S03]  /*2800*/  FSEL R25, R25, RZ, P2 ;  /* 0x000000ff19197208 */ /* 0x000fc60001000000 */
[----:B------:R-:W-:-:S03]  /*2810*/  IMAD.SHL.U32 R155, R162, 0x4, RZ ;  /* 0x00000004a29b7824 */ /* 0x000fc600078e00ff */
[----:B------:R0:W2:Y:S02]  /*2820*/  @!P3 LDG.E R25, desc[UR36][R158.64] ;  /* 0x000000249e19b981 */ /* 0x0000a4000c1e1900 */
[----:B------:R-:W-:Y:S02]  /*2830*/  ISETP.GE.OR P3, PT, R155, R89, P0 ;  /* 0x000000599b00720c */ /* 0x000fe40000766670 */
[----:B------:R-:W-:-:S04]  /*2840*/  @!P1 IADD3 R13, P4, R6, R157, RZ ;  /* 0x0000009d060d9210 */ /* 0x000fc80007f9e0ff */
[----:B------:R-:W-:Y:S02]  /*2850*/  @!P1 LEA.HI.X.SX32 R160, R157, R8, 0x1, P4 ;  /* 0x000000089da09211 */ /* 0x000fe400020f0eff */
[----:B---3--:R-:W-:-:S04]  /*2860*/  @!P1 LEA R86, P4, R13, R14, 0x2 ;  /* 0x0000000e0d569211 */ /* 0x008fc800078810ff */
[----:B------:R-:W-:Y:S02]  /*2870*/  @!P1 LEA.HI.X R87, R13, R15, R160, 0x2, P4 ;  /* 0x0000000f0d579211 */ /* 0x000fe400020f14a0 */
[----:B------:R-:W0:Y:S01]  /*2880*/  @!P3 LDC.64 R14, c[0x0][0x248] ;  /* 0x00009200ff0ebb82 */ /* 0x000e220000000a00 */
[----:B------:R-:W-:Y:S01]  /*2890*/  IMAD.IADD R162, R162, 0x1, R11 ;  /* 0x00000001a2a27824 */ /* 0x000fe200078e020b */
[----:B------:R-:W-:-:S03]  /*28a0*/  FSEL R27, R27, RZ, P2 ;  /* 0x000000ff1b1b7208 */ /* 0x000fc60001000000 */
[----:B------:R-:W-:-:S03]  /*28b0*/  IMAD.SHL.U32 R157, R162, 0x4, RZ ;  /* 0x00000004a29d7824 */ /* 0x000fc600078e00ff */
[----:B------:R1:W3:Y:S02]  /*28c0*/  @!P1 LDG.E R27, desc[UR36][R86.64] ;  /* 0x00000024561b9981 */ /* 0x0002e4000c1e1900 */
[----:B------:R-:W-:Y:S02]  /*28d0*/  ISETP.GE.OR P1, PT, R157, R89, P0 ;  /* 0x000000599d00720c */ /* 0x000fe40000726670 */
[----:B------:R-:W-:-:S04]  /*28e0*/  @!P3 IADD3 R13, P4, R6, R155, RZ ;  /* 0x0000009b060db210 */ /* 0x000fc80007f9e0ff */
[----:B------:R-:W-:Y:S02]  /*28f0*/  @!P3 LEA.HI.X.SX32 R160, R155, R8, 0x1, P4 ;  /* 0x000000089ba0b211 */ /* 0x000fe400020f0eff */
[----:B0-----:R-:W-:-:S04]  /*2900*/  @!P3 LEA R158, P4, R13, R14, 0x2 ;  /* 0x0000000e0d9eb211 */ /* 0x001fc800078810ff */
[----:B------:R-:W-:Y:S02]  /*2910*/  @!P3 LEA.HI.X R159, R13, R15, R160, 0x2, P4 ;  /* 0x0000000f0d9fb211 */ /* 0x000fe400020f14a0 */
[----:B------:R-:W1:Y:S01]  /*2920*/  @!P1 LDC.64 R14, c[0x0][0x248] ;  /* 0x00009200ff0e9b82 */ /* 0x000e620000000a00 */
[----:B------:R-:W-:Y:S01]  /*2930*/  IMAD.IADD R13, R162, 0x1, R11 ;  /* 0x00000001a20d7824 */ /* 0x000fe200078e020b */
[----:B------:R-:W-:-:S03]  /*2940*/  FSEL R29, R29, RZ, P2 ;  /* 0x000000ff1d1d7208 */ /* 0x000fc60001000000 */
[----:B------:R-:W-:-:S03]  /*2950*/  IMAD.SHL.U32 R155, R13, 0x4, RZ ;  /* 0x000000040d9b7824 */ /* 0x000fc600078e00ff */
[----:B------:R0:W3:Y:S02]  /*2960*/  @!P3 LDG.E R29, desc[UR36][R158.64] ;  /* 0x000000249e1db981 */ /* 0x0000e4000c1e1900 */
[----:B------:R-:W-:Y:S02]  /*2970*/  ISETP.GE.OR P3, PT, R155, R89, P0 ;  /* 0x000000599b00720c */ /* 0x000fe40000766670 */
[----:B------:R-:W-:-:S04]  /*2980*/  @!P1 IADD3 R13, P4, R6, R157, RZ ;  /* 0x0000009d060d9210 */ /* 0x000fc80007f9e0ff */
[----:B------:R-:W-:Y:S02]  /*2990*/  @!P1 LEA.HI.X.SX32 R160, R157, R8, 0x1, P4 ;  /* 0x000000089da09211 */ /* 0x000fe400020f0eff */
[----:B-1----:R-:W-:-:S04]  /*29a0*/  @!P1 LEA R86, P4, R13, R14, 0x2 ;  /* 0x0000000e0d569211 */ /* 0x002fc800078810ff */
[----:B------:R-:W-:Y:S02]  /*29b0*/  @!P1 LEA.HI.X R87, R13, R15, R160, 0x2, P4 ;  /* 0x0000000f0d579211 */ /* 0x000fe400020f14a0 */
[----:B------:R-:W0:Y:S01]  /*29c0*/  @!P3 LDC.64 R14, c[0x0][0x248] ;  /* 0x00009200ff0ebb82 */ /* 0x000e220000000a00 */
[----:B------:R-:W-:Y:S01]  /*29d0*/  IMAD R162, R11, 0xa, R12 ;  /* 0x0000000a0ba27824 */ /* 0x000fe200078e020c */
        /* <DEDUP_REMOVED lines=29> */
[----:B------:R-:W-:Y:S01]  /*2bb0*/  IMAD R162, R11, 0xd, R12 ;  /* 0x0000000d0ba27824 */ /* 0x000fe200078e020c */
        /* <DEDUP_REMOVED lines=415> */
[----:B0-----:R-:W-:Y:S02]  /*45b0*/  @!P3 LEA.HI.X.SX32 R158, R155, R8, 0x1, P4 ;  /* 0x000000089b9eb211 */ /* 0x001fe400020f0eff */
[----:B-1----:R-:W-:-:S04]  /*45c0*/  @!P3 LEA R160, P4, R13, R14, 0x2 ;  /* 0x0000000e0da0b211 */ /* 0x002fc800078810ff */
[----:B------:R-:W-:Y:S02]  /*45d0*/  @!P3 LEA.HI.X R161, R13, R15, R158, 0x2, P4 ;  /* 0x0000000f0da1b211 */ /* 0x000fe400020f149e */
[----:B------:R-:W0:Y:S01]  /*45e0*/  @!P1 LDC.64 R14, c[0x0][0x248] ;  /* 0x00009200ff0e9b82 */ /* 0x000e220000000a00 */
[----:B------:R-:W-:Y:S01]  /*45f0*/  IMAD R162, R11, 0x37, R12 ;  /* 0x000000370ba27824 */ /* 0x000fe200078e020c */
[----:B------:R-:W-:-:S03]  /*4600*/  FSEL R70, R70, RZ, P2 ;  /* 0x000000ff46467208 */ /* 0x000fc60001000000 */
[----:B----4-:R-:W-:-:S03]  /*4610*/  IMAD.SHL.U32 R87, R162, 0x4, RZ ;  /* 0x00000004a2577824 */ /* 0x010fc600078e00ff */
[----:B------:R1:W4:Y:S02]  /*4620*/  @!P3 LDG.E R70, desc[UR36][R160.64] ;  /* 0x00000024a046b981 */ /* 0x000324000c1e1900 */
[----:B------:R-:W-:Y:S02]  /*4630*/  ISETP.GE.OR P4, PT, R87, R89, P0 ;  /* 0x000000595700720c */ /* 0x000fe40000786670 */
[----:B------:R-:W-:-:S04]  /*4640*/  @!P1 IADD3 R13, P3, R6, R157, RZ ;  /* 0x0000009d060d9210 */ /* 0x000fc80007f7e0ff */
[----:B------:R-:W-:Y:S02]  /*4650*/  @!P1 LEA.HI.X.SX32 R86, R157, R8, 0x1, P3 ;  /* 0x000000089d569211 */ /* 0x000fe400018f0eff */
[----:B0-----:R-:W-:-:S04]  /*4660*/  @!P1 LEA R158, P3, R13, R14, 0x2 ;  /* 0x0000000e0d9e9211 */ /* 0x001fc800078610ff */
[----:B------:R-:W-:Y:S02]  /*4670*/  @!P1 LEA.HI.X R159, R13, R15, R86, 0x2, P3 ;  /* 0x0000000f0d9f9211 */ /* 0x000fe400018f1456 */
[----:B------:R-:W0:Y:S01]  /*4680*/  @!P4 LDC.64 R14, c[0x0][0x248] ;  /* 0x00009200ff0ecb82 */ /* 0x000e220000000a00 */
[----:B------:R-:W-:Y:S01]  /*4690*/  IMAD.SHL.U32 R155, R12, 0x4, RZ ;  /* 0x000000040c9b7824 */ /* 0x000fe200078e00ff */
[----:B------:R-:W-:-:S04]  /*46a0*/  FSEL R75, R75, RZ, P2 ;  /* 0x000000ff4b4b7208 */ /* 0x000fc80001000000 */
[----:B------:R-:W-:Y:S02]  /*46b0*/  ISETP.GE.OR P3, PT, R155, R89, P0 ;  /* 0x000000599b00720c */ /* 0x000fe40000766670 */
[----:B------:R2:W4:Y:S01]  /*46c0*/  @!P1 LDG.E R75, desc[UR36][R158.64] ;  /* 0x000000249e4b9981 */ /* 0x000522000c1e1900 */
[----:B------:R-:W-:-:S04]  /*46d0*/  @!P4 IADD3 R13, P1, R6, R87, RZ ;  /* 0x00000057060dc210 */ /* 0x000fc80007f3e0ff */
[----:B-1----:R-:W-:Y:S02]  /*46e0*/  @!P4 LEA.HI.X.SX32 R160, R87, R8, 0x1, P1 ;  /* 0x0000000857a0c211 */ /* 0x002fe400008f0eff */
[----:B0-----:R-:W-:-:S04]  /*46f0*/  @!P4 LEA R86, P1, R13, R14, 0x2 ;  /* 0x0000000e0d56c211 */ /* 0x001fc800078210ff */
[----:B------:R-:W-:Y:S02]  /*4700*/  @!P4 LEA.HI.X R87, R13, R15, R160, 0x2, P1 ;  /* 0x0000000f0d57c211 */ /* 0x000fe400008f14a0 */
[----:B------:R-:W2:Y:S01]  /*4710*/  @!P3 LDC.64 R14, c[0x0][0x248] ;  /* 0x00009200ff0ebb82 */ /* 0x000ea20000000a00 */
[----:B------:R-:W-:Y:S01]  /*4720*/  FSEL R76, R76, RZ, P2 ;  /* 0x000000ff4c4c7208 */ /* 0x000fe20001000000 */
[----:B------:R-:W-:-:S05]  /*4730*/  IMAD.IADD R162, R162, 0x1, R11 ;  /* 0x00000001a2a27824 */ /* 0x000fca00078e020b */
[----:B------:R0:W4:Y:S01]  /*4740*/  @!P4 LDG.E R76, desc[UR36][R86.64] ;  /* 0x00000024564cc981 */ /* 0x000122000c1e1900 */
[----:B------:R-:W-:-:S04]  /*4750*/  @!P3 IADD3 R13, P4, R6, R155, RZ ;  /* 0x0000009b060db210 */ /* 0x000fc80007f9e0ff */
[----:B------:R-:W-:Y:S01]  /*4760*/  @!P3 LEA.HI.X.SX32 R160, R155, R8, 0x1, P4 ;  /* 0x000000089ba0b211 */ /* 0x000fe200020f0eff */
[----:B------:R-:W-:Y:S01]  /*4770*/  IMAD.SHL.U32 R157, R162, 0x4, RZ ;  /* 0x00000004a29d7824 */ /* 0x000fe200078e00ff */
[----:B------:R-:W-:Y:S02]  /*4780*/  FSEL R74, R74, RZ, P2 ;  /* 0x000000ff4a4a7208 */ /* 0x000fe40001000000 */
[----:B--2---:R-:W-:-:S04]  /*4790*/  @!P3 LEA R158, P4, R13, R14, 0x2 ;  /* 0x0000000e0d9eb211 */ /* 0x004fc800078810ff */
[----:B------:R-:W-:Y:S02]  /*47a0*/  @!P3 LEA.HI.X R159, R13, R15, R160, 0x2, P4 ;  /* 0x0000000f0d9fb211 */ /* 0x000fe400020f14a0 */
[----:B------:R-:W-:-:S03]  /*47b0*/  ISETP.GE.OR P1, PT, R157, R89, P0 ;  /* 0x000000599d00720c */ /* 0x000fc60000726670 */
[----:B------:R1:W2:Y:S01]  /*47c0*/  @!P3 LDG.E R74, desc[UR36][R158.64] ;  /* 0x000000249e4ab981 */ /* 0x0002a2000c1e1900 */
[----:B------:R-:W-:-:S09]  /*47d0*/  IMAD.IADD R13, R162, 0x1, R11 ;  /* 0x00000001a20d7824 */ /* 0x000fd200078e020b */
[----:B------:R-:W0:Y:S01]  /*47e0*/  @!P1 LDC.64 R14, c[0x0][0x248] ;  /* 0x00009200ff0e9b82 */ /* 0x000e220000000a00 */
[----:B------:R-:W-:Y:S01]  /*47f0*/  IMAD.SHL.U32 R155, R13, 0x4, RZ ;  /* 0x000000040d9b7824 */ /* 0x000fe200078e00ff */
[----:B------:R-:W-:-:S04]  /*4800*/  @!P1 IADD3 R13, P4, R6, R157, RZ ;  /* 0x0000009d060d9210 */ /* 0x000fc80007f9e0ff */
[----:B------:R-:W-:Y:S02]  /*4810*/  ISETP.GE.OR P3, PT, R155, R89, P0 ;  /* 0x000000599b00720c */ /* 0x000fe40000766670 */
[----:B------:R-:W-:Y:S01]  /*4820*/  @!P1 LEA.HI.X.SX32 R160, R157, R8, 0x1, P4 ;  /* 0x000000089da09211 */ /* 0x000fe200020f0eff */
[----:B------:R-:W-:Y:S01]  /*4830*/  IMAD R162, R11, 0x3a, R12 ;  /* 0x0000003a0ba27824 */ /* 0x000fe200078e020c */
[----:B------:R-:W-:Y:S02]  /*4840*/  FSEL R78, R78, RZ, P2 ;  /* 0x000000ff4e4e7208 */ /* 0x000fe40001000000 */
[----:B0-----:R-:W-:-:S04]  /*4850*/  @!P1 LEA R86, P4, R13, R14, 0x2 ;  /* 0x0000000e0d569211 */ /* 0x001fc800078810ff */
[----:B------:R-:W-:-:S03]  /*4860*/  @!P1 LEA.HI.X R87, R13, R15, R160, 0x2, P4 ;  /* 0x0000000f0d579211 */ /* 0x000fc600020f14a0 */
[----:B------:R-:W1:Y:S01]  /*4870*/  @!P3 LDC.64 R14, c[0x0][0x248] ;  /* 0x00009200ff0ebb82 */ /* 0x000e620000000a00 */
[----:B------:R-:W-:Y:S01]  /*4880*/  IMAD.SHL.U32 R157, R162, 0x4, RZ ;  /* 0x00000004a29d7824 */ /* 0x000fe200078e00ff */
[----:B------:R0:W4:Y:S04]  /*4890*/  @!P1 LDG.E R78, desc[UR36][R86.64] ;  /* 0x00000024564e9981 */ /* 0x000128000c1e1900 */
        /* <DEDUP_REMOVED lines=9> */
[----:B------:R1:W4:Y:S02]  /*4930*/  @!P3 LDG.E R84, desc[UR36][R158.64] ;  /* 0x000000249e54b981 */ /* 0x000324000c1e1900 */
        /* <DEDUP_REMOVED lines=9> */
[----:B------:R0:W4:Y:S02]  /*49d0*/  @!P1 LDG.E R80, desc[UR36][R86.64] ;  /* 0x0000002456509981 */ /* 0x000124000c1e1900 */
[----:B------:R-:W-:Y:S02]  /*49e0*/  ISETP.GE.OR P1, PT, R157, R89, P0 ;  /* 0x000000599d00720c */ /* 0x000fe40000726670 */
[----:B------:R-:W-:-:S04]  /*49f0*/  @!P3 IADD3 R13, P4, R6, R155, RZ ;  /* 0x0000009b060db210 */ /* 0x000fc80007f9e0ff */
[----:B------:R-:W-:Y:S02]  /*4a00*/  @!P3 LEA.HI.X.SX32 R160, R155, R8, 0x1, P4 ;  /* 0x000000089ba0b211 */ /* 0x000fe400020f0eff */
[----:B-1----:R-:W-:-:S04]  /*4a10*/  @!P3 LEA R158, P4, R13, R14, 0x2 ;  /* 0x0000000e0d9eb211 */ /* 0x002fc800078810ff */
[----:B------:R-:W-:Y:S02]  /*4a20*/  @!P3 LEA.HI.X R159, R13, R15, R160, 0x2, P4 ;  /* 0x0000000f0d9fb211 */ /* 0x000fe400020f14a0 */
[----:B------:R-:W1:Y:S01]  /*4a30*/  @!P1 LDC.64 R14, c[0x0][0x248] ;  /* 0x00009200ff0e9b82 */ /* 0x000e620000000a00 */
[----:B------:R-:W-:Y:S01]  /*4a40*/  IMAD R160, R11, 0x3d, R12 ;  /* 0x0000003d0ba07824 */ /* 0x000fe200078e020c */
[----:B------:R-:W-:-:S03]  /*4a50*/  FSEL R77, R77, RZ, P2 ;  /* 0x000000ff4d4d7208 */ /* 0x000fc60001000000 */
[----:B------:R-:W-:-:S03]  /*4a60*/  IMAD.SHL.U32 R155, R160, 0x4, RZ ;  /* 0x00000004a09b7824 */ /* 0x000fc600078e00ff */
[----:B------:R3:W4:Y:S02]  /*4a70*/  @!P3 LDG.E R77, desc[UR36][R158.64] ;  /* 0x000000249e4db981 */ /* 0x000724000c1e1900 */
[----:B------:R-:W-:Y:S02]  /*4a80*/  ISETP.GE.OR P4, PT, R155, R89, P0 ;  /* 0x000000599b00720c */ /* 0x000fe40000786670 */
[----:B------:R-:W-:-:S04]  /*4a90*/  @!P1 IADD3 R13, P3, R6, R157, RZ ;  /* 0x0000009d060d9210 */ /* 0x000fc80007f7e0ff */
[----:B0-----:R-:W-:Y:S02]  /*4aa0*/  @!P1 LEA.HI.X.SX32 R86, R157, R8, 0x1, P3 ;  /* 0x000000089d569211 */ /* 0x001fe400018f0eff */
        /* <DEDUP_REMOVED lines=9> */
[----:B---3--:R-:W-:Y:S02]  /*4b40*/  @!P4 LEA.HI.X.SX32 R158, R155, R8, 0x1, P1 ;  /* 0x000000089b9ec211 */ /* 0x008fe400008f0eff */
[----:B0-----:R-:W-:-:S04]  /*4b50*/  @!P4 LEA R86, P1, R87, R14, 0x2 ;  /* 0x0000000e5756c211 */ /* 0x001fc800078210ff */
[----:B------:R-:W-:Y:S02]  /*4b60*/  @!P4 LEA.HI.X R87, R87, R15, R158, 0x2, P1 ;  /* 0x0000000f5757c211 */ /* 0x000fe400008f149e */
[----:B------:R-:W0:Y:S01]  /*4b70*/  @!P3 LDC.64 R14, c[0x0][0x248] ;  /* 0x00009200ff0ebb82 */ /* 0x000e220000000a00 */
[----:B------:R-:W-:Y:S01]  /*4b80*/  IMAD.IADD R155, R160, 0x1, R11 ;  /* 0x00000001a09b7824 */ /* 0x000fe200078e020b */
[----:B------:R-:W-:-:S03]  /*4b90*/  FSEL R82, R82, RZ, P2 ;  /* 0x000000ff52527208 */ /* 0x000fc60001000000 */
[----:B------:R-:W-:Y:S01]  /*4ba0*/  IMAD.SHL.U32 R155, R155, 0x4, RZ ;  /* 0x000000049b9b7824 */ /* 0x000fe200078e00ff */
[----:B------:R-:W-:Y:S02]  /*4bb0*/  ISETP.NE.U32.AND P1, PT, RZ, UR6, PT ;  /* 0x00000006ff007c0c */ /* 0x000fe4000bf25070 */
[----:B------:R3:W4:Y:S02]  /*4bc0*/  @!P4 LDG.E R82, desc[UR36][R86.64] ;  /* 0x000000245652c981 */ /* 0x000724000c1e1900 */
[----:B------:R-:W-:Y:S02]  /*4bd0*/  ISETP.GE.OR P0, PT, R155, R89, P0 ;  /* 0x000000599b00720c */ /* 0x000fe40000706670 */
[----:B-1----:R-:W-:Y:S02]  /*4be0*/  @!P3 IADD3 R13, P4, R6, R157, RZ ;  /* 0x0000009d060db210 */ /* 0x002fe40007f9e0ff */
[----:B------:R-:W-:Y:S02]  /*4bf0*/  ISETP.NE.AND.EX P1, PT, RZ, UR7, PT, P1 ;  /* 0x00000007ff007c0c */ /* 0x000fe4000bf25310 */
[----:B------:R-:W-:-:S02]  /*4c00*/  @!P3 LEA.HI.X.SX32 R158, R157, R8, 0x1, P4 ;  /* 0x000000089d9eb211 */ /* 0x000fc400020f0eff */
[----:B0-----:R-:W-:-:S04]  /*4c10*/  @!P3 LEA R12, P4, R13, R14, 0x2 ;  /* 0x0000000e0d0cb211 */ /* 0x001fc800078810ff */
[----:B------:R-:W-:Y:S02]  /*4c20*/  @!P3 LEA.HI.X R13, R13, R15, R158, 0x2, P4 ;  /* 0x0000000f0d0db211 */ /* 0x000fe400020f149e */
[----:B------:R-:W0:Y:S03]  /*4c30*/  @!P0 LDC.64 R14, c[0x0][0x248] ;  /* 0x00009200ff0e8b82 */ /* 0x000e260000000a00 */
[----:B------:R-:W-:Y:S01]  /*4c40*/  @P1 IMAD R11, R2, R11, RZ ;  /* 0x0000000b020b1224 */ /* 0x000fe200078e02ff */
[----:B------:R-:W-:-:S04]  /*4c50*/  FSEL R83, R83, RZ, P2 ;  /* 0x000000ff53537208 */ /* 0x000fc80001000000 */
[--C-:B------:R-:W-:Y:S02]  /*4c60*/  @P1 SHF.R.S32.HI R158, RZ, 0x1f, R11.reuse ;  /* 0x0000001fff9e1819 */ /* 0x100fe4000001140b */
[----:B---3--:R-:W-:Y:S01]  /*4c70*/  @P1 IADD3 R86, P4, P5, R156, UR6, R11 ;  /* 0x000000069c561c10 */ /* 0x008fe2000fd9e00b */
[----:B------:R1:W3:Y:S01]  /*4c80*/  @!P3 LDG.E R83, desc[UR36][R12.64] ;  /* 0x000000240c53b981 */ /* 0x0002e2000c1e1900 */
[----:B------:R-:W-:-:S04]  /*4c90*/  @P1 SHF.R.S32.HI R11, RZ, 0x1f, R156 ;  /* 0x0000001fff0b1819 */ /* 0x000fc8000001149c */
[----:B------:R-:W-:Y:S02]  /*4ca0*/  @P1 IADD3.X R87, R11, UR7, R158, P4, P5 ;  /* 0x000000070b571c10 */ /* 0x000fe4000a7ea49e */
[----:B------:R-:W-:Y:S02]  /*4cb0*/  @!P0 IADD3 R11, P3, R6, R155, RZ ;  /* 0x0000009b060b8210 */ /* 0x000fe40007f7e0ff */
[----:B------:R-:W-:Y:S01]  /*4cc0*/  FSEL R85, R85, RZ, P2 ;  /* 0x000000ff55557208 */ /* 0x000fe20001000000 */
[----:B------:R-:W3:Y:S01]  /*4cd0*/  @P1 LDG.E.U8 R86, desc[UR36][R86.64] ;  /* 0x0000002456561981 */ /* 0x000ee2000c1e1100 */
[----:B------:R-:W-:Y:S02]  /*4ce0*/  @!P0 LEA.HI.X.SX32 R158, R155, R8, 0x1, P3 ;  /* 0x000000089b9e8211 */ /* 0x000fe400018f0eff */
[----:B0-----:R-:W-:-:S04]  /*4cf0*/  @!P0 LEA R14, P3, R11, R14, 0x2 ;  /* 0x0000000e0b0e8211 */ /* 0x001fc800078610ff */
[----:B------:R-:W-:-:S05]  /*4d00*/  @!P0 LEA.HI.X R15, R11, R15, R158, 0x2, P3 ;  /* 0x0000000f0b0f8211 */ /* 0x000fca00018f149e */
[----:B------:R-:W3:Y:S01]  /*4d10*/  @!P0 LDG.E R85, desc[UR36][R14.64] ;  /* 0x000000240e558981 */ /* 0x000ee2000c1e1900 */
[----:B------:R-:W-:-:S04]  /*4d20*/  FMUL.FTZ R158, R154, R9 ;  /* 0x000000099a9e7220 */ /* 0x000fc80000410000 */
[----:B--2---:R-:W-:-:S04]  /*4d30*/  FFMA.FTZ R158, R151, R74, R158 ;  /* 0x0000004a979e7223 */ /* 0x004fc8000001009e */
        /* <DEDUP_REMOVED lines=58> */
[----:B------:R-:W-:Y:S01]  /*50e0*/  FFMA.FTZ R12, R94, R81, R11 ;  /* 0x000000515e0c7223 */ /* 0x000fe2000001000b */
[----:B------:R-:W-:-:S03]  /*50f0*/  UMOV UR5, 0xffffffff ;  /* 0xffffffff00057882 */ /* 0x000fc60000000000 */
[----:B------:R-:W-:Y:S01]  /*5100*/  FFMA.FTZ R11, R91, R82, R12 ;  /* 0x000000525b0b7223 */ /* 0x000fe2000001000c */
[----:B---3--:R-:W-:-:S03]  /*5110*/  ISETP.NE.AND P0, PT, R86, RZ, P1 ;  /* 0x000000ff5600720c */ /* 0x008fc60000f05270 */
[----:B------:R-:W-:Y:S01]  /*5120*/  FFMA.FTZ R11, R92, R83, R11 ;  /* 0x000000535c0b7223 */ /* 0x000fe2000001000b */
[----:B------:R-:W-:-:S03]  /*5130*/  LOP3.LUT P1, RZ, R18, 0x3, RZ, 0xc0, !PT ;  /* 0x0000000312ff7812 */ /* 0x000fc6000782c0ff */
[----:B------:R-:W-:Y:S01]  /*5140*/  FFMA.FTZ R13, R90, R85, R11 ;  /* 0x000000555a0d7223 */ /* 0x000fe2000001000b */
[----:B------:R-:W-:Y:S09]  /*5150*/  BRA.DIV UR5, `(.L_x_4184) ;  /* 0x0000003205047947 */ /* 0x000ff2000b800000 */
[----:B------:R-:W0:Y:S02]  /*5160*/  SHFL.BFLY PT, R14, R13, 0x2, 0x1f ;  /* 0x0c401f000d0e7f89 */ /* 0x000e2400000e0000 */
[----:B0-----:R-:W-:-:S05]  /*5170*/  FADD.FTZ R13, R13, R14 ;  /* 0x0000000e0d0d7221 */ /* 0x001fca0000010000 */
[----:B------:R0:W1:Y:S02]  /*5180*/  SHFL.BFLY PT, R14, R13, 0x1, 0x1f ;  /* 0x0c201f000d0e7f89 */ /* 0x00006400000e0000 */
.L_x_4231:
        /* <DEDUP_REMOVED lines=23> */
[----:B--2---:R-:W-:-:S04]  /*5300*/  @P2 FADD.FTZ R11, R11, R12 ;  /* 0x0000000c0b0b2221 */ /* 0x004fc80000010000 */
[----:B---3--:R-:W-:Y:S01]  /*5310*/  @P1 FFMA.FTZ R11, R86, R14, R11 ;  /* 0x0000000e560b1223 */ /* 0x008fe2000001000b */
[----:B------:R-:W-:-:S04]  /*5320*/  IMAD.IADD R86, R156, 0x1, -R26 ;  /* 0x000000019c567824 */ /* 0x000fc800078e0a1a */
[----:B------:R-:W-:Y:S02]  /*5330*/  @!P0 FMNMX.FTZ R153, R153, R11, !PT ;  /* 0x0000000b99998209 */ /* 0x000fe40007810000 */
[----:B------:R-:W-:-:S05]  /*5340*/  LEA R86, R86, UR4, 0x2 ;  /* 0x0000000456567c11 */ /* 0x000fca000f8e10ff */
[----:B------:R1:W-:Y:S02]  /*5350*/  STS [R86], R11 ;  /* 0x0000000b56007388 */ /* 0x0003e40000000800 */
.L_x_4186:
[----:B------:R-:W-:Y:S05]  /*5360*/  BSYNC B1 ;  /* 0x0000000000017941 */ /* 0x000fea0003800000 */
.L_x_4185:
[----:B------:R-:W-:-:S05]  /*5370*/  VIADD R156, R156, 0x10 ;  /* 0x000000109c9c7836 */ /* 0x000fca0000000000 */
[----:B------:R-:W-:-:S13]  /*5380*/  ISETP.GE.AND P0, PT, R156, R0, PT ;  /* 0x000000009c00720c */ /* 0x000fda0003f06270 */
[----:B------:R-:W-:Y:S05]  /*5390*/  @!P0 BRA `(.L_x_4187) ;  /* 0xffffffd000048947 */ /* 0x000fea000383ffff */
.L_x_4183:
[----:B------:R-:W-:Y:S05]  /*53a0*/  BSYNC B0 ;  /* 0x0000000000007941 */ /* 0x000fea0003800000 */
.L_x_4182:
        /* <DEDUP_REMOVED lines=8> */
.L_x_4236:
[----:B------:R-:W-:Y:S01]  /*5430*/  LEA.HI R3, R3, R18, RZ, 0x5 ;  /* 0x0000001203037211 */ /* 0x000fe200078f28ff */
[----:B------:R-:W-:Y:S05]  /*5440*/  WARPSYNC.ALL ;  /* 0x0000000000007948 */ /* 0x000fea0003800000 */
[----:B------:R-:W-:Y:S02]  /*5450*/  LOP3.LUT R5, R3, 0xffffffe0, RZ, 0xc0, !PT ;  /* 0xffffffe003057812 */ /* 0x000fe400078ec0ff */
[----:B----4-:R-:W-:-:S03]  /*5460*/  FMNMX.FTZ R14, R0, R14, !PT ;  /* 0x0000000e000e7209 */ /* 0x010fc60007810000 */
[----:B------:R-:W-:-:S05]  /*5470*/  IMAD.IADD R5, R18, 0x1, -R5 ;  /* 0x0000000112057824 */ /* 0x000fca00078e0a05 */
        /* <DEDUP_REMOVED lines=9> */
[----:B------:R-:W-:Y:S02]  /*5510*/  IMAD.IADD R9, R26, 0x1, R18 ;  /* 0x000000011a097824 */ /* 0x000fe400078e0212 */
[----:B---3--:R-:W-:Y:S02]  /*5520*/  IMAD.MOV.U32 R8, RZ, RZ, RZ ;  /* 0x000000ffff087224 */ /* 0x008fe400078e00ff */
[----:B------:R-:W-:Y:S01]  /*5530*/  ULDC UR5, c[0x0][0x284] ;  /* 0x0000a10000057ab9 */ /* 0x000fe20000000800 */
[----:B------:R-:W-:Y:S01]  /*5540*/  ISETP.GT.AND P1, PT, R9, R17, PT ;  /* 0x000000110900720c */ /* 0x000fe20003f24270 */
[----:B------:R-:W-:Y:S01]  /*5550*/  ULDC.64 UR8, c[0x0][0x2b0] ;  /* 0x0000ac0000087ab9 */ /* 0x000fe20000000a00 */
[----:B------:R-:W-:Y:S05]  /*5560*/  BSSY B0, `(.L_x_4189) ;  /* 0x0000027000007945 */ /* 0x000fea0003800000 */
[----:B----4-:R-:W3:Y:S01]  /*5570*/  @!P0 S2R R3, SR_CgaCtaId ;  /* 0x0000000000038919 */ /* 0x010ee20000008800 */
[----:B0-----:R-:W-:-:S04]  /*5580*/  @!P0 MOV R0, 0x400 ;  /* 0x0000040000008802 */ /* 0x001fc80000000f00 */
[----:B---3--:R-:W-:Y:S01]  /*5590*/  @!P0 LEA R6, R3, R0, 0x18 ;  /* 0x0000000003068211 */ /* 0x008fe200078ec0ff */
[----:B------:R-:W-:-:S04]  /*55a0*/  IMAD.MOV.U32 R0, RZ, RZ, -0x800001 ;  /* 0xff7fffffff007424 */ /* 0x000fc800078e00ff */
[----:B------:R-:W-:-:S05]  /*55b0*/  @!P0 IMAD R5, R5, 0x4, R6 ;  /* 0x0000000405058824 */ /* 0x000fca00078e0206 */
[----:B------:R-:W0:Y:S04]  /*55c0*/  @!P0 LDS R0, [R5] ;  /* 0x0000000005008984 */ /* 0x000e280000000800 */
[----:B0-----:R-:W0:Y:S02]  /*55d0*/  SHFL.BFLY PT, R3, R0, 0x1, 0x1f ;  /* 0x0c201f0000037f89 */ /* 0x001e2400000e0000 */
        /* <DEDUP_REMOVED lines=8> */
.L_x_4194:
        /* <DEDUP_REMOVED lines=9> */
[----:B------:R-:W4:Y:S02]  /*56f0*/  LDG.E.U8 R6, desc[UR36][R6.64] ;  /* 0x0000002406067981 */ /* 0x000f24000c1e1100 */
[----:B----4-:R-:W-:-:S13]  /*5700*/  ISETP.NE.AND P2, PT, R6, RZ, PT ;  /* 0x000000ff0600720c */ /* 0x010fda0003f45270 */
[----:B------:R-:W-:Y:S01]  /*5710*/  @P2 IMAD.MOV.U32 R3, RZ, RZ, RZ ;  /* 0x000000ffff032224 */ /* 0x000fe200078e00ff */
[----:B------:R-:W-:Y:S06]  /*5720*/  @P2 BRA `(.L_x_4193) ;  /* 0x0000000000102947 */ /* 0x000fec0003800000 */
.L_x_4192:
[----:B------:R-:W3:Y:S02]  /*5730*/  LDS R3, [R12] ;  /* 0x000000000c037984 */ /* 0x000ee40000000800 */
[----:B---3--:R-:W-:-:S04]  /*5740*/  FADD.FTZ R3, -R10, R3 ;  /* 0x000000030a037221 */ /* 0x008fc80000010100 */
[----:B------:R-:W-:-:S06]  /*5750*/  FMUL.FTZ R3, R3, 1.4426950216293334961 ;  /* 0x3fb8aa3b03037820 */ /* 0x000fcc0000410000 */
[----:B------:R-:W0:Y:S02]  /*5760*/  MUFU.EX2 R3, R3 ;  /* 0x0000000300037308 */ /* 0x000e240000000800 */
.L_x_4193:
[----:B------:R-:W-:Y:S05]  /*5770*/  BSYNC B1 ;  /* 0x0000000000017941 */ /* 0x000fea0003800000 */
.L_x_4191:
[----:B0-----:R4:W-:Y:S01]  /*5780*/  STS [R12], R3 ;  /* 0x000000030c007388 */ /* 0x0019e20000000800 */
[----:B------:R-:W-:Y:S02]  /*5790*/  VIADD R0, R0, 0x40 ;  /* 0x0000004000007836 */ /* 0x000fe40000000000 */
[----:B------:R-:W-:-:S03]  /*57a0*/  FADD.FTZ R8, R3, R8 ;  /* 0x0000000803087221 */ /* 0x000fc60000010000 */
[----:B------:R-:W-:-:S13]  /*57b0*/  ISETP.GT.AND P2, PT, R0, R17, PT ;  /* 0x000000110000720c */ /* 0x000fda0003f44270 */
[----:B----4-:R-:W-:Y:S05]  /*57c0*/  @!P2 BRA `(.L_x_4194) ;  /* 0xfffffffc00a4a947 */ /* 0x010fea000383ffff */
.L_x_4190:
[----:B------:R-:W-:Y:S05]  /*57d0*/  BSYNC B0 ;  /* 0x0000000000007941 */ /* 0x000fea0003800000 */
.L_x_4189:
[----:B0-----:R-:W0:Y:S01]  /*57e0*/  SHFL.BFLY PT, R3, R8, 0x10, 0x1f ;  /* 0x0e001f0008037f89 */ /* 0x001e2200000e0000 */
[C---:B------:R-:W-:Y:S01]  /*57f0*/  LOP3.LUT P0, RZ, R18.reuse, 0x1f, RZ, 0xc0, !PT ;  /* 0x0000001f12ff7812 */ /* 0x040fe2000780c0ff */
[----:B------:R-:W-:Y:S01]  /*5800*/  ULDC.U8 UR5, c[0x0][0x31c] ;  /* 0x0000c70000057ab9 */ /* 0x000fe20000000000 */
[----:B------:R-:W-:-:S04]  /*5810*/  LOP3.LUT R6, R18, 0x1f, RZ, 0xc0, !PT ;  /* 0x0000001f12067812 */ /* 0x000fc800078ec0ff */
[----:B------:R-:W-:-:S07]  /*5820*/  ISETP.GT.U32.AND P2, PT, R6, 0x1, PT ;  /* 0x000000010600780c */ /* 0x000fce0003f44070 */
[----:B------:R-:W4:Y:S01]  /*5830*/  @!P0 S2R R7, SR_CgaCtaId ;  /* 0x0000000000078919 */ /* 0x000f220000008800 */
[----:B------:R-:W-:-:S05]  /*5840*/  @!P0 MOV R6, 0x400 ;  /* 0x0000040000068802 */ /* 0x000fca0000000f00 */
[----:B-1----:R-:W1:Y:S01]  /*5850*/  @!P2 S2R R11, SR_CgaCtaId ;  /* 0x00000000000ba919 */ /* 0x002e620000008800 */
[----:B0-----:R-:W-:-:S05]  /*5860*/  FADD.FTZ R3, R3, R8 ;  /* 0x0000000803037221 */ /* 0x001fca0000010000 */
[----:B------:R-:W0:Y:S01]  /*5870*/  SHFL.BFLY PT, R0, R3, 0x8, 0x1f ;  /* 0x0d001f0003007f89 */ /* 0x000e2200000e0000 */
[----:B----4-:R-:W-:Y:S02]  /*5880*/  @!P0 LEA R7, R7, R6, 0x18 ;  /* 0x0000000607078211 */ /* 0x010fe400078ec0ff */
[----:B------:R-:W-:-:S04]  /*5890*/  @!P2 MOV R6, 0x400 ;  /* 0x000004000006a802 */ /* 0x000fc80000000f00 */
[----:B-1----:R-:W-:Y:S01]  /*58a0*/  @!P2 LEA R6, R11, R6, 0x18 ;  /* 0x000000060b06a211 */ /* 0x002fe200078ec0ff */
[----:B0-----:R-:W-:-:S05]  /*58b0*/  FADD.FTZ R0, R3, R0 ;  /* 0x0000000003007221 */ /* 0x001fca0000010000 */
[----:B------:R-:W0:Y:S02]  /*58c0*/  SHFL.BFLY PT, R5, R0, 0x4, 0x1f ;  /* 0x0c801f0000057f89 */ /* 0x000e2400000e0000 */
        /* <DEDUP_REMOVED lines=22> */
[----:B------:R-:W4:Y:S01]  /*5a30*/  LDC R5, c[0x0][0x284] ;  /* 0x0000a100ff057b82 */ /* 0x000f220000000800 */
[----:B-1----:R-:W-:-:S04]  /*5a40*/  IMAD R0, R22, R3, R0 ;  /* 0x0000000316007224 */ /* 0x002fc800078e0200 */
[----:B----4-:R-:W-:-:S05]  /*5a50*/  IMAD R2, R0, R5, RZ ;  /* 0x0000000500027224 */ /* 0x010fca00078e02ff */
[----:B------:R-:W-:-:S07]  /*5a60*/  SHF.R.S32.HI R3, RZ, 0x1f, R2 ;  /* 0x0000001fff037819 */ /* 0x000fce0000011402 */
.L_x_4195:
[----:B------:R-:W-:Y:S01]  /*5a70*/  ULDC.64 UR6, c[0x0][0x310] ;  /* 0x0000c40000067ab9 */ /* 0x000fe20000000a00 */
[----:B------:R-:W-:Y:S04]  /*5a80*/  BSSY B0, `(.L_x_4196) ;  /* 0x0000012000007945 */ /* 0x000fe80003800000 */
[----:B------:R-:W-:Y:S05]  /*5a90*/  @P1 BRA `(.L_x_4197) ;  /* 0x0000000000401947 */ /* 0x000fea0003800000 */
[----:B0-----:R-:W-:-:S04]  /*5aa0*/  FADD.FTZ R0, R6, 9.9999999747524270788e-07 ;  /* 0x358637bd06007421 */ /* 0x001fc80000010000 */
[----:B------:R0:W1:Y:S03]  /*5ab0*/  MUFU.RCP R11, R0 ;  /* 0x00000000000b7308 */ /* 0x0000660000001000 */
.L_x_4199:
        /* <DEDUP_REMOVED lines=11> */
.L_x_4198:
[----:B------:R-:W-:-:S05]  /*5b70*/  VIADD R9, R9, 0x40 ;  /* 0x0000004009097836 */ /* 0x000fca0000000000 */
[----:B------:R-:W-:-:S13]  /*5b80*/  ISETP.GT.AND P1, PT, R9, R17, PT ;  /* 0x000000110900720c */ /* 0x000fda0003f24270 */
[----:B------:R-:W-:Y:S05]  /*5b90*/  @!P1 BRA `(.L_x_4199) ;  /* 0xfffffffc00c89947 */ /* 0x000fea000383ffff */
.L_x_4197:
[----:B------:R-:W-:Y:S05]  /*5ba0*/  BSYNC B0 ;  /* 0x0000000000007941 */ /* 0x000fea0003800000 */
.L_x_4196:
[----:B0-----:R-:W-:Y:S01]  /*5bb0*/  SHF.R.S32.HI R5, RZ, 0x1f, R18 ;  /* 0x0000001fff057819 */ /* 0x001fe20000011412 */
[----:B------:R-:W-:Y:S01]  /*5bc0*/  ULDC.64 UR6, c[0x0][0x240] ;  /* 0x0000900000067ab9 */ /* 0x000fe20000000a00 */
[----:B------:R-:W-:Y:S02]  /*5bd0*/  CS2R R14, SRZ ;  /* 0x00000000000e7805 */ /* 0x000fe4000001ff00 */
[----:B------:R-:W-:Y:S02]  /*5be0*/  ISETP.EQ.U32.AND P1, PT, RZ, UR6, PT ;  /* 0x00000006ff007c0c */ /* 0x000fe4000bf22070 */
[----:B------:R-:W-:Y:S02]  /*5bf0*/  CS2R R12, SRZ ;  /* 0x00000000000c7805 */ /* 0x000fe4000001ff00 */
[----:B------:R-:W-:Y:S01]  /*5c00*/  LEA.HI R5, R5, R18, RZ, 0x6 ;  /* 0x0000001205057211 */ /* 0x000fe200078f30ff */
[----:B------:R-:W-:Y:S01]  /*5c10*/  ULDC UR5, c[0x0][0x284] ;  /* 0x0000a10000057ab9 */ /* 0x000fe20000000800 */
[----:B------:R-:W-:-:S02]  /*5c20*/  ULDC.64 UR8, c[0x0][0x250] ;  /* 0x0000940000087ab9 */ /* 0x000fc40000000a00 */
[----:B------:R-:W-:-:S05]  /*5c30*/  LOP3.LUT R3, R5, 0xffffffc0, RZ, 0xc0, !PT ;  /* 0xffffffc005037812 */ /* 0x000fca00078ec0ff */
[C---:B------:R-:W-:Y:S02]  /*5c40*/  IMAD.IADD R2, R18.reuse, 0x1, -R3 ;  /* 0x0000000112027824 */ /* 0x040fe400078e0a03 */
[----:B------:R-:W-:Y:S02]  /*5c50*/  VIADD R18, R18, 0x3f ;  /* 0x0000003f12127836 */ /* 0x000fe40000000000 */
[C---:B------:R-:W-:Y:S01]  /*5c60*/  IMAD.SHL.U32 R3, R2.reuse, 0x4, RZ ;  /* 0x0000000402037824 */ /* 0x040fe200078e00ff */
[----:B------:R-:W-:-:S04]  /*5c70*/  ISETP.GT.AND P2, PT, R2, 0x2f, PT ;  /* 0x0000002f0200780c */ /* 0x000fc80003f44270 */
[----:B------:R-:W-:-:S04]  /*5c80*/  ISETP.GT.U32.OR P0, PT, R18, 0x7e, P2 ;  /* 0x0000007e1200780c */ /* 0x000fc80001704470 */
[----:B------:R-:W-:-:S13]  /*5c90*/  ISETP.EQ.OR.EX P0, PT, RZ, UR7, P0, P1 ;  /* 0x00000007ff007c0c */ /* 0x000fda0008702710 */
[----:B-1----:R-:W0:Y:S01]  /*5ca0*/  @!P0 LDC.64 R6, c[0x0][0x240] ;  /* 0x00009000ff068b82 */ /* 0x002e220000000a00 */
[----:B------:R-:W-:Y:S01]  /*5cb0*/  @!P0 IMAD R9, R19, 0xc0, R3 ;  /* 0x000000c013098824 */ /* 0x000fe200078e0203 */
[----:B------:R-:W-:Y:S01]  /*5cc0*/  BSSY B1, `(.L_x_4200) ;  /* 0x00001e3000017945 */ /* 0x000fe20003800000 */
[----:B---3--:R-:W-:Y:S01]  /*5cd0*/  CS2R R10, SRZ ;  /* 0x00000000000a7805 */ /* 0x008fe2000001ff00 */
[----:B------:R-:W-:Y:S02]  /*5ce0*/  IMAD R0, R22, UR5, RZ ;  /* 0x0000000516007c24 */ /* 0x000fe4000f8e02ff */
[----:B0-----:R-:W-:Y:S01]  /*5cf0*/  @!P0 IMAD.WIDE R6, R9, 0x4, R6 ;  /* 0x0000000409068825 */ /* 0x001fe200078e0206 */
[----:B------:R-:W-:-:S04]  /*5d00*/  CS2R R8, SRZ ;  /* 0x0000000000087805 */ /* 0x000fc8000001ff00 */
[----:B------:R0:W5:Y:S01]  /*5d10*/  @!P0 LDG.E.128 R12, desc[UR36][R6.64] ;  /* 0x00000024060c8981 */ /* 0x000162000c1e1d00 */
[----:B------:R-:W-:Y:S06]  /*5d20*/  BAR.SYNC.DEFER_BLOCKING 0x0 ;  /* 0x0000000000007b1d */ /* 0x000fec0000010000 */
[----:B------:R-:W-:Y:S05]  /*5d30*/  @P2 BRA `(.L_x_4201) ;  /* 0x0000001c006c2947 */ /* 0x000fea0003800000 */
[----:B0-----:R-:W-:Y:S01]  /*5d40*/  SHF.R.S32.HI R7, RZ, 0x6, R5 ;  /* 0x00000006ff077819 */ /* 0x001fe20000011405 */
        /* <DEDUP_REMOVED lines=13> */
[----:B------:R-:W-:Y:S02]  /*5e20*/  IADD3 R11, -R26, -0x2, -R7 ;  /* 0xfffffffe1a0b7810 */ /* 0x000fe40007ffe907 */
[----:B------:R-:W-:-:S03]  /*5e30*/  IADD3 R9, -R8, R9, -R26 ;  /* 0x0000000908097210 */ /* 0x000fc60007ffe91a */
[----:B------:R-:W-:Y:S01]  /*5e40*/  IMAD.IADD R11, R11, 0x1, -R8 ;  /* 0x000000010b0b7824 */ /* 0x000fe200078e0a08 */
[----:B------:R-:W-:Y:S02]  /*5e50*/  LOP3.LUT P0, R20, R9, 0x3, RZ, 0xc0, !PT ;  /* 0x0000000309147812 */ /* 0x000fe4000780c0ff */
[----:B------:R-:W-:Y:S02]  /*5e60*/  CS2R R8, SRZ ;  /* 0x0000000000087805 */ /* 0x000fe4000001ff00 */
[----:B------:R-:W-:Y:S02]  /*5e70*/  ISETP.GE.U32.AND P1, PT, R11, 0x3, PT ;  /* 0x000000030b00780c */ /* 0x000fe40003f26070 */
[----:B------:R-:W-:-:S07]  /*5e80*/  CS2R R10, SRZ ;  /* 0x00000000000a7805 */ /* 0x000fce000001ff00 */
[----:B------:R-:W-:Y:S05]  /*5e90*/  @!P0 BRA `(.L_x_4205) ;  /* 0x0000000000608947 */ /* 0x000fea0003800000 */
[----:B------:R-:W-:Y:S01]  /*5ea0*/  IMAD R8, R6, 0xc0, RZ ;  /* 0x000000c006087824 */ /* 0x000fe200078e02ff */
[----:B------:R-:W-:Y:S01]  /*5eb0*/  ULDC.64 UR6, c[0x0][0x250] ;  /* 0x0000940000067ab9 */ /* 0x000fe20000000a00 */
[----:B------:R-:W-:Y:S01]  /*5ec0*/  IMAD.MOV.U32 R25, RZ, RZ, R20 ;  /* 0x000000ffff197224 */ /* 0x000fe200078e0014 */
[----:B-----5:R-:W-:Y:S01]  /*5ed0*/  LEA R28, R7, UR4, 0x2 ;  /* 0x00000004071c7c11 */ /* 0x020fe2000f8e10ff */
[----:B------:R-:W-:Y:S01]  /*5ee0*/  IMAD.MOV.U32 R92, RZ, RZ, R6 ;  /* 0x000000ffff5c7224 */ /* 0x000fe200078e0006 */
[----:B------:R-:W-:-:S04]  /*5ef0*/  IADD3 R21, P0, R5, R8, RZ ;  /* 0x0000000805157210 */ /* 0x000fc80007f1e0ff */
[----:B------:R-:W-:Y:S02]  /*5f00*/  LEA.HI.X.SX32 R8, R8, R4, 0x1, P0 ;  /* 0x0000000408087211 */ /* 0x000fe400000f0eff */
[----:B------:R-:W-:-:S04]  /*5f10*/  LEA R30, P0, R21, UR6, 0x2 ;  /* 0x00000006151e7c11 */ /* 0x000fc8000f8010ff */
[----:B------:R-:W-:Y:S01]  /*5f20*/  LEA.HI.X R21, R21, UR7, R8, 0x2, P0 ;  /* 0x0000000715157c11 */ /* 0x000fe200080f1408 */
[----:B------:R-:W-:-:S08]  /*5f30*/  IMAD.MOV.U32 R8, RZ, RZ, RZ ;  /* 0x000000ffff087224 */ /* 0x000fd000078e00ff */
.L_x_4206:
        /* <DEDUP_REMOVED lines=14> */
.L_x_4205:
[----:B------:R-:W-:Y:S05]  /*6020*/  BSYNC B2 ;  /* 0x0000000000027941 */ /* 0x000fea0003800000 */
.L_x_4204:
[----:B------:R-:W-:Y:S05]  /*6030*/  @!P1 BRA `(.L_x_4203) ;  /* 0x0000000c003c9947 */ /* 0x000fea0003800000 */
[----:B------:R-:W-:Y:S01]  /*6040*/  IMAD.IADD R25, R27, 0x1, -R92 ;  /* 0x000000011b197824 */ /* 0x000fe200078e0a5c */
[C---:B------:R-:W-:Y:S01]  /*6050*/  LEA R21, R92.reuse, 0x8, 0x2 ;  /* 0x000000085c157811 */ /* 0x040fe200078e10ff */
[----:B------:R-:W-:Y:S01]  /*6060*/  IMAD R20, R92, 0xc0, RZ ;  /* 0x000000c05c147824 */ /* 0x000fe200078e02ff */
[----:B------:R-:W-:Y:S01]  /*6070*/  ULDC.64 UR6, c[0x0][0x250] ;  /* 0x0000940000067ab9 */ /* 0x000fe20000000a00 */
[----:B------:R-:W-:Y:S01]  /*6080*/  BSSY B2, `(.L_x_4207) ;  /* 0x0000074000027945 */ /* 0x000fe20003800000 */
[----:B------:R-:W-:Y:S01]  /*6090*/  ISETP.GT.AND P1, PT, R25, 0xc, PT ;  /* 0x0000000c1900780c */ /* 0x000fe20003f24270 */
[----:B------:R-:W-:Y:S01]  /*60a0*/  IMAD R25, R26, -0x4, R21 ;  /* 0xfffffffc1a197824 */ /* 0x000fe200078e0215 */
[----:B-----5:R-:W-:-:S03]  /*60b0*/  IADD3 R28, P0, R5, R20, RZ ;  /* 0x00000014051c7210 */ /* 0x020fc60007f1e0ff */
[----:B------:R-:W-:Y:S01]  /*60c0*/  VIADD R25, R25, UR4 ;  /* 0x0000000419197c36 */ /* 0x000fe20008000000 */
[----:B------:R-:W-:Y:S02]  /*60d0*/  LEA.HI.X.SX32 R29, R20, R4, 0x1, P0 ;  /* 0x00000004141d7211 */ /* 0x000fe400000f0eff */
[----:B------:R-:W-:-:S04]  /*60e0*/  LEA R20, P0, R28, UR6, 0x2 ;  /* 0x000000061c147c11 */ /* 0x000fc8000f8010ff */
[----:B------:R-:W-:Y:S02]  /*60f0*/  LEA.HI.X R21, R28, UR7, R29, 0x2, P0 ;  /* 0x000000071c157c11 */ /* 0x000fe400080f141d */
[----:B------:R-:W-:Y:S01]  /*6100*/  PLOP3.LUT P0, PT, PT, PT, PT, 0x80, 0x0 ;  /* 0x000000000000781c */ /* 0x000fe20003f0f070 */
[----:B------:R-:W-:-:S12]  /*6110*/  @!P1 BRA `(.L_x_4208) ;  /* 0x0000000400a89947 */ /* 0x000fd80003800000 */
[----:B------:R-:W-:Y:S01]  /*6120*/  PLOP3.LUT P0, PT, PT, PT, PT, 0x8, 0x0 ;  /* 0x000000000000781c */ /* 0x000fe20003f0e170 */
[----:B------:R-:W-:-:S12]  /*6130*/  VIADD R93, R27, 0xfffffff4 ;  /* 0xfffffff41b5d7836 */ /* 0x000fd80000000000 */
.L_x_4209:
[----:B------:R-:W3:Y:S04]  /*6140*/  LDG.E.128 R64, desc[UR36][R20.64] ;  /* 0x0000002414407981 */ /* 0x000ee8000c1e1d00 */
[----:B------:R-:W4:Y:S04]  /*6150*/  LDG.E.128 R84, desc[UR36][R20.64+0x300] ;  /* 0x0003002414547981 */ /* 0x000f28000c1e1d00 */
[----:B------:R-:W5:Y:S04]  /*6160*/  LDG.E.128 R88, desc[UR36][R20.64+0x600] ;  /* 0x0006002414587981 */ /* 0x000f68000c1e1d00 */
        /* <DEDUP_REMOVED lines=10> */
[----:B--2---:R-:W2:Y:S04]  /*6210*/  LDG.E.128 R36, desc[UR36][R20.64+0x2700] ;  /* 0x0027002414247981 */ /* 0x004ea8000c1e1d00 */
        /* <DEDUP_REMOVED lines=8> */
[----:B------:R-:W5:Y:S04]  /*62a0*/  LDS R98, [R25] ;  /* 0x0000000019627984 */ /* 0x000f680000000800 */
        /* <DEDUP_REMOVED lines=16> */
[-C--:B-----5:R-:W-:Y:S01]  /*63b0*/  FFMA.FTZ R21, R88, R98.reuse, R21 ;  /* 0x0000006258157223 */ /* 0x0a0fe20000010015 */
[-C--:B------:R-:W-:Y:S01]  /*63c0*/  FFMA.FTZ R8, R89, R98.reuse, R8 ;  /* 0x0000006259087223 */ /* 0x080fe20000010008 */
[----:B------:R-:W5:Y:S01]  /*63d0*/  LDS R64, [R25+0x24] ;  /* 0x0000240019407984 */ /* 0x000f620000000800 */
[-C--:B------:R-:W-:Y:S01]  /*63e0*/  FFMA.FTZ R9, R90, R98.reuse, R9 ;  /* 0x000000625a097223 */ /* 0x080fe20000010009 */
[----:B------:R-:W-:Y:S01]  /*63f0*/  FFMA.FTZ R96, R91, R98, R96 ;  /* 0x000000625b607223 */ /* 0x000fe20000010060 */
[-C--:B-1----:R-:W-:Y:S01]  /*6400*/  FFMA.FTZ R21, R80, R99.reuse, R21 ;  /* 0x0000006350157223 */ /* 0x082fe20000010015 */
[----:B------:R-:W1:Y:S01]  /*6410*/  LDS R65, [R25+0x28] ;  /* 0x0000280019417984 */ /* 0x000e620000000800 */
        /* <DEDUP_REMOVED lines=35> */
[-C--:B-----5:R-:W-:Y:S01]  /*6650*/  FFMA.FTZ R8, R45, R64.reuse, R8 ;  /* 0x000000402d087223 */ /* 0x0a0fe20000010008 */
        /* <DEDUP_REMOVED lines=22> */
.L_x_4208:
[----:B------:R-:W-:Y:S05]  /*67c0*/  BSYNC B2 ;  /* 0x0000000000027941 */ /* 0x000fea0003800000 */
.L_x_4207:
[----:B------:R-:W-:Y:S01]  /*67d0*/  IMAD.IADD R28, R27, 0x1, -R92 ;  /* 0x000000011b1c7824 */ /* 0x000fe200078e0a5c */
[----:B------:R-:W-:Y:S04]  /*67e0*/  BSSY B2, `(.L_x_4210) ;  /* 0x000003a000027945 */ /* 0x000fe80003800000 */
[----:B------:R-:W-:-:S13]  /*67f0*/  ISETP.GT.AND P1, PT, R28, 0x4, PT ;  /* 0x000000041c00780c */ /* 0x000fda0003f24270 */
[----:B------:R-:W-:Y:S05]  /*6800*/  @!P1 BRA `(.L_x_4211) ;  /* 0x0000000000dc9947 */ /* 0x000fea0003800000 */
[----:B------:R-:W3:Y:S04]  /*6810*/  LDG.E.128 R56, desc[UR36][R20.64] ;  /* 0x0000002414387981 */ /* 0x000ee8000c1e1d00 */
[----:B------:R-:W4:Y:S04]  /*6820*/  LDG.E.128 R52, desc[UR36][R20.64+0x300] ;  /* 0x0003002414347981 */ /* 0x000f28000c1e1d00 */
        /* <DEDUP_REMOVED lines=13> */
[----:B------:R-:W5:Y:S04]  /*6900*/  LDS R62, [R25] ;  /* 0x00000000193e7984 */ /* 0x000f680000000800 */
[----:B------:R-:W0:Y:S04]  /*6910*/  LDS R63, [R25+0x4] ;  /* 0x00000400193f7984 */ /* 0x000e280000000800 */
[----:B------:R-:W1:Y:S04]  /*6920*/  LDS R64, [R25+0x8] ;  /* 0x0000080019407984 */ /* 0x000e680000000800 */
[----:B------:R-:W2:Y:S04]  /*6930*/  LDS R65, [R25+0xc] ;  /* 0x00000c0019417984 */ /* 0x000ea80000000800 */
[----:B------:R-:W2:Y:S04]  /*6940*/  LDS R66, [R25+0x10] ;  /* 0x0000100019427984 */ /* 0x000ea80000000800 */
[----:B------:R0:W2:Y:S02]  /*6950*/  LDS R67, [R25+0x14] ;  /* 0x0000140019437984 */ /* 0x0000a40000000800 */
        /* <DEDUP_REMOVED lines=33> */
[----:B------:R-:W-:-:S07]  /*6b70*/  IMAD.MOV.U32 R21, RZ, RZ, R69 ;  /* 0x000000ffff157224 */ /* 0x000fce00078e0045 */
.L_x_4211:
[----:B------:R-:W-:Y:S05]  /*6b80*/  BSYNC B2 ;  /* 0x0000000000027941 */ /* 0x000fea0003800000 */
.L_x_4210:
[----:B------:R-:W-:-:S13]  /*6b90*/  ISETP.LT.OR P0, PT, R92, R27, P0 ;  /* 0x0000001b5c00720c */ /* 0x000fda0000701670 */
[----:B------:R-:W-:Y:S05]  /*6ba0*/  @!P0 BRA `(.L_x_4203) ;  /* 0x0000000000608947 */ /* 0x000fea0003800000 */
[----:B------:R-:W3:Y:S04]  /*6bb0*/  LDG.E.128 R28, desc[UR36][R20.64] ;  /* 0x00000024141c7981 */ /* 0x000ee8000c1e1d00 */
[----:B--2---:R-:W2:Y:S04]  /*6bc0*/  LDG.E.128 R36, desc[UR36][R20.64+0x300] ;  /* 0x0003002414247981 */ /* 0x004ea8000c1e1d00 */
[----:B------:R-:W4:Y:S04]  /*6bd0*/  LDG.E.128 R40, desc[UR36][R20.64+0x600] ;  /* 0x0006002414287981 */ /* 0x000f28000c1e1d00 */
[----:B------:R0:W5:Y:S04]  /*6be0*/  LDG.E.128 R44, desc[UR36][R20.64+0x900] ;  /* 0x00090024142c7981 */ /* 0x000168000c1e1d00 */
[----:B------:R-:W3:Y:S04]  /*6bf0*/  LDS R27, [R25+-0x8] ;  /* 0xfffff800191b7984 */ /* 0x000ee80000000800 */
[----:B------:R-:W2:Y:S04]  /*6c00*/  LDS R32, [R25+-0x4] ;  /* 0xfffffc0019207984 */ /* 0x000ea80000000800 */
[----:B------:R-:W4:Y:S04]  /*6c10*/  LDS R34, [R25] ;  /* 0x0000000019227984 */ /* 0x000f280000000800 */
[----:B------:R-:W5:Y:S01]  /*6c20*/  LDS R35, [R25+0x4] ;  /* 0x0000040019237984 */ /* 0x000f620000000800 */
[-C--:B---3--:R-:W-:Y:S01]  /*6c30*/  FFMA.FTZ R33, R28, R27.reuse, R8 ;  /* 0x0000001b1c217223 */ /* 0x088fe20000010008 */
        /* <DEDUP_REMOVED lines=8> */
[-C--:B0-----:R-:W-:Y:S01]  /*6cc0*/  FFMA.FTZ R20, R41, R34.reuse, R8 ;  /* 0x0000002229147223 */ /* 0x081fe20000010008 */
[-C--:B------:R-:W-:Y:S01]  /*6cd0*/  FFMA.FTZ R11, R42, R34.reuse, R9 ;  /* 0x000000222a0b7223 */ /* 0x080fe20000010009 */
[----:B------:R-:W-:Y:S01]  /*6ce0*/  FFMA.FTZ R34, R43, R34, R10 ;  /* 0x000000222b227223 */ /* 0x000fe2000001000a */
[-C--:B-----5:R-:W-:Y:S01]  /*6cf0*/  FFMA.FTZ R8, R44, R35.reuse, R33 ;  /* 0x000000232c087223 */ /* 0x0a0fe20000010021 */
[-C--:B------:R-:W-:Y:S01]  /*6d00*/  FFMA.FTZ R9, R45, R35.reuse, R20 ;  /* 0x000000232d097223 */ /* 0x080fe20000010014 */
[-C--:B------:R-:W-:Y:S01]  /*6d10*/  FFMA.FTZ R10, R46, R35.reuse, R11 ;  /* 0x000000232e0a7223 */ /* 0x080fe2000001000b */
[----:B------:R-:W-:-:S07]  /*6d20*/  FFMA.FTZ R11, R47, R35, R34 ;  /* 0x000000232f0b7223 */ /* 0x000fce0000010022 */
.L_x_4203:
[----:B------:R-:W-:Y:S05]  /*6d30*/  BSYNC B0 ;  /* 0x0000000000007941 */ /* 0x000fea0003800000 */
.L_x_4202:
[----:B------:R-:W-:-:S13]  /*6d40*/  ISETP.GE.AND P0, PT, R6, R17, PT ;  /* 0x000000110600720c */ /* 0x000fda0003f06270 */
[----:B------:R-:W-:Y:S05]  /*6d50*/  @P0 BRA `(.L_x_4201) ;  /* 0x0000000c00640947 */ /* 0x000fea0003800000 */
[----:B------:R-:W-:Y:S01]  /*6d60*/  IADD3 R20, -R26, R17, -R7 ;  /* 0x000000111a147210 */ /* 0x000fe20007ffe907 */
[----:B------:R-:W-:Y:S03]  /*6d70*/  BSSY B0, `(.L_x_4212) ;  /* 0x0000030000007945 */ /* 0x000fe60003800000 */
[----:B------:R-:W-:-:S13]  /*6d80*/  LOP3.LUT P0, R20, R20, 0x3, RZ, 0xc0, !PT ;  /* 0x0000000314147812 */ /* 0x000fda000780c0ff */
[----:B------:R-:W-:Y:S05]  /*6d90*/  @!P0 BRA `(.L_x_4213) ;  /* 0x0000000000b48947 */ /* 0x000fea0003800000 */
[----:B------:R-:W-:Y:S01]  /*6da0*/  IMAD.MOV.U32 R25, RZ, RZ, R20 ;  /* 0x000000ffff197224 */ /* 0x000fe200078e0014 */
[----:B------:R-:W-:-:S07]  /*6db0*/  LEA R27, R7, UR4, 0x2 ;  /* 0x00000004071b7c11 */ /* 0x000fce000f8e10ff */
.L_x_4216:
        /* <DEDUP_REMOVED lines=8> */
[----:B-----5:R-:W0:Y:S01]  /*6e40*/  I2F.RP R28, R31 ;  /* 0x0000001f001c7306 */ /* 0x020e220000209400 */
        /* <DEDUP_REMOVED lines=30> */
.L_x_4215:
[----:B------:R-:W-:Y:S05]  /*7030*/  BSYNC B2 ;  /* 0x0000000000027941 */ /* 0x000fea0003800000 */
.L_x_4214:
[----:B------:R-:W-:Y:S02]  /*7040*/  VIADD R6, R6, 0x1 ;  /* 0x0000000106067836 */ /* 0x000fe40000000000 */
[----:B------:R-:W-:Y:S01]  /*7050*/  VIADD R27, R27, 0x4 ;  /* 0x000000041b1b7836 */ /* 0x000fe20000000000 */
[----:B------:R-:W-:Y:S06]  /*7060*/  @P0 BRA `(.L_x_4216) ;  /* 0xfffffffc00540947 */ /* 0x000fec000383ffff */
.L_x_4213:
[----:B------:R-:W-:Y:S05]  /*7070*/  BSYNC B0 ;  /* 0x0000000000007941 */ /* 0x000fea0003800000 */
.L_x_4212:
[----:B------:R-:W-:-:S04]  /*7080*/  LOP3.LUT R7, RZ, R7, RZ, 0x33, !PT ;  /* 0x00000007ff077212 */ /* 0x000fc800078e33ff */
[----:B------:R-:W-:-:S04]  /*7090*/  IADD3 R7, -R26, R17, R7 ;  /* 0x000000111a077210 */ /* 0x000fc80007ffe107 */
[----:B------:R-:W-:-:S13]  /*70a0*/  ISETP.GE.U32.AND P0, PT, R7, 0x3, PT ;  /* 0x000000030700780c */ /* 0x000fda0003f06070 */
[----:B------:R-:W-:Y:S05]  /*70b0*/  @!P0 BRA `(.L_x_4201) ;  /* 0x00000008008c8947 */ /* 0x000fea0003800000 */
[----:B------:R-:W-:-:S05]  /*70c0*/  LEA R7, R6, 0x8, 0x2 ;  /* 0x0000000806077811 */ /* 0x000fca00078e10ff */
[----:B------:R-:W-:-:S04]  /*70d0*/  IMAD R7, R26, -0x4, R7 ;  /* 0xfffffffc1a077824 */ /* 0x000fc800078e0207 */
[----:B------:R-:W-:-:S07]  /*70e0*/  VIADD R7, R7, UR4 ;  /* 0x0000000407077c36 */ /* 0x000fce0008000000 */
.L_x_4225:
        /* <DEDUP_REMOVED lines=44> */
.L_x_4218:
[----:B------:R-:W-:Y:S05]  /*73b0*/  BSYNC B0 ;  /* 0x0000000000007941 */ /* 0x000fea0003800000 */
.L_x_4217:
[----:B------:R-:W-:Y:S04]  /*73c0*/  BSSY B0, `(.L_x_4219) ;  /* 0x0000024000007945 */ /* 0x000fe80003800000 */
[----:B------:R-:W-:Y:S05]  /*73d0*/  @!P0 BRA `(.L_x_4220) ;  /* 0x0000000000888947 */ /* 0x000fea0003800000 */
        /* <DEDUP_REMOVED lines=34> */
.L_x_4220:
[----:B------:R-:W-:Y:S05]  /*7600*/  BSYNC B0 ;  /* 0x0000000000007941 */ /* 0x000fea0003800000 */
.L_x_4219:
        /* <DEDUP_REMOVED lines=9> */
[----:B0----5:R-:W-:-:S06]  /*76a0*/  VIADD R28, R27, 0xffffffe ;  /* 0x0ffffffe1b1c7836 */ /* 0x021fcc0000000000 */
        /* <DEDUP_REMOVED lines=26> */
.L_x_4222:
[----:B------:R-:W-:Y:S05]  /*7850*/  BSYNC B0 ;  /* 0x0000000000007941 */ /* 0x000fea0003800000 */
.L_x_4221:
        /* <DEDUP_REMOVED lines=36> */
.L_x_4224:
[----:B------:R-:W-:Y:S05]  /*7aa0*/  BSYNC B0 ;  /* 0x0000000000007941 */ /* 0x000fea0003800000 */
.L_x_4223:
[----:B------:R-:W-:Y:S02]  /*7ab0*/  VIADD R6, R6, 0x4 ;  /* 0x0000000406067836 */ /* 0x000fe40000000000 */
[----:B------:R-:W-:-:S03]  /*7ac0*/  VIADD R7, R7, 0x10 ;  /* 0x0000001007077836 */ /* 0x000fc60000000000 */
[----:B------:R-:W-:-:S13]  /*7ad0*/  ISETP.GE.AND P0, PT, R6, R17, PT ;  /* 0x000000110600720c */ /* 0x000fda0003f06270 */
[----:B------:R-:W-:Y:S05]  /*7ae0*/  @!P0 BRA `(.L_x_4225) ;  /* 0xfffffff400808947 */ /* 0x000fea000383ffff */
.L_x_4201:
[----:B------:R-:W-:Y:S05]  /*7af0*/  BSYNC B1 ;  /* 0x0000000000017941 */ /* 0x000fea0003800000 */
.L_x_4200:
        /* <DEDUP_REMOVED lines=10> */
[----:B------:R-:W-:Y:S01]  /*7ba0*/  IMAD.IADD R17, R17, 0x1, -R26 ;  /* 0x0000000111117824 */ /* 0x000fe200078e0a1a */
[----:B------:R-:W-:-:S10]  /*7bb0*/  ULDC.64 UR4, c[0x0][0x250] ;  /* 0x0000940000047ab9 */ /* 0x000fd40000000a00 */
        /* <DEDUP_REMOVED lines=20> */
[----:B------:R-:W-:Y:S02]  /*7d00*/  IMAD R6, R17, 0x4, R6 ;  /* 0x0000000411067824 */ /* 0x000fe400078e0206 */
[----:B------:R-:W-:-:S03]  /*7d10*/  IMAD R23, R23, 0xc0, RZ ;  /* 0x000000c017177824 */ /* 0x000fc600078e02ff */
        /* <DEDUP_REMOVED lines=31> */
.L_x_4227:
[----:B------:R-:W-:Y:S05]  /*7f10*/  BSYNC B0 ;  /* 0x0000000000007941 */ /* 0x000fea0003800000 */
.L_x_4226:
        /* <DEDUP_REMOVED lines=37> */
.L_x_4184:
[----:B------:R-:W-:Y:S01]  /*8170*/  BSSY B1, `(.L_x_4228) ;  /* 0x0000007000017945 */ /* 0x000fe20003800000 */
[----:B------:R-:W-:Y:S02]  /*8180*/  IMAD.MOV.U32 R12, RZ, RZ, 0x2 ;  /* 0x00000002ff0c7424 */ /* 0x000fe400078e00ff */
[----:B------:R-:W-:Y:S02]  /*8190*/  IMAD.MOV.U32 R11, RZ, RZ, 0x1f ;  /* 0x0000001fff0b7424 */ /* 0x000fe400078e00ff */
[----:B------:R-:W-:-:S07]  /*81a0*/  IMAD.MOV.U32 R15, RZ, RZ, -0x1 ;  /* 0xffffffffff0f7424 */ /* 0x000fce00078e00ff */
[----:B-----5:R-:W-:Y:S05]  /*81b0*/  WARPSYNC.COLLECTIVE R15, `(.L_x_4229) ;  /* 0x000000000f087348 */ /* 0x020fea0003c00000 */
[----:B------:R0:W1:Y:S02]  /*81c0*/  SHFL.BFLY P6, R14, R13, R12, R11 ;  /* 0x0c00000c0d0e7389 */ /* 0x00006400000c000b */
[----:B01---5:R-:W-:Y:S01]  /*81d0*/  ENDCOLLECTIVE ;  /* 0x000000000000791b */ /* 0x023fe20003800000 */
.L_x_4229:
[----:B------:R-:W-:Y:S05]  /*81e0*/  BSYNC B1 ;  /* 0x0000000000017941 */ /* 0x000fea0003800000 */
.L_x_4228:
[----:B------:R-:W-:Y:S01]  /*81f0*/  FADD.FTZ R13, R13, R14 ;  /* 0x0000000e0d0d7221 */ /* 0x000fe20000010000 */
[----:B------:R-:W-:Y:S02]  /*8200*/  IMAD.MOV.U32 R12, RZ, RZ, 0x1 ;  /* 0x00000001ff0c7424 */ /* 0x000fe400078e00ff */
[----:B------:R-:W-:Y:S02]  /*8210*/  IMAD.MOV.U32 R11, RZ, RZ, 0x1f ;  /* 0x0000001fff0b7424 */ /* 0x000fe400078e00ff */
[----:B------:R-:W-:-:S07]  /*8220*/  IMAD.MOV.U32 R15, RZ, RZ, -0x1 ;  /* 0xffffffffff0f7424 */ /* 0x000fce00078e00ff */
[----:B------:R-:W-:Y:S05]  /*8230*/  WARPSYNC.COLLECTIVE R15, `(.L_x_4230) ;  /* 0x000000000f087348 */ /* 0x000fea0003c00000 */
[----:B------:R0:W1:Y:S02]  /*8240*/  SHFL.BFLY P6, R14, R13, R12, R11 ;  /* 0x0c00000c0d0e7389 */ /* 0x00006400000c000b */
[----:B01----:R-:W-:Y:S01]  /*8250*/  ENDCOLLECTIVE ;  /* 0x000000000000791b */ /* 0x003fe20003800000 */
.L_x_4230:
[----:B------:R-:W-:Y:S05]  /*8260*/  BRA `(.L_x_4231) ;  /* 0xffffffcc00c87947 */ /* 0x000fea000383ffff */
.L_x_4188:
[----:B------:R-:W-:Y:S01]  /*8270*/  BSSY B0, `(.L_x_4232) ;  /* 0x0000008000007945 */ /* 0x000fe20003800000 */
[----:B0-----:R-:W-:Y:S02]  /*8280*/  IMAD.MOV.U32 R13, RZ, RZ, R153 ;  /* 0x000000ffff0d7224 */ /* 0x001fe400078e0099 */
[----:B------:R-:W-:Y:S02]  /*8290*/  IMAD.MOV.U32 R12, RZ, RZ, 0x10 ;  /* 0x00000010ff0c7424 */ /* 0x000fe400078e00ff */
[----:B-1----:R-:W-:Y:S02]  /*82a0*/  IMAD.MOV.U32 R11, RZ, RZ, 0x1f ;  /* 0x0000001fff0b7424 */ /* 0x002fe400078e00ff */
[----:B------:R-:W-:-:S07]  /*82b0*/  IMAD.MOV.U32 R15, RZ, RZ, -0x1 ;  /* 0xffffffffff0f7424 */ /* 0x000fce00078e00ff */
[----:B--23-5:R-:W-:Y:S05]  /*82c0*/  WARPSYNC.COLLECTIVE R15, `(.L_x_4233) ;  /* 0x000000000f087348 */ /* 0x02cfea0003c00000 */
[----:B------:R0:W1:Y:S02]  /*82d0*/  SHFL.BFLY P6, R14, R13, R12, R11 ;  /* 0x0c00000c0d0e7389 */ /* 0x00006400000c000b */
[----:B0123-5:R-:W-:Y:S01]  /*82e0*/  ENDCOLLECTIVE ;  /* 0x000000000000791b */ /* 0x02ffe20003800000 */
.L_x_4233:
[----:B------:R-:W-:Y:S05]  /*82f0*/  BSYNC B0 ;  /* 0x0000000000007941 */ /* 0x000fea0003800000 */
.L_x_4232:
[----:B------:R-:W-:Y:S01]  /*8300*/  FMNMX.FTZ R13, R14, R153, !PT ;  /* 0x000000990e0d7209 */ /* 0x000fe20007810000 */
[----:B------:R-:W-:Y:S02]  /*8310*/  IMAD.MOV.U32 R12, RZ, RZ, 0x8 ;  /* 0x00000008ff0c7424 */ /* 0x000fe400078e00ff */
[----:B------:R-:W-:Y:S02]  /*8320*/  IMAD.MOV.U32 R11, RZ, RZ, 0x1f ;  /* 0x0000001fff0b7424 */ /* 0x000fe400078e00ff */
[----:B------:R-:W-:-:S07]  /*8330*/  IMAD.MOV.U32 R15, RZ, RZ, -0x1 ;  /* 0xffffffffff0f7424 */ /* 0x000fce00078e00ff */
[----:B------:R-:W-:Y:S05]  /*8340*/  WARPSYNC.COLLECTIVE R15, `(.L_x_4234) ;  /* 0x000000000f087348 */ /* 0x000fea0003c00000 */
[----:B------:R0:W1:Y:S02]  /*8350*/  SHFL.BFLY P6, R14, R13, R12, R11 ;  /* 0x0c00000c0d0e7389 */ /* 0x00006400000c000b */
[----:B01----:R-:W-:Y:S01]  /*8360*/  ENDCOLLECTIVE ;  /* 0x000000000000791b */ /* 0x003fe20003800000 */
.L_x_4234:
[----:B------:R-:W-:Y:S01]  /*8370*/  IMAD.MOV.U32 R12, RZ, RZ, 0x4 ;  /* 0x00000004ff0c7424 */ /* 0x000fe200078e00ff */
[----:B------:R-:W-:-:S05]  /*8380*/  FMNMX.FTZ R0, R13, R14, !PT ;  /* 0x0000000e0d007209 */ /* 0x000fca0007810000 */
[----:B------:R-:W-:-:S07]  /*8390*/  IMAD.MOV.U32 R13, RZ, RZ, R0 ;  /* 0x000000ffff0d7224 */ /* 0x000fce00078e0000 */
[----:B------:R-:W-:Y:S05]  /*83a0*/  WARPSYNC.COLLECTIVE R15, `(.L_x_4235) ;  /* 0x000000000f087348 */ /* 0x000fea0003c00000 */
[----:B------:R0:W1:Y:S02]  /*83b0*/  SHFL.BFLY P6, R14, R13, R12, R11 ;  /* 0x0c00000c0d0e7389 */ /* 0x00006400000c000b */
[----:B01----:R-:W-:Y:S01]  /*83c0*/  ENDCOLLECTIVE ;  /* 0x000000000000791b */ /* 0x003fe20003800000 */
.L_x_4235:
[----:B------:R-:W-:Y:S05]  /*83d0*/  BRA `(.L_x_4236) ;  /* 0xffffffd000147947 */ /* 0x000fea000383ffff */
.L_x_4237:
        /* <DEDUP_REMOVED lines=10> */
.L_x_4261:


//--------------------- .nv.global.init           --------------------------
	.section	.nv.global.init,"aw",@progbits
.nv.global.init:
	.type		$str,@object
	.size		$str,($str$1 - $str)
$str:
        /*0000*/ 	.byte	0x68, 0x61, 0x6c, 0x66, 0x5f, 0x72, 0x6f, 0x74, 0x61, 0x72, 0x79, 0x5f, 0x64, 0x69, 0x6d, 0x20
        /*0010*/ 	.byte	0x25, 0x20, 0x51, 0x4b, 0x5f, 0x56, 0x45, 0x43, 0x5f, 0x53, 0x49, 0x5a, 0x45, 0x20, 0x3d, 0x3d
        /*0020*/ 	.byte	0x20, 0x30, 0x00
	.type		$str$1,@object
	.size		$str$1,(__unnamed_16 - $str$1)
$str$1:
        /* <DEDUP_REMOVED lines=9> */
        /*00b3*/ 	.byte	0x6c, 0x61, 0x74, 0x65, 0x2e, 0x68, 0x70, 0x70, 0x00
	.type		__unnamed_16,@object
	.size		__unnamed_16,(__unnamed_17 - __unnamed_16)
__unnamed_16:
        /* <DEDUP_REMOVED lines=18> */
        /*01dc*/ 	.byte	0x65, 0x5d, 0x00
	.type		__unnamed_17,@object
	.size		__unnamed_17,(__unnamed_13 - __unnamed_17)
__unnamed_17:
        /* <DEDUP_REMOVED lines=19> */
	.type		__unnamed_13,@object
	.size		__unnamed_13,(__unnamed_18 - __unnamed_13)
__unnamed_13:
        /* <DEDUP_REMOVED lines=19> */
	.type		__unnamed_18,@object
	.size		__unnamed_18,(__unnamed_4 - __unnamed_18)
__unnamed_18:
        /* <DEDUP_REMOVED lines=19> */
	.type		__unnamed_4,@object
	.size		__unnamed_4,(__unnamed_1 - __unnamed_4)
__unnamed_4:
        /* <DEDUP_REMOVED lines=19> */
	.type		__unnamed_1,@object
	.size		__unnamed_1,(__unnamed_5 - __unnamed_1)
__unnamed_1:
        /* <DEDUP_REMOVED lines=18> */
        /*078f*/ 	.byte	0x6c, 0x73, 0x65, 0x5d, 0x00
	.type		__unnamed_5,@object
	.size		__unnamed_5,(__unnamed_15 - __unnamed_5)
__unnamed_5:
        /* <DEDUP_REMOVED lines=19> */
	.type		__unnamed_15,@object
	.size		__unnamed_15,(__unnamed_6 - __unnamed_15)
__unnamed_15:
        /* <DEDUP_REMOVED lines=19> */
	.type		__unnamed_6,@object
	.size		__unnamed_6,(__unnamed_14 - __unnamed_6)
__unnamed_6:
        /* <DEDUP_REMOVED lines=19> */
	.type		__unnamed_14,@object
	.size		__unnamed_14,(__unnamed_3 - __unnamed_14)
__unnamed_14:
        /* <DEDUP_REMOVED lines=19> */
	.type		__unnamed_3,@object
	.size		__unnamed_3,(__unnamed_2 - __unnamed_3)
__unnamed_3:
        /* <DEDUP_REMOVED lines=18> */
        /*0d48*/ 	.byte	0x61, 0x6c, 0x73, 0x65, 0x5d, 0x00
	.type		__unnamed_2,@object
	.size		__unnamed_2,(__unnamed_22 - __unnamed_2)
__unnamed_2:
        /* <DEDUP_REMOVED lines=19> */
	.type		__unnamed_22,@object
	.size		__unnamed_22,(__unnamed_19 - __unnamed_22)
__unnamed_22:
        /* <DEDUP_REMOVED lines=19> */
	.type		__unnamed_19,@object
	.size		__unnamed_19,(__unnamed_23 - __unnamed_19)
__unnamed_19:
        /* <DEDUP_REMOVED lines=18> */
        /*10c0*/ 	.byte	0x41, 0x4d, 0x53, 0x20, 0x3d, 0x20, 0x66, 0x61, 0x6c, 0x73, 0x65, 0x5d, 0x00
	.type		__unnamed_23,@object
	.size		__unnamed_23,(__unnamed_10 - __unnamed_23)
__unnamed_23:
        /* <DEDUP_REMOVED lines=19> */
	.type		__unnamed_10,@object
	.size		__unnamed_10,(__unnamed_24 - __unnamed_10)
__unnamed_10:
        /* <DEDUP_REMOVED lines=19> */
	.type		__unnamed_24,@object
	.size		__unnamed_24,(__unnamed_21 - __unnamed_24)
__unnamed_24:
        /* <DEDUP_REMOVED lines=19> */
	.type		__unnamed_21,@object
	.size		__unnamed_21,(__unnamed_11 - __unnamed_21)
__unnamed_21:
        /* <DEDUP_REMOVED lines=18> */
        /*1574*/ 	.byte	0x45, 0x41, 0x4d, 0x53, 0x20, 0x3d, 0x20, 0x66, 0x61, 0x6c, 0x73, 0x65, 0x5d, 0x00
	.type		__unnamed_11,@object
	.size		__unnamed_11,(__unnamed_7 - __unnamed_11)
__unnamed_11:
        /* <DEDUP_REMOVED lines=19> */
	.type		__unnamed_7,@object
	.size		__unnamed_7,(__unnamed_20 - __unnamed_7)
__unnamed_7:
        /* <DEDUP_REMOVED lines=19> */
	.type		__unnamed_20,@object
	.size		__unnamed_20,(__unnamed_12 - __unnamed_20)
__unnamed_20:
        /* <DEDUP_REMOVED lines=19> */
	.type		__unnamed_12,@object
	.size		__unnamed_12,(__unnamed_9 - __unnamed_12)
__unnamed_12:
        /* <DEDUP_REMOVED lines=19> */
	.type		__unnamed_9,@object
	.size		__unnamed_9,(__unnamed_8 - __unnamed_9)
__unnamed_9:
        /* <DEDUP_REMOVED lines=18> */
        /*1b5a*/ 	.byte	0x42, 0x45, 0x41, 0x4d, 0x53, 0x20, 0x3d, 0x20, 0x66, 0x61, 0x6c, 0x73, 0x65, 0x5d, 0x00
	.type		__unnamed_8,@object
	.size		__unnamed_8,(.L_7 - __unnamed_8)
__unnamed_8:
        /* <DEDUP_REMOVED lines=19> */
.L_7:


//--------------------- .nv.shared._ZN4mmha33masked_multihead_attention_kernelItLi192ELi256ELi1ELi32ELi256ELb1ELb1EEEv26Multihead_attention_paramsIT_XT5_EE --------------------------
	.section	.nv.shared._ZN4mmha33masked_multihead_attention_kernelItLi192ELi256ELi1ELi32ELi256ELb1ELb1EEEv26Multihead_attention_paramsIT_XT5_EE,"aw",@nobits
	.sectionflags	@""
	.align	16
.nv.shared._ZN4mmha33masked_multihead_attention_kernelItLi192ELi256ELi1ELi32ELi256ELb1ELb1EEEv26Multihead_attention_paramsIT_XT5_EE:
	.zero		2112


//--------------------- .nv.shared.reserved.0     --------------------------
	.section	.nv.shared.reserved.0,"aw",@nobits
	.weak		__nv_reservedSMEM_offset_0_alias
	.size		__nv_reservedSMEM_offset_0_alias, 0, 0
	.other		__nv_reservedSMEM_offset_0_alias,@"STO_CUDA_RESERVED_SHARED STV_DEFAULT"
__nv_reservedSMEM_offset_0_alias:
	.zero		0


//--------------------- .nv.shared._ZN4mmha33masked_multihead_attention_kernelItLi192ELi256ELi2ELi32ELi128ELb1ELb1EEEv26Multihead_attention_paramsIT_XT5_EE --------------------------
	.section	.nv.shared._ZN4mmha33masked_multihead_attention_kernelItLi192ELi256ELi2ELi32ELi128ELb1ELb1EEEv26Multihead_attention_paramsIT_XT5_EE,"aw",@nobits
	.sectionflags	@""
	.align	16
.nv.shared._ZN4mmha33masked_multihead_attention_kernelItLi192ELi256ELi2ELi32ELi128ELb1ELb1EEEv26Multihead_attention_paramsIT_XT5_EE:
	.zero		2080


//--------------------- .nv.shared._ZN4mmha33masked_multihead_attention_kernelItLi192ELi256ELi4ELi32ELi64ELb1ELb1EEEv26Multihead_attention_paramsIT_XT5_EE --------------------------
	.section	.nv.shared._ZN4mmha33masked_multihead_attention_kernelItLi192ELi256ELi4ELi32ELi64ELb1ELb1EEEv26Multihead_attention_paramsIT_XT5_EE,"aw",@nobits
	.sectionflags	@""
	.align	16
.nv.shared._ZN4mmha33masked_multihead_attention_kernelItLi192ELi256ELi4ELi32ELi64ELb1ELb1EEEv26Multihead_attention_paramsIT_XT5_EE:
	.zero		2064


//--------------------- .nv.shared._ZN4mmha33masked_multihead_attention_kernelItLi192ELi256ELi1ELi32ELi256ELb1ELb0EEEv26Multihead_attention_paramsIT_XT5_EE --------------------------
	.section	.nv.shared._ZN4mmha33masked_multihead_attention_kernelItLi192ELi256ELi1ELi32ELi256ELb1ELb0EEEv26Multihead_attention_paramsIT_XT5_EE,"aw",@nobits
	.sectionflags	@""
	.align	16
.nv.shared._ZN4mmha33masked_multihead_attention_kernelItLi192ELi256ELi1ELi32ELi256ELb1ELb0EEEv26Multihead_attention_paramsIT_XT5_EE:
	.zero		2112


//--------------------- .nv.shared._ZN4mmha33masked_multihead_attention_kernelItLi192ELi256ELi2ELi32ELi128ELb1ELb0EEEv26Multihead_attention_paramsIT_XT5_EE --------------------------
	.section	.nv.shared._ZN4mmha33masked_multihead_attention_kernelItLi192ELi256ELi2ELi32ELi128ELb1ELb0EEEv26Multihead_attention_paramsIT_XT5_EE,"aw",@nobits
	.sectionflags	@""
	.align	16
.nv.shared._ZN4mmha33masked_multihead_attention_kernelItLi192ELi256ELi2ELi32ELi128ELb1ELb0EEEv26Multihead_attention_paramsIT_XT5_EE:
	.zero		2080


//--------------------- .nv.shared._ZN4mmha33masked_multihead_attention_kernelItLi192ELi256ELi4ELi32ELi64ELb1ELb0EEEv26Multihead_attention_paramsIT_XT5_EE --------------------------
	.section	.nv.shared._ZN4mmha33masked_multihead_attention_kernelItLi192ELi256ELi4ELi32ELi64ELb1ELb0EEEv26Multihead_attention_paramsIT_XT5_EE,"aw",@nobits
	.sectionflags	@""
	.align	16
.nv.shared._ZN4mmha33masked_multihead_attention_kernelItLi192ELi256ELi4ELi32ELi64ELb1ELb0EEEv26Multihead_attention_paramsIT_XT5_EE:
	.zero		2064


//--------------------- .nv.shared._ZN4mmha33masked_multihead_attention_kernelIfLi192ELi256ELi1ELi64ELi256ELb1ELb1EEEv26Multihead_attention_paramsIT_XT5_EE --------------------------
	.section	.nv.shared._ZN4mmha33masked_multihead_attention_kernelIfLi192ELi256ELi1ELi64ELi256ELb1ELb1EEEv26Multihead_attention_paramsIT_XT5_EE,"aw",@nobits
	.sectionflags	@""
	.align	16
.nv.shared._ZN4mmha33masked_multihead_attention_kernelIfLi192ELi256ELi1ELi64ELi256ELb1ELb1EEEv26Multihead_attention_paramsIT_XT5_EE:
	.zero		3136


//--------------------- .nv.shared._ZN4mmha33masked_multihead_attention_kernelIfLi192ELi256ELi2ELi64ELi128ELb1ELb1EEEv26Multihead_attention_paramsIT_XT5_EE --------------------------
	.section	.nv.shared._ZN4mmha33masked_multihead_attention_kernelIfLi192ELi256ELi2ELi64ELi128ELb1ELb1EEEv26Multihead_attention_paramsIT_XT5_EE,"aw",@nobits
	.sectionflags	@""
	.align	16
.nv.shared._ZN4mmha33masked_multihead_attention_kernelIfLi192ELi256ELi2ELi64ELi128ELb1ELb1EEEv26Multihead_attention_paramsIT_XT5_EE:
	.zero		3104


//--------------------- .nv.shared._ZN4mmha33masked_multihead_attention_kernelIfLi192ELi256ELi4ELi64ELi64ELb1ELb1EEEv26Multihead_attention_paramsIT_XT5_EE --------------------------
	.section	.nv.shared._ZN4mmha33masked_multihead_attention_kernelIfLi192ELi256ELi4ELi64ELi64ELb1ELb1EEEv26Multihead_attention_paramsIT_XT5_EE,"aw",@nobits
	.sectionflags	@""
	.align	16
.nv.shared._ZN4mmha33masked_multihead_attention_kernelIfLi192ELi256ELi4ELi64ELi64ELb1ELb1EEEv26Multihead_attention_paramsIT_XT5_EE:
	.zero		3088


//--------------------- .nv.shared._ZN4mmha33masked_multihead_attention_kernelIfLi192ELi256ELi1ELi64ELi256ELb1ELb0EEEv26Multihead_attention_paramsIT_XT5_EE --------------------------
	.section	.nv.shared._ZN4mmha33masked_multihead_attention_kernelIfLi192ELi256ELi1ELi64ELi256ELb1ELb0EEEv26Multihead_attention_paramsIT_XT5_EE,"aw",@nobits
	.sectionflags	@""
	.align	16
.nv.shared._ZN4mmha33masked_multihead_attention_kernelIfLi192ELi256ELi1ELi64ELi256ELb1ELb0EEEv26Multihead_attention_paramsIT_XT5_EE:
	.zero		3136


//--------------------- .nv.shared._ZN4mmha33masked_multihead_attention_kernelIfLi192ELi256ELi2ELi64ELi128ELb1ELb0EEEv26Multihead_attention_paramsIT_XT5_EE --------------------------
	.section	.nv.shared._ZN4mmha33masked_multihead_attention_kernelIfLi192ELi256ELi2ELi64ELi128ELb1ELb0EEEv26Multihead_attention_paramsIT_XT5_EE,"aw",@nobits
	.sectionflags	@""
	.align	16
.nv.shared._ZN4mmha33masked_multihead_attention_kernelIfLi192ELi256ELi2ELi64ELi128ELb1ELb0EEEv26Multihead_attention_paramsIT_XT5_EE:
	.zero		3104


//--------------------- .nv.shared._ZN4mmha33masked_multihead_attention_kernelIfLi192ELi256ELi4ELi64ELi64ELb1ELb0EEEv26Multihead_attention_paramsIT_XT5_EE --------------------------
	.section	.nv.shared._ZN4mmha33masked_multihead_attention_kernelIfLi192ELi256ELi4ELi64ELi64ELb1ELb0EEEv26Multihead_attention_paramsIT_XT5_EE,"aw",@nobits
	.sectionflags	@""
	.align	16
.nv.shared._ZN4mmha33masked_multihead_attention_kernelIfLi192ELi256ELi4ELi64ELi64ELb1ELb0EEEv26Multihead_attention_paramsIT_XT5_EE:
	.zero		3088


//--------------------- .nv.shared._ZN4mmha33masked_multihead_attention_kernelItLi192ELi256ELi1ELi32ELi256ELb0ELb1EEEv26Multihead_attention_paramsIT_XT5_EE --------------------------
	.section	.nv.shared._ZN4mmha33masked_multihead_attention_kernelItLi192ELi256ELi1ELi32ELi256ELb0ELb1EEEv26Multihead_attention_paramsIT_XT5_EE,"aw",@nobits
	.sectionflags	@""
	.align	16
.nv.shared._ZN4mmha33masked_multihead_attention_kernelItLi192ELi256ELi1ELi32ELi256ELb0ELb1EEEv26Multihead_attention_paramsIT_XT5_EE:
	.zero		1600


//--------------------- .nv.shared._ZN4mmha33masked_multihead_attention_kernelItLi192ELi256ELi2ELi32ELi128ELb0ELb1EEEv26Multihead_attention_paramsIT_XT5_EE --------------------------
	.section	.nv.shared._ZN4mmha33masked_multihead_attention_kernelItLi192ELi256ELi2ELi32ELi128ELb0ELb1EEEv26Multihead_attention_paramsIT_XT5_EE,"aw",@nobits
	.sectionflags	@""
	.align	16
.nv.shared._ZN4mmha33masked_multihead_attention_kernelItLi192ELi256ELi2ELi32ELi128ELb0ELb1EEEv26Multihead_attention_paramsIT_XT5_EE:
	.zero		1568


//--------------------- .nv.shared._ZN4mmha33masked_multihead_attention_kernelItLi192ELi256ELi4ELi32ELi64ELb0ELb1EEEv26Multihead_attention_paramsIT_XT5_EE --------------------------
	.section	.nv.shared._ZN4mmha33masked_multihead_attention_kernelItLi192ELi256ELi4ELi32ELi64ELb0ELb1EEEv26Multihead_attention_paramsIT_XT5_EE,"aw",@nobits
	.sectionflags	@""
	.align	16
.nv.shared._ZN4mmha33masked_multihead_attention_kernelItLi192ELi256ELi4ELi32ELi64ELb0ELb1EEEv26Multihead_attention_paramsIT_XT5_EE:
	.zero		1552


//--------------------- .nv.shared._ZN4mmha33masked_multihead_attention_kernelItLi192ELi256ELi1ELi32ELi256ELb0ELb0EEEv26Multihead_attention_paramsIT_XT5_EE --------------------------
	.section	.nv.shared._ZN4mmha33masked_multihead_attention_kernelItLi192ELi256ELi1ELi32ELi256ELb0ELb0EEEv26Multihead_attention_paramsIT_XT5_EE,"aw",@nobits
	.sectionflags	@""
	.align	16
.nv.shared._ZN4mmha33masked_multihead_attention_kernelItLi192ELi256ELi1ELi32ELi256ELb0ELb0EEEv26Multihead_attention_paramsIT_XT5_EE:
	.zero		1600


//--------------------- .nv.shared._ZN4mmha33masked_multihead_attention_kernelItLi192ELi256ELi2ELi32ELi128ELb0ELb0EEEv26Multihead_attention_paramsIT_XT5_EE --------------------------
	.section	.nv.shared._ZN4mmha33masked_multihead_attention_kernelItLi192ELi256ELi2ELi32ELi128ELb0ELb0EEEv26Multihead_attention_paramsIT_XT5_EE,"aw",@nobits
	.sectionflags	@""
	.align	16
.nv.shared._ZN4mmha33masked_multihead_attention_kernelItLi192ELi256ELi2ELi32ELi128ELb0ELb0EEEv26Multihead_attention_paramsIT_XT5_EE:
	.zero		1568


//--------------------- .nv.shared._ZN4mmha33masked_multihead_attention_kernelItLi192ELi256ELi4ELi32ELi64ELb0ELb0EEEv26Multihead_attention_paramsIT_XT5_EE --------------------------
	.section	.nv.shared._ZN4mmha33masked_multihead_attention_kernelItLi192ELi256ELi4ELi32ELi64ELb0ELb0EEEv26Multihead_attention_paramsIT_XT5_EE,"aw",@nobits
	.sectionflags	@""
	.align	16
.nv.shared._ZN4mmha33masked_multihead_attention_kernelItLi192ELi256ELi4ELi32ELi64ELb0ELb0EEEv26Multihead_attention_paramsIT_XT5_EE:
	.zero		1552


//--------------------- .nv.shared._ZN4mmha33masked_multihead_attention_kernelIfLi192ELi256ELi1ELi64ELi256ELb0ELb1EEEv26Multihead_attention_paramsIT_XT5_EE --------------------------
	.section	.nv.shared._ZN4mmha33masked_multihead_attention_kernelIfLi192ELi256ELi1ELi64ELi256ELb0ELb1EEEv26Multihead_attention_paramsIT_XT5_EE,"aw",@nobits
	.sectionflags	@""
	.align	16
.nv.shared._ZN4mmha33masked_multihead_attention_kernelIfLi192ELi256ELi1ELi64ELi256ELb0ELb1EEEv26Multihead_attention_paramsIT_XT5_EE:
	.zero		2112


//--------------------- .nv.shared._ZN4mmha33masked_multihead_attention_kernelIfLi192ELi256ELi2ELi64ELi128ELb0ELb1EEEv26Multihead_attention_paramsIT_XT5_EE --------------------------
	.section	.nv.shared._ZN4mmha33masked_multihead_attention_kernelIfLi192ELi256ELi2ELi64ELi128ELb0ELb1EEEv26Multihead_attention_paramsIT_XT5_EE,"aw",@nobits
	.sectionflags	@""
	.align	16
.nv.shared._ZN4mmha33masked_multihead_attention_kernelIfLi192ELi256ELi2ELi64ELi128ELb0ELb1EEEv26Multihead_attention_paramsIT_XT5_EE:
	.zero		2080


//--------------------- .nv.shared._ZN4mmha33masked_multihead_attention_kernelIfLi192ELi256ELi4ELi64ELi64ELb0ELb1EEEv26Multihead_attention_paramsIT_XT5_EE --------------------------
	.section	.nv.shared._ZN4mmha33masked_multihead_attention_kernelIfLi192ELi256ELi4ELi64ELi64ELb0ELb1EEEv26Multihead_attention_paramsIT_XT5_EE,"aw",@nobits
	.sectionflags	@""
	.align	16
.nv.shared._ZN4mmha33masked_multihead_attention_kernelIfLi192ELi256ELi4ELi64ELi64ELb0ELb1EEEv26Multihead_attention_paramsIT_XT5_EE:
	.zero		2064


//--------------------- .nv.shared._ZN4mmha33masked_multihead_attention_kernelIfLi192ELi256ELi1ELi64ELi256ELb0ELb0EEEv26Multihead_attention_paramsIT_XT5_EE --------------------------
	.section	.nv.shared._ZN4mmha33masked_multihead_attention_kernelIfLi192ELi256ELi1ELi64ELi256ELb0ELb0EEEv26Multihead_attention_paramsIT_XT5_EE,"aw",@nobits
	.sectionflags	@""
	.align	16
.nv.shared._ZN4mmha33masked_multihead_attention_kernelIfLi192ELi256ELi1ELi64ELi256ELb0ELb0EEEv26Multihead_attention_paramsIT_XT5_EE:
	.zero		2112


//--------------------- .nv.shared._ZN4mmha33masked_multihead_attention_kernelIfLi192ELi256ELi2ELi64ELi128ELb0ELb0EEEv26Multihead_attention_paramsIT_XT5_EE --------------------------
	.section	.nv.shared._ZN4mmha33masked_multihead_attention_kernelIfLi192ELi256ELi2ELi64ELi128ELb0ELb0EEEv26Multihead_attention_paramsIT_XT5_EE,"aw",@nobits
	.sectionflags	@""
	.align	16
.nv.shared._ZN4mmha33masked_multihead_attention_kernelIfLi192ELi256ELi2ELi64ELi128ELb0ELb0EEEv26Multihead_attention_paramsIT_XT5_EE:
	.zero		2080


//--------------------- .nv.shared._ZN4mmha33masked_multihead_attention_kernelIfLi192ELi256ELi4ELi64ELi64ELb0ELb0EEEv26Multihead_attention_paramsIT_XT5_EE --------------------------
	.section	.nv.shared._ZN4mmha33masked_multihead_attention_kernelIfLi192ELi256ELi4ELi64ELi64ELb0ELb0EEEv26Multihead_attention_paramsIT_XT5_EE,"aw",@nobits
	.sectionflags	@""
	.align	16
.nv.shared._ZN4mmha33masked_multihead_attention_kernelIfLi192ELi256ELi4ELi64ELi64ELb0ELb0EEEv26Multihead_attention_paramsIT_XT5_EE:
	.zero		2064


//--------------------- .nv.constant0._ZN4mmha33masked_multihead_attention_kernelItLi192ELi256ELi1ELi32ELi256ELb1ELb1EEEv26Multihead_attention_paramsIT_XT5_EE --------------------------
	.section	.nv.constant0._ZN4mmha33masked_multihead_attention_kernelItLi192ELi256ELi1ELi32ELi256ELb1ELb1EEEv26Multihead_attention_paramsIT_XT5_EE,"a",@progbits
	.sectionflags	@""
	.align	4
.nv.constant0._ZN4mmha33masked_multihead_attention_kernelItLi192ELi256ELi1ELi32ELi256ELb1ELb1EEEv26Multihead_attention_paramsIT_XT5_EE:
	.zero		824


//--------------------- .nv.constant0._ZN4mmha33masked_multihead_attention_kernelItLi192ELi256ELi2ELi32ELi128ELb1ELb1EEEv26Multihead_attention_paramsIT_XT5_EE --------------------------
	.section	.nv.constant0._ZN4mmha33masked_multihead_attention_kernelItLi192ELi256ELi2ELi32ELi128ELb1ELb1EEEv26Multihead_attention_paramsIT_XT5_EE,"a",@progbits
	.sectionflags	@""
	.align	4
.nv.constant0._ZN4mmha33masked_multihead_attention_kernelItLi192ELi256ELi2ELi32ELi128ELb1ELb1EEEv26Multihead_attention_paramsIT_XT5_EE:
	.zero		824


//--------------------- .nv.constant0._ZN4mmha33masked_multihead_attention_kernelItLi192ELi256ELi4ELi32ELi64ELb1ELb1EEEv26Multihead_attention_paramsIT_XT5_EE --------------------------
	.section	.nv.constant0._ZN4mmha33masked_multihead_attention_kernelItLi192ELi256ELi4ELi32ELi64ELb1ELb1EEEv26Multihead_attention_paramsIT_XT5_EE,"a",@progbits
	.sectionflags	@""
	.align	4
.nv.constant0._ZN4mmha33masked_multihead_attention_kernelItLi192ELi256ELi4ELi32ELi64ELb1ELb1EEEv26Multihead_attention_paramsIT_XT5_EE:
	.zero		824


//--------------------- .nv.constant0._ZN4mmha33masked_multihead_attention_kernelItLi192ELi256ELi1ELi32ELi256ELb1ELb0EEEv26Multihead_attention_paramsIT_XT5_EE --------------------------
	.section	.nv.constant0._ZN4mmha33masked_multihead_attention_kernelItLi192ELi256ELi1ELi32ELi256ELb1ELb0EEEv26Multihead_attention_paramsIT_XT5_EE,"a",@progbits
	.sectionflags	@""
	.align	4
.nv.constant0._ZN4mmha33masked_multihead_attention_kernelItLi192ELi256ELi1ELi32ELi256ELb1ELb0EEEv26Multihead_attention_paramsIT_XT5_EE:
	.zero		824


//--------------------- .nv.constant0._ZN4mmha33masked_multihead_attention_kernelItLi192ELi256ELi2ELi32ELi128ELb1ELb0EEEv26Multihead_attention_paramsIT_XT5_EE --------------------------
	.section	.nv.constant0._ZN4mmha33masked_multihead_attention_kernelItLi192ELi256ELi2ELi32ELi128ELb1ELb0EEEv26Multihead_attention_paramsIT_XT5_EE,"a",@progbits
	.sectionflags	@""
	.align	4
.nv.constant0._ZN4mmha33masked_multihead_attention_kernelItLi192ELi256ELi2ELi32ELi128ELb1ELb0EEEv26Multihead_attention_paramsIT_XT5_EE:
	.zero		824


//--------------------- .nv.constant0._ZN4mmha33masked_multihead_attention_kernelItLi192ELi256ELi4ELi32ELi64ELb1ELb0EEEv26Multihead_attention_paramsIT_XT5_EE --------------------------
	.section	.nv.constant0._ZN4mmha33masked_multihead_attention_kernelItLi192ELi256ELi4ELi32ELi64ELb1ELb0EEEv26Multihead_attention_paramsIT_XT5_EE,"a",@progbits
	.sectionflags	@""
	.align	4
.nv.constant0._ZN4mmha33masked_multihead_attention_kernelItLi192ELi256ELi4ELi32ELi64ELb1ELb0EEEv26Multihead_attention_paramsIT_XT5_EE:
	.zero		824


//--------------------- .nv.constant0._ZN4mmha33masked_multihead_attention_kernelIfLi192ELi256ELi1ELi64ELi256ELb1ELb1EEEv26Multihead_attention_paramsIT_XT5_EE --------------------------
	.section	.nv.constant0._ZN4mmha33masked_multihead_attention_kernelIfLi192ELi256ELi1ELi64ELi256ELb1ELb1EEEv26Multihead_attention_paramsIT_XT5_EE,"a",@progbits
	.sectionflags	@""
	.align	4
.nv.constant0._ZN4mmha33masked_multihead_attention_kernelIfLi192ELi256ELi1ELi64ELi256ELb1ELb1EEEv26Multihead_attention_paramsIT_XT5_EE:
	.zero		824


//--------------------- .nv.constant0._ZN4mmha33masked_multihead_attention_kernelIfLi192ELi256ELi2ELi64ELi128ELb1ELb1EEEv26Multihead_attention_paramsIT_XT5_EE --------------------------
	.section	.nv.constant0._ZN4mmha33masked_multihead_attention_kernelIfLi192ELi256ELi2ELi64ELi128ELb1ELb1EEEv26Multihead_attention_paramsIT_XT5_EE,"a",@progbits
	.sectionflags	@""
	.align	4
.nv.constant0._ZN4mmha33masked_multihead_attention_kernelIfLi192ELi256ELi2ELi64ELi128ELb1ELb1EEEv26Multihead_attention_paramsIT_XT5_EE:
	.zero		824


//--------------------- .nv.constant0._ZN4mmha33masked_multihead_attention_kernelIfLi192ELi256ELi4ELi64ELi64ELb1ELb1EEEv26Multihead_attention_paramsIT_XT5_EE --------------------------
	.section	.nv.constant0._ZN4mmha33masked_multihead_attention_kernelIfLi192ELi256ELi4ELi64ELi64ELb1ELb1EEEv26Multihead_attention_paramsIT_XT5_EE,"a",@progbits
	.sectionflags	@""
	.align	4
.nv.constant0._ZN4mmha33masked_multihead_attention_kernelIfLi192ELi256ELi4ELi64ELi64ELb1ELb1EEEv26Multihead_attention_paramsIT_XT5_EE:
	.zero		824


//--------------------- .nv.constant0._ZN4mmha33masked_multihead_attention_kernelIfLi192ELi256ELi1ELi64ELi256ELb1ELb0EEEv26Multihead_attention_paramsIT_XT5_EE --------------------------
	.section	.nv.constant0._ZN4mmha33masked_multihead_attention_kernelIfLi192ELi256ELi1ELi64ELi256ELb1ELb0EEEv26Multihead_attention_paramsIT_XT5_EE,"a",@progbits
	.sectionflags	@""
	.align	4
.nv.constant0._ZN4mmha33masked_multihead_attention_kernelIfLi192ELi256ELi1ELi64ELi256ELb1ELb0EEEv26Multihead_attention_paramsIT_XT5_EE:
	.zero		824


//--------------------- .nv.constant0._ZN4mmha33masked_multihead_attention_kernelIfLi192ELi256ELi2ELi64ELi128ELb1ELb0EEEv26Multihead_attention_paramsIT_XT5_EE --------------------------
	.section	.nv.constant0._ZN4mmha33masked_multihead_attention_kernelIfLi192ELi256ELi2ELi64ELi128ELb1ELb0EEEv26Multihead_attention_paramsIT_XT5_EE,"a",@progbits
	.sectionflags	@""
	.align	4
.nv.constant0._ZN4mmha33masked_multihead_attention_kernelIfLi192ELi256ELi2ELi64ELi128ELb1ELb0EEEv26Multihead_attention_paramsIT_XT5_EE:
	.zero		824


//--------------------- .nv.constant0._ZN4mmha33masked_multihead_attention_kernelIfLi192ELi256ELi4ELi64ELi64ELb1ELb0EEEv26Multihead_attention_paramsIT_XT5_EE --------------------------
	.section	.nv.constant0._ZN4mmha33masked_multihead_attention_kernelIfLi192ELi256ELi4ELi64ELi64ELb1ELb0EEEv26Multihead_attention_paramsIT_XT5_EE,"a",@progbits
	.sectionflags	@""
	.align	4
.nv.constant0._ZN4mmha33masked_multihead_attention_kernelIfLi192ELi256ELi4ELi64ELi64ELb1ELb0EEEv26Multihead_attention_paramsIT_XT5_EE:
	.zero		824


//--------------------- .nv.constant0._ZN4mmha33masked_multihead_attention_kernelItLi192ELi256ELi1ELi32ELi256ELb0ELb1EEEv26Multihead_attention_paramsIT_XT5_EE --------------------------
	.section	.nv.constant0._ZN4mmha33masked_multihead_attention_kernelItLi192ELi256ELi1ELi32ELi256ELb0ELb1EEEv26Multihead_attention_paramsIT_XT5_EE,"a",@progbits
	.sectionflags	@""
	.align	4
.nv.constant0._ZN4mmha33masked_multihead_attention_kernelItLi192ELi256ELi1ELi32ELi256ELb0ELb1EEEv26Multihead_attention_paramsIT_XT5_EE:
	.zero		824


//--------------------- .nv.constant0._ZN4mmha33masked_multihead_attention_kernelItLi192ELi256ELi2ELi32ELi128ELb0ELb1EEEv26Multihead_attention_paramsIT_XT5_EE --------------------------
	.section	.nv.constant0._ZN4mmha33masked_multihead_attention_kernelItLi192ELi256ELi2ELi32ELi128ELb0ELb1EEEv26Multihead_attention_paramsIT_XT5_EE,"a",@progbits
	.sectionflags	@""
	.align	4
.nv.constant0._ZN4mmha33masked_multihead_attention_kernelItLi192ELi256ELi2ELi32ELi128ELb0ELb1EEEv26Multihead_attention_paramsIT_XT5_EE:
	.zero		824


//--------------------- .nv.constant0._ZN4mmha33masked_multihead_attention_kernelItLi192ELi256ELi4ELi32ELi64ELb0ELb1EEEv26Multihead_attention_paramsIT_XT5_EE --------------------------
	.section	.nv.constant0._ZN4mmha33masked_multihead_attention_kernelItLi192ELi256ELi4ELi32ELi64ELb0ELb1EEEv26Multihead_attention_paramsIT_XT5_EE,"a",@progbits
	.sectionflags	@""
	.align	4
.nv.constant0._ZN4mmha33masked_multihead_attention_kernelItLi192ELi256ELi4ELi32ELi64ELb0ELb1EEEv26Multihead_attention_paramsIT_XT5_EE:
	.zero		824


//--------------------- .nv.constant0._ZN4mmha33masked_multihead_attention_kernelItLi192ELi256ELi1ELi32ELi256ELb0ELb0EEEv26Multihead_attention_paramsIT_XT5_EE --------------------------
	.section	.nv.constant0._ZN4mmha33masked_multihead_attention_kernelItLi192ELi256ELi1ELi32ELi256ELb0ELb0EEEv26Multihead_attention_paramsIT_XT5_EE,"a",@progbits
	.sectionflags	@""
	.align	4
.nv.constant0._ZN4mmha33masked_multihead_attention_kernelItLi192ELi256ELi1ELi32ELi256ELb0ELb0EEEv26Multihead_attention_paramsIT_XT5_EE:
	.zero		824


//--------------------- .nv.constant0._ZN4mmha33masked_multihead_attention_kernelItLi192ELi256ELi2ELi32ELi128ELb0ELb0EEEv26Multihead_attention_paramsIT_XT5_EE --------------------------
	.section	.nv.constant0._ZN4mmha33masked_multihead_attention_kernelItLi192ELi256ELi2ELi32ELi128ELb0ELb0EEEv26Multihead_attention_paramsIT_XT5_EE,"a",@progbits
	.sectionflags	@""
	.align	4
.nv.constant0._ZN4mmha33masked_multihead_attention_kernelItLi192ELi256ELi2ELi32ELi128ELb0ELb0EEEv26Multihead_attention_paramsIT_XT5_EE:
	.zero		824


//--------------------- .nv.constant0._ZN4mmha33masked_multihead_attention_kernelItLi192ELi256ELi4ELi32ELi64ELb0ELb0EEEv26Multihead_attention_paramsIT_XT5_EE --------------------------
	.section	.nv.constant0._ZN4mmha33masked_multihead_attention_kernelItLi192ELi256ELi4ELi32ELi64ELb0ELb0EEEv26Multihead_attention_paramsIT_XT5_EE,"a",@progbits
	.sectionflags	@""
	.align	4
.nv.constant0._ZN4mmha33masked_multihead_attention_kernelItLi192ELi256ELi4ELi32ELi64ELb0ELb0EEEv26Multihead_attention_paramsIT_XT5_EE:
	.zero		824


//--------------------- .nv.constant0._ZN4mmha33masked_multihead_attention_kernelIfLi192ELi256ELi1ELi64ELi256ELb0ELb1EEEv26Multihead_attention_paramsIT_XT5_EE --------------------------
	.section	.nv.constant0._ZN4mmha33masked_multihead_attention_kernelIfLi192ELi256ELi1ELi64ELi256ELb0ELb1EEEv26Multihead_attention_paramsIT_XT5_EE,"a",@progbits
	.sectionflags	@""
	.align	4
.nv.constant0._ZN4mmha33masked_multihead_attention_kernelIfLi192ELi256ELi1ELi64ELi256ELb0ELb1EEEv26Multihead_attention_paramsIT_XT5_EE:
	.zero		824


//--------------------- .nv.constant0._ZN4mmha33masked_multihead_attention_kernelIfLi192ELi256ELi2ELi64ELi128ELb0ELb1EEEv26Multihead_attention_paramsIT_XT5_EE --------------------------
	.section	.nv.constant0._ZN4mmha33masked_multihead_attention_kernelIfLi192ELi256ELi2ELi64ELi128ELb0ELb1EEEv26Multihead_attention_paramsIT_XT5_EE,"a",@progbits
	.sectionflags	@""
	.align	4
.nv.constant0._ZN4mmha33masked_multihead_attention_kernelIfLi192ELi256ELi2ELi64ELi128ELb0ELb1EEEv26Multihead_attention_paramsIT_XT5_EE:
	.zero		824


//--------------------- .nv.constant0._ZN4mmha33masked_multihead_attention_kernelIfLi192ELi256ELi4ELi64ELi64ELb0ELb1EEEv26Multihead_attention_paramsIT_XT5_EE --------------------------
	.section	.nv.constant0._ZN4mmha33masked_multihead_attention_kernelIfLi192ELi256ELi4ELi64ELi64ELb0ELb1EEEv26Multihead_attention_paramsIT_XT5_EE,"a",@progbits
	.sectionflags	@""
	.align	4
.nv.constant0._ZN4mmha33masked_multihead_attention_kernelIfLi192ELi256ELi4ELi64ELi64ELb0ELb1EEEv26Multihead_attention_paramsIT_XT5_EE:
	.zero		824


//--------------------- .nv.constant0._ZN4mmha33masked_multihead_attention_kernelIfLi192ELi256ELi1ELi64ELi256ELb0ELb0EEEv26Multihead_attention_paramsIT_XT5_EE --------------------------
	.section	.nv.constant0._ZN4mmha33masked_multihead_attention_kernelIfLi192ELi256ELi1ELi64ELi256ELb0ELb0EEEv26Multihead_attention_paramsIT_XT5_EE,"a",@progbits
	.sectionflags	@""
	.align	4
.nv.constant0._ZN4mmha33masked_multihead_attention_kernelIfLi192ELi256ELi1ELi64ELi256ELb0ELb0EEEv26Multihead_attention_paramsIT_XT5_EE:
	.zero		824


//--------------------- .nv.constant0._ZN4mmha33masked_multihead_attention_kernelIfLi192ELi256ELi2ELi64ELi128ELb0ELb0EEEv26Multihead_attention_paramsIT_XT5_EE --------------------------
	.section	.nv.constant0._ZN4mmha33masked_multihead_attention_kernelIfLi192ELi256ELi2ELi64ELi128ELb0ELb0EEEv26Multihead_attention_paramsIT_XT5_EE,"a",@progbits
	.sectionflags	@""
	.align	4
.nv.constant0._ZN4mmha33masked_multihead_attention_kernelIfLi192ELi256ELi2ELi64ELi128ELb0ELb0EEEv26Multihead_attention_paramsIT_XT5_EE:
	.zero		824


//--------------------- .nv.constant0._ZN4mmha33masked_multihead_attention_kernelIfLi192ELi256ELi4ELi64ELi64ELb0ELb0EEEv26Multihead_attention_paramsIT_XT5_EE --------------------------
	.section	.nv.constant0._ZN4mmha33masked_multihead_attention_kernelIfLi192ELi256ELi4ELi64ELi64ELb0ELb0EEEv26Multihead_attention_paramsIT_XT5_EE,"a",@progbits
	.sectionflags	@""
	.align	4
.nv.constant0._ZN4mmha33masked_multihead_attention_kernelIfLi192ELi256ELi4ELi64ELi64ELb0ELb0EEEv26Multihead_attention_paramsIT_XT5_EE:
	.zero		824


//--------------------- SYMBOLS --------------------------

	.type		.nv.reservedSmem.offset0,@object
	.size		.nv.reservedSmem.offset0,0x4
	.type		__assertfail,@function
